// Copyright (c) 2024, Tri Dao.
// Splitting the different head dimensions to different files to speed up compilation.
// This file is auto-generated. See "generate_kernels.py"
#include "namespace_config.h"
#include "flash_fwd_launch_template.h"

namespace FLASH_NAMESPACE {

template<>
void run_mha_fwd_<cutlass::half_t, 192, true>(Flash_fwd_params &params, cudaStream_t stream) {
    run_mha_fwd_hdim192<cutlass::half_t, true>(params, stream);
}

} // namespace FLASH_NAMESPACE

// ===== COMPILED SASS (sm_100a) =====

	.target	sm_100a

	.elftype	@"ET_EXEC"


//--------------------- .note.nv.tkinfo           --------------------------
	.section	.note.nv.tkinfo,"",@"SHT_NOTE"
	.sectionflags	@"SHF_NOTE_NV_TKINFO"
	.tkinfo
        /*0018*/ 	.word	0x00000002
        /*0030*/ 	.string	""
        /*0030*/ 	.string	"ptxas"
        /*0030*/ 	.string	"Cuda compilation tools, release 13.0, V13.0.88"
        /*0030*/ 	.string	"Build cuda_13.0.r13.0/compiler.36424714_0"
        /*0030*/ 	.string	"-arch sm_100a -m 64 "



//--------------------- .note.nv.cuinfo           --------------------------
	.section	.note.nv.cuinfo,"",@"SHT_NOTE"
	.sectionflags	@"SHF_NOTE_NV_CUINFO"
        /*0018*/ 	.short	0x0002
        /*001a*/ 	.short	0x0064
        /*001c*/ 	.short	0x0082
	.zero		2


//--------------------- .nv.info                  --------------------------
	.section	.nv.info,"",@"SHT_CUDA_INFO"
	.align	4


	//----- nvinfo : EIATTR_REGCOUNT
	.align		4
        /*0000*/ 	.byte	0x04, 0x2f
        /*0002*/ 	.short	(.L_12 - .L_11)
	.align		4
.L_11:
        /*0004*/ 	.word	index@(_ZN5flash16flash_fwd_kernelI23Flash_fwd_kernel_traitsILi192ELi64ELi64ELi4ELb0ELb0EN7cutlass6half_tE19Flash_kernel_traitsILi192ELi64ELi64ELi4ES3_EELb0ELb1ELb0ELb1ELb0ELb0ELb1ELb0EEEvNS_16Flash_fwd_paramsE)
        /*0008*/ 	.word	0x000000ff


	//----- nvinfo : EIATTR_FRAME_SIZE
	.align		4
.L_12:
        /*000c*/ 	.byte	0x04, 0x11
        /*000e*/ 	.short	(.L_14 - .L_13)
	.align		4
.L_13:
        /*0010*/ 	.word	index@(_ZN5flash16flash_fwd_kernelI23Flash_fwd_kernel_traitsILi192ELi64ELi64ELi4ELb0ELb0EN7cutlass6half_tE19Flash_kernel_traitsILi192ELi64ELi64ELi4ES3_EELb0ELb1ELb0ELb1ELb0ELb0ELb1ELb0EEEvNS_16Flash_fwd_paramsE)
        /*0014*/ 	.word	0x00000000


	//----- nvinfo : EIATTR_REGCOUNT
	.align		4
.L_14:
        /*0018*/ 	.byte	0x04, 0x2f
        /*001a*/ 	.short	(.L_16 - .L_15)
	.align		4
.L_15:
        /*001c*/ 	.word	index@(_ZN5flash16flash_fwd_kernelI23Flash_fwd_kernel_traitsILi192ELi64ELi64ELi4ELb0ELb0EN7cutlass6half_tE19Flash_kernel_traitsILi192ELi64ELi64ELi4ES3_EELb1ELb1ELb0ELb1ELb0ELb0ELb0ELb1EEEvNS_16Flash_fwd_paramsE)
        /*0020*/ 	.word	0x000000ff


	//----- nvinfo : EIATTR_FRAME_SIZE
	.align		4
.L_16:
        /*0024*/ 	.byte	0x04, 0x11
        /*0026*/ 	.short	(.L_18 - .L_17)
	.align		4
.L_17:
        /*0028*/ 	.word	index@(_ZN5flash16flash_fwd_kernelI23Flash_fwd_kernel_traitsILi192ELi64ELi64ELi4ELb0ELb0EN7cutlass6half_tE19Flash_kernel_traitsILi192ELi64ELi64ELi4ES3_EELb1ELb1ELb0ELb1ELb0ELb0ELb0ELb1EEEvNS_16Flash_fwd_paramsE)
        /*002c*/ 	.word	0x00000078


	//----- nvinfo : EIATTR_REGCOUNT
	.align		4
.L_18:
        /*0030*/ 	.byte	0x04, 0x2f
        /*0032*/ 	.short	(.L_20 - .L_19)
	.align		4
.L_19:
        /*0034*/ 	.word	index@(_ZN5flash16flash_fwd_kernelI23Flash_fwd_kernel_traitsILi192ELi64ELi64ELi4ELb0ELb0EN7cutlass6half_tE19Flash_kernel_traitsILi192ELi64ELi64ELi4ES3_EELb0ELb1ELb0ELb0ELb0ELb0ELb1ELb0EEEvNS_16Flash_fwd_paramsE)
        /*0038*/ 	.word	0x000000fe


	//----- nvinfo : EIATTR_FRAME_SIZE
	.align		4
.L_20:
        /*003c*/ 	.byte	0x04, 0x11
        /*003e*/ 	.short	(.L_22 - .L_21)
	.align		4
.L_21:
        /*0040*/ 	.word	index@(_ZN5flash16flash_fwd_kernelI23Flash_fwd_kernel_traitsILi192ELi64ELi64ELi4ELb0ELb0EN7cutlass6half_tE19Flash_kernel_traitsILi192ELi64ELi64ELi4ES3_EELb0ELb1ELb0ELb0ELb0ELb0ELb1ELb0EEEvNS_16Flash_fwd_paramsE)
        /*0044*/ 	.word	0x00000000


	//----- nvinfo : EIATTR_REGCOUNT
	.align		4
.L_22:
        /*0048*/ 	.byte	0x04, 0x2f
        /*004a*/ 	.short	(.L_24 - .L_23)
	.align		4
.L_23:
        /*004c*/ 	.word	index@(_ZN5flash16flash_fwd_kernelI23Flash_fwd_kernel_traitsILi192ELi64ELi64ELi4ELb0ELb0EN7cutlass6half_tE19Flash_kernel_traitsILi192ELi64ELi64ELi4ES3_EELb1ELb1ELb0ELb0ELb0ELb0ELb0ELb1EEEvNS_16Flash_fwd_paramsE)
        /*0050*/ 	.word	0x000000ff


	//----- nvinfo : EIATTR_FRAME_SIZE
	.align		4
.L_24:
        /*0054*/ 	.byte	0x04, 0x11
        /*0056*/ 	.short	(.L_26 - .L_25)
	.align		4
.L_25:
        /*0058*/ 	.word	index@(_ZN5flash16flash_fwd_kernelI23Flash_fwd_kernel_traitsILi192ELi64ELi64ELi4ELb0ELb0EN7cutlass6half_tE19Flash_kernel_traitsILi192ELi64ELi64ELi4ES3_EELb1ELb1ELb0ELb0ELb0ELb0ELb0ELb1EEEvNS_16Flash_fwd_paramsE)
        /*005c*/ 	.word	0x000000c0


	//----- nvinfo : EIATTR_REGCOUNT
	.align		4
.L_26:
        /*0060*/ 	.byte	0x04, 0x2f
        /*0062*/ 	.short	(.L_28 - .L_27)
	.align		4
.L_27:
        /*0064*/ 	.word	index@(_ZN5flash16flash_fwd_kernelI23Flash_fwd_kernel_traitsILi192ELi64ELi64ELi4ELb0ELb0EN7cutlass6half_tE19Flash_kernel_traitsILi192ELi64ELi64ELi4ES3_EELb1ELb1ELb0ELb1ELb0ELb0ELb0ELb0EEEvNS_16Flash_fwd_paramsE)
        /*0068*/ 	.word	0x000000ee


	//----- nvinfo : EIATTR_FRAME_SIZE
	.align		4
.L_28:
        /*006c*/ 	.byte	0x04, 0x11
        /*006e*/ 	.short	(.L_30 - .L_29)
	.align		4
.L_29:
        /*0070*/ 	.word	index@(_ZN5flash16flash_fwd_kernelI23Flash_fwd_kernel_traitsILi192ELi64ELi64ELi4ELb0ELb0EN7cutlass6half_tE19Flash_kernel_traitsILi192ELi64ELi64ELi4ES3_EELb1ELb1ELb0ELb1ELb0ELb0ELb0ELb0EEEvNS_16Flash_fwd_paramsE)
        /*0074*/ 	.word	0x00000000


	//----- nvinfo : EIATTR_REGCOUNT
	.align		4
.L_30:
        /*0078*/ 	.byte	0x04, 0x2f
        /*007a*/ 	.short	(.L_32 - .L_31)
	.align		4
.L_31:
        /*007c*/ 	.word	index@(_ZN5flash16flash_fwd_kernelI23Flash_fwd_kernel_traitsILi192ELi64ELi64ELi4ELb0ELb0EN7cutlass6half_tE19Flash_kernel_traitsILi192ELi64ELi64ELi4ES3_EELb0ELb1ELb0ELb0ELb0ELb1ELb1ELb0EEEvNS_16Flash_fwd_paramsE)
        /*0080*/ 	.word	0x000000f3


	//----- nvinfo : EIATTR_FRAME_SIZE
	.align		4
.L_32:
        /*0084*/ 	.byte	0x04, 0x11
        /*0086*/ 	.short	(.L_34 - .L_33)
	.align		4
.L_33:
        /*0088*/ 	.word	index@(_ZN5flash16flash_fwd_kernelI23Flash_fwd_kernel_traitsILi192ELi64ELi64ELi4ELb0ELb0EN7cutlass6half_tE19Flash_kernel_traitsILi192ELi64ELi64ELi4ES3_EELb0ELb1ELb0ELb0ELb0ELb1ELb1ELb0EEEvNS_16Flash_fwd_paramsE)
        /*008c*/ 	.word	0x00000000


	//----- nvinfo : EIATTR_REGCOUNT
	.align		4
.L_34:
        /*0090*/ 	.byte	0x04, 0x2f
        /*0092*/ 	.short	(.L_36 - .L_35)
	.align		4
.L_35:
        /*0094*/ 	.word	index@(_ZN5flash16flash_fwd_kernelI23Flash_fwd_kernel_traitsILi192ELi64ELi64ELi4ELb0ELb0EN7cutlass6half_tE19Flash_kernel_traitsILi192ELi64ELi64ELi4ES3_EELb1ELb1ELb0ELb0ELb0ELb1ELb0ELb0EEEvNS_16Flash_fwd_paramsE)
        /*0098*/ 	.word	0x000000fa


	//----- nvinfo : EIATTR_FRAME_SIZE
	.align		4
.L_36:
        /*009c*/ 	.byte	0x04, 0x11
        /*009e*/ 	.short	(.L_38 - .L_37)
	.align		4
.L_37:
        /*00a0*/ 	.word	index@(_ZN5flash16flash_fwd_kernelI23Flash_fwd_kernel_traitsILi192ELi64ELi64ELi4ELb0ELb0EN7cutlass6half_tE19Flash_kernel_traitsILi192ELi64ELi64ELi4ES3_EELb1ELb1ELb0ELb0ELb0ELb1ELb0ELb0EEEvNS_16Flash_fwd_paramsE)
        /*00a4*/ 	.word	0x00000000


	//----- nvinfo : EIATTR_REGCOUNT
	.align		4
.L_38:
        /*00a8*/ 	.byte	0x04, 0x2f
        /*00aa*/ 	.short	(.L_40 - .L_39)
	.align		4
.L_39:
        /*00ac*/ 	.word	index@(_ZN5flash16flash_fwd_kernelI23Flash_fwd_kernel_traitsILi192ELi64ELi64ELi4ELb0ELb0EN7cutlass6half_tE19Flash_kernel_traitsILi192ELi64ELi64ELi4ES3_EELb1ELb1ELb0ELb0ELb0ELb0ELb0ELb0EEEvNS_16Flash_fwd_paramsE)
        /*00b0*/ 	.word	0x000000f2


	//----- nvinfo : EIATTR_FRAME_SIZE
	.align		4
.L_40:
        /*00b4*/ 	.byte	0x04, 0x11
        /*00b6*/ 	.short	(.L_42 - .L_41)
	.align		4
.L_41:
        /*00b8*/ 	.word	index@(_ZN5flash16flash_fwd_kernelI23Flash_fwd_kernel_traitsILi192ELi64ELi64ELi4ELb0ELb0EN7cutlass6half_tE19Flash_kernel_traitsILi192ELi64ELi64ELi4ES3_EELb1ELb1ELb0ELb0ELb0ELb0ELb0ELb0EEEvNS_16Flash_fwd_paramsE)
        /*00bc*/ 	.word	0x00000000


	//----- nvinfo : EIATTR_REGCOUNT
	.align		4
.L_42:
        /*00c0*/ 	.byte	0x04, 0x2f
        /*00c2*/ 	.short	(.L_44 - .L_43)
	.align		4
.L_43:
        /*00c4*/ 	.word	index@(_ZN5flash16flash_fwd_kernelI23Flash_fwd_kernel_traitsILi192ELi128ELi64ELi8ELb0ELb0EN7cutlass6half_tE19Flash_kernel_traitsILi192ELi128ELi64ELi8ES3_EELb0ELb1ELb0ELb1ELb0ELb0ELb1ELb0EEEvNS_16Flash_fwd_paramsE)
        /*00c8*/ 	.word	0x000000fa


	//----- nvinfo : EIATTR_FRAME_SIZE
	.align		4
.L_44:
        /*00cc*/ 	.byte	0x04, 0x11
        /*00ce*/ 	.short	(.L_46 - .L_45)
	.align		4
.L_45:
        /*00d0*/ 	.word	index@(_ZN5flash16flash_fwd_kernelI23Flash_fwd_kernel_traitsILi192ELi128ELi64ELi8ELb0ELb0EN7cutlass6half_tE19Flash_kernel_traitsILi192ELi128ELi64ELi8ES3_EELb0ELb1ELb0ELb1ELb0ELb0ELb1ELb0EEEvNS_16Flash_fwd_paramsE)
        /*00d4*/ 	.word	0x00000000


	//----- nvinfo : EIATTR_REGCOUNT
	.align		4
.L_46:
        /*00d8*/ 	.byte	0x04, 0x2f
        /*00da*/ 	.short	(.L_48 - .L_47)
	.align		4
.L_47:
        /*00dc*/ 	.word	index@(_ZN5flash16flash_fwd_kernelI23Flash_fwd_kernel_traitsILi192ELi128ELi64ELi8ELb0ELb0EN7cutlass6half_tE19Flash_kernel_traitsILi192ELi128ELi64ELi8ES3_EELb0ELb1ELb0ELb1ELb0ELb0ELb0ELb0EEEvNS_16Flash_fwd_paramsE)
        /*00e0*/ 	.word	0x000000e0


	//----- nvinfo : EIATTR_FRAME_SIZE
	.align		4
.L_48:
        /*00e4*/ 	.byte	0x04, 0x11
        /*00e6*/ 	.short	(.L_50 - .L_49)
	.align		4
.L_49:
        /*00e8*/ 	.word	index@(_ZN5flash16flash_fwd_kernelI23Flash_fwd_kernel_traitsILi192ELi128ELi64ELi8ELb0ELb0EN7cutlass6half_tE19Flash_kernel_traitsILi192ELi128ELi64ELi8ES3_EELb0ELb1ELb0ELb1ELb0ELb0ELb0ELb0EEEvNS_16Flash_fwd_paramsE)
        /*00ec*/ 	.word	0x00000000


	//----- nvinfo : EIATTR_REGCOUNT
	.align		4
.L_50:
        /*00f0*/ 	.byte	0x04, 0x2f
        /*00f2*/ 	.short	(.L_52 - .L_51)
	.align		4
.L_51:
        /*00f4*/ 	.word	index@(_ZN5flash16flash_fwd_kernelI23Flash_fwd_kernel_traitsILi192ELi128ELi64ELi8ELb0ELb0EN7cutlass6half_tE19Flash_kernel_traitsILi192ELi128ELi64ELi8ES3_EELb0ELb1ELb0ELb0ELb0ELb0ELb1ELb0EEEvNS_16Flash_fwd_paramsE)
        /*00f8*/ 	.word	0x000000f6


	//----- nvinfo : EIATTR_FRAME_SIZE
	.align		4
.L_52:
        /*00fc*/ 	.byte	0x04, 0x11
        /*00fe*/ 	.short	(.L_54 - .L_53)
	.align		4
.L_53:
        /*0100*/ 	.word	index@(_ZN5flash16flash_fwd_kernelI23Flash_fwd_kernel_traitsILi192ELi128ELi64ELi8ELb0ELb0EN7cutlass6half_tE19Flash_kernel_traitsILi192ELi128ELi64ELi8ES3_EELb0ELb1ELb0ELb0ELb0ELb0ELb1ELb0EEEvNS_16Flash_fwd_paramsE)
        /*0104*/ 	.word	0x00000000


	//----- nvinfo : EIATTR_REGCOUNT
	.align		4
.L_54:
        /*0108*/ 	.byte	0x04, 0x2f
        /*010a*/ 	.short	(.L_56 - .L_55)
	.align		4
.L_55:
        /*010c*/ 	.word	index@(_ZN5flash16flash_fwd_kernelI23Flash_fwd_kernel_traitsILi192ELi128ELi64ELi8ELb0ELb0EN7cutlass6half_tE19Flash_kernel_traitsILi192ELi128ELi64ELi8ES3_EELb0ELb1ELb0ELb0ELb0ELb0ELb0ELb0EEEvNS_16Flash_fwd_paramsE)
        /*0110*/ 	.word	0x000000e0


	//----- nvinfo : EIATTR_FRAME_SIZE
	.align		4
.L_56:
        /*0114*/ 	.byte	0x04, 0x11
        /*0116*/ 	.short	(.L_58 - .L_57)
	.align		4
.L_57:
        /*0118*/ 	.word	index@(_ZN5flash16flash_fwd_kernelI23Flash_fwd_kernel_traitsILi192ELi128ELi64ELi8ELb0ELb0EN7cutlass6half_tE19Flash_kernel_traitsILi192ELi128ELi64ELi8ES3_EELb0ELb1ELb0ELb0ELb0ELb0ELb0ELb0EEEvNS_16Flash_fwd_paramsE)
        /*011c*/ 	.word	0x00000000


	//----- nvinfo : EIATTR_REGCOUNT
	.align		4
.L_58:
        /*0120*/ 	.byte	0x04, 0x2f
        /*0122*/ 	.short	(.L_60 - .L_59)
	.align		4
.L_59:
        /*0124*/ 	.word	index@(_ZN5flash16flash_fwd_kernelI23Flash_fwd_kernel_traitsILi192ELi128ELi64ELi8ELb0ELb0EN7cutlass6half_tE19Flash_kernel_traitsILi192ELi128ELi64ELi8ES3_EELb0ELb1ELb0ELb0ELb0ELb1ELb1ELb0EEEvNS_16Flash_fwd_paramsE)
        /*0128*/ 	.word	0x000000ec


	//----- nvinfo : EIATTR_FRAME_SIZE
	.align		4
.L_60:
        /*012c*/ 	.byte	0x04, 0x11
        /*012e*/ 	.short	(.L_62 - .L_61)
	.align		4
.L_61:
        /*0130*/ 	.word	index@(_ZN5flash16flash_fwd_kernelI23Flash_fwd_kernel_traitsILi192ELi128ELi64ELi8ELb0ELb0EN7cutlass6half_tE19Flash_kernel_traitsILi192ELi128ELi64ELi8ES3_EELb0ELb1ELb0ELb0ELb0ELb1ELb1ELb0EEEvNS_16Flash_fwd_paramsE)
        /*0134*/ 	.word	0x00000000


	//----- nvinfo : EIATTR_REGCOUNT
	.align		4
.L_62:
        /*0138*/ 	.byte	0x04, 0x2f
        /*013a*/ 	.short	(.L_64 - .L_63)
	.align		4
.L_63:
        /*013c*/ 	.word	index@(_ZN5flash16flash_fwd_kernelI23Flash_fwd_kernel_traitsILi192ELi128ELi64ELi8ELb0ELb0EN7cutlass6half_tE19Flash_kernel_traitsILi192ELi128ELi64ELi8ES3_EELb0ELb1ELb0ELb0ELb0ELb1ELb0ELb0EEEvNS_16Flash_fwd_paramsE)
        /*0140*/ 	.word	0x000000df


	//----- nvinfo : EIATTR_FRAME_SIZE
	.align		4
.L_64:
        /*0144*/ 	.byte	0x04, 0x11
        /*0146*/ 	.short	(.L_66 - .L_65)
	.align		4
.L_65:
        /*0148*/ 	.word	index@(_ZN5flash16flash_fwd_kernelI23Flash_fwd_kernel_traitsILi192ELi128ELi64ELi8ELb0ELb0EN7cutlass6half_tE19Flash_kernel_traitsILi192ELi128ELi64ELi8ES3_EELb0ELb1ELb0ELb0ELb0ELb1ELb0ELb0EEEvNS_16Flash_fwd_paramsE)
        /*014c*/ 	.word	0x00000000


	//----- nvinfo : EIATTR_MIN_STACK_SIZE
	.align		4
.L_66:
        /*0150*/ 	.byte	0x04, 0x12
        /*0152*/ 	.short	(.L_68 - .L_67)
	.align		4
.L_67:
        /*0154*/ 	.word	index@(_ZN5flash16flash_fwd_kernelI23Flash_fwd_kernel_traitsILi192ELi128ELi64ELi8ELb0ELb0EN7cutlass6half_tE19Flash_kernel_traitsILi192ELi128ELi64ELi8ES3_EELb0ELb1ELb0ELb0ELb0ELb1ELb0ELb0EEEvNS_16Flash_fwd_paramsE)
        /*0158*/ 	.word	0x00000000


	//----- nvinfo : EIATTR_MIN_STACK_SIZE
	.align		4
.L_68:
        /*015c*/ 	.byte	0x04, 0x12
        /*015e*/ 	.short	(.L_70 - .L_69)
	.align		4
.L_69:
        /*0160*/ 	.word	index@(_ZN5flash16flash_fwd_kernelI23Flash_fwd_kernel_traitsILi192ELi128ELi64ELi8ELb0ELb0EN7cutlass6half_tE19Flash_kernel_traitsILi192ELi128ELi64ELi8ES3_EELb0ELb1ELb0ELb0ELb0ELb1ELb1ELb0EEEvNS_16Flash_fwd_paramsE)
        /*0164*/ 	.word	0x00000000


	//----- nvinfo : EIATTR_MIN_STACK_SIZE
	.align		4
.L_70:
        /*0168*/ 	.byte	0x04, 0x12
        /*016a*/ 	.short	(.L_72 - .L_71)
	.align		4
.L_71:
        /*016c*/ 	.word	index@(_ZN5flash16flash_fwd_kernelI23Flash_fwd_kernel_traitsILi192ELi128ELi64ELi8ELb0ELb0EN7cutlass6half_tE19Flash_kernel_traitsILi192ELi128ELi64ELi8ES3_EELb0ELb1ELb0ELb0ELb0ELb0ELb0ELb0EEEvNS_16Flash_fwd_paramsE)
        /*0170*/ 	.word	0x00000000


	//----- nvinfo : EIATTR_MIN_STACK_SIZE
	.align		4
.L_72:
        /*0174*/ 	.byte	0x04, 0x12
        /*0176*/ 	.short	(.L_74 - .L_73)
	.align		4
.L_73:
        /*0178*/ 	.word	index@(_ZN5flash16flash_fwd_kernelI23Flash_fwd_kernel_traitsILi192ELi128ELi64ELi8ELb0ELb0EN7cutlass6half_tE19Flash_kernel_traitsILi192ELi128ELi64ELi8ES3_EELb0ELb1ELb0ELb0ELb0ELb0ELb1ELb0EEEvNS_16Flash_fwd_paramsE)
        /*017c*/ 	.word	0x00000000


	//----- nvinfo : EIATTR_MIN_STACK_SIZE
	.align		4
.L_74:
        /*0180*/ 	.byte	0x04, 0x12
        /*0182*/ 	.short	(.L_76 - .L_75)
	.align		4
.L_75:
        /*0184*/ 	.word	index@(_ZN5flash16flash_fwd_kernelI23Flash_fwd_kernel_traitsILi192ELi128ELi64ELi8ELb0ELb0EN7cutlass6half_tE19Flash_kernel_traitsILi192ELi128ELi64ELi8ES3_EELb0ELb1ELb0ELb1ELb0ELb0ELb0ELb0EEEvNS_16Flash_fwd_paramsE)
        /*0188*/ 	.word	0x00000000


	//----- nvinfo : EIATTR_MIN_STACK_SIZE
	.align		4
.L_76:
        /*018c*/ 	.byte	0x04, 0x12
        /*018e*/ 	.short	(.L_78 - .L_77)
	.align		4
.L_77:
        /*0190*/ 	.word	index@(_ZN5flash16flash_fwd_kernelI23Flash_fwd_kernel_traitsILi192ELi128ELi64ELi8ELb0ELb0EN7cutlass6half_tE19Flash_kernel_traitsILi192ELi128ELi64ELi8ES3_EELb0ELb1ELb0ELb1ELb0ELb0ELb1ELb0EEEvNS_16Flash_fwd_paramsE)
        /*0194*/ 	.word	0x00000000


	//----- nvinfo : EIATTR_MIN_STACK_SIZE
	.align		4
.L_78:
        /*0198*/ 	.byte	0x04, 0x12
        /*019a*/ 	.short	(.L_80 - .L_79)
	.align		4
.L_79:
        /*019c*/ 	.word	index@(_ZN5flash16flash_fwd_kernelI23Flash_fwd_kernel_traitsILi192ELi64ELi64ELi4ELb0ELb0EN7cutlass6half_tE19Flash_kernel_traitsILi192ELi64ELi64ELi4ES3_EELb1ELb1ELb0ELb0ELb0ELb0ELb0ELb0EEEvNS_16Flash_fwd_paramsE)
        /*01a0*/ 	.word	0x00000000


	//----- nvinfo : EIATTR_MIN_STACK_SIZE
	.align		4
.L_80:
        /*01a4*/ 	.byte	0x04, 0x12
        /*01a6*/ 	.short	(.L_82 - .L_81)
	.align		4
.L_81:
        /*01a8*/ 	.word	index@(_ZN5flash16flash_fwd_kernelI23Flash_fwd_kernel_traitsILi192ELi64ELi64ELi4ELb0ELb0EN7cutlass6half_tE19Flash_kernel_traitsILi192ELi64ELi64ELi4ES3_EELb1ELb1ELb0ELb0ELb0ELb1ELb0ELb0EEEvNS_16Flash_fwd_paramsE)
        /*01ac*/ 	.word	0x00000000


	//----- nvinfo : EIATTR_MIN_STACK_SIZE
	.align		4
.L_82:
        /*01b0*/ 	.byte	0x04, 0x12
        /*01b2*/ 	.short	(.L_84 - .L_83)
	.align		4
.L_83:
        /*01b4*/ 	.word	index@(_ZN5flash16flash_fwd_kernelI23Flash_fwd_kernel_traitsILi192ELi64ELi64ELi4ELb0ELb0EN7cutlass6half_tE19Flash_kernel_traitsILi192ELi64ELi64ELi4ES3_EELb0ELb1ELb0ELb0ELb0ELb1ELb1ELb0EEEvNS_16Flash_fwd_paramsE)
        /*01b8*/ 	.word	0x00000000


	//----- nvinfo : EIATTR_MIN_STACK_SIZE
	.align		4
.L_84:
        /*01bc*/ 	.byte	0x04, 0x12
        /*01be*/ 	.short	(.L_86 - .L_85)
	.align		4
.L_85:
        /*01c0*/ 	.word	index@(_ZN5flash16flash_fwd_kernelI23Flash_fwd_kernel_traitsILi192ELi64ELi64ELi4ELb0ELb0EN7cutlass6half_tE19Flash_kernel_traitsILi192ELi64ELi64ELi4ES3_EELb1ELb1ELb0ELb1ELb0ELb0ELb0ELb0EEEvNS_16Flash_fwd_paramsE)
        /*01c4*/ 	.word	0x00000000


	//----- nvinfo : EIATTR_MIN_STACK_SIZE
	.align		4
.L_86:
        /*01c8*/ 	.byte	0x04, 0x12
        /*01ca*/ 	.short	(.L_88 - .L_87)
	.align		4
.L_87:
        /*01cc*/ 	.word	index@(_ZN5flash16flash_fwd_kernelI23Flash_fwd_kernel_traitsILi192ELi64ELi64ELi4ELb0ELb0EN7cutlass6half_tE19Flash_kernel_traitsILi192ELi64ELi64ELi4ES3_EELb1ELb1ELb0ELb0ELb0ELb0ELb0ELb1EEEvNS_16Flash_fwd_paramsE)
        /*01d0*/ 	.word	0x000000c0


	//----- nvinfo : EIATTR_MIN_STACK_SIZE
	.align		4
.L_88:
        /*01d4*/ 	.byte	0x04, 0x12
        /*01d6*/ 	.short	(.L_90 - .L_89)
	.align		4
.L_89:
        /*01d8*/ 	.word	index@(_ZN5flash16flash_fwd_kernelI23Flash_fwd_kernel_traitsILi192ELi64ELi64ELi4ELb0ELb0EN7cutlass6half_tE19Flash_kernel_traitsILi192ELi64ELi64ELi4ES3_EELb0ELb1ELb0ELb0ELb0ELb0ELb1ELb0EEEvNS_16Flash_fwd_paramsE)
        /*01dc*/ 	.word	0x00000000


	//----- nvinfo : EIATTR_MIN_STACK_SIZE
	.align		4
.L_90:
        /*01e0*/ 	.byte	0x04, 0x12
        /*01e2*/ 	.short	(.L_92 - .L_91)
	.align		4
.L_91:
        /*01e4*/ 	.word	index@(_ZN5flash16flash_fwd_kernelI23Flash_fwd_kernel_traitsILi192ELi64ELi64ELi4ELb0ELb0EN7cutlass6half_tE19Flash_kernel_traitsILi192ELi64ELi64ELi4ES3_EELb1ELb1ELb0ELb1ELb0ELb0ELb0ELb1EEEvNS_16Flash_fwd_paramsE)
        /*01e8*/ 	.word	0x00000078


	//----- nvinfo : EIATTR_MIN_STACK_SIZE
	.align		4
.L_92:
        /*01ec*/ 	.byte	0x04, 0x12
        /*01ee*/ 	.short	(.L_94 - .L_93)
	.align		4
.L_93:
        /*01f0*/ 	.word	index@(_ZN5flash16flash_fwd_kernelI23Flash_fwd_kernel_traitsILi192ELi64ELi64ELi4ELb0ELb0EN7cutlass6half_tE19Flash_kernel_traitsILi192ELi64ELi64ELi4ES3_EELb0ELb1ELb0ELb1ELb0ELb0ELb1ELb0EEEvNS_16Flash_fwd_paramsE)
        /*01f4*/ 	.word	0x00000000
.L_94:


//--------------------- .nv.compat                --------------------------
	.section	.nv.compat,"",@"SHT_CUDA_COMPAT_INFO"
	.align	4
        /*0000*/ 	.byte	0x02, 0x09, 0x01, 0x00, 0x02, 0x02, 0x01, 0x00, 0x02, 0x05, 0x05, 0x00, 0x03, 0x07, 0x01, 0x01
        /*0010*/ 	.byte	0x02, 0x03, 0x00, 0x00, 0x02, 0x06, 0x01, 0x00, 0x04, 0x0b, 0x08, 0x00, 0x01, 0x00, 0x00, 0x00
        /*0020*/ 	.byte	0x00, 0x00, 0x00, 0x00


//--------------------- .nv.info._ZN5flash16flash_fwd_kernelI23Flash_fwd_kernel_traitsILi192ELi128ELi64ELi8ELb0ELb0EN7cutlass6half_tE19Flash_kernel_traitsILi192ELi128ELi64ELi8ES3_EELb0ELb1ELb0ELb0ELb0ELb1ELb0ELb0EEEvNS_16Flash_fwd_paramsE --------------------------
	.section	.nv.info._ZN5flash16flash_fwd_kernelI23Flash_fwd_kernel_traitsILi192ELi128ELi64ELi8ELb0ELb0EN7cutlass6half_tE19Flash_kernel_traitsILi192ELi128ELi64ELi8ES3_EELb0ELb1ELb0ELb0ELb0ELb1ELb0ELb0EEEvNS_16Flash_fwd_paramsE,"",@"SHT_CUDA_INFO"
	.sectionflags	@""
	.align	4


	//----- nvinfo : EIATTR_CUDA_API_VERSION
	.align		4
        /*0000*/ 	.byte	0x04, 0x37
        /*0002*/ 	.short	(.L_96 - .L_95)
.L_95:
        /*0004*/ 	.word	0x00000082


	//----- nvinfo : EIATTR_KPARAM_INFO
	.align		4
.L_96:
        /*0008*/ 	.byte	0x04, 0x17
        /*000a*/ 	.short	(.L_98 - .L_97)
.L_97:
        /*000c*/ 	.word	0x00000000
        /*0010*/ 	.short	0x0000
        /*0012*/ 	.short	0x0000
        /*0014*/ 	.byte	0x00, 0xf0, 0x41, 0x07


	//----- nvinfo : EIATTR_SPARSE_MMA_MASK
	.align		4
.L_98:
        /*0018*/ 	.byte	0x03, 0x50
        /*001a*/ 	.short	0x0000


	//----- nvinfo : EIATTR_MAXREG_COUNT
	.align		4
        /*001c*/ 	.byte	0x03, 0x1b
        /*001e*/ 	.short	0x00ff


	//----- nvinfo : EIATTR_NUM_BARRIERS
	.align		4
        /*0020*/ 	.byte	0x02, 0x4c
        /*0022*/ 	.byte	0x01
	.zero		1


	//----- nvinfo : EIATTR_MERCURY_ISA_VERSION
	.align		4
        /*0024*/ 	.byte	0x03, 0x5f
        /*0026*/ 	.short	0x0101


	//----- nvinfo : EIATTR_COOP_GROUP_MASK_REGIDS
	.align		4
        /*0028*/ 	.byte	0x04, 0x29
        /*002a*/ 	.short	(.L_100 - .L_99)


	//   ....[0]....
.L_99:
        /*002c*/ 	.word	0xffffffff


	//   ....[1]....
        /*0030*/ 	.word	0xffffffff


	//   ....[2]....
        /*0034*/ 	.word	0xffffffff


	//   ....[3]....
        /*0038*/ 	.word	0xffffffff


	//   ....[4]....
        /*003c*/ 	.word	0xffffffff


	//   ....[5]....
        /*0040*/ 	.word	0xffffffff


	//   ....[6]....
        /*0044*/ 	.word	0xffffffff


	//   ....[7]....
        /*0048*/ 	.word	0xffffffff


	//   ....[8]....
        /*004c*/ 	.word	0xffffffff


	//   ....[9]....
        /*0050*/ 	.word	0xffffffff


	//   ....[10]....
        /*0054*/ 	.word	0xffffffff


	//   ....[11]....
        /*0058*/ 	.word	0xffffffff


	//   ....[12]....
        /*005c*/ 	.word	0xffffffff


	//   ....[13]....
        /*0060*/ 	.word	0xffffffff


	//   ....[14]....
        /*0064*/ 	.word	0xffffffff


	//   ....[15]....
        /*0068*/ 	.word	0xffffffff


	//   ....[16]....
        /*006c*/ 	.word	0xffffffff


	//   ....[17]....
        /*0070*/ 	.word	0xffffffff


	//   ....[18]....
        /*0074*/ 	.word	0xffffffff


	//   ....[19]....
        /*0078*/ 	.word	0xffffffff


	//----- nvinfo : EIATTR_COOP_GROUP_INSTR_OFFSETS
	.align		4
.L_100:
        /*007c*/ 	.byte	0x04, 0x28
        /*007e*/ 	.short	(.L_102 - .L_101)


	//   ....[0]....
.L_101:
        /*0080*/ 	.word	0x000030c0


	//   ....[1]....
        /*0084*/ 	.word	0x00003200


	//   ....[2]....
        /*0088*/ 	.word	0x00003220


	//   ....[3]....
        /*008c*/ 	.word	0x00003310


	//   ....[4]....
        /*0090*/ 	.word	0x00005650


	//   ....[5]....
        /*0094*/ 	.word	0x00005780


	//   ....[6]....
        /*0098*/ 	.word	0x000057a0


	//   ....[7]....
        /*009c*/ 	.word	0x00005860


	//   ....[8]....
        /*00a0*/ 	.word	0x00008360


	//   ....[9]....
        /*00a4*/ 	.word	0x00008420


	//   ....[10]....
        /*00a8*/ 	.word	0x00008460


	//   ....[11]....
        /*00ac*/ 	.word	0x00008480


	//   ....[12]....
        /*00b0*/ 	.word	0x0000aba0


	//   ....[13]....
        /*00b4*/ 	.word	0x0000abb0


	//   ....[14]....
        /*00b8*/ 	.word	0x0000ac10


	//   ....[15]....
        /*00bc*/ 	.word	0x0000ac20


	//   ....[16]....
        /*00c0*/ 	.word	0x0000c370


	//   ....[17]....
        /*00c4*/ 	.word	0x0000c3a0


	//   ....[18]....
        /*00c8*/ 	.word	0x0000c420


	//   ....[19]....
        /*00cc*/ 	.word	0x0000c430


	//----- nvinfo : EIATTR_VRC_CTA_INIT_COUNT
	.align		4
.L_102:
        /*00d0*/ 	.byte	0x02, 0x4a
	.zero		1
	.zero		1


	//----- nvinfo : EIATTR_EXIT_INSTR_OFFSETS
	.align		4
        /*00d4*/ 	.byte	0x04, 0x1c
        /*00d6*/ 	.short	(.L_104 - .L_103)


	//   ....[0]....
.L_103:
        /*00d8*/ 	.word	0x00000330


	//   ....[1]....
        /*00dc*/ 	.word	0x00000ef0


	//   ....[2]....
        /*00e0*/ 	.word	0x00000f80


	//   ....[3]....
        /*00e4*/ 	.word	0x0000dc40


	//   ....[4]....
        /*00e8*/ 	.word	0x0000dd40


	//----- nvinfo : EIATTR_CRS_STACK_SIZE
	.align		4
.L_104:
        /*00ec*/ 	.byte	0x04, 0x1e
        /*00ee*/ 	.short	(.L_106 - .L_105)
.L_105:
        /*00f0*/ 	.word	0x00000000


	//----- nvinfo : EIATTR_CBANK_PARAM_SIZE
	.align		4
.L_106:
        /*00f4*/ 	.byte	0x03, 0x19
        /*00f6*/ 	.short	0x01d0


	//----- nvinfo : EIATTR_PARAM_CBANK
	.align		4
        /*00f8*/ 	.byte	0x04, 0x0a
        /*00fa*/ 	.short	(.L_108 - .L_107)
	.align		4
.L_107:
        /*00fc*/ 	.word	index@(.nv.constant0._ZN5flash16flash_fwd_kernelI23Flash_fwd_kernel_traitsILi192ELi128ELi64ELi8ELb0ELb0EN7cutlass6half_tE19Flash_kernel_traitsILi192ELi128ELi64ELi8ES3_EELb0ELb1ELb0ELb0ELb0ELb1ELb0ELb0EEEvNS_16Flash_fwd_paramsE)
        /*0100*/ 	.short	0x0380
        /*0102*/ 	.short	0x01d0


	//----- nvinfo : EIATTR_SW_WAR
	.align		4
.L_108:
        /*0104*/ 	.byte	0x04, 0x36
        /*0106*/ 	.short	(.L_110 - .L_109)
.L_109:
        /*0108*/ 	.word	0x00000008
.L_110:


//--------------------- .nv.info._ZN5flash16flash_fwd_kernelI23Flash_fwd_kernel_traitsILi192ELi128ELi64ELi8ELb0ELb0EN7cutlass6half_tE19Flash_kernel_traitsILi192ELi128ELi64ELi8ES3_EELb0ELb1ELb0ELb0ELb0ELb1ELb1ELb0EEEvNS_16Flash_fwd_paramsE --------------------------
	.section	.nv.info._ZN5flash16flash_fwd_kernelI23Flash_fwd_kernel_traitsILi192ELi128ELi64ELi8ELb0ELb0EN7cutlass6half_tE19Flash_kernel_traitsILi192ELi128ELi64ELi8ES3_EELb0ELb1ELb0ELb0ELb0ELb1ELb1ELb0EEEvNS_16Flash_fwd_paramsE,"",@"SHT_CUDA_INFO"
	.sectionflags	@""
	.align	4


	//----- nvinfo : EIATTR_CUDA_API_VERSION
	.align		4
        /*0000*/ 	.byte	0x04, 0x37
        /*0002*/ 	.short	(.L_112 - .L_111)
.L_111:
        /*0004*/ 	.word	0x00000082


	//----- nvinfo : EIATTR_KPARAM_INFO
	.align		4
.L_112:
        /*0008*/ 	.byte	0x04, 0x17
        /*000a*/ 	.short	(.L_114 - .L_113)
.L_113:
        /*000c*/ 	.word	0x00000000
        /*0010*/ 	.short	0x0000
        /*0012*/ 	.short	0x0000
        /*0014*/ 	.byte	0x00, 0xf0, 0x41, 0x07


	//----- nvinfo : EIATTR_SPARSE_MMA_MASK
	.align		4
.L_114:
        /*0018*/ 	.byte	0x03, 0x50
        /*001a*/ 	.short	0x0000


	//----- nvinfo : EIATTR_MAXREG_COUNT
	.align		4
        /*001c*/ 	.byte	0x03, 0x1b
        /*001e*/ 	.short	0x00ff


	//----- nvinfo : EIATTR_NUM_BARRIERS
	.align		4
        /*0020*/ 	.byte	0x02, 0x4c
        /*0022*/ 	.byte	0x01
	.zero		1


	//----- nvinfo : EIATTR_MERCURY_ISA_VERSION
	.align		4
        /*0024*/ 	.byte	0x03, 0x5f
        /*0026*/ 	.short	0x0101


	//----- nvinfo : EIATTR_COOP_GROUP_MASK_REGIDS
	.align		4
        /*0028*/ 	.byte	0x04, 0x29
        /*002a*/ 	.short	(.L_116 - .L_115)


	//   ....[0]....
.L_115:
        /*002c*/ 	.word	0xffffffff


	//   ....[1]....
        /*0030*/ 	.word	0xffffffff


	//   ....[2]....
        /*0034*/ 	.word	0xffffffff


	//   ....[3]....
        /*0038*/ 	.word	0xffffffff


	//   ....[4]....
        /*003c*/ 	.word	0xffffffff


	//   ....[5]....
        /*0040*/ 	.word	0xffffffff


	//   ....[6]....
        /*0044*/ 	.word	0xffffffff


	//   ....[7]....
        /*0048*/ 	.word	0xffffffff


	//   ....[8]....
        /*004c*/ 	.word	0xffffffff


	//   ....[9]....
        /*0050*/ 	.word	0xffffffff


	//   ....[10]....
        /*0054*/ 	.word	0xffffffff


	//   ....[11]....
        /*0058*/ 	.word	0xffffffff


	//   ....[12]....
        /*005c*/ 	.word	0xffffffff


	//   ....[13]....
        /*0060*/ 	.word	0xffffffff


	//   ....[14]....
        /*0064*/ 	.word	0xffffffff


	//   ....[15]....
        /*0068*/ 	.word	0xffffffff


	//   ....[16]....
        /*006c*/ 	.word	0xffffffff


	//   ....[17]....
        /*0070*/ 	.word	0xffffffff


	//   ....[18]....
        /*0074*/ 	.word	0xffffffff


	//   ....[19]....
        /*0078*/ 	.word	0xffffffff


	//----- nvinfo : EIATTR_COOP_GROUP_INSTR_OFFSETS
	.align		4
.L_116:
        /*007c*/ 	.byte	0x04, 0x28
        /*007e*/ 	.short	(.L_118 - .L_117)


	//   ....[0]....
.L_117:
        /*0080*/ 	.word	0x000034a0


	//   ....[1]....
        /*0084*/ 	.word	0x000035e0


	//   ....[2]....
        /*0088*/ 	.word	0x00003600


	//   ....[3]....
        /*008c*/ 	.word	0x000036f0


	//   ....[4]....
        /*0090*/ 	.word	0x00005f50


	//   ....[5]....
        /*0094*/ 	.word	0x00005f80


	//   ....[6]....
        /*0098*/ 	.word	0x00006010


	//   ....[7]....
        /*009c*/ 	.word	0x00006020


	//   ....[8]....
        /*00a0*/ 	.word	0x00008fe0


	//   ....[9]....
        /*00a4*/ 	.word	0x00009010


	//   ....[10]....
        /*00a8*/ 	.word	0x000090a0


	//   ....[11]....
        /*00ac*/ 	.word	0x000090b0


	//   ....[12]....
        /*00b0*/ 	.word	0x0000bba0


	//   ....[13]....
        /*00b4*/ 	.word	0x0000bc00


	//   ....[14]....
        /*00b8*/ 	.word	0x0000bca0


	//   ....[15]....
        /*00bc*/ 	.word	0x0000bcb0


	//   ....[16]....
        /*00c0*/ 	.word	0x0000d380


	//   ....[17]....
        /*00c4*/ 	.word	0x0000d3b0


	//   ....[18]....
        /*00c8*/ 	.word	0x0000d430


	//   ....[19]....
        /*00cc*/ 	.word	0x0000d440


	//----- nvinfo : EIATTR_VRC_CTA_INIT_COUNT
	.align		4
.L_118:
        /*00d0*/ 	.byte	0x02, 0x4a
	.zero		1
	.zero		1


	//----- nvinfo : EIATTR_EXIT_INSTR_OFFSETS
	.align		4
        /*00d4*/ 	.byte	0x04, 0x1c
        /*00d6*/ 	.short	(.L_120 - .L_119)


	//   ....[0]....
.L_119:
        /*00d8*/ 	.word	0x00000330


	//   ....[1]....
        /*00dc*/ 	.word	0x00000ef0


	//   ....[2]....
        /*00e0*/ 	.word	0x00000f80


	//   ....[3]....
        /*00e4*/ 	.word	0x0000ec50


	//   ....[4]....
        /*00e8*/ 	.word	0x0000ed50


	//----- nvinfo : EIATTR_CRS_STACK_SIZE
	.align		4
.L_120:
        /*00ec*/ 	.byte	0x04, 0x1e
        /*00ee*/ 	.short	(.L_122 - .L_121)
.L_121:
        /*00f0*/ 	.word	0x00000000


	//----- nvinfo : EIATTR_CBANK_PARAM_SIZE
	.align		4
.L_122:
        /*00f4*/ 	.byte	0x03, 0x19
        /*00f6*/ 	.short	0x01d0


	//----- nvinfo : EIATTR_PARAM_CBANK
	.align		4
        /*00f8*/ 	.byte	0x04, 0x0a
        /*00fa*/ 	.short	(.L_124 - .L_123)
	.align		4
.L_123:
        /*00fc*/ 	.word	index@(.nv.constant0._ZN5flash16flash_fwd_kernelI23Flash_fwd_kernel_traitsILi192ELi128ELi64ELi8ELb0ELb0EN7cutlass6half_tE19Flash_kernel_traitsILi192ELi128ELi64ELi8ES3_EELb0ELb1ELb0ELb0ELb0ELb1ELb1ELb0EEEvNS_16Flash_fwd_paramsE)
        /*0100*/ 	.short	0x0380
        /*0102*/ 	.short	0x01d0


	//----- nvinfo : EIATTR_SW_WAR
	.align		4
.L_124:
        /*0104*/ 	.byte	0x04, 0x36
        /*0106*/ 	.short	(.L_126 - .L_125)
.L_125:
        /*0108*/ 	.word	0x00000008
.L_126:


//--------------------- .nv.info._ZN5flash16flash_fwd_kernelI23Flash_fwd_kernel_traitsILi192ELi128ELi64ELi8ELb0ELb0EN7cutlass6half_tE19Flash_kernel_traitsILi192ELi128ELi64ELi8ES3_EELb0ELb1ELb0ELb0ELb0ELb0ELb0ELb0EEEvNS_16Flash_fwd_paramsE --------------------------
	.section	.nv.info._ZN5flash16flash_fwd_kernelI23Flash_fwd_kernel_traitsILi192ELi128ELi64ELi8ELb0ELb0EN7cutlass6half_tE19Flash_kernel_traitsILi192ELi128ELi64ELi8ES3_EELb0ELb1ELb0ELb0ELb0ELb0ELb0ELb0EEEvNS_16Flash_fwd_paramsE,"",@"SHT_CUDA_INFO"
	.sectionflags	@""
	.align	4


	//----- nvinfo : EIATTR_CUDA_API_VERSION
	.align		4
        /*0000*/ 	.byte	0x04, 0x37
        /*0002*/ 	.short	(.L_128 - .L_127)
.L_127:
        /*0004*/ 	.word	0x00000082


	//----- nvinfo : EIATTR_KPARAM_INFO
	.align		4
.L_128:
        /*0008*/ 	.byte	0x04, 0x17
        /*000a*/ 	.short	(.L_130 - .L_129)
.L_129:
        /*000c*/ 	.word	0x00000000
        /*0010*/ 	.short	0x0000
        /*0012*/ 	.short	0x0000
        /*0014*/ 	.byte	0x00, 0xf0, 0x41, 0x07


	//----- nvinfo : EIATTR_SPARSE_MMA_MASK
	.align		4
.L_130:
        /*0018*/ 	.byte	0x03, 0x50
        /*001a*/ 	.short	0x0000


	//----- nvinfo : EIATTR_MAXREG_COUNT
	.align		4
        /*001c*/ 	.byte	0x03, 0x1b
        /*001e*/ 	.short	0x00ff


	//----- nvinfo : EIATTR_NUM_BARRIERS
	.align		4
        /*0020*/ 	.byte	0x02, 0x4c
        /*0022*/ 	.byte	0x01
	.zero		1


	//----- nvinfo : EIATTR_MERCURY_ISA_VERSION
	.align		4
        /*0024*/ 	.byte	0x03, 0x5f
        /*0026*/ 	.short	0x0101


	//----- nvinfo : EIATTR_COOP_GROUP_MASK_REGIDS
	.align		4
        /*0028*/ 	.byte	0x04, 0x29
        /*002a*/ 	.short	(.L_132 - .L_131)


	//   ....[0]....
.L_131:
        /*002c*/ 	.word	0xffffffff


	//   ....[1]....
        /*0030*/ 	.word	0xffffffff


	//   ....[2]....
        /*0034*/ 	.word	0xffffffff


	//   ....[3]....
        /*0038*/ 	.word	0xffffffff


	//   ....[4]....
        /*003c*/ 	.word	0xffffffff


	//   ....[5]....
        /*0040*/ 	.word	0xffffffff


	//   ....[6]....
        /*0044*/ 	.word	0xffffffff


	//   ....[7]....
        /*0048*/ 	.word	0xffffffff


	//   ....[8]....
        /*004c*/ 	.word	0xffffffff


	//   ....[9]....
        /*0050*/ 	.word	0xffffffff


	//   ....[10]....
        /*0054*/ 	.word	0xffffffff


	//   ....[11]....
        /*0058*/ 	.word	0xffffffff


	//   ....[12]....
        /*005c*/ 	.word	0xffffffff


	//   ....[13]....
        /*0060*/ 	.word	0xffffffff


	//   ....[14]....
        /*0064*/ 	.word	0xffffffff


	//   ....[15]....
        /*0068*/ 	.word	0xffffffff


	//   ....[16]....
        /*006c*/ 	.word	0xffffffff


	//   ....[17]....
        /*0070*/ 	.word	0xffffffff


	//   ....[18]....
        /*0074*/ 	.word	0xffffffff


	//   ....[19]....
        /*0078*/ 	.word	0xffffffff


	//----- nvinfo : EIATTR_COOP_GROUP_INSTR_OFFSETS
	.align		4
.L_132:
        /*007c*/ 	.byte	0x04, 0x28
        /*007e*/ 	.short	(.L_134 - .L_133)


	//   ....[0]....
.L_133:
        /*0080*/ 	.word	0x00004180


	//   ....[1]....
        /*0084*/ 	.word	0x00004340


	//   ....[2]....
        /*0088*/ 	.word	0x00004350


	//   ....[3]....
        /*008c*/ 	.word	0x000043a0


	//   ....[4]....
        /*0090*/ 	.word	0x00006b00


	//   ....[5]....
        /*0094*/ 	.word	0x00006b30


	//   ....[6]....
        /*0098*/ 	.word	0x00006bb0


	//   ....[7]....
        /*009c*/ 	.word	0x00006bc0


	//   ....[8]....
        /*00a0*/ 	.word	0x00009ac0


	//   ....[9]....
        /*00a4*/ 	.word	0x00009af0


	//   ....[10]....
        /*00a8*/ 	.word	0x00009b70


	//   ....[11]....
        /*00ac*/ 	.word	0x00009b80


	//   ....[12]....
        /*00b0*/ 	.word	0x0000c650


	//   ....[13]....
        /*00b4*/ 	.word	0x0000c680


	//   ....[14]....
        /*00b8*/ 	.word	0x0000c6d0


	//   ....[15]....
        /*00bc*/ 	.word	0x0000c6e0


	//   ....[16]....
        /*00c0*/ 	.word	0x0000de20


	//   ....[17]....
        /*00c4*/ 	.word	0x0000de60


	//   ....[18]....
        /*00c8*/ 	.word	0x0000df00


	//   ....[19]....
        /*00cc*/ 	.word	0x0000df30


	//----- nvinfo : EIATTR_VRC_CTA_INIT_COUNT
	.align		4
.L_134:
        /*00d0*/ 	.byte	0x02, 0x4a
	.zero		1
	.zero		1


	//----- nvinfo : EIATTR_EXIT_INSTR_OFFSETS
	.align		4
        /*00d4*/ 	.byte	0x04, 0x1c
        /*00d6*/ 	.short	(.L_136 - .L_135)


	//   ....[0]....
.L_135:
        /*00d8*/ 	.word	0x000004a0


	//   ....[1]....
        /*00dc*/ 	.word	0x000011a0


	//   ....[2]....
        /*00e0*/ 	.word	0x00001230


	//   ....[3]....
        /*00e4*/ 	.word	0x0000f720


	//   ....[4]....
        /*00e8*/ 	.word	0x0000f860


	//   ....[5]....
        /*00ec*/ 	.word	0x0000f880


	//----- nvinfo : EIATTR_CRS_STACK_SIZE
	.align		4
.L_136:
        /*00f0*/ 	.byte	0x04, 0x1e
        /*00f2*/ 	.short	(.L_138 - .L_137)
.L_137:
        /*00f4*/ 	.word	0x00000000


	//----- nvinfo : EIATTR_CBANK_PARAM_SIZE
	.align		4
.L_138:
        /*00f8*/ 	.byte	0x03, 0x19
        /*00fa*/ 	.short	0x01d0


	//----- nvinfo : EIATTR_PARAM_CBANK
	.align		4
        /*00fc*/ 	.byte	0x04, 0x0a
        /*00fe*/ 	.short	(.L_140 - .L_139)
	.align		4
.L_139:
        /*0100*/ 	.word	index@(.nv.constant0._ZN5flash16flash_fwd_kernelI23Flash_fwd_kernel_traitsILi192ELi128ELi64ELi8ELb0ELb0EN7cutlass6half_tE19Flash_kernel_traitsILi192ELi128ELi64ELi8ES3_EELb0ELb1ELb0ELb0ELb0ELb0ELb0ELb0EEEvNS_16Flash_fwd_paramsE)
        /*0104*/ 	.short	0x0380
        /*0106*/ 	.short	0x01d0


	//----- nvinfo : EIATTR_SW_WAR
	.align		4
.L_140:
        /*0108*/ 	.byte	0x04, 0x36
        /*010a*/ 	.short	(.L_142 - .L_141)
.L_141:
        /*010c*/ 	.word	0x00000008
.L_142:


//--------------------- .nv.info._ZN5flash16flash_fwd_kernelI23Flash_fwd_kernel_traitsILi192ELi128ELi64ELi8ELb0ELb0EN7cutlass6half_tE19Flash_kernel_traitsILi192ELi128ELi64ELi8ES3_EELb0ELb1ELb0ELb0ELb0ELb0ELb1ELb0EEEvNS_16Flash_fwd_paramsE --------------------------
	.section	.nv.info._ZN5flash16flash_fwd_kernelI23Flash_fwd_kernel_traitsILi192ELi128ELi64ELi8ELb0ELb0EN7cutlass6half_tE19Flash_kernel_traitsILi192ELi128ELi64ELi8ES3_EELb0ELb1ELb0ELb0ELb0ELb0ELb1ELb0EEEvNS_16Flash_fwd_paramsE,"",@"SHT_CUDA_INFO"
	.sectionflags	@""
	.align	4


	//----- nvinfo : EIATTR_CUDA_API_VERSION
	.align		4
        /*0000*/ 	.byte	0x04, 0x37
        /*0002*/ 	.short	(.L_144 - .L_143)
.L_143:
        /*0004*/ 	.word	0x00000082


	//----- nvinfo : EIATTR_KPARAM_INFO
	.align		4
.L_144:
        /*0008*/ 	.byte	0x04, 0x17
        /*000a*/ 	.short	(.L_146 - .L_145)
.L_145:
        /*000c*/ 	.word	0x00000000
        /*0010*/ 	.short	0x0000
        /*0012*/ 	.short	0x0000
        /*0014*/ 	.byte	0x00, 0xf0, 0x41, 0x07


	//----- nvinfo : EIATTR_SPARSE_MMA_MASK
	.align		4
.L_146:
        /*0018*/ 	.byte	0x03, 0x50
        /*001a*/ 	.short	0x0000


	//----- nvinfo : EIATTR_MAXREG_COUNT
	.align		4
        /*001c*/ 	.byte	0x03, 0x1b
        /*001e*/ 	.short	0x00ff


	//----- nvinfo : EIATTR_NUM_BARRIERS
	.align		4
        /*0020*/ 	.byte	0x02, 0x4c
        /*0022*/ 	.byte	0x01
	.zero		1


	//----- nvinfo : EIATTR_MERCURY_ISA_VERSION
	.align		4
        /*0024*/ 	.byte	0x03, 0x5f
        /*0026*/ 	.short	0x0101


	//----- nvinfo : EIATTR_COOP_GROUP_MASK_REGIDS
	.align		4
        /*0028*/ 	.byte	0x04, 0x29
        /*002a*/ 	.short	(.L_148 - .L_147)


	//   ....[0]....
.L_147:
        /*002c*/ 	.word	0xffffffff


	//   ....[1]....
        /*0030*/ 	.word	0xffffffff


	//   ....[2]....
        /*0034*/ 	.word	0xffffffff


	//   ....[3]....
        /*0038*/ 	.word	0xffffffff


	//   ....[4]....
        /*003c*/ 	.word	0xffffffff


	//   ....[5]....
        /*0040*/ 	.word	0xffffffff


	//   ....[6]....
        /*0044*/ 	.word	0xffffffff


	//   ....[7]....
        /*0048*/ 	.word	0xffffffff


	//   ....[8]....
        /*004c*/ 	.word	0xffffffff


	//   ....[9]....
        /*0050*/ 	.word	0xffffffff


	//   ....[10]....
        /*0054*/ 	.word	0xffffffff


	//   ....[11]....
        /*0058*/ 	.word	0xffffffff


	//   ....[12]....
        /*005c*/ 	.word	0xffffffff


	//   ....[13]....
        /*0060*/ 	.word	0xffffffff


	//   ....[14]....
        /*0064*/ 	.word	0xffffffff


	//   ....[15]....
        /*0068*/ 	.word	0xffffffff


	//   ....[16]....
        /*006c*/ 	.word	0xffffffff


	//   ....[17]....
        /*0070*/ 	.word	0xffffffff


	//   ....[18]....
        /*0074*/ 	.word	0xffffffff


	//   ....[19]....
        /*0078*/ 	.word	0xffffffff


	//----- nvinfo : EIATTR_COOP_GROUP_INSTR_OFFSETS
	.align		4
.L_148:
        /*007c*/ 	.byte	0x04, 0x28
        /*007e*/ 	.short	(.L_150 - .L_149)


	//   ....[0]....
.L_149:
        /*0080*/ 	.word	0x000045d0


	//   ....[1]....
        /*0084*/ 	.word	0x00004740


	//   ....[2]....
        /*0088*/ 	.word	0x00004750


	//   ....[3]....
        /*008c*/ 	.word	0x000047a0


	//   ....[4]....
        /*0090*/ 	.word	0x000072a0


	//   ....[5]....
        /*0094*/ 	.word	0x00007350


	//   ....[6]....
        /*0098*/ 	.word	0x00007380


	//   ....[7]....
        /*009c*/ 	.word	0x000073a0


	//   ....[8]....
        /*00a0*/ 	.word	0x0000a6e0


	//   ....[9]....
        /*00a4*/ 	.word	0x0000a710


	//   ....[10]....
        /*00a8*/ 	.word	0x0000a790


	//   ....[11]....
        /*00ac*/ 	.word	0x0000a7a0


	//   ....[12]....
        /*00b0*/ 	.word	0x0000d680


	//   ....[13]....
        /*00b4*/ 	.word	0x0000d700


	//   ....[14]....
        /*00b8*/ 	.word	0x0000d7b0


	//   ....[15]....
        /*00bc*/ 	.word	0x0000d7c0


	//   ....[16]....
        /*00c0*/ 	.word	0x0000ee60


	//   ....[17]....
        /*00c4*/ 	.word	0x0000eea0


	//   ....[18]....
        /*00c8*/ 	.word	0x0000ef40


	//   ....[19]....
        /*00cc*/ 	.word	0x0000ef70


	//----- nvinfo : EIATTR_VRC_CTA_INIT_COUNT
	.align		4
.L_150:
        /*00d0*/ 	.byte	0x02, 0x4a
	.zero		1
	.zero		1


	//----- nvinfo : EIATTR_EXIT_INSTR_OFFSETS
	.align		4
        /*00d4*/ 	.byte	0x04, 0x1c
        /*00d6*/ 	.short	(.L_152 - .L_151)


	//   ....[0]....
.L_151:
        /*00d8*/ 	.word	0x000004a0


	//   ....[1]....
        /*00dc*/ 	.word	0x000011a0


	//   ....[2]....
        /*00e0*/ 	.word	0x00001230


	//   ....[3]....
        /*00e4*/ 	.word	0x00010760


	//   ....[4]....
        /*00e8*/ 	.word	0x000108a0


	//   ....[5]....
        /*00ec*/ 	.word	0x000108c0


	//----- nvinfo : EIATTR_CRS_STACK_SIZE
	.align		4
.L_152:
        /*00f0*/ 	.byte	0x04, 0x1e
        /*00f2*/ 	.short	(.L_154 - .L_153)
.L_153:
        /*00f4*/ 	.word	0x00000000


	//----- nvinfo : EIATTR_CBANK_PARAM_SIZE
	.align		4
.L_154:
        /*00f8*/ 	.byte	0x03, 0x19
        /*00fa*/ 	.short	0x01d0


	//----- nvinfo : EIATTR_PARAM_CBANK
	.align		4
        /*00fc*/ 	.byte	0x04, 0x0a
        /*00fe*/ 	.short	(.L_156 - .L_155)
	.align		4
.L_155:
        /*0100*/ 	.word	index@(.nv.constant0._ZN5flash16flash_fwd_kernelI23Flash_fwd_kernel_traitsILi192ELi128ELi64ELi8ELb0ELb0EN7cutlass6half_tE19Flash_kernel_traitsILi192ELi128ELi64ELi8ES3_EELb0ELb1ELb0ELb0ELb0ELb0ELb1ELb0EEEvNS_16Flash_fwd_paramsE)
        /*0104*/ 	.short	0x0380
        /*0106*/ 	.short	0x01d0


	//----- nvinfo : EIATTR_SW_WAR
	.align		4
.L_156:
        /*0108*/ 	.byte	0x04, 0x36
        /*010a*/ 	.short	(.L_158 - .L_157)
.L_157:
        /*010c*/ 	.word	0x00000008
.L_158:


//--------------------- .nv.info._ZN5flash16flash_fwd_kernelI23Flash_fwd_kernel_traitsILi192ELi128ELi64ELi8ELb0ELb0EN7cutlass6half_tE19Flash_kernel_traitsILi192ELi128ELi64ELi8ES3_EELb0ELb1ELb0ELb1ELb0ELb0ELb0ELb0EEEvNS_16Flash_fwd_paramsE --------------------------
	.section	.nv.info._ZN5flash16flash_fwd_kernelI23Flash_fwd_kernel_traitsILi192ELi128ELi64ELi8ELb0ELb0EN7cutlass6half_tE19Flash_kernel_traitsILi192ELi128ELi64ELi8ES3_EELb0ELb1ELb0ELb1ELb0ELb0ELb0ELb0EEEvNS_16Flash_fwd_paramsE,"",@"SHT_CUDA_INFO"
	.sectionflags	@""
	.align	4


	//----- nvinfo : EIATTR_CUDA_API_VERSION
	.align		4
        /*0000*/ 	.byte	0x04, 0x37
        /*0002*/ 	.short	(.L_160 - .L_159)
.L_159:
        /*0004*/ 	.word	0x00000082


	//----- nvinfo : EIATTR_KPARAM_INFO
	.align		4
.L_160:
        /*0008*/ 	.byte	0x04, 0x17
        /*000a*/ 	.short	(.L_162 - .L_161)
.L_161:
        /*000c*/ 	.word	0x00000000
        /*0010*/ 	.short	0x0000
        /*0012*/ 	.short	0x0000
        /*0014*/ 	.byte	0x00, 0xf0, 0x41, 0x07


	//----- nvinfo : EIATTR_SPARSE_MMA_MASK
	.align		4
.L_162:
        /*0018*/ 	.byte	0x03, 0x50
        /*001a*/ 	.short	0x0000


	//----- nvinfo : EIATTR_MAXREG_COUNT
	.align		4
        /*001c*/ 	.byte	0x03, 0x1b
        /*001e*/ 	.short	0x00ff


	//----- nvinfo : EIATTR_NUM_BARRIERS
	.align		4
        /*0020*/ 	.byte	0x02, 0x4c
        /*0022*/ 	.byte	0x01
	.zero		1


	//----- nvinfo : EIATTR_MERCURY_ISA_VERSION
	.align		4
        /*0024*/ 	.byte	0x03, 0x5f
        /*0026*/ 	.short	0x0101


	//----- nvinfo : EIATTR_COOP_GROUP_MASK_REGIDS
	.align		4
        /*0028*/ 	.byte	0x04, 0x29
        /*002a*/ 	.short	(.L_164 - .L_163)


	//   ....[0]....
.L_163:
        /*002c*/ 	.word	0xffffffff


	//   ....[1]....
        /*0030*/ 	.word	0xffffffff


	//   ....[2]....
        /*0034*/ 	.word	0xffffffff


	//   ....[3]....
        /*0038*/ 	.word	0xffffffff


	//   ....[4]....
        /*003c*/ 	.word	0xffffffff


	//   ....[5]....
        /*0040*/ 	.word	0xffffffff


	//   ....[6]....
        /*0044*/ 	.word	0xffffffff


	//   ....[7]....
        /*0048*/ 	.word	0xffffffff


	//   ....[8]....
        /*004c*/ 	.word	0xffffffff


	//   ....[9]....
        /*0050*/ 	.word	0xffffffff


	//   ....[10]....
        /*0054*/ 	.word	0xffffffff


	//   ....[11]....
        /*0058*/ 	.word	0xffffffff


	//   ....[12]....
        /*005c*/ 	.word	0xffffffff


	//   ....[13]....
        /*0060*/ 	.word	0xffffffff


	//   ....[14]....
        /*0064*/ 	.word	0xffffffff


	//   ....[15]....
        /*0068*/ 	.word	0xffffffff


	//   ....[16]....
        /*006c*/ 	.word	0xffffffff


	//   ....[17]....
        /*0070*/ 	.word	0xffffffff


	//   ....[18]....
        /*0074*/ 	.word	0xffffffff


	//   ....[19]....
        /*0078*/ 	.word	0xffffffff


	//----- nvinfo : EIATTR_COOP_GROUP_INSTR_OFFSETS
	.align		4
.L_164:
        /*007c*/ 	.byte	0x04, 0x28
        /*007e*/ 	.short	(.L_166 - .L_165)


	//   ....[0]....
.L_165:
        /*0080*/ 	.word	0x00004630


	//   ....[1]....
        /*0084*/ 	.word	0x00004650


	//   ....[2]....
        /*0088*/ 	.word	0x00004700


	//   ....[3]....
        /*008c*/ 	.word	0x00004710


	//   ....[4]....
        /*0090*/ 	.word	0x00007250


	//   ....[5]....
        /*0094*/ 	.word	0x00007280


	//   ....[6]....
        /*0098*/ 	.word	0x000072f0


	//   ....[7]....
        /*009c*/ 	.word	0x00007300


	//   ....[8]....
        /*00a0*/ 	.word	0x0000a500


	//   ....[9]....
        /*00a4*/ 	.word	0x0000a530


	//   ....[10]....
        /*00a8*/ 	.word	0x0000a5a0


	//   ....[11]....
        /*00ac*/ 	.word	0x0000a5b0


	//   ....[12]....
        /*00b0*/ 	.word	0x0000d4c0


	//   ....[13]....
        /*00b4*/ 	.word	0x0000d4f0


	//   ....[14]....
        /*00b8*/ 	.word	0x0000d540


	//   ....[15]....
        /*00bc*/ 	.word	0x0000d550


	//   ....[16]....
        /*00c0*/ 	.word	0x0000ec90


	//   ....[17]....
        /*00c4*/ 	.word	0x0000ecd0


	//   ....[18]....
        /*00c8*/ 	.word	0x0000ed80


	//   ....[19]....
        /*00cc*/ 	.word	0x0000edb0


	//----- nvinfo : EIATTR_VRC_CTA_INIT_COUNT
	.align		4
.L_166:
        /*00d0*/ 	.byte	0x02, 0x4a
	.zero		1
	.zero		1


	//----- nvinfo : EIATTR_EXIT_INSTR_OFFSETS
	.align		4
        /*00d4*/ 	.byte	0x04, 0x1c
        /*00d6*/ 	.short	(.L_168 - .L_167)


	//   ....[0]....
.L_167:
        /*00d8*/ 	.word	0x000004a0


	//   ....[1]....
        /*00dc*/ 	.word	0x000011a0


	//   ....[2]....
        /*00e0*/ 	.word	0x00001230


	//   ....[3]....
        /*00e4*/ 	.word	0x00010590


	//   ....[4]....
        /*00e8*/ 	.word	0x000106d0


	//   ....[5]....
        /*00ec*/ 	.word	0x000106f0


	//----- nvinfo : EIATTR_CRS_STACK_SIZE
	.align		4
.L_168:
        /*00f0*/ 	.byte	0x04, 0x1e
        /*00f2*/ 	.short	(.L_170 - .L_169)
.L_169:
        /*00f4*/ 	.word	0x00000000


	//----- nvinfo : EIATTR_CBANK_PARAM_SIZE
	.align		4
.L_170:
        /*00f8*/ 	.byte	0x03, 0x19
        /*00fa*/ 	.short	0x01d0


	//----- nvinfo : EIATTR_PARAM_CBANK
	.align		4
        /*00fc*/ 	.byte	0x04, 0x0a
        /*00fe*/ 	.short	(.L_172 - .L_171)
	.align		4
.L_171:
        /*0100*/ 	.word	index@(.nv.constant0._ZN5flash16flash_fwd_kernelI23Flash_fwd_kernel_traitsILi192ELi128ELi64ELi8ELb0ELb0EN7cutlass6half_tE19Flash_kernel_traitsILi192ELi128ELi64ELi8ES3_EELb0ELb1ELb0ELb1ELb0ELb0ELb0ELb0EEEvNS_16Flash_fwd_paramsE)
        /*0104*/ 	.short	0x0380
        /*0106*/ 	.short	0x01d0


	//----- nvinfo : EIATTR_SW_WAR
	.align		4
.L_172:
        /*0108*/ 	.byte	0x04, 0x36
        /*010a*/ 	.short	(.L_174 - .L_173)
.L_173:
        /*010c*/ 	.word	0x00000008
.L_174:


//--------------------- .nv.info._ZN5flash16flash_fwd_kernelI23Flash_fwd_kernel_traitsILi192ELi128ELi64ELi8ELb0ELb0EN7cutlass6half_tE19Flash_kernel_traitsILi192ELi128ELi64ELi8ES3_EELb0ELb1ELb0ELb1ELb0ELb0ELb1ELb0EEEvNS_16Flash_fwd_paramsE --------------------------
	.section	.nv.info._ZN5flash16flash_fwd_kernelI23Flash_fwd_kernel_traitsILi192ELi128ELi64ELi8ELb0ELb0EN7cutlass6half_tE19Flash_kernel_traitsILi192ELi128ELi64ELi8ES3_EELb0ELb1ELb0ELb1ELb0ELb0ELb1ELb0EEEvNS_16Flash_fwd_paramsE,"",@"SHT_CUDA_INFO"
	.sectionflags	@""
	.align	4


	//----- nvinfo : EIATTR_CUDA_API_VERSION
	.align		4
        /*0000*/ 	.byte	0x04, 0x37
        /*0002*/ 	.short	(.L_176 - .L_175)
.L_175:
        /*0004*/ 	.word	0x00000082


	//----- nvinfo : EIATTR_KPARAM_INFO
	.align		4
.L_176:
        /*0008*/ 	.byte	0x04, 0x17
        /*000a*/ 	.short	(.L_178 - .L_177)
.L_177:
        /*000c*/ 	.word	0x00000000
        /*0010*/ 	.short	0x0000
        /*0012*/ 	.short	0x0000
        /*0014*/ 	.byte	0x00, 0xf0, 0x41, 0x07


	//----- nvinfo : EIATTR_SPARSE_MMA_MASK
	.align		4
.L_178:
        /*0018*/ 	.byte	0x03, 0x50
        /*001a*/ 	.short	0x0000


	//----- nvinfo : EIATTR_MAXREG_COUNT
	.align		4
        /*001c*/ 	.byte	0x03, 0x1b
        /*001e*/ 	.short	0x00ff


	//----- nvinfo : EIATTR_NUM_BARRIERS
	.align		4
        /*0020*/ 	.byte	0x02, 0x4c
        /*0022*/ 	.byte	0x01
	.zero		1


	//----- nvinfo : EIATTR_MERCURY_ISA_VERSION
	.align		4
        /*0024*/ 	.byte	0x03, 0x5f
        /*0026*/ 	.short	0x0101


	//----- nvinfo : EIATTR_COOP_GROUP_MASK_REGIDS
	.align		4
        /*0028*/ 	.byte	0x04, 0x29
        /*002a*/ 	.short	(.L_180 - .L_179)


	//   ....[0]....
.L_179:
        /*002c*/ 	.word	0xffffffff


	//   ....[1]....
        /*0030*/ 	.word	0xffffffff


	//   ....[2]....
        /*0034*/ 	.word	0xffffffff


	//   ....[3]....
        /*0038*/ 	.word	0xffffffff


	//   ....[4]....
        /*003c*/ 	.word	0xffffffff


	//   ....[5]....
        /*0040*/ 	.word	0xffffffff


	//   ....[6]....
        /*0044*/ 	.word	0xffffffff


	//   ....[7]....
        /*0048*/ 	.word	0xffffffff


	//   ....[8]....
        /*004c*/ 	.word	0xffffffff


	//   ....[9]....
        /*0050*/ 	.word	0xffffffff


	//   ....[10]....
        /*0054*/ 	.word	0xffffffff


	//   ....[11]....
        /*0058*/ 	.word	0xffffffff


	//   ....[12]....
        /*005c*/ 	.word	0xffffffff


	//   ....[13]....
        /*0060*/ 	.word	0xffffffff


	//   ....[14]....
        /*0064*/ 	.word	0xffffffff


	//   ....[15]....
        /*0068*/ 	.word	0xffffffff


	//   ....[16]....
        /*006c*/ 	.word	0xffffffff


	//   ....[17]....
        /*0070*/ 	.word	0xffffffff


	//   ....[18]....
        /*0074*/ 	.word	0xffffffff


	//   ....[19]....
        /*0078*/ 	.word	0xffffffff


	//----- nvinfo : EIATTR_COOP_GROUP_INSTR_OFFSETS
	.align		4
.L_180:
        /*007c*/ 	.byte	0x04, 0x28
        /*007e*/ 	.short	(.L_182 - .L_181)


	//   ....[0]....
.L_181:
        /*0080*/ 	.word	0x00004a40


	//   ....[1]....
        /*0084*/ 	.word	0x00004a60


	//   ....[2]....
        /*0088*/ 	.word	0x00004b10


	//   ....[3]....
        /*008c*/ 	.word	0x00004b20


	//   ....[4]....
        /*0090*/ 	.word	0x00007a50


	//   ....[5]....
        /*0094*/ 	.word	0x00007a80


	//   ....[6]....
        /*0098*/ 	.word	0x00007af0


	//   ....[7]....
        /*009c*/ 	.word	0x00007b00


	//   ....[8]....
        /*00a0*/ 	.word	0x0000b120


	//   ....[9]....
        /*00a4*/ 	.word	0x0000b150


	//   ....[10]....
        /*00a8*/ 	.word	0x0000b1c0


	//   ....[11]....
        /*00ac*/ 	.word	0x0000b1d0


	//   ....[12]....
        /*00b0*/ 	.word	0x0000e4f0


	//   ....[13]....
        /*00b4*/ 	.word	0x0000e570


	//   ....[14]....
        /*00b8*/ 	.word	0x0000e620


	//   ....[15]....
        /*00bc*/ 	.word	0x0000e630


	//   ....[16]....
        /*00c0*/ 	.word	0x0000fcd0


	//   ....[17]....
        /*00c4*/ 	.word	0x0000fd10


	//   ....[18]....
        /*00c8*/ 	.word	0x0000fdc0


	//   ....[19]....
        /*00cc*/ 	.word	0x0000fdf0


	//----- nvinfo : EIATTR_VRC_CTA_INIT_COUNT
	.align		4
.L_182:
        /*00d0*/ 	.byte	0x02, 0x4a
	.zero		1
	.zero		1


	//----- nvinfo : EIATTR_EXIT_INSTR_OFFSETS
	.align		4
        /*00d4*/ 	.byte	0x04, 0x1c
        /*00d6*/ 	.short	(.L_184 - .L_183)


	//   ....[0]....
.L_183:
        /*00d8*/ 	.word	0x000004a0


	//   ....[1]....
        /*00dc*/ 	.word	0x000011a0


	//   ....[2]....
        /*00e0*/ 	.word	0x00001230


	//   ....[3]....
        /*00e4*/ 	.word	0x000115d0


	//   ....[4]....
        /*00e8*/ 	.word	0x00011710


	//   ....[5]....
        /*00ec*/ 	.word	0x00011730


	//----- nvinfo : EIATTR_CRS_STACK_SIZE
	.align		4
.L_184:
        /*00f0*/ 	.byte	0x04, 0x1e
        /*00f2*/ 	.short	(.L_186 - .L_185)
.L_185:
        /*00f4*/ 	.word	0x00000000


	//----- nvinfo : EIATTR_CBANK_PARAM_SIZE
	.align		4
.L_186:
        /*00f8*/ 	.byte	0x03, 0x19
        /*00fa*/ 	.short	0x01d0


	//----- nvinfo : EIATTR_PARAM_CBANK
	.align		4
        /*00fc*/ 	.byte	0x04, 0x0a
        /*00fe*/ 	.short	(.L_188 - .L_187)
	.align		4
.L_187:
        /*0100*/ 	.word	index@(.nv.constant0._ZN5flash16flash_fwd_kernelI23Flash_fwd_kernel_traitsILi192ELi128ELi64ELi8ELb0ELb0EN7cutlass6half_tE19Flash_kernel_traitsILi192ELi128ELi64ELi8ES3_EELb0ELb1ELb0ELb1ELb0ELb0ELb1ELb0EEEvNS_16Flash_fwd_paramsE)
        /*0104*/ 	.short	0x0380
        /*0106*/ 	.short	0x01d0


	//----- nvinfo : EIATTR_SW_WAR
	.align		4
.L_188:
        /*0108*/ 	.byte	0x04, 0x36
        /*010a*/ 	.short	(.L_190 - .L_189)
.L_189:
        /*010c*/ 	.word	0x00000008
.L_190:


//--------------------- .nv.info._ZN5flash16flash_fwd_kernelI23Flash_fwd_kernel_traitsILi192ELi64ELi64ELi4ELb0ELb0EN7cutlass6half_tE19Flash_kernel_traitsILi192ELi64ELi64ELi4ES3_EELb1ELb1ELb0ELb0ELb0ELb0ELb0ELb0EEEvNS_16Flash_fwd_paramsE --------------------------
	.section	.nv.info._ZN5flash16flash_fwd_kernelI23Flash_fwd_kernel_traitsILi192ELi64ELi64ELi4ELb0ELb0EN7cutlass6half_tE19Flash_kernel_traitsILi192ELi64ELi64ELi4ES3_EELb1ELb1ELb0ELb0ELb0ELb0ELb0ELb0EEEvNS_16Flash_fwd_paramsE,"",@"SHT_CUDA_INFO"
	.sectionflags	@""
	.align	4


	//----- nvinfo : EIATTR_CUDA_API_VERSION
	.align		4
        /*0000*/ 	.byte	0x04, 0x37
        /*0002*/ 	.short	(.L_192 - .L_191)
.L_191:
        /*0004*/ 	.word	0x00000082


	//----- nvinfo : EIATTR_KPARAM_INFO
	.align		4
.L_192:
        /*0008*/ 	.byte	0x04, 0x17
        /*000a*/ 	.short	(.L_194 - .L_193)
.L_193:
        /*000c*/ 	.word	0x00000000
        /*0010*/ 	.short	0x0000
        /*0012*/ 	.short	0x0000
        /*0014*/ 	.byte	0x00, 0xf0, 0x41, 0x07


	//----- nvinfo : EIATTR_SPARSE_MMA_MASK
	.align		4
.L_194:
        /*0018*/ 	.byte	0x03, 0x50
        /*001a*/ 	.short	0x0000


	//----- nvinfo : EIATTR_MAXREG_COUNT
	.align		4
        /*001c*/ 	.byte	0x03, 0x1b
        /*001e*/ 	.short	0x00ff


	//----- nvinfo : EIATTR_NUM_BARRIERS
	.align		4
        /*0020*/ 	.byte	0x02, 0x4c
        /*0022*/ 	.byte	0x01
	.zero		1


	//----- nvinfo : EIATTR_MERCURY_ISA_VERSION
	.align		4
        /*0024*/ 	.byte	0x03, 0x5f
        /*0026*/ 	.short	0x0101


	//----- nvinfo : EIATTR_COOP_GROUP_MASK_REGIDS
	.align		4
        /*0028*/ 	.byte	0x04, 0x29
        /*002a*/ 	.short	(.L_196 - .L_195)


	//   ....[0]....
.L_195:
        /*002c*/ 	.word	0xffffffff


	//   ....[1]....
        /*0030*/ 	.word	0xffffffff


	//   ....[2]....
        /*0034*/ 	.word	0xffffffff


	//   ....[3]....
        /*0038*/ 	.word	0xffffffff


	//   ....[4]....
        /*003c*/ 	.word	0xffffffff


	//   ....[5]....
        /*0040*/ 	.word	0xffffffff


	//   ....[6]....
        /*0044*/ 	.word	0xffffffff


	//   ....[7]....
        /*0048*/ 	.word	0xffffffff


	//   ....[8]....
        /*004c*/ 	.word	0xffffffff


	//   ....[9]....
        /*0050*/ 	.word	0xffffffff


	//   ....[10]....
        /*0054*/ 	.word	0xffffffff


	//   ....[11]....
        /*0058*/ 	.word	0xffffffff


	//   ....[12]....
        /*005c*/ 	.word	0xffffffff


	//   ....[13]....
        /*0060*/ 	.word	0xffffffff


	//   ....[14]....
        /*0064*/ 	.word	0xffffffff


	//   ....[15]....
        /*0068*/ 	.word	0xffffffff


	//----- nvinfo : EIATTR_COOP_GROUP_INSTR_OFFSETS
	.align		4
.L_196:
        /*006c*/ 	.byte	0x04, 0x28
        /*006e*/ 	.short	(.L_198 - .L_197)


	//   ....[0]....
.L_197:
        /*0070*/ 	.word	0x00004b60


	//   ....[1]....
        /*0074*/ 	.word	0x00004cb0


	//   ....[2]....
        /*0078*/ 	.word	0x00004cf0


	//   ....[3]....
        /*007c*/ 	.word	0x00004e40


	//   ....[4]....
        /*0080*/ 	.word	0x00008370


	//   ....[5]....
        /*0084*/ 	.word	0x000083a0


	//   ....[6]....
        /*0088*/ 	.word	0x00008450


	//   ....[7]....
        /*008c*/ 	.word	0x00008480


	//   ....[8]....
        /*0090*/ 	.word	0x0000bd00


	//   ....[9]....
        /*0094*/ 	.word	0x0000bd60


	//   ....[10]....
        /*0098*/ 	.word	0x0000be40


	//   ....[11]....
        /*009c*/ 	.word	0x0000be80


	//   ....[12]....
        /*00a0*/ 	.word	0x0000de80


	//   ....[13]....
        /*00a4*/ 	.word	0x0000dec0


	//   ....[14]....
        /*00a8*/ 	.word	0x0000df50


	//   ....[15]....
        /*00ac*/ 	.word	0x0000df60


	//----- nvinfo : EIATTR_VRC_CTA_INIT_COUNT
	.align		4
.L_198:
        /*00b0*/ 	.byte	0x02, 0x4a
	.zero		1
	.zero		1


	//----- nvinfo : EIATTR_EXIT_INSTR_OFFSETS
	.align		4
        /*00b4*/ 	.byte	0x04, 0x1c
        /*00b6*/ 	.short	(.L_200 - .L_199)


	//   ....[0]....
.L_199:
        /*00b8*/ 	.word	0x000004a0


	//   ....[1]....
        /*00bc*/ 	.word	0x00001150


	//   ....[2]....
        /*00c0*/ 	.word	0x000011e0


	//   ....[3]....
        /*00c4*/ 	.word	0x0000f780


	//   ....[4]....
        /*00c8*/ 	.word	0x0000f8c0


	//   ....[5]....
        /*00cc*/ 	.word	0x0000f8e0


	//----- nvinfo : EIATTR_CRS_STACK_SIZE
	.align		4
.L_200:
        /*00d0*/ 	.byte	0x04, 0x1e
        /*00d2*/ 	.short	(.L_202 - .L_201)
.L_201:
        /*00d4*/ 	.word	0x00000000


	//----- nvinfo : EIATTR_CBANK_PARAM_SIZE
	.align		4
.L_202:
        /*00d8*/ 	.byte	0x03, 0x19
        /*00da*/ 	.short	0x01d0


	//----- nvinfo : EIATTR_PARAM_CBANK
	.align		4
        /*00dc*/ 	.byte	0x04, 0x0a
        /*00de*/ 	.short	(.L_204 - .L_203)
	.align		4
.L_203:
        /*00e0*/ 	.word	index@(.nv.constant0._ZN5flash16flash_fwd_kernelI23Flash_fwd_kernel_traitsILi192ELi64ELi64ELi4ELb0ELb0EN7cutlass6half_tE19Flash_kernel_traitsILi192ELi64ELi64ELi4ES3_EELb1ELb1ELb0ELb0ELb0ELb0ELb0ELb0EEEvNS_16Flash_fwd_paramsE)
        /*00e4*/ 	.short	0x0380
        /*00e6*/ 	.short	0x01d0


	//----- nvinfo : EIATTR_SW_WAR
	.align		4
.L_204:
        /*00e8*/ 	.byte	0x04, 0x36
        /*00ea*/ 	.short	(.L_206 - .L_205)
.L_205:
        /*00ec*/ 	.word	0x00000008
.L_206:


//--------------------- .nv.info._ZN5flash16flash_fwd_kernelI23Flash_fwd_kernel_traitsILi192ELi64ELi64ELi4ELb0ELb0EN7cutlass6half_tE19Flash_kernel_traitsILi192ELi64ELi64ELi4ES3_EELb1ELb1ELb0ELb0ELb0ELb1ELb0ELb0EEEvNS_16Flash_fwd_paramsE --------------------------
	.section	.nv.info._ZN5flash16flash_fwd_kernelI23Flash_fwd_kernel_traitsILi192ELi64ELi64ELi4ELb0ELb0EN7cutlass6half_tE19Flash_kernel_traitsILi192ELi64ELi64ELi4ES3_EELb1ELb1ELb0ELb0ELb0ELb1ELb0ELb0EEEvNS_16Flash_fwd_paramsE,"",@"SHT_CUDA_INFO"
	.sectionflags	@""
	.align	4


	//----- nvinfo : EIATTR_CUDA_API_VERSION
	.align		4
        /*0000*/ 	.byte	0x04, 0x37
        /*0002*/ 	.short	(.L_208 - .L_207)
.L_207:
        /*0004*/ 	.word	0x00000082


	//----- nvinfo : EIATTR_KPARAM_INFO
	.align		4
.L_208:
        /*0008*/ 	.byte	0x04, 0x17
        /*000a*/ 	.short	(.L_210 - .L_209)
.L_209:
        /*000c*/ 	.word	0x00000000
        /*0010*/ 	.short	0x0000
        /*0012*/ 	.short	0x0000
        /*0014*/ 	.byte	0x00, 0xf0, 0x41, 0x07


	//----- nvinfo : EIATTR_SPARSE_MMA_MASK
	.align		4
.L_210:
        /*0018*/ 	.byte	0x03, 0x50
        /*001a*/ 	.short	0x0000


	//----- nvinfo : EIATTR_MAXREG_COUNT
	.align		4
        /*001c*/ 	.byte	0x03, 0x1b
        /*001e*/ 	.short	0x00ff


	//----- nvinfo : EIATTR_NUM_BARRIERS
	.align		4
        /*0020*/ 	.byte	0x02, 0x4c
        /*0022*/ 	.byte	0x01
	.zero		1


	//----- nvinfo : EIATTR_MERCURY_ISA_VERSION
	.align		4
        /*0024*/ 	.byte	0x03, 0x5f
        /*0026*/ 	.short	0x0101


	//----- nvinfo : EIATTR_COOP_GROUP_MASK_REGIDS
	.align		4
        /*0028*/ 	.byte	0x04, 0x29
        /*002a*/ 	.short	(.L_212 - .L_211)


	//   ....[0]....
.L_211:
        /*002c*/ 	.word	0xffffffff


	//   ....[1]....
        /*0030*/ 	.word	0xffffffff


	//   ....[2]....
        /*0034*/ 	.word	0xffffffff


	//   ....[3]....
        /*0038*/ 	.word	0xffffffff


	//   ....[4]....
        /*003c*/ 	.word	0xffffffff


	//   ....[5]....
        /*0040*/ 	.word	0xffffffff


	//   ....[6]....
        /*0044*/ 	.word	0xffffffff


	//   ....[7]....
        /*0048*/ 	.word	0xffffffff


	//   ....[8]....
        /*004c*/ 	.word	0xffffffff


	//   ....[9]....
        /*0050*/ 	.word	0xffffffff


	//   ....[10]....
        /*0054*/ 	.word	0xffffffff


	//   ....[11]....
        /*0058*/ 	.word	0xffffffff


	//   ....[12]....
        /*005c*/ 	.word	0xffffffff


	//   ....[13]....
        /*0060*/ 	.word	0xffffffff


	//   ....[14]....
        /*0064*/ 	.word	0xffffffff


	//   ....[15]....
        /*0068*/ 	.word	0xffffffff


	//----- nvinfo : EIATTR_COOP_GROUP_INSTR_OFFSETS
	.align		4
.L_212:
        /*006c*/ 	.byte	0x04, 0x28
        /*006e*/ 	.short	(.L_214 - .L_213)


	//   ....[0]....
.L_213:
        /*0070*/ 	.word	0x00003780


	//   ....[1]....
        /*0074*/ 	.word	0x000038c0


	//   ....[2]....
        /*0078*/ 	.word	0x00003920


	//   ....[3]....
        /*007c*/ 	.word	0x00003a70


	//   ....[4]....
        /*0080*/ 	.word	0x00006b20


	//   ....[5]....
        /*0084*/ 	.word	0x00006b50


	//   ....[6]....
        /*0088*/ 	.word	0x00006c60


	//   ....[7]....
        /*008c*/ 	.word	0x00006ca0


	//   ....[8]....
        /*0090*/ 	.word	0x00009f20


	//   ....[9]....
        /*0094*/ 	.word	0x00009f90


	//   ....[10]....
        /*0098*/ 	.word	0x0000a050


	//   ....[11]....
        /*009c*/ 	.word	0x0000a070


	//   ....[12]....
        /*00a0*/ 	.word	0x0000c1e0


	//   ....[13]....
        /*00a4*/ 	.word	0x0000c220


	//   ....[14]....
        /*00a8*/ 	.word	0x0000c2c0


	//   ....[15]....
        /*00ac*/ 	.word	0x0000c2d0


	//----- nvinfo : EIATTR_VRC_CTA_INIT_COUNT
	.align		4
.L_214:
        /*00b0*/ 	.byte	0x02, 0x4a
	.zero		1
	.zero		1


	//----- nvinfo : EIATTR_EXIT_INSTR_OFFSETS
	.align		4
        /*00b4*/ 	.byte	0x04, 0x1c
        /*00b6*/ 	.short	(.L_216 - .L_215)


	//   ....[0]....
.L_215:
        /*00b8*/ 	.word	0x00000480


	//   ....[1]....
        /*00bc*/ 	.word	0x00001000


	//   ....[2]....
        /*00c0*/ 	.word	0x00001090


	//   ....[3]....
        /*00c4*/ 	.word	0x0000da50


	//   ....[4]....
        /*00c8*/ 	.word	0x0000db50


	//----- nvinfo : EIATTR_CRS_STACK_SIZE
	.align		4
.L_216:
        /*00cc*/ 	.byte	0x04, 0x1e
        /*00ce*/ 	.short	(.L_218 - .L_217)
.L_217:
        /*00d0*/ 	.word	0x00000000


	//----- nvinfo : EIATTR_CBANK_PARAM_SIZE
	.align		4
.L_218:
        /*00d4*/ 	.byte	0x03, 0x19
        /*00d6*/ 	.short	0x01d0


	//----- nvinfo : EIATTR_PARAM_CBANK
	.align		4
        /*00d8*/ 	.byte	0x04, 0x0a
        /*00da*/ 	.short	(.L_220 - .L_219)
	.align		4
.L_219:
        /*00dc*/ 	.word	index@(.nv.constant0._ZN5flash16flash_fwd_kernelI23Flash_fwd_kernel_traitsILi192ELi64ELi64ELi4ELb0ELb0EN7cutlass6half_tE19Flash_kernel_traitsILi192ELi64ELi64ELi4ES3_EELb1ELb1ELb0ELb0ELb0ELb1ELb0ELb0EEEvNS_16Flash_fwd_paramsE)
        /*00e0*/ 	.short	0x0380
        /*00e2*/ 	.short	0x01d0


	//----- nvinfo : EIATTR_SW_WAR
	.align		4
.L_220:
        /*00e4*/ 	.byte	0x04, 0x36
        /*00e6*/ 	.short	(.L_222 - .L_221)
.L_221:
        /*00e8*/ 	.word	0x00000008
.L_222:


//--------------------- .nv.info._ZN5flash16flash_fwd_kernelI23Flash_fwd_kernel_traitsILi192ELi64ELi64ELi4ELb0ELb0EN7cutlass6half_tE19Flash_kernel_traitsILi192ELi64ELi64ELi4ES3_EELb0ELb1ELb0ELb0ELb0ELb1ELb1ELb0EEEvNS_16Flash_fwd_paramsE --------------------------
	.section	.nv.info._ZN5flash16flash_fwd_kernelI23Flash_fwd_kernel_traitsILi192ELi64ELi64ELi4ELb0ELb0EN7cutlass6half_tE19Flash_kernel_traitsILi192ELi64ELi64ELi4ES3_EELb0ELb1ELb0ELb0ELb0ELb1ELb1ELb0EEEvNS_16Flash_fwd_paramsE,"",@"SHT_CUDA_INFO"
	.sectionflags	@""
	.align	4


	//----- nvinfo : EIATTR_CUDA_API_VERSION
	.align		4
        /*0000*/ 	.byte	0x04, 0x37
        /*0002*/ 	.short	(.L_224 - .L_223)
.L_223:
        /*0004*/ 	.word	0x00000082


	//----- nvinfo : EIATTR_KPARAM_INFO
	.align		4
.L_224:
        /*0008*/ 	.byte	0x04, 0x17
        /*000a*/ 	.short	(.L_226 - .L_225)
.L_225:
        /*000c*/ 	.word	0x00000000
        /*0010*/ 	.short	0x0000
        /*0012*/ 	.short	0x0000
        /*0014*/ 	.byte	0x00, 0xf0, 0x41, 0x07


	//----- nvinfo : EIATTR_SPARSE_MMA_MASK
	.align		4
.L_226:
        /*0018*/ 	.byte	0x03, 0x50
        /*001a*/ 	.short	0x0000


	//----- nvinfo : EIATTR_MAXREG_COUNT
	.align		4
        /*001c*/ 	.byte	0x03, 0x1b
        /*001e*/ 	.short	0x00ff


	//----- nvinfo : EIATTR_NUM_BARRIERS
	.align		4
        /*0020*/ 	.byte	0x02, 0x4c
        /*0022*/ 	.byte	0x01
	.zero		1


	//----- nvinfo : EIATTR_MERCURY_ISA_VERSION
	.align		4
        /*0024*/ 	.byte	0x03, 0x5f
        /*0026*/ 	.short	0x0101


	//----- nvinfo : EIATTR_COOP_GROUP_MASK_REGIDS
	.align		4
        /*0028*/ 	.byte	0x04, 0x29
        /*002a*/ 	.short	(.L_228 - .L_227)


	//   ....[0]....
.L_227:
        /*002c*/ 	.word	0xffffffff


	//   ....[1]....
        /*0030*/ 	.word	0xffffffff


	//   ....[2]....
        /*0034*/ 	.word	0xffffffff


	//   ....[3]....
        /*0038*/ 	.word	0xffffffff


	//   ....[4]....
        /*003c*/ 	.word	0xffffffff


	//   ....[5]....
        /*0040*/ 	.word	0xffffffff


	//   ....[6]....
        /*0044*/ 	.word	0xffffffff


	//   ....[7]....
        /*0048*/ 	.word	0xffffffff


	//   ....[8]....
        /*004c*/ 	.word	0xffffffff


	//   ....[9]....
        /*0050*/ 	.word	0xffffffff


	//   ....[10]....
        /*0054*/ 	.word	0xffffffff


	//   ....[11]....
        /*0058*/ 	.word	0xffffffff


	//   ....[12]....
        /*005c*/ 	.word	0xffffffff


	//   ....[13]....
        /*0060*/ 	.word	0xffffffff


	//   ....[14]....
        /*0064*/ 	.word	0xffffffff


	//   ....[15]....
        /*0068*/ 	.word	0xffffffff


	//----- nvinfo : EIATTR_COOP_GROUP_INSTR_OFFSETS
	.align		4
.L_228:
        /*006c*/ 	.byte	0x04, 0x28
        /*006e*/ 	.short	(.L_230 - .L_229)


	//   ....[0]....
.L_229:
        /*0070*/ 	.word	0x00003960


	//   ....[1]....
        /*0074*/ 	.word	0x00003a70


	//   ....[2]....
        /*0078*/ 	.word	0x00003a90


	//   ....[3]....
        /*007c*/ 	.word	0x00003b80


	//   ....[4]....
        /*0080*/ 	.word	0x00006680


	//   ....[5]....
        /*0084*/ 	.word	0x000066b0


	//   ....[6]....
        /*0088*/ 	.word	0x00006760


	//   ....[7]....
        /*008c*/ 	.word	0x00006770


	//   ....[8]....
        /*0090*/ 	.word	0x00009560


	//   ....[9]....
        /*0094*/ 	.word	0x000095c0


	//   ....[10]....
        /*0098*/ 	.word	0x00009690


	//   ....[11]....
        /*009c*/ 	.word	0x000096a0


	//   ....[12]....
        /*00a0*/ 	.word	0x0000ad70


	//   ....[13]....
        /*00a4*/ 	.word	0x0000ada0


	//   ....[14]....
        /*00a8*/ 	.word	0x0000ae20


	//   ....[15]....
        /*00ac*/ 	.word	0x0000ae30


	//----- nvinfo : EIATTR_VRC_CTA_INIT_COUNT
	.align		4
.L_230:
        /*00b0*/ 	.byte	0x02, 0x4a
	.zero		1
	.zero		1


	//----- nvinfo : EIATTR_EXIT_INSTR_OFFSETS
	.align		4
        /*00b4*/ 	.byte	0x04, 0x1c
        /*00b6*/ 	.short	(.L_232 - .L_231)


	//   ....[0]....
.L_231:
        /*00b8*/ 	.word	0x00000330


	//   ....[1]....
        /*00bc*/ 	.word	0x00000ef0


	//   ....[2]....
        /*00c0*/ 	.word	0x00000f80


	//   ....[3]....
        /*00c4*/ 	.word	0x0000c640


	//   ....[4]....
        /*00c8*/ 	.word	0x0000c740


	//----- nvinfo : EIATTR_CRS_STACK_SIZE
	.align		4
.L_232:
        /*00cc*/ 	.byte	0x04, 0x1e
        /*00ce*/ 	.short	(.L_234 - .L_233)
.L_233:
        /*00d0*/ 	.word	0x00000000


	//----- nvinfo : EIATTR_CBANK_PARAM_SIZE
	.align		4
.L_234:
        /*00d4*/ 	.byte	0x03, 0x19
        /*00d6*/ 	.short	0x01d0


	//----- nvinfo : EIATTR_PARAM_CBANK
	.align		4
        /*00d8*/ 	.byte	0x04, 0x0a
        /*00da*/ 	.short	(.L_236 - .L_235)
	.align		4
.L_235:
        /*00dc*/ 	.word	index@(.nv.constant0._ZN5flash16flash_fwd_kernelI23Flash_fwd_kernel_traitsILi192ELi64ELi64ELi4ELb0ELb0EN7cutlass6half_tE19Flash_kernel_traitsILi192ELi64ELi64ELi4ES3_EELb0ELb1ELb0ELb0ELb0ELb1ELb1ELb0EEEvNS_16Flash_fwd_paramsE)
        /*00e0*/ 	.short	0x0380
        /*00e2*/ 	.short	0x01d0


	//----- nvinfo : EIATTR_SW_WAR
	.align		4
.L_236:
        /*00e4*/ 	.byte	0x04, 0x36
        /*00e6*/ 	.short	(.L_238 - .L_237)
.L_237:
        /*00e8*/ 	.word	0x00000008
.L_238:


//--------------------- .nv.info._ZN5flash16flash_fwd_kernelI23Flash_fwd_kernel_traitsILi192ELi64ELi64ELi4ELb0ELb0EN7cutlass6half_tE19Flash_kernel_traitsILi192ELi64ELi64ELi4ES3_EELb1ELb1ELb0ELb1ELb0ELb0ELb0ELb0EEEvNS_16Flash_fwd_paramsE --------------------------
	.section	.nv.info._ZN5flash16flash_fwd_kernelI23Flash_fwd_kernel_traitsILi192ELi64ELi64ELi4ELb0ELb0EN7cutlass6half_tE19Flash_kernel_traitsILi192ELi64ELi64ELi4ES3_EELb1ELb1ELb0ELb1ELb0ELb0ELb0ELb0EEEvNS_16Flash_fwd_paramsE,"",@"SHT_CUDA_INFO"
	.sectionflags	@""
	.align	4


	//----- nvinfo : EIATTR_CUDA_API_VERSION
	.align		4
        /*0000*/ 	.byte	0x04, 0x37
        /*0002*/ 	.short	(.L_240 - .L_239)
.L_239:
        /*0004*/ 	.word	0x00000082


	//----- nvinfo : EIATTR_KPARAM_INFO
	.align		4
.L_240:
        /*0008*/ 	.byte	0x04, 0x17
        /*000a*/ 	.short	(.L_242 - .L_241)
.L_241:
        /*000c*/ 	.word	0x00000000
        /*0010*/ 	.short	0x0000
        /*0012*/ 	.short	0x0000
        /*0014*/ 	.byte	0x00, 0xf0, 0x41, 0x07


	//----- nvinfo : EIATTR_SPARSE_MMA_MASK
	.align		4
.L_242:
        /*0018*/ 	.byte	0x03, 0x50
        /*001a*/ 	.short	0x0000


	//----- nvinfo : EIATTR_MAXREG_COUNT
	.align		4
        /*001c*/ 	.byte	0x03, 0x1b
        /*001e*/ 	.short	0x00ff


	//----- nvinfo : EIATTR_NUM_BARRIERS
	.align		4
        /*0020*/ 	.byte	0x02, 0x4c
        /*0022*/ 	.byte	0x01
	.zero		1


	//----- nvinfo : EIATTR_MERCURY_ISA_VERSION
	.align		4
        /*0024*/ 	.byte	0x03, 0x5f
        /*0026*/ 	.short	0x0101


	//----- nvinfo : EIATTR_COOP_GROUP_MASK_REGIDS
	.align		4
        /*0028*/ 	.byte	0x04, 0x29
        /*002a*/ 	.short	(.L_244 - .L_243)


	//   ....[0]....
.L_243:
        /*002c*/ 	.word	0xffffffff


	//   ....[1]....
        /*0030*/ 	.word	0xffffffff


	//   ....[2]....
        /*0034*/ 	.word	0xffffffff


	//   ....[3]....
        /*0038*/ 	.word	0xffffffff


	//   ....[4]....
        /*003c*/ 	.word	0xffffffff


	//   ....[5]....
        /*0040*/ 	.word	0xffffffff


	//   ....[6]....
        /*0044*/ 	.word	0xffffffff


	//   ....[7]....
        /*0048*/ 	.word	0xffffffff


	//   ....[8]....
        /*004c*/ 	.word	0xffffffff


	//   ....[9]....
        /*0050*/ 	.word	0xffffffff


	//   ....[10]....
        /*0054*/ 	.word	0xffffffff


	//   ....[11]....
        /*0058*/ 	.word	0xffffffff


	//   ....[12]....
        /*005c*/ 	.word	0xffffffff


	//   ....[13]....
        /*0060*/ 	.word	0xffffffff


	//   ....[14]....
        /*0064*/ 	.word	0xffffffff


	//   ....[15]....
        /*0068*/ 	.word	0xffffffff


	//----- nvinfo : EIATTR_COOP_GROUP_INSTR_OFFSETS
	.align		4
.L_244:
        /*006c*/ 	.byte	0x04, 0x28
        /*006e*/ 	.short	(.L_246 - .L_245)


	//   ....[0]....
.L_245:
        /*0070*/ 	.word	0x00005050


	//   ....[1]....
        /*0074*/ 	.word	0x00005070


	//   ....[2]....
        /*0078*/ 	.word	0x000051a0


	//   ....[3]....
        /*007c*/ 	.word	0x000051d0


	//   ....[4]....
        /*0080*/ 	.word	0x00008a70


	//   ....[5]....
        /*0084*/ 	.word	0x00008aa0


	//   ....[6]....
        /*0088*/ 	.word	0x00008b80


	//   ....[7]....
        /*008c*/ 	.word	0x00008be0


	//   ....[8]....
        /*0090*/ 	.word	0x0000c880


	//   ....[9]....
        /*0094*/ 	.word	0x0000c8f0


	//   ....[10]....
        /*0098*/ 	.word	0x0000ca20


	//   ....[11]....
        /*009c*/ 	.word	0x0000ca40


	//   ....[12]....
        /*00a0*/ 	.word	0x0000ea70


	//   ....[13]....
        /*00a4*/ 	.word	0x0000eab0


	//   ....[14]....
        /*00a8*/ 	.word	0x0000eb70


	//   ....[15]....
        /*00ac*/ 	.word	0x0000eb80


	//----- nvinfo : EIATTR_VRC_CTA_INIT_COUNT
	.align		4
.L_246:
        /*00b0*/ 	.byte	0x02, 0x4a
	.zero		1
	.zero		1


	//----- nvinfo : EIATTR_EXIT_INSTR_OFFSETS
	.align		4
        /*00b4*/ 	.byte	0x04, 0x1c
        /*00b6*/ 	.short	(.L_248 - .L_247)


	//   ....[0]....
.L_247:
        /*00b8*/ 	.word	0x00000480


	//   ....[1]....
        /*00bc*/ 	.word	0x00001150


	//   ....[2]....
        /*00c0*/ 	.word	0x000011e0


	//   ....[3]....
        /*00c4*/ 	.word	0x00010350


	//   ....[4]....
        /*00c8*/ 	.word	0x00010490


	//   ....[5]....
        /*00cc*/ 	.word	0x000104b0


	//----- nvinfo : EIATTR_CRS_STACK_SIZE
	.align		4
.L_248:
        /*00d0*/ 	.byte	0x04, 0x1e
        /*00d2*/ 	.short	(.L_250 - .L_249)
.L_249:
        /*00d4*/ 	.word	0x00000000


	//----- nvinfo : EIATTR_CBANK_PARAM_SIZE
	.align		4
.L_250:
        /*00d8*/ 	.byte	0x03, 0x19
        /*00da*/ 	.short	0x01d0


	//----- nvinfo : EIATTR_PARAM_CBANK
	.align		4
        /*00dc*/ 	.byte	0x04, 0x0a
        /*00de*/ 	.short	(.L_252 - .L_251)
	.align		4
.L_251:
        /*00e0*/ 	.word	index@(.nv.constant0._ZN5flash16flash_fwd_kernelI23Flash_fwd_kernel_traitsILi192ELi64ELi64ELi4ELb0ELb0EN7cutlass6half_tE19Flash_kernel_traitsILi192ELi64ELi64ELi4ES3_EELb1ELb1ELb0ELb1ELb0ELb0ELb0ELb0EEEvNS_16Flash_fwd_paramsE)
        /*00e4*/ 	.short	0x0380
        /*00e6*/ 	.short	0x01d0


	//----- nvinfo : EIATTR_SW_WAR
	.align		4
.L_252:
        /*00e8*/ 	.byte	0x04, 0x36
        /*00ea*/ 	.short	(.L_254 - .L_253)
.L_253:
        /*00ec*/ 	.word	0x00000008
.L_254:


//--------------------- .nv.info._ZN5flash16flash_fwd_kernelI23Flash_fwd_kernel_traitsILi192ELi64ELi64ELi4ELb0ELb0EN7cutlass6half_tE19Flash_kernel_traitsILi192ELi64ELi64ELi4ES3_EELb1ELb1ELb0ELb0ELb0ELb0ELb0ELb1EEEvNS_16Flash_fwd_paramsE --------------------------
	.section	.nv.info._ZN5flash16flash_fwd_kernelI23Flash_fwd_kernel_traitsILi192ELi64ELi64ELi4ELb0ELb0EN7cutlass6half_tE19Flash_kernel_traitsILi192ELi64ELi64ELi4ES3_EELb1ELb1ELb0ELb0ELb0ELb0ELb0ELb1EEEvNS_16Flash_fwd_paramsE,"",@"SHT_CUDA_INFO"
	.sectionflags	@""
	.align	4


	//----- nvinfo : EIATTR_CUDA_API_VERSION
	.align		4
        /*0000*/ 	.byte	0x04, 0x37
        /*0002*/ 	.short	(.L_256 - .L_255)
.L_255:
        /*0004*/ 	.word	0x00000082


	//----- nvinfo : EIATTR_KPARAM_INFO
	.align		4
.L_256:
        /*0008*/ 	.byte	0x04, 0x17
        /*000a*/ 	.short	(.L_258 - .L_257)
.L_257:
        /*000c*/ 	.word	0x00000000
        /*0010*/ 	.short	0x0000
        /*0012*/ 	.short	0x0000
        /*0014*/ 	.byte	0x00, 0xf0, 0x41, 0x07


	//----- nvinfo : EIATTR_SPARSE_MMA_MASK
	.align		4
.L_258:
        /*0018*/ 	.byte	0x03, 0x50
        /*001a*/ 	.short	0x0000


	//----- nvinfo : EIATTR_MAXREG_COUNT
	.align		4
        /*001c*/ 	.byte	0x03, 0x1b
        /*001e*/ 	.short	0x00ff


	//----- nvinfo : EIATTR_NUM_BARRIERS
	.align		4
        /*0020*/ 	.byte	0x02, 0x4c
        /*0022*/ 	.byte	0x01
	.zero		1


	//----- nvinfo : EIATTR_ANNOTATIONS
	.align		4
        /*0024*/ 	.byte	0x04, 0x55
        /*0026*/ 	.short	(.L_260 - .L_259)


	//   ....[0]....
.L_259:
        /*0028*/ 	.word	0x00000001
        /*002c*/ 	.byte	0x40, 0x04, 0x00, 0x00, 0x01, 0x00, 0x00, 0x00, 0x10, 0x06, 0x00, 0x00, 0x01, 0x00, 0x00, 0x00
        /* <DEDUP_REMOVED lines=44> */
        /*02fc*/ 	.byte	0xb0, 0x2b, 0x01, 0x00, 0x01, 0x00, 0x00, 0x00, 0xd0, 0x2b, 0x01, 0x00


	//----- nvinfo : EIATTR_MERCURY_ISA_VERSION
	.align		4
.L_260:
        /*0308*/ 	.byte	0x03, 0x5f
        /*030a*/ 	.short	0x0101


	//----- nvinfo : EIATTR_COOP_GROUP_MASK_REGIDS
	.align		4
        /*030c*/ 	.byte	0x04, 0x29
        /*030e*/ 	.short	(.L_262 - .L_261)


	//   ....[0]....
.L_261:
        /*0310*/ 	.word	0xffffffff


	//   ....[1]....
        /*0314*/ 	.word	0xffffffff


	//   ....[2]....
        /*0318*/ 	.word	0xffffffff


	//   ....[3]....
        /*031c*/ 	.word	0xffffffff


	//   ....[4]....
        /*0320*/ 	.word	0xffffffff


	//   ....[5]....
        /*0324*/ 	.word	0xffffffff


	//   ....[6]....
        /*0328*/ 	.word	0xffffffff


	//   ....[7]....
        /*032c*/ 	.word	0xffffffff


	//   ....[8]....
        /*0330*/ 	.word	0xffffffff


	//   ....[9]....
        /*0334*/ 	.word	0xffffffff


	//   ....[10]....
        /*0338*/ 	.word	0xffffffff


	//   ....[11]....
        /*033c*/ 	.word	0xffffffff


	//   ....[12]....
        /*0340*/ 	.word	0xffffffff


	//   ....[13]....
        /*0344*/ 	.word	0xffffffff


	//   ....[14]....
        /*0348*/ 	.word	0xffffffff


	//   ....[15]....
        /*034c*/ 	.word	0xffffffff


	//----- nvinfo : EIATTR_COOP_GROUP_INSTR_OFFSETS
	.align		4
.L_262:
        /*0350*/ 	.byte	0x04, 0x28
        /*0352*/ 	.short	(.L_264 - .L_263)


	//   ....[0]....
.L_263:
        /*0354*/ 	.word	0x00004bf0


	//   ....[1]....
        /*0358*/ 	.word	0x00004d60


	//   ....[2]....
        /*035c*/ 	.word	0x00004ed0


	//   ....[3]....
        /*0360*/ 	.word	0x00004f70


	//   ....[4]....
        /*0364*/ 	.word	0x00009b00


	//   ....[5]....
        /*0368*/ 	.word	0x00009b20


	//   ....[6]....
        /*036c*/ 	.word	0x00009b90


	//   ....[7]....
        /*0370*/ 	.word	0x00009bd0


	//   ....[8]....
        /*0374*/ 	.word	0x0000eb40


	//   ....[9]....
        /*0378*/ 	.word	0x0000eb50


	//   ....[10]....
        /*037c*/ 	.word	0x0000ebe0


	//   ....[11]....
        /*0380*/ 	.word	0x0000ec00


	//   ....[12]....
        /*0384*/ 	.word	0x00011870


	//   ....[13]....
        /*0388*/ 	.word	0x000118a0


	//   ....[14]....
        /*038c*/ 	.word	0x000118d0


	//   ....[15]....
        /*0390*/ 	.word	0x000118e0


	//----- nvinfo : EIATTR_VRC_CTA_INIT_COUNT
	.align		4
.L_264:
        /*0394*/ 	.byte	0x02, 0x4a
	.zero		1
	.zero		1


	//----- nvinfo : EIATTR_EXIT_INSTR_OFFSETS
	.align		4
        /*0398*/ 	.byte	0x04, 0x1c
        /*039a*/ 	.short	(.L_266 - .L_265)


	//   ....[0]....
.L_265:
        /*039c*/ 	.word	0x000004e0


	//   ....[1]....
        /*03a0*/ 	.word	0x000011b0


	//   ....[2]....
        /*03a4*/ 	.word	0x00001240


	//   ....[3]....
        /*03a8*/ 	.word	0x00013160


	//   ....[4]....
        /*03ac*/ 	.word	0x000132a0


	//   ....[5]....
        /*03b0*/ 	.word	0x000132c0


	//----- nvinfo : EIATTR_CRS_STACK_SIZE
	.align		4
.L_266:
        /*03b4*/ 	.byte	0x04, 0x1e
        /*03b6*/ 	.short	(.L_268 - .L_267)
.L_267:
        /*03b8*/ 	.word	0x00000000


	//----- nvinfo : EIATTR_CBANK_PARAM_SIZE
	.align		4
.L_268:
        /*03bc*/ 	.byte	0x03, 0x19
        /*03be*/ 	.short	0x01d0


	//----- nvinfo : EIATTR_PARAM_CBANK
	.align		4
        /*03c0*/ 	.byte	0x04, 0x0a
        /*03c2*/ 	.short	(.L_270 - .L_269)
	.align		4
.L_269:
        /*03c4*/ 	.word	index@(.nv.constant0._ZN5flash16flash_fwd_kernelI23Flash_fwd_kernel_traitsILi192ELi64ELi64ELi4ELb0ELb0EN7cutlass6half_tE19Flash_kernel_traitsILi192ELi64ELi64ELi4ES3_EELb1ELb1ELb0ELb0ELb0ELb0ELb0ELb1EEEvNS_16Flash_fwd_paramsE)
        /*03c8*/ 	.short	0x0380
        /*03ca*/ 	.short	0x01d0


	//----- nvinfo : EIATTR_SW_WAR
	.align		4
.L_270:
        /*03cc*/ 	.byte	0x04, 0x36
        /*03ce*/ 	.short	(.L_272 - .L_271)
.L_271:
        /*03d0*/ 	.word	0x00000008
.L_272:


//--------------------- .nv.info._ZN5flash16flash_fwd_kernelI23Flash_fwd_kernel_traitsILi192ELi64ELi64ELi4ELb0ELb0EN7cutlass6half_tE19Flash_kernel_traitsILi192ELi64ELi64ELi4ES3_EELb0ELb1ELb0ELb0ELb0ELb0ELb1ELb0EEEvNS_16Flash_fwd_paramsE --------------------------
	.section	.nv.info._ZN5flash16flash_fwd_kernelI23Flash_fwd_kernel_traitsILi192ELi64ELi64ELi4ELb0ELb0EN7cutlass6half_tE19Flash_kernel_traitsILi192ELi64ELi64ELi4ES3_EELb0ELb1ELb0ELb0ELb0ELb0ELb1ELb0EEEvNS_16Flash_fwd_paramsE,"",@"SHT_CUDA_INFO"
	.sectionflags	@""
	.align	4


	//----- nvinfo : EIATTR_CUDA_API_VERSION
	.align		4
        /*0000*/ 	.byte	0x04, 0x37
        /*0002*/ 	.short	(.L_274 - .L_273)
.L_273:
        /*0004*/ 	.word	0x00000082


	//----- nvinfo : EIATTR_KPARAM_INFO
	.align		4
.L_274:
        /*0008*/ 	.byte	0x04, 0x17
        /*000a*/ 	.short	(.L_276 - .L_275)
.L_275:
        /*000c*/ 	.word	0x00000000
        /*0010*/ 	.short	0x0000
        /*0012*/ 	.short	0x0000
        /*0014*/ 	.byte	0x00, 0xf0, 0x41, 0x07


	//----- nvinfo : EIATTR_SPARSE_MMA_MASK
	.align		4
.L_276:
        /*0018*/ 	.byte	0x03, 0x50
        /*001a*/ 	.short	0x0000


	//----- nvinfo : EIATTR_MAXREG_COUNT
	.align		4
        /*001c*/ 	.byte	0x03, 0x1b
        /*001e*/ 	.short	0x00ff


	//----- nvinfo : EIATTR_NUM_BARRIERS
	.align		4
        /*0020*/ 	.byte	0x02, 0x4c
        /*0022*/ 	.byte	0x01
	.zero		1


	//----- nvinfo : EIATTR_MERCURY_ISA_VERSION
	.align		4
        /*0024*/ 	.byte	0x03, 0x5f
        /*0026*/ 	.short	0x0101


	//----- nvinfo : EIATTR_COOP_GROUP_MASK_REGIDS
	.align		4
        /*0028*/ 	.byte	0x04, 0x29
        /*002a*/ 	.short	(.L_278 - .L_277)


	//   ....[0]....
.L_277:
        /*002c*/ 	.word	0xffffffff


	//   ....[1]....
        /*0030*/ 	.word	0xffffffff


	//   ....[2]....
        /*0034*/ 	.word	0xffffffff


	//   ....[3]....
        /*0038*/ 	.word	0xffffffff


	//   ....[4]....
        /*003c*/ 	.word	0xffffffff


	//   ....[5]....
        /*0040*/ 	.word	0xffffffff


	//   ....[6]....
        /*0044*/ 	.word	0xffffffff


	//   ....[7]....
        /*0048*/ 	.word	0xffffffff


	//   ....[8]....
        /*004c*/ 	.word	0xffffffff


	//   ....[9]....
        /*0050*/ 	.word	0xffffffff


	//   ....[10]....
        /*0054*/ 	.word	0xffffffff


	//   ....[11]....
        /*0058*/ 	.word	0xffffffff


	//   ....[12]....
        /*005c*/ 	.word	0xffffffff


	//   ....[13]....
        /*0060*/ 	.word	0xffffffff


	//   ....[14]....
        /*0064*/ 	.word	0xffffffff


	//   ....[15]....
        /*0068*/ 	.word	0xffffffff


	//----- nvinfo : EIATTR_COOP_GROUP_INSTR_OFFSETS
	.align		4
.L_278:
        /*006c*/ 	.byte	0x04, 0x28
        /*006e*/ 	.short	(.L_280 - .L_279)


	//   ....[0]....
.L_279:
        /*0070*/ 	.word	0x00004d80


	//   ....[1]....
        /*0074*/ 	.word	0x00004ee0


	//   ....[2]....
        /*0078*/ 	.word	0x00004ef0


	//   ....[3]....
        /*007c*/ 	.word	0x00004f40


	//   ....[4]....
        /*0080*/ 	.word	0x00007f10


	//   ....[5]....
        /*0084*/ 	.word	0x00007f40


	//   ....[6]....
        /*0088*/ 	.word	0x00007fc0


	//   ....[7]....
        /*008c*/ 	.word	0x00007fd0


	//   ....[8]....
        /*0090*/ 	.word	0x0000b3a0


	//   ....[9]....
        /*0094*/ 	.word	0x0000b400


	//   ....[10]....
        /*0098*/ 	.word	0x0000b4b0


	//   ....[11]....
        /*009c*/ 	.word	0x0000b4c0


	//   ....[12]....
        /*00a0*/ 	.word	0x0000cb80


	//   ....[13]....
        /*00a4*/ 	.word	0x0000cbc0


	//   ....[14]....
        /*00a8*/ 	.word	0x0000cc20


	//   ....[15]....
        /*00ac*/ 	.word	0x0000cc40


	//----- nvinfo : EIATTR_VRC_CTA_INIT_COUNT
	.align		4
.L_280:
        /*00b0*/ 	.byte	0x02, 0x4a
	.zero		1
	.zero		1


	//----- nvinfo : EIATTR_EXIT_INSTR_OFFSETS
	.align		4
        /*00b4*/ 	.byte	0x04, 0x1c
        /*00b6*/ 	.short	(.L_282 - .L_281)


	//   ....[0]....
.L_281:
        /*00b8*/ 	.word	0x00000330


	//   ....[1]....
        /*00bc*/ 	.word	0x00001010


	//   ....[2]....
        /*00c0*/ 	.word	0x000010a0


	//   ....[3]....
        /*00c4*/ 	.word	0x0000e450


	//   ....[4]....
        /*00c8*/ 	.word	0x0000e590


	//   ....[5]....
        /*00cc*/ 	.word	0x0000e5b0


	//----- nvinfo : EIATTR_CRS_STACK_SIZE
	.align		4
.L_282:
        /*00d0*/ 	.byte	0x04, 0x1e
        /*00d2*/ 	.short	(.L_284 - .L_283)
.L_283:
        /*00d4*/ 	.word	0x00000000


	//----- nvinfo : EIATTR_CBANK_PARAM_SIZE
	.align		4
.L_284:
        /*00d8*/ 	.byte	0x03, 0x19
        /*00da*/ 	.short	0x01d0


	//----- nvinfo : EIATTR_PARAM_CBANK
	.align		4
        /*00dc*/ 	.byte	0x04, 0x0a
        /*00de*/ 	.short	(.L_286 - .L_285)
	.align		4
.L_285:
        /*00e0*/ 	.word	index@(.nv.constant0._ZN5flash16flash_fwd_kernelI23Flash_fwd_kernel_traitsILi192ELi64ELi64ELi4ELb0ELb0EN7cutlass6half_tE19Flash_kernel_traitsILi192ELi64ELi64ELi4ES3_EELb0ELb1ELb0ELb0ELb0ELb0ELb1ELb0EEEvNS_16Flash_fwd_paramsE)
        /*00e4*/ 	.short	0x0380
        /*00e6*/ 	.short	0x01d0


	//----- nvinfo : EIATTR_SW_WAR
	.align		4
.L_286:
        /*00e8*/ 	.byte	0x04, 0x36
        /*00ea*/ 	.short	(.L_288 - .L_287)
.L_287:
        /*00ec*/ 	.word	0x00000008
.L_288:


//--------------------- .nv.info._ZN5flash16flash_fwd_kernelI23Flash_fwd_kernel_traitsILi192ELi64ELi64ELi4ELb0ELb0EN7cutlass6half_tE19Flash_kernel_traitsILi192ELi64ELi64ELi4ES3_EELb1ELb1ELb0ELb1ELb0ELb0ELb0ELb1EEEvNS_16Flash_fwd_paramsE --------------------------
	.section	.nv.info._ZN5flash16flash_fwd_kernelI23Flash_fwd_kernel_traitsILi192ELi64ELi64ELi4ELb0ELb0EN7cutlass6half_tE19Flash_kernel_traitsILi192ELi64ELi64ELi4ES3_EELb1ELb1ELb0ELb1ELb0ELb0ELb0ELb1EEEvNS_16Flash_fwd_paramsE,"",@"SHT_CUDA_INFO"
	.sectionflags	@""
	.align	4


	//----- nvinfo : EIATTR_CUDA_API_VERSION
	.align		4
        /*0000*/ 	.byte	0x04, 0x37
        /*0002*/ 	.short	(.L_290 - .L_289)
.L_289:
        /*0004*/ 	.word	0x00000082


	//----- nvinfo : EIATTR_KPARAM_INFO
	.align		4
.L_290:
        /*0008*/ 	.byte	0x04, 0x17
        /*000a*/ 	.short	(.L_292 - .L_291)
.L_291:
        /*000c*/ 	.word	0x00000000
        /*0010*/ 	.short	0x0000
        /*0012*/ 	.short	0x0000
        /*0014*/ 	.byte	0x00, 0xf0, 0x41, 0x07


	//----- nvinfo : EIATTR_SPARSE_MMA_MASK
	.align		4
.L_292:
        /*0018*/ 	.byte	0x03, 0x50
        /*001a*/ 	.short	0x0000


	//----- nvinfo : EIATTR_MAXREG_COUNT
	.align		4
        /*001c*/ 	.byte	0x03, 0x1b
        /*001e*/ 	.short	0x00ff


	//----- nvinfo : EIATTR_NUM_BARRIERS
	.align		4
        /*0020*/ 	.byte	0x02, 0x4c
        /*0022*/ 	.byte	0x01
	.zero		1


	//----- nvinfo : EIATTR_ANNOTATIONS
	.align		4
        /*0024*/ 	.byte	0x04, 0x55
        /*0026*/ 	.short	(.L_294 - .L_293)


	//   ....[0]....
.L_293:
        /* <DEDUP_REMOVED lines=43> */


	//----- nvinfo : EIATTR_MERCURY_ISA_VERSION
	.align		4
.L_294:
        /*02c8*/ 	.byte	0x03, 0x5f
        /*02ca*/ 	.short	0x0101


	//----- nvinfo : EIATTR_COOP_GROUP_MASK_REGIDS
	.align		4
        /*02cc*/ 	.byte	0x04, 0x29
        /*02ce*/ 	.short	(.L_296 - .L_295)


	//   ....[0]....
.L_295:
        /*02d0*/ 	.word	0xffffffff


	//   ....[1]....
        /*02d4*/ 	.word	0xffffffff


	//   ....[2]....
        /*02d8*/ 	.word	0xffffffff


	//   ....[3]....
        /*02dc*/ 	.word	0xffffffff


	//   ....[4]....
        /*02e0*/ 	.word	0xffffffff


	//   ....[5]....
        /*02e4*/ 	.word	0xffffffff


	//   ....[6]....
        /*02e8*/ 	.word	0xffffffff


	//   ....[7]....
        /*02ec*/ 	.word	0xffffffff


	//   ....[8]....
        /*02f0*/ 	.word	0xffffffff


	//   ....[9]....
        /*02f4*/ 	.word	0xffffffff


	//   ....[10]....
        /*02f8*/ 	.word	0xffffffff


	//   ....[11]....
        /*02fc*/ 	.word	0xffffffff


	//   ....[12]....
        /*0300*/ 	.word	0xffffffff


	//   ....[13]....
        /*0304*/ 	.word	0xffffffff


	//   ....[14]....
        /*0308*/ 	.word	0xffffffff


	//   ....[15]....
        /*030c*/ 	.word	0xffffffff


	//----- nvinfo : EIATTR_COOP_GROUP_INSTR_OFFSETS
	.align		4
.L_296:
        /*0310*/ 	.byte	0x04, 0x28
        /*0312*/ 	.short	(.L_298 - .L_297)


	//   ....[0]....
.L_297:
        /*0314*/ 	.word	0x00005240


	//   ....[1]....
        /*0318*/ 	.word	0x00005270


	//   ....[2]....
        /*031c*/ 	.word	0x000052b0


	//   ....[3]....
        /*0320*/ 	.word	0x000052c0


	//   ....[4]....
        /*0324*/ 	.word	0x00009ff0


	//   ....[5]....
        /*0328*/ 	.word	0x0000a020


	//   ....[6]....
        /*032c*/ 	.word	0x0000a0b0


	//   ....[7]....
        /*0330*/ 	.word	0x0000a190


	//   ....[8]....
        /*0334*/ 	.word	0x0000f800


	//   ....[9]....
        /*0338*/ 	.word	0x0000f830


	//   ....[10]....
        /*033c*/ 	.word	0x0000f8e0


	//   ....[11]....
        /*0340*/ 	.word	0x0000f8f0


	//   ....[12]....
        /*0344*/ 	.word	0x000126c0


	//   ....[13]....
        /*0348*/ 	.word	0x000126d0


	//   ....[14]....
        /*034c*/ 	.word	0x00012710


	//   ....[15]....
        /*0350*/ 	.word	0x00012720


	//----- nvinfo : EIATTR_VRC_CTA_INIT_COUNT
	.align		4
.L_298:
        /*0354*/ 	.byte	0x02, 0x4a
	.zero		1
	.zero		1


	//----- nvinfo : EIATTR_EXIT_INSTR_OFFSETS
	.align		4
        /*0358*/ 	.byte	0x04, 0x1c
        /*035a*/ 	.short	(.L_300 - .L_299)


	//   ....[0]....
.L_299:
        /*035c*/ 	.word	0x000004e0


	//   ....[1]....
        /*0360*/ 	.word	0x000011a0


	//   ....[2]....
        /*0364*/ 	.word	0x00001230


	//   ....[3]....
        /*0368*/ 	.word	0x00013fe0


	//   ....[4]....
        /*036c*/ 	.word	0x00014120


	//   ....[5]....
        /*0370*/ 	.word	0x00014140


	//----- nvinfo : EIATTR_CRS_STACK_SIZE
	.align		4
.L_300:
        /*0374*/ 	.byte	0x04, 0x1e
        /*0376*/ 	.short	(.L_302 - .L_301)
.L_301:
        /*0378*/ 	.word	0x00000000


	//----- nvinfo : EIATTR_CBANK_PARAM_SIZE
	.align		4
.L_302:
        /*037c*/ 	.byte	0x03, 0x19
        /*037e*/ 	.short	0x01d0


	//----- nvinfo : EIATTR_PARAM_CBANK
	.align		4
        /*0380*/ 	.byte	0x04, 0x0a
        /*0382*/ 	.short	(.L_304 - .L_303)
	.align		4
.L_303:
        /*0384*/ 	.word	index@(.nv.constant0._ZN5flash16flash_fwd_kernelI23Flash_fwd_kernel_traitsILi192ELi64ELi64ELi4ELb0ELb0EN7cutlass6half_tE19Flash_kernel_traitsILi192ELi64ELi64ELi4ES3_EELb1ELb1ELb0ELb1ELb0ELb0ELb0ELb1EEEvNS_16Flash_fwd_paramsE)
        /*0388*/ 	.short	0x0380
        /*038a*/ 	.short	0x01d0


	//----- nvinfo : EIATTR_SW_WAR
	.align		4
.L_304:
        /*038c*/ 	.byte	0x04, 0x36
        /*038e*/ 	.short	(.L_306 - .L_305)
.L_305:
        /*0390*/ 	.word	0x00000008
.L_306:


//--------------------- .nv.info._ZN5flash16flash_fwd_kernelI23Flash_fwd_kernel_traitsILi192ELi64ELi64ELi4ELb0ELb0EN7cutlass6half_tE19Flash_kernel_traitsILi192ELi64ELi64ELi4ES3_EELb0ELb1ELb0ELb1ELb0ELb0ELb1ELb0EEEvNS_16Flash_fwd_paramsE --------------------------
	.section	.nv.info._ZN5flash16flash_fwd_kernelI23Flash_fwd_kernel_traitsILi192ELi64ELi64ELi4ELb0ELb0EN7cutlass6half_tE19Flash_kernel_traitsILi192ELi64ELi64ELi4ES3_EELb0ELb1ELb0ELb1ELb0ELb0ELb1ELb0EEEvNS_16Flash_fwd_paramsE,"",@"SHT_CUDA_INFO"
	.sectionflags	@""
	.align	4


	//----- nvinfo : EIATTR_CUDA_API_VERSION
	.align		4
        /*0000*/ 	.byte	0x04, 0x37
        /*0002*/ 	.short	(.L_308 - .L_307)
.L_307:
        /*0004*/ 	.word	0x00000082


	//----- nvinfo : EIATTR_KPARAM_INFO
	.align		4
.L_308:
        /*0008*/ 	.byte	0x04, 0x17
        /*000a*/ 	.short	(.L_310 - .L_309)
.L_309:
        /*000c*/ 	.word	0x00000000
        /*0010*/ 	.short	0x0000
        /*0012*/ 	.short	0x0000
        /*0014*/ 	.byte	0x00, 0xf0, 0x41, 0x07


	//----- nvinfo : EIATTR_SPARSE_MMA_MASK
	.align		4
.L_310:
        /*0018*/ 	.byte	0x03, 0x50
        /*001a*/ 	.short	0x0000


	//----- nvinfo : EIATTR_MAXREG_COUNT
	.align		4
        /*001c*/ 	.byte	0x03, 0x1b
        /*001e*/ 	.short	0x00ff


	//----- nvinfo : EIATTR_NUM_BARRIERS
	.align		4
        /*0020*/ 	.byte	0x02, 0x4c
        /*0022*/ 	.byte	0x01
	.zero		1


	//----- nvinfo : EIATTR_MERCURY_ISA_VERSION
	.align		4
        /*0024*/ 	.byte	0x03, 0x5f
        /*0026*/ 	.short	0x0101


	//----- nvinfo : EIATTR_COOP_GROUP_MASK_REGIDS
	.align		4
        /*0028*/ 	.byte	0x04, 0x29
        /*002a*/ 	.short	(.L_312 - .L_311)


	//   ....[0]....
.L_311:
        /*002c*/ 	.word	0xffffffff


	//   ....[1]....
        /*0030*/ 	.word	0xffffffff


	//   ....[2]....
        /*0034*/ 	.word	0xffffffff


	//   ....[3]....
        /*0038*/ 	.word	0xffffffff


	//   ....[4]....
        /*003c*/ 	.word	0xffffffff


	//   ....[5]....
        /*0040*/ 	.word	0xffffffff


	//   ....[6]....
        /*0044*/ 	.word	0xffffffff


	//   ....[7]....
        /*0048*/ 	.word	0xffffffff


	//   ....[8]....
        /*004c*/ 	.word	0xffffffff


	//   ....[9]....
        /*0050*/ 	.word	0xffffffff


	//   ....[10]....
        /*0054*/ 	.word	0xffffffff


	//   ....[11]....
        /*0058*/ 	.word	0xffffffff


	//   ....[12]....
        /*005c*/ 	.word	0xffffffff


	//   ....[13]....
        /*0060*/ 	.word	0xffffffff


	//   ....[14]....
        /*0064*/ 	.word	0xffffffff


	//   ....[15]....
        /*0068*/ 	.word	0xffffffff


	//----- nvinfo : EIATTR_COOP_GROUP_INSTR_OFFSETS
	.align		4
.L_312:
        /*006c*/ 	.byte	0x04, 0x28
        /*006e*/ 	.short	(.L_314 - .L_313)


	//   ....[0]....
.L_313:
        /*0070*/ 	.word	0x000051b0


	//   ....[1]....
        /*0074*/ 	.word	0x000051e0


	//   ....[2]....
        /*0078*/ 	.word	0x00005290


	//   ....[3]....
        /*007c*/ 	.word	0x000052a0


	//   ....[4]....
        /*0080*/ 	.word	0x00008610


	//   ....[5]....
        /*0084*/ 	.word	0x00008640


	//   ....[6]....
        /*0088*/ 	.word	0x000086c0


	//   ....[7]....
        /*008c*/ 	.word	0x000086d0


	//   ....[8]....
        /*0090*/ 	.word	0x0000beb0


	//   ....[9]....
        /*0094*/ 	.word	0x0000bf10


	//   ....[10]....
        /*0098*/ 	.word	0x0000bfc0


	//   ....[11]....
        /*009c*/ 	.word	0x0000bfd0


	//   ....[12]....
        /*00a0*/ 	.word	0x0000d690


	//   ....[13]....
        /*00a4*/ 	.word	0x0000d6d0


	//   ....[14]....
        /*00a8*/ 	.word	0x0000d770


	//   ....[15]....
        /*00ac*/ 	.word	0x0000d7a0


	//----- nvinfo : EIATTR_VRC_CTA_INIT_COUNT
	.align		4
.L_314:
        /*00b0*/ 	.byte	0x02, 0x4a
	.zero		1
	.zero		1


	//----- nvinfo : EIATTR_EXIT_INSTR_OFFSETS
	.align		4
        /*00b4*/ 	.byte	0x04, 0x1c
        /*00b6*/ 	.short	(.L_316 - .L_315)


	//   ....[0]....
.L_315:
        /*00b8*/ 	.word	0x00000330


	//   ....[1]....
        /*00bc*/ 	.word	0x00001020


	//   ....[2]....
        /*00c0*/ 	.word	0x000010b0


	//   ....[3]....
        /*00c4*/ 	.word	0x0000ef60


	//   ....[4]....
        /*00c8*/ 	.word	0x0000f0a0


	//   ....[5]....
        /*00cc*/ 	.word	0x0000f0c0


	//----- nvinfo : EIATTR_CRS_STACK_SIZE
	.align		4
.L_316:
        /*00d0*/ 	.byte	0x04, 0x1e
        /*00d2*/ 	.short	(.L_318 - .L_317)
.L_317:
        /*00d4*/ 	.word	0x00000000


	//----- nvinfo : EIATTR_CBANK_PARAM_SIZE
	.align		4
.L_318:
        /*00d8*/ 	.byte	0x03, 0x19
        /*00da*/ 	.short	0x01d0


	//----- nvinfo : EIATTR_PARAM_CBANK
	.align		4
        /*00dc*/ 	.byte	0x04, 0x0a
        /*00de*/ 	.short	(.L_320 - .L_319)
	.align		4
.L_319:
        /*00e0*/ 	.word	index@(.nv.constant0._ZN5flash16flash_fwd_kernelI23Flash_fwd_kernel_traitsILi192ELi64ELi64ELi4ELb0ELb0EN7cutlass6half_tE19Flash_kernel_traitsILi192ELi64ELi64ELi4ES3_EELb0ELb1ELb0ELb1ELb0ELb0ELb1ELb0EEEvNS_16Flash_fwd_paramsE)
        /*00e4*/ 	.short	0x0380
        /*00e6*/ 	.short	0x01d0


	//----- nvinfo : EIATTR_SW_WAR
	.align		4
.L_320:
        /*00e8*/ 	.byte	0x04, 0x36
        /*00ea*/ 	.short	(.L_322 - .L_321)
.L_321:
        /*00ec*/ 	.word	0x00000008
.L_322:


//--------------------- .nv.callgraph             --------------------------
	.section	.nv.callgraph,"",@"SHT_CUDA_CALLGRAPH"
	.align	4
	.sectionentsize	8
	.align		4
        /*0000*/ 	.word	0x00000000
	.align		4
        /*0004*/ 	.word	0xffffffff
	.align		4
        /*0008*/ 	.word	0x00000000
	.align		4
        /*000c*/ 	.word	0xfffffffe
	.align		4
        /*0010*/ 	.word	0x00000000
	.align		4
        /*0014*/ 	.word	0xfffffffd
	.align		4
        /*0018*/ 	.word	0x00000000
	.align		4
        /*001c*/ 	.word	0xfffffffc


//--------------------- .nv.constant4             --------------------------
	.section	.nv.constant4,"a",@progbits
	.align	8
	.align		8
.nv.constant4:
        /*0000*/ 	.dword	_ZN73_INTERNAL_0a557355_37_flash_fwd_hdim192_fp16_causal_sm80_cu_e763cb1e_28024cuda3std3__45__cpo5beginE
	.align		8
        /*0008*/ 	.dword	_ZN73_INTERNAL_0a557355_37_flash_fwd_hdim192_fp16_causal_sm80_cu_e763cb1e_28024cuda3std3__45__cpo3endE
	.align		8
        /*0010*/ 	.dword	_ZN73_INTERNAL_0a557355_37_flash_fwd_hdim192_fp16_causal_sm80_cu_e763cb1e_28024cuda3std3__45__cpo6cbeginE
	.align		8
        /*0018*/ 	.dword	_ZN73_INTERNAL_0a557355_37_flash_fwd_hdim192_fp16_causal_sm80_cu_e763cb1e_28024cuda3std3__45__cpo4cendE
	.align		8
        /*0020*/ 	.dword	_ZN73_INTERNAL_0a557355_37_flash_fwd_hdim192_fp16_causal_sm80_cu_e763cb1e_28024cuda3std3__475_GLOBAL__N__0a557355_37_flash_fwd_hdim192_fp16_causal_sm80_cu_e763cb1e_28026ignoreE
	.align		8
        /*0028*/ 	.dword	_ZN73_INTERNAL_0a557355_37_flash_fwd_hdim192_fp16_causal_sm80_cu_e763cb1e_28024cuda3std3__419piecewise_constructE
	.align		8
        /*0030*/ 	.dword	_ZN73_INTERNAL_0a557355_37_flash_fwd_hdim192_fp16_causal_sm80_cu_e763cb1e_28024cuda3std3__48in_placeE
	.align		8
        /*0038*/ 	.dword	_ZN73_INTERNAL_0a557355_37_flash_fwd_hdim192_fp16_causal_sm80_cu_e763cb1e_28024cuda3std6ranges3__45__cpo4swapE
	.align		8
        /*0040*/ 	.dword	_ZN73_INTERNAL_0a557355_37_flash_fwd_hdim192_fp16_causal_sm80_cu_e763cb1e_28024cuda3std6ranges3__45__cpo9iter_moveE
	.align		8
        /*0048*/ 	.dword	_ZN73_INTERNAL_0a557355_37_flash_fwd_hdim192_fp16_causal_sm80_cu_e763cb1e_28024cute7productE
	.align		8
        /*0050*/ 	.dword	_ZN73_INTERNAL_0a557355_37_flash_fwd_hdim192_fp16_causal_sm80_cu_e763cb1e_28024cute1_E


//--------------------- .text._ZN5flash16flash_fwd_kernelI23Flash_fwd_kernel_traitsILi192ELi128ELi64ELi8ELb0ELb0EN7cutlass6half_tE19Flash_kernel_traitsILi192ELi128ELi64ELi8ES3_EELb0ELb1ELb0ELb0ELb0ELb1ELb0ELb0EEEvNS_16Flash_fwd_paramsE --------------------------
	.section	.text._ZN5flash16flash_fwd_kernelI23Flash_fwd_kernel_traitsILi192ELi128ELi64ELi8ELb0ELb0EN7cutlass6half_tE19Flash_kernel_traitsILi192ELi128ELi64ELi8ES3_EELb0ELb1ELb0ELb0ELb0ELb1ELb0ELb0EEEvNS_16Flash_fwd_paramsE,"ax",@progbits
	.align	128
        .global         _ZN5flash16flash_fwd_kernelI23Flash_fwd_kernel_traitsILi192ELi128ELi64ELi8ELb0ELb0EN7cutlass6half_tE19Flash_kernel_traitsILi192ELi128ELi64ELi8ES3_EELb0ELb1ELb0ELb0ELb0ELb1ELb0ELb0EEEvNS_16Flash_fwd_paramsE
        .type           _ZN5flash16flash_fwd_kernelI23Flash_fwd_kernel_traitsILi192ELi128ELi64ELi8ELb0ELb0EN7cutlass6half_tE19Flash_kernel_traitsILi192ELi128ELi64ELi8ES3_EELb0ELb1ELb0ELb0ELb0ELb1ELb0ELb0EEEvNS_16Flash_fwd_paramsE,@function
        .size           _ZN5flash16flash_fwd_kernelI23Flash_fwd_kernel_traitsILi192ELi128ELi64ELi8ELb0ELb0EN7cutlass6half_tE19Flash_kernel_traitsILi192ELi128ELi64ELi8ES3_EELb0ELb1ELb0ELb0ELb0ELb1ELb0ELb0EEEvNS_16Flash_fwd_paramsE,(.L_x_932 - _ZN5flash16flash_fwd_kernelI23Flash_fwd_kernel_traitsILi192ELi128ELi64ELi8ELb0ELb0EN7cutlass6half_tE19Flash_kernel_traitsILi192ELi128ELi64ELi8ES3_EELb0ELb1ELb0ELb0ELb0ELb1ELb0ELb0EEEvNS_16Flash_fwd_paramsE)
        .other          _ZN5flash16flash_fwd_kernelI23Flash_fwd_kernel_traitsILi192ELi128ELi64ELi8ELb0ELb0EN7cutlass6half_tE19Flash_kernel_traitsILi192ELi128ELi64ELi8ES3_EELb0ELb1ELb0ELb0ELb0ELb1ELb0ELb0EEEvNS_16Flash_fwd_paramsE,@"STO_CUDA_ENTRY STV_DEFAULT"
_ZN5flash16flash_fwd_kernelI23Flash_fwd_kernel_traitsILi192ELi128ELi64ELi8ELb0ELb0EN7cutlass6half_tE19Flash_kernel_traitsILi192ELi128ELi64ELi8ES3_EELb0ELb1ELb0ELb0ELb0ELb1ELb0ELb0EEEvNS_16Flash_fwd_paramsE:
.text._ZN5flash16flash_fwd_kernelI23Flash_fwd_kernel_traitsILi192ELi128ELi64ELi8ELb0ELb0EN7cutlass6half_tE19Flash_kernel_traitsILi192ELi128ELi64ELi8ES3_EELb0ELb1ELb0ELb0ELb0ELb1ELb0ELb0EEEvNS_16Flash_fwd_paramsE:
[----:B------:R-:W-:Y:S08]  /*0000*/  LDC R1, c[0x0][0x37c] ;  /* 0x0000df00ff017b82 */ /* 0x000ff00000000800 */
[----:B------:R-:W1:Y:S01]  /*0010*/  LDC.64 R2, c[0x0][0x460] ;  /* 0x00011800ff027b82 */ /* 0x000e620000000a00 */
[----:B------:R-:W2:Y:S01]  /*0020*/  S2R R18, SR_CTAID.Y ;  /* 0x0000000000127919 */ /* 0x000ea20000002600 */
[----:B------:R-:W3:Y:S01]  /*0030*/  LDCU.64 UR4, c[0x0][0x478] ;  /* 0x00008f00ff0477ac */ /* 0x000ee20008000a00 */
[----:B------:R-:W-:Y:S01]  /*0040*/  IMAD.MOV.U32 R192, RZ, RZ, -0x1 ;  /* 0xffffffffffc07424 */ /* 0x000fe200078e00ff */
[----:B------:R-:W4:Y:S04]  /*0050*/  LDCU.64 UR12, c[0x0][0x358] ;  /* 0x00006b00ff0c77ac */ /* 0x000f280008000a00 */
[----:B------:R-:W2:Y:S01]  /*0060*/  LDC.64 R4, c[0x0][0x460] ;  /* 0x00011800ff047b82 */ /* 0x000ea20000000a00 */
[----:B------:R-:W4:Y:S01]  /*0070*/  LDCU.64 UR6, c[0x0][0x470] ;  /* 0x00008e00ff0677ac */ /* 0x000f220008000a00 */
[----:B---3--:R-:W-:-:S02]  /*0080*/  ISETP.NE.U32.AND P2, PT, RZ, UR4, PT ;  /* 0x00000004ff007c0c */ /* 0x008fc4000bf45070 */
[C---:B-1----:R-:W-:Y:S02]  /*0090*/  ISETP.NE.U32.AND P0, PT, R2.reuse, RZ, PT ;  /* 0x000000ff0200720c */ /* 0x042fe40003f05070 */
[----:B------:R-:W-:Y:S02]  /*00a0*/  ISETP.NE.U32.AND P4, PT, R2, RZ, PT ;  /* 0x000000ff0200720c */ /* 0x000fe40003f85070 */
[C---:B------:R-:W-:Y:S02]  /*00b0*/  ISETP.NE.AND.EX P0, PT, R3.reuse, RZ, PT, P0 ;  /* 0x000000ff0300720c */ /* 0x040fe40003f05300 */
[----:B------:R-:W-:Y:S02]  /*00c0*/  ISETP.NE.AND.EX P4, PT, R3, RZ, PT, P4 ;  /* 0x000000ff0300720c */ /* 0x000fe40003f85340 */
[----:B------:R-:W-:Y:S01]  /*00d0*/  ISETP.NE.AND.EX P2, PT, RZ, UR5, PT, P2 ;  /* 0x00000005ff007c0c */ /* 0x000fe2000bf45320 */
[C---:B--2---:R-:W-:Y:S01]  /*00e0*/  IMAD.WIDE.U32 R12, R18.reuse, 0x4, R4 ;  /* 0x00000004120c7825 */ /* 0x044fe200078e0004 */
[----:B------:R-:W-:Y:S01]  /*00f0*/  SHF.R.U32.HI R0, RZ, 0x1e, R18 ;  /* 0x0000001eff007819 */ /* 0x000fe20000011612 */
[----:B------:R-:W1:Y:S01]  /*0100*/  LDC.64 R4, c[0x0][0x468] ;  /* 0x00011a00ff047b82 */ /* 0x000e620000000a00 */
[----:B----4-:R-:W-:Y:S01]  /*0110*/  ISETP.NE.U32.AND P3, PT, RZ, UR6, PT ;  /* 0x00000006ff007c0c */ /* 0x010fe2000bf65070 */
[----:B------:R-:W-:-:S03]  /*0120*/  IMAD.SHL.U32 R11, R18, 0x4, RZ ;  /* 0x00000004120b7824 */ /* 0x000fc600078e00ff */
[----:B------:R-:W-:Y:S01]  /*0130*/  ISETP.NE.AND.EX P3, PT, RZ, UR7, PT, P3 ;  /* 0x00000007ff007c0c */ /* 0x000fe2000bf65330 */
[----:B------:R-:W2:Y:S04]  /*0140*/  @P0 LDG.E R192, desc[UR12][R12.64] ;  /* 0x0000000c0cc00981 */ /* 0x000ea8000c1e1900 */
[----:B------:R-:W2:Y:S01]  /*0150*/  @P4 LDG.E R9, desc[UR12][R12.64+0x4] ;  /* 0x0000040c0c094981 */ /* 0x000ea2000c1e1900 */
[----:B------:R-:W-:Y:S01]  /*0160*/  @P2 IADD3 R90, P0, PT, R11, UR4, RZ ;  /* 0x000000040b5a2c10 */ /* 0x000fe2000ff1e0ff */
[----:B------:R-:W-:-:S03]  /*0170*/  IMAD.MOV.U32 R7, RZ, RZ, RZ ;  /* 0x000000ffff077224 */ /* 0x000fc600078e00ff */
[C---:B------:R-:W-:Y:S01]  /*0180*/  @P2 IADD3.X R91, PT, PT, R0.reuse, UR5, RZ, P0, !PT ;  /* 0x00000005005b2c10 */ /* 0x040fe200087fe4ff */
[----:B------:R-:W3:Y:S02]  /*0190*/  S2R R16, SR_CTAID.X ;  /* 0x0000000000107919 */ /* 0x000ee40000002500 */
[C---:B------:R-:W-:Y:S02]  /*01a0*/  @P3 IADD3 R2, P1, PT, R11.reuse, UR6, RZ ;  /* 0x000000060b023c10 */ /* 0x040fe4000ff3e0ff */
[----:B------:R-:W5:Y:S01]  /*01b0*/  @P2 LDG.E R90, desc[UR12][R90.64] ;  /* 0x0000000c5a5a2981 */ /* 0x000f62000c1e1900 */
[----:B------:R-:W4:Y:S01]  /*01c0*/  LDCU.U8 UR4, c[0x0][0x532] ;  /* 0x0000a640ff0477ac */ /* 0x000f220008000000 */
[----:B------:R-:W2:Y:S01]  /*01d0*/  @!P4 LDC R94, c[0x0][0x434] ;  /* 0x00010d00ff5ecb82 */ /* 0x000ea20000000800 */
[----:B------:R-:W-:Y:S02]  /*01e0*/  @P3 IADD3.X R3, PT, PT, R0, UR7, RZ, P1, !PT ;  /* 0x0000000700033c10 */ /* 0x000fe40008ffe4ff */
[----:B-1----:R-:W-:-:S03]  /*01f0*/  IADD3 R10, P0, PT, R11, R4, RZ ;  /* 0x000000040b0a7210 */ /* 0x002fc60007f1e0ff */
[----:B------:R1:W5:Y:S02]  /*0200*/  @P3 LDG.E R7, desc[UR12][R2.64] ;  /* 0x0000000c02073981 */ /* 0x000364000c1e1900 */
[----:B------:R-:W-:Y:S01]  /*0210*/  IMAD.X R11, R0, 0x1, R5, P0 ;  /* 0x00000001000b7824 */ /* 0x000fe200000e0605 */
[C---:B------:R-:W-:Y:S01]  /*0220*/  ISETP.NE.U32.AND P0, PT, R4.reuse, RZ, PT ;  /* 0x000000ff0400720c */ /* 0x040fe20003f05070 */
[----:B------:R-:W2:Y:S03]  /*0230*/  @!P2 LDC R0, c[0x0][0x43c] ;  /* 0x00010f00ff00ab82 */ /* 0x000ea60000000800 */
[----:B------:R-:W-:Y:S02]  /*0240*/  ISETP.NE.AND.EX P0, PT, R5, RZ, PT, P0 ;  /* 0x000000ff0500720c */ /* 0x000fe40003f05300 */
[----:B------:R-:W-:Y:S02]  /*0250*/  ISETP.EQ.U32.AND P3, PT, R4, RZ, PT ;  /* 0x000000ff0400720c */ /* 0x000fe40003f62070 */
[----:B----4-:R-:W-:-:S09]  /*0260*/  ISETP.NE.AND P1, PT, RZ, UR4, PT ;  /* 0x00000004ff007c0c */ /* 0x010fd2000bf25270 */
[----:B------:R-:W4:Y:S01]  /*0270*/  @!P0 LDC R4, c[0x0][0x438] ;  /* 0x00010e00ff048b82 */ /* 0x000f220000000800 */
[----:B------:R-:W-:-:S07]  /*0280*/  ISETP.EQ.OR.EX P3, PT, R5, RZ, !P1, P3 ;  /* 0x000000ff0500720c */ /* 0x000fce0004f62730 */
[----:B-1----:R-:W1:Y:S01]  /*0290*/  @!P2 LDC.64 R2, c[0x0][0x488] ;  /* 0x00012200ff02ab82 */ /* 0x002e620000000a00 */
[----:B------:R-:W-:Y:S02]  /*02a0*/  IMAD.MOV.U32 R8, RZ, RZ, -0x1 ;  /* 0xffffffffff087424 */ /* 0x000fe400078e00ff */
[----:B---3--:R-:W-:-:S04]  /*02b0*/  IMAD.SHL.U32 R93, R16, 0x80, RZ ;  /* 0x00000080105d7824 */ /* 0x008fc800078e00ff */
[----:B------:R3:W5:Y:S01]  /*02c0*/  @!P3 LDG.E R8, desc[UR12][R10.64] ;  /* 0x0000000c0a08b981 */ /* 0x000762000c1e1900 */
[----:B--2---:R-:W-:-:S05]  /*02d0*/  @P4 IMAD.IADD R94, R9, 0x1, -R192 ;  /* 0x00000001095e4824 */ /* 0x004fca00078e0ac0 */
[----:B------:R-:W-:Y:S01]  /*02e0*/  ISETP.GT.AND P3, PT, R94, R93, PT ;  /* 0x0000005d5e00720c */ /* 0x000fe20003f64270 */
[----:B-1-34-:R-:W-:-:S12]  /*02f0*/  @!P0 BRA `(.L_x_0) ;  /* 0x00000000000c8947 */ /* 0x01afd80003800000 */
[----:B------:R-:W2:Y:S02]  /*0300*/  @P1 LDG.E R5, desc[UR12][R10.64+0x4] ;  /* 0x0000040c0a051981 */ /* 0x000ea4000c1e1900 */
[----:B--2--5:R-:W-:-:S06]  /*0310*/  @P1 IADD3 R4, PT, PT, R5, -R8, RZ ;  /* 0x8000000805041210 */ /* 0x024fcc0007ffe0ff */
[----:B------:R1:W5:Y:S02]  /*0320*/  @!P1 LDG.E R4, desc[UR12][R10.64] ;  /* 0x0000000c0a049981 */ /* 0x000364000c1e1900 */
.L_x_0:
[----:B------:R-:W-:Y:S05]  /*0330*/  @!P3 EXIT ;  /* 0x000000000000b94d */ /* 0x000fea0003800000 */
[----:B------:R-:W2:Y:S01]  /*0340*/  LDC R91, c[0x0][0x508] ;  /* 0x00014200ff5b7b82 */ /* 0x000ea20000000800 */
[----:B------:R-:W-:Y:S01]  /*0350*/  @!P2 ISETP.NE.U32.AND P0, PT, R2, RZ, PT ;  /* 0x000000ff0200a20c */ /* 0x000fe20003f05070 */
[----:B-----5:R-:W-:Y:S01]  /*0360*/  @P2 IMAD.IADD R90, R90, 0x1, -R7 ;  /* 0x000000015a5a2824 */ /* 0x020fe200078e0a07 */
[----:B------:R-:W3:Y:S02]  /*0370*/  S2R R21, SR_CTAID.Z ;  /* 0x0000000000157919 */ /* 0x000ee40000002700 */
[----:B------:R-:W-:Y:S01]  /*0380*/  @!P2 ISETP.NE.AND.EX P0, PT, R3, RZ, PT, P0 ;  /* 0x000000ff0300a20c */ /* 0x000fe20003f05300 */
[----:B------:R-:W-:Y:S01]  /*0390*/  VIADD R3, R16, 0x1 ;  /* 0x0000000110037836 */ /* 0x000fe20000000000 */
[----:B------:R-:W4:Y:S02]  /*03a0*/  S2R R200, SR_TID.X ;  /* 0x0000000000c87919 */ /* 0x000f240000002100 */
[----:B------:R-:W-:Y:S01]  /*03b0*/  @!P2 SEL R0, R0, RZ, P0 ;  /* 0x000000ff0000a207 */ /* 0x000fe20000000000 */
[----:B------:R-:W-:-:S03]  /*03c0*/  IMAD R3, R3, 0x80, -R94 ;  /* 0x0000008003037824 */ /* 0x000fc600078e0a5e */
[----:B------:R-:W-:-:S05]  /*03d0*/  @!P2 IADD3 R90, PT, PT, R0, R4, -R7 ;  /* 0x00000004005aa210 */ /* 0x000fca0007ffe807 */
[----:B------:R-:W-:-:S05]  /*03e0*/  VIADD R4, R90, 0x3f ;  /* 0x0000003f5a047836 */ /* 0x000fca0000000000 */
[----:B------:R-:W-:Y:S02]  /*03f0*/  SHF.R.S32.HI R2, RZ, 0x1f, R4 ;  /* 0x0000001fff027819 */ /* 0x000fe40000011404 */
[----:B--2---:R-:W-:Y:S02]  /*0400*/  IADD3 R3, PT, PT, R4, R91, R3 ;  /* 0x0000005b04037210 */ /* 0x004fe40007ffe003 */
[----:B------:R-:W-:Y:S02]  /*0410*/  LEA.HI R2, R2, R4, RZ, 0x6 ;  /* 0x0000000402027211 */ /* 0x000fe400078f30ff */
[----:B------:R-:W-:Y:S02]  /*0420*/  SHF.R.S32.HI R0, RZ, 0x1f, R3 ;  /* 0x0000001fff007819 */ /* 0x000fe40000011403 */
[----:B------:R-:W-:Y:S02]  /*0430*/  SHF.R.S32.HI R2, RZ, 0x6, R2 ;  /* 0x00000006ff027819 */ /* 0x000fe40000011402 */
[----:B------:R-:W-:-:S04]  /*0440*/  LEA.HI R0, R0, R3, RZ, 0x6 ;  /* 0x0000000300007211 */ /* 0x000fc800078f30ff */
[----:B------:R-:W-:-:S04]  /*0450*/  SHF.R.S32.HI R199, RZ, 0x6, R0 ;  /* 0x00000006ffc77819 */ /* 0x000fc80000011400 */
[----:B------:R-:W-:-:S04]  /*0460*/  VIMNMX R199, PT, PT, R2, R199, PT ;  /* 0x000000c702c77248 */ /* 0x000fc80003fe0100 */
[----:B------:R-:W-:-:S13]  /*0470*/  ISETP.GT.AND P0, PT, R199, RZ, PT ;  /* 0x000000ffc700720c */ /* 0x000fda0003f04270 */
[----:B---34-:R-:W-:Y:S05]  /*0480*/  @P0 BRA `(.L_x_1) ;  /* 0x0000000800c00947 */ /* 0x018fea0003800000 */
[----:B------:R-:W-:Y:S01]  /*0490*/  ISETP.NE.AND P1, PT, R192, -0x1, PT ;  /* 0xffffffffc000780c */ /* 0x000fe20003f25270 */
[----:B------:R-:W2:Y:S08]  /*04a0*/  LDC.U8 R0, c[0x0][0x549] ;  /* 0x00015240ff007b82 */ /* 0x000eb00000000000 */
[----:B------:R-:W3:Y:S08]  /*04b0*/  LDC R9, c[0x0][0x434] ;  /* 0x00010d00ff097b82 */ /* 0x000ef00000000800 */
[----:B------:R-:W1:Y:S08]  /*04c0*/  @!P1 LDC.64 R6, c[0x0][0x400] ;  /* 0x00010000ff069b82 */ /* 0x000e700000000a00 */
[----:B------:R-:W4:Y:S01]  /*04d0*/  @P1 LDC.64 R4, c[0x0][0x408] ;  /* 0x00010200ff041b82 */ /* 0x000f220000000a00 */
[----:B--2---:R-:W-:-:S07]  /*04e0*/  ISETP.NE.AND P0, PT, R0, RZ, PT ;  /* 0x000000ff0000720c */ /* 0x004fce0003f05270 */
[----:B------:R-:W2:Y:S01]  /*04f0*/  LDC.U8 R0, c[0x0][0x548] ;  /* 0x00015200ff007b82 */ /* 0x000ea20000000000 */
[----:B-1----:R-:W-:-:S07]  /*0500*/  @!P1 IMAD.WIDE.U32 R10, R18, R6, RZ ;  /* 0x00000006120a9225 */ /* 0x002fce00078e00ff */
[----:B------:R-:W1:Y:S01]  /*0510*/  @P0 LDC.64 R2, c[0x0][0x430] ;  /* 0x00010c00ff020b82 */ /* 0x000e620000000a00 */
[----:B------:R-:W-:Y:S01]  /*0520*/  @!P1 IMAD R7, R18, R7, R11 ;  /* 0x0000000712079224 */ /* 0x000fe200078e020b */
[----:B------:R-:W-:Y:S01]  /*0530*/  @!P1 MOV R6, R10 ;  /* 0x0000000a00069202 */ /* 0x000fe20000000f00 */
[----:B----4-:R-:W-:-:S05]  /*0540*/  @P1 IMAD.WIDE.U32 R10, R192, R4, RZ ;  /* 0x00000004c00a1225 */ /* 0x010fca00078e00ff */
[----:B------:R-:W4:Y:S01]  /*0550*/  @P0 LDC R4, c[0x0][0x430] ;  /* 0x00010c00ff040b82 */ /* 0x000f220000000800 */
[----:B------:R-:W-:Y:S01]  /*0560*/  @P1 IMAD R7, R192, R5, R11 ;  /* 0x00000005c0071224 */ /* 0x000fe200078e020b */
[----:B------:R-:W-:Y:S02]  /*0570*/  @P1 MOV R6, R10 ;  /* 0x0000000a00061202 */ /* 0x000fe40000000f00 */
[----:B--2---:R-:W-:Y:S01]  /*0580*/  ISETP.NE.AND P5, PT, R0, RZ, !P0 ;  /* 0x000000ff0000720c */ /* 0x004fe200047a5270 */
[----:B-1----:R-:W-:Y:S01]  /*0590*/  @P0 IMAD R2, R2, R3, RZ ;  /* 0x0000000302020224 */ /* 0x002fe200078e02ff */
[----:B------:R-:W-:Y:S01]  /*05a0*/  @P0 MOV R3, 0x1 ;  /* 0x0000000100030802 */ /* 0x000fe20000000f00 */
[----:B---3--:R-:W-:Y:S10]  /*05b0*/  @P0 BRA `(.L_x_2) ;  /* 0x0000000000280947 */ /* 0x008ff40003800000 */
[----:B------:R-:W-:Y:S01]  /*05c0*/  ISETP.NE.AND P0, PT, R0, RZ, PT ;  /* 0x000000ff0000720c */ /* 0x000fe20003f05270 */
[----:B------:R-:W1:-:S12]  /*05d0*/  LDC R5, c[0x0][0x3e0] ;  /* 0x0000f800ff057b82 */ /* 0x000e580000000800 */
[----:B------:R-:W2:Y:S01]  /*05e0*/  @P0 LDC R2, c[0x0][0x454] ;  /* 0x00011500ff020b82 */ /* 0x000ea20000000800 */
[----:B----4-:R-:W-:Y:S02]  /*05f0*/  @P0 MOV R4, 0x1 ;  /* 0x0000000100040802 */ /* 0x010fe40000000f00 */
[----:B------:R-:W-:-:S05]  /*0600*/  @!P0 MOV R4, 0x1 ;  /* 0x0000000100048802 */ /* 0x000fca0000000f00 */
[----:B------:R-:W1:Y:S08]  /*0610*/  @P0 LDC R8, c[0x0][0x454] ;  /* 0x00011500ff080b82 */ /* 0x000e700000000800 */
[----:B------:R-:W3:Y:S08]  /*0620*/  @!P0 LDC R0, c[0x0][0x434] ;  /* 0x00010d00ff008b82 */ /* 0x000ef00000000800 */
[----:B------:R-:W4:Y:S01]  /*0630*/  @!P0 LDC R2, c[0x0][0x434] ;  /* 0x00010d00ff028b82 */ /* 0x000f220000000800 */
[----:B-1----:R-:W-:-:S02]  /*0640*/  @P0 IMAD R3, R8, R5, RZ ;  /* 0x0000000508030224 */ /* 0x002fc400078e02ff */
[----:B--23--:R-:W-:-:S07]  /*0650*/  @!P0 IMAD R3, R0, R5, RZ ;  /* 0x0000000500038224 */ /* 0x00cfce00078e02ff */
.L_x_2:
[----:B------:R-:W-:Y:S01]  /*0660*/  IMAD.SHL.U32 R15, R200, 0x8, RZ ;  /* 0x00000008c80f7824 */ /* 0x000fe200078e00ff */
[----:B------:R-:W1:Y:S01]  /*0670*/  LDCU.64 UR4, c[0x0][0x410] ;  /* 0x00008200ff0477ac */ /* 0x000e620008000a00 */
[----:B------:R-:W-:Y:S01]  /*0680*/  IMAD.IADD R94, R94, 0x1, -R93 ;  /* 0x000000015e5e7824 */ /* 0x000fe200078e0a5d */
[----:B------:R-:W-:Y:S01]  /*0690*/  SHF.R.U32.HI R5, RZ, 0x3, R200 ;  /* 0x00000003ff057819 */ /* 0x000fe200000116c8 */
[----:B------:R-:W-:Y:S01]  /*06a0*/  IMAD R9, R18, R9, RZ ;  /* 0x0000000912097224 */ /* 0x000fe200078e02ff */
[----:B------:R-:W-:Y:S01]  /*06b0*/  LOP3.LUT R15, R15, 0x38, RZ, 0xc0, !PT ;  /* 0x000000380f0f7812 */ /* 0x000fe200078ec0ff */
[----:B----4-:R-:W-:Y:S01]  /*06c0*/  IMAD R2, R21, R2, RZ ;  /* 0x0000000215027224 */ /* 0x010fe200078e02ff */
[C---:B------:R-:W-:Y:S01]  /*06d0*/  ISETP.GE.AND P3, PT, R5.reuse, R94, PT ;  /* 0x0000005e0500720c */ /* 0x040fe20003f66270 */
[----:B------:R-:W-:Y:S01]  /*06e0*/  VIADD R13, R5, 0x20 ;  /* 0x00000020050d7836 */ /* 0x000fe20000000000 */
[----:B------:R-:W-:Y:S01]  /*06f0*/  IADD3 R14, P4, PT, R15, R6, RZ ;  /* 0x000000060f0e7210 */ /* 0x000fe20007f9e0ff */
[----:B------:R-:W-:Y:S01]  /*0700*/  VIADD R11, R5, 0x40 ;  /* 0x00000040050b7836 */ /* 0x000fe20000000000 */
[----:B------:R-:W-:Y:S01]  /*0710*/  ISETP.NE.AND P0, PT, R192, -0x1, PT ;  /* 0xffffffffc000780c */ /* 0x000fe20003f05270 */
[----:B------:R-:W-:Y:S01]  /*0720*/  IMAD.WIDE.U32 R16, R16, 0x80, RZ ;  /* 0x0000008010107825 */ /* 0x000fe200078e00ff */
[----:B------:R-:W-:Y:S01]  /*0730*/  LOP3.LUT P6, R200, R200, 0x7, RZ, 0xc0, !PT ;  /* 0x00000007c8c87812 */ /* 0x000fe200078cc0ff */
[----:B------:R-:W-:Y:S01]  /*0740*/  BSSY.RECONVERGENT B0, `(.L_x_3) ;  /* 0x000001e000007945 */ /* 0x000fe20003800200 */
[----:B------:R-:W-:Y:S01]  /*0750*/  SEL R192, R9, R192, !P0 ;  /* 0x000000c009c07207 */ /* 0x000fe20004000000 */
[----:B------:R-:W-:Y:S01]  /*0760*/  IMAD.X R15, RZ, RZ, R7, P4 ;  /* 0x000000ffff0f7224 */ /* 0x000fe200020e0607 */
[-C--:B------:R-:W-:Y:S01]  /*0770*/  ISETP.GE.AND P1, PT, R13, R94.reuse, PT ;  /* 0x0000005e0d00720c */ /* 0x080fe20003f26270 */
[----:B------:R-:W-:Y:S01]  /*0780*/  VIADD R9, R5, 0x60 ;  /* 0x0000006005097836 */ /* 0x000fe20000000000 */
[----:B------:R-:W-:Y:S01]  /*0790*/  SHF.R.S32.HI R0, RZ, 0x1f, R192 ;  /* 0x0000001fff007819 */ /* 0x000fe200000114c0 */
[----:B-1----:R-:W-:Y:S01]  /*07a0*/  IMAD.WIDE.U32 R14, R21, UR4, R14 ;  /* 0x00000004150e7c25 */ /* 0x002fe2000f8e000e */
[----:B------:R-:W-:-:S02]  /*07b0*/  ISETP.GE.AND P2, PT, R11, R94, PT ;  /* 0x0000005e0b00720c */ /* 0x000fc40003f46270 */
[----:B------:R-:W-:Y:S01]  /*07c0*/  SEL R0, R0, RZ, P5 ;  /* 0x000000ff00007207 */ /* 0x000fe20002800000 */
[----:B------:R-:W-:Y:S01]  /*07d0*/  IMAD R19, R21, UR5, R15 ;  /* 0x0000000515137c24 */ /* 0x000fe2000f8e020f */
[-C--:B------:R-:W-:Y:S01]  /*07e0*/  ISETP.GE.OR P6, PT, R5, R94.reuse, P6 ;  /* 0x0000005e0500720c */ /* 0x080fe200037c6670 */
[----:B------:R-:W-:Y:S01]  /*07f0*/  @!P5 IMAD R2, R18, R3, R2 ;  /* 0x000000031202d224 */ /* 0x000fe200078e0202 */
[----:B------:R-:W-:Y:S02]  /*0800*/  SEL R3, R192, RZ, P5 ;  /* 0x000000ffc0037207 */ /* 0x000fe40002800000 */
[----:B------:R-:W-:Y:S02]  /*0810*/  ISETP.GE.AND P0, PT, R9, R94, PT ;  /* 0x0000005e0900720c */ /* 0x000fe40003f06270 */
[C---:B------:R-:W-:Y:S02]  /*0820*/  ISETP.NE.OR P5, PT, R200.reuse, RZ, P1 ;  /* 0x000000ffc800720c */ /* 0x040fe40000fa5670 */
[----:B------:R-:W-:-:S02]  /*0830*/  ISETP.NE.OR P4, PT, R200, RZ, P2 ;  /* 0x000000ffc800720c */ /* 0x000fc40001785670 */
[----:B------:R-:W-:Y:S01]  /*0840*/  LOP3.LUT R6, R16, R5, RZ, 0xfc, !PT ;  /* 0x0000000510067212 */ /* 0x000fe200078efcff */
[----:B------:R-:W-:Y:S10]  /*0850*/  @P3 BRA `(.L_x_4) ;  /* 0x0000000000303947 */ /* 0x000ff40003800000 */
[----:B------:R-:W1:Y:S01]  /*0860*/  LDCU.64 UR4, c[0x0][0x408] ;  /* 0x00008100ff0477ac */ /* 0x000e620008000a00 */
[----:B------:R-:W-:Y:S01]  /*0870*/  MOV R18, R14 ;  /* 0x0000000e00127202 */ /* 0x000fe20000000f00 */
[----:B------:R-:W2:Y:S01]  /*0880*/  LDCU.64 UR6, c[0x0][0x3f0] ;  /* 0x00007e00ff0677ac */ /* 0x000ea20008000a00 */
[----:B-1----:R-:W-:-:S03]  /*0890*/  IMAD R7, R17, UR4, RZ ;  /* 0x0000000411077c24 */ /* 0x002fc6000f8e02ff */
[----:B------:R-:W-:-:S04]  /*08a0*/  IMAD.WIDE.U32 R20, R6, UR4, R18 ;  /* 0x0000000406147c25 */ /* 0x000fc8000f8e0012 */
[----:B------:R-:W-:Y:S01]  /*08b0*/  IMAD R7, R6, UR5, R7 ;  /* 0x0000000506077c24 */ /* 0x000fe2000f8e0207 */
[----:B--2---:R-:W-:-:S04]  /*08c0*/  LEA R22, P3, R20, UR6, 0x1 ;  /* 0x0000000614167c11 */ /* 0x004fc8000f8608ff */
[----:B------:R-:W-:-:S04]  /*08d0*/  IADD3 R7, PT, PT, R21, R7, RZ ;  /* 0x0000000715077210 */ /* 0x000fc80007ffe0ff */
[----:B------:R-:W-:-:S05]  /*08e0*/  LEA.HI.X R23, R20, UR7, R7, 0x1, P3 ;  /* 0x0000000714177c11 */ /* 0x000fca00098f0c07 */
[----:B------:R1:W-:Y:S04]  /*08f0*/  STG.E.128 desc[UR12][R22.64], RZ ;  /* 0x000000ff16007986 */ /* 0x0003e8000c101d0c */
[----:B------:R1:W-:Y:S04]  /*0900*/  STG.E.128 desc[UR12][R22.64+0x80], RZ ;  /* 0x000080ff16007986 */ /* 0x0003e8000c101d0c */
[----:B------:R1:W-:Y:S02]  /*0910*/  STG.E.128 desc[UR12][R22.64+0x100], RZ ;  /* 0x000100ff16007986 */ /* 0x0003e4000c101d0c */
.L_x_4:
[----:B------:R-:W-:Y:S05]  /*0920*/  BSYNC.RECONVERGENT B0 ;  /* 0x0000000000007941 */ /* 0x000fea0003800200 */
.L_x_3:
[----:B------:R-:W-:Y:S01]  /*0930*/  BSSY.RECONVERGENT B0, `(.L_x_5) ;  /* 0x0000013000007945 */ /* 0x000fe20003800200 */
[----:B------:R-:W-:Y:S01]  /*0940*/  ISETP.NE.OR P3, PT, R200, RZ, P0 ;  /* 0x000000ffc800720c */ /* 0x000fe20000765670 */
[----:B------:R-:W-:Y:S02]  /*0950*/  IMAD R93, R93, R4, RZ ;  /* 0x000000045d5d7224 */ /* 0x000fe400078e02ff */
[----:B------:R-:W-:Y:S10]  /*0960*/  @P1 BRA `(.L_x_6) ;  /* 0x00000000003c1947 */ /* 0x000ff40003800000 */
[----:B------:R-:W2:Y:S01]  /*0970*/  LDCU.64 UR6, c[0x0][0x408] ;  /* 0x00008100ff0677ac */ /* 0x000ea20008000a00 */
[----:B------:R-:W-:Y:S01]  /*0980*/  IADD3 R8, P1, PT, R6, 0x20, RZ ;  /* 0x0000002006087810 */ /* 0x000fe20007f3e0ff */
[----:B------:R-:W-:Y:S01]  /*0990*/  IMAD.MOV.U32 R20, RZ, RZ, R14 ;  /* 0x000000ffff147224 */ /* 0x000fe200078e000e */
[----:B------:R-:W-:Y:S01]  /*09a0*/  MOV R21, R19 ;  /* 0x0000001300157202 */ /* 0x000fe20000000f00 */
[----:B------:R-:W1:Y:S02]  /*09b0*/  LDCU.64 UR4, c[0x0][0x3f0] ;  /* 0x00007e00ff0477ac */ /* 0x000e640008000a00 */
[----:B------:R-:W-:-:S04]  /*09c0*/  IMAD.X R7, RZ, RZ, R17, P1 ;  /* 0x000000ffff077224 */ /* 0x000fc800008e0611 */
[----:B--2---:R-:W-:Y:S02]  /*09d0*/  IMAD R7, R7, UR6, RZ ;  /* 0x0000000607077c24 */ /* 0x004fe4000f8e02ff */
[----:B------:R-:W-:-:S04]  /*09e0*/  IMAD.WIDE.U32 R20, R8, UR6, R20 ;  /* 0x0000000608147c25 */ /* 0x000fc8000f8e0014 */
[----:B------:R-:W-:Y:S01]  /*09f0*/  IMAD R7, R8, UR7, R7 ;  /* 0x0000000708077c24 */ /* 0x000fe2000f8e0207 */
[----:B-1----:R-:W-:-:S04]  /*0a00*/  LEA R22, P1, R20, UR4, 0x1 ;  /* 0x0000000414167c11 */ /* 0x002fc8000f8208ff */
[----:B------:R-:W-:-:S04]  /*0a10*/  IADD3 R7, PT, PT, R21, R7, RZ ;  /* 0x0000000715077210 */ /* 0x000fc80007ffe0ff */
[----:B------:R-:W-:-:S05]  /*0a20*/  LEA.HI.X R23, R20, UR5, R7, 0x1, P1 ;  /* 0x0000000514177c11 */ /* 0x000fca00088f0c07 */
[----:B------:R2:W-:Y:S04]  /*0a30*/  STG.E.128 desc[UR12][R22.64], RZ ;  /* 0x000000ff16007986 */ /* 0x0005e8000c101d0c */
[----:B------:R2:W-:Y:S04]  /*0a40*/  STG.E.128 desc[UR12][R22.64+0x80], RZ ;  /* 0x000080ff16007986 */ /* 0x0005e8000c101d0c */
[----:B------:R2:W-:Y:S02]  /*0a50*/  STG.E.128 desc[UR12][R22.64+0x100], RZ ;  /* 0x000100ff16007986 */ /* 0x0005e4000c101d0c */
.L_x_6:
[----:B------:R-:W-:Y:S05]  /*0a60*/  BSYNC.RECONVERGENT B0 ;  /* 0x0000000000007941 */ /* 0x000fea0003800200 */
.L_x_5:
[----:B------:R-:W-:Y:S04]  /*0a70*/  BSSY.RECONVERGENT B0, `(.L_x_7) ;  /* 0x0000011000007945 */ /* 0x000fe80003800200 */
[----:B------:R-:W-:Y:S05]  /*0a80*/  @P2 BRA `(.L_x_8) ;  /* 0x00000000003c2947 */ /* 0x000fea0003800000 */
[----:B------:R-:W3:Y:S01]  /*0a90*/  LDCU.64 UR6, c[0x0][0x408] ;  /* 0x00008100ff0677ac */ /* 0x000ee20008000a00 */
[----:B------:R-:W-:Y:S01]  /*0aa0*/  IADD3 R8, P1, PT, R6, 0x40, RZ ;  /* 0x0000004006087810 */ /* 0x000fe20007f3e0ff */
[----:B------:R-:W-:Y:S01]  /*0ab0*/  IMAD.MOV.U32 R20, RZ, RZ, R14 ;  /* 0x000000ffff147224 */ /* 0x000fe200078e000e */
[----:B------:R-:W-:Y:S01]  /*0ac0*/  MOV R21, R19 ;  /* 0x0000001300157202 */ /* 0x000fe20000000f00 */
[----:B------:R-:W1:Y:S02]  /*0ad0*/  LDCU.64 UR4, c[0x0][0x3f0] ;  /* 0x00007e00ff0477ac */ /* 0x000e640008000a00 */
[----:B------:R-:W-:-:S04]  /*0ae0*/  IMAD.X R7, RZ, RZ, R17, P1 ;  /* 0x000000ffff077224 */ /* 0x000fc800008e0611 */
[----:B---3--:R-:W-:Y:S02]  /*0af0*/  IMAD R7, R7, UR6, RZ ;  /* 0x0000000607077c24 */ /* 0x008fe4000f8e02ff */
[----:B------:R-:W-:-:S04]  /*0b00*/  IMAD.WIDE.U32 R20, R8, UR6, R20 ;  /* 0x0000000608147c25 */ /* 0x000fc8000f8e0014 */
[----:B------:R-:W-:Y:S01]  /*0b10*/  IMAD R7, R8, UR7, R7 ;  /* 0x0000000708077c24 */ /* 0x000fe2000f8e0207 */
[----:B-12---:R-:W-:-:S04]  /*0b20*/  LEA R22, P1, R20, UR4, 0x1 ;  /* 0x0000000414167c11 */ /* 0x006fc8000f8208ff */
[----:B------:R-:W-:-:S04]  /*0b30*/  IADD3 R7, PT, PT, R21, R7, RZ ;  /* 0x0000000715077210 */ /* 0x000fc80007ffe0ff */
[----:B------:R-:W-:-:S05]  /*0b40*/  LEA.HI.X R23, R20, UR5, R7, 0x1, P1 ;  /* 0x0000000514177c11 */ /* 0x000fca00088f0c07 */
[----:B------:R3:W-:Y:S04]  /*0b50*/  STG.E.128 desc[UR12][R22.64], RZ ;  /* 0x000000ff16007986 */ /* 0x0007e8000c101d0c */
[----:B------:R3:W-:Y:S04]  /*0b60*/  STG.E.128 desc[UR12][R22.64+0x80], RZ ;  /* 0x000080ff16007986 */ /* 0x0007e8000c101d0c */
[----:B------:R3:W-:Y:S02]  /*0b70*/  STG.E.128 desc[UR12][R22.64+0x100], RZ ;  /* 0x000100ff16007986 */ /* 0x0007e4000c101d0c */
.L_x_8:
[----:B------:R-:W-:Y:S05]  /*0b80*/  BSYNC.RECONVERGENT B0 ;  /* 0x0000000000007941 */ /* 0x000fea0003800200 */
.L_x_7:
[----:B------:R-:W-:Y:S01]  /*0b90*/  BSSY.RECONVERGENT B0, `(.L_x_9) ;  /* 0x0000013000007945 */ /* 0x000fe20003800200 */
[--C-:B------:R-:W-:Y:S02]  /*0ba0*/  IADD3 R3, P2, P1, R93, R3, R2.reuse ;  /* 0x000000035d037210 */ /* 0x100fe4000795e002 */
[----:B------:R-:W-:Y:S02]  /*0bb0*/  SHF.R.S32.HI R93, RZ, 0x1f, R93 ;  /* 0x0000001fff5d7819 */ /* 0x000fe4000001145d */
[----:B------:R-:W-:Y:S01]  /*0bc0*/  SHF.R.S32.HI R2, RZ, 0x1f, R2 ;  /* 0x0000001fff027819 */ /* 0x000fe20000011402 */
[----:B------:R-:W-:Y:S05]  /*0bd0*/  @P0 BRA `(.L_x_10) ;  /* 0x0000000000380947 */ /* 0x000fea0003800000 */
[----:B------:R-:W4:Y:S01]  /*0be0*/  LDCU.64 UR6, c[0x0][0x408] ;  /* 0x00008100ff0677ac */ /* 0x000f220008000a00 */
[----:B------:R-:W-:Y:S02]  /*0bf0*/  IADD3 R6, P0, PT, R6, 0x60, RZ ;  /* 0x0000006006067810 */ /* 0x000fe40007f1e0ff */
[----:B------:R-:W-:Y:S01]  /*0c00*/  MOV R15, R19 ;  /* 0x00000013000f7202 */ /* 0x000fe20000000f00 */
[----:B------:R-:W5:Y:S01]  /*0c10*/  LDCU.64 UR4, c[0x0][0x3f0] ;  /* 0x00007e00ff0477ac */ /* 0x000f620008000a00 */
[----:B------:R-:W-:-:S05]  /*0c20*/  IADD3.X R7, PT, PT, RZ, R17, RZ, P0, !PT ;  /* 0x00000011ff077210 */ /* 0x000fca00007fe4ff */
[----:B----4-:R-:W-:Y:S02]  /*0c30*/  IMAD R7, R7, UR6, RZ ;  /* 0x0000000607077c24 */ /* 0x010fe4000f8e02ff */
[----:B------:R-:W-:-:S04]  /*0c40*/  IMAD.WIDE.U32 R14, R6, UR6, R14 ;  /* 0x00000006060e7c25 */ /* 0x000fc8000f8e000e */
[----:B------:R-:W-:Y:S01]  /*0c50*/  IMAD R7, R6, UR7, R7 ;  /* 0x0000000706077c24 */ /* 0x000fe2000f8e0207 */
[----:B-----5:R-:W-:-:S04]  /*0c60*/  LEA R6, P0, R14, UR4, 0x1 ;  /* 0x000000040e067c11 */ /* 0x020fc8000f8008ff */
[----:B------:R-:W-:-:S04]  /*0c70*/  IADD3 R7, PT, PT, R15, R7, RZ ;  /* 0x000000070f077210 */ /* 0x000fc80007ffe0ff */
[----:B------:R-:W-:-:S05]  /*0c80*/  LEA.HI.X R7, R14, UR5, R7, 0x1, P0 ;  /* 0x000000050e077c11 */ /* 0x000fca00080f0c07 */
[----:B------:R4:W-:Y:S04]  /*0c90*/  STG.E.128 desc[UR12][R6.64], RZ ;  /* 0x000000ff06007986 */ /* 0x0009e8000c101d0c */
[----:B------:R4:W-:Y:S04]  /*0ca0*/  STG.E.128 desc[UR12][R6.64+0x80], RZ ;  /* 0x000080ff06007986 */ /* 0x0009e8000c101d0c */
[----:B------:R4:W-:Y:S02]  /*0cb0*/  STG.E.128 desc[UR12][R6.64+0x100], RZ ;  /* 0x000100ff06007986 */ /* 0x0009e4000c101d0c */
.L_x_10:
[----:B------:R-:W-:Y:S05]  /*0cc0*/  BSYNC.RECONVERGENT B0 ;  /* 0x0000000000007941 */ /* 0x000fea0003800200 */
.L_x_9:
[----:B------:R-:W-:Y:S01]  /*0cd0*/  BSSY.RECONVERGENT B0, `(.L_x_11) ;  /* 0x000000b000007945 */ /* 0x000fe20003800200 */
[----:B------:R-:W-:-:S03]  /*0ce0*/  IADD3.X R0, PT, PT, R93, R0, R2, P2, P1 ;  /* 0x000000005d007210 */ /* 0x000fc600017e2402 */
[----:B------:R-:W-:Y:S05]  /*0cf0*/  @P6 BRA `(.L_x_12) ;  /* 0x0000000000206947 */ /* 0x000fea0003800000 */
[----:B------:R-:W4:Y:S01]  /*0d00*/  LDCU.64 UR4, c[0x0][0x420] ;  /* 0x00008400ff0477ac */ /* 0x000f220008000a00 */
[----:B------:R-:W-:-:S05]  /*0d10*/  IMAD R2, R5, R4, RZ ;  /* 0x0000000405027224 */ /* 0x000fca00078e02ff */
[----:B------:R-:W-:-:S04]  /*0d20*/  IADD3 R5, P0, PT, R2, R3, RZ ;  /* 0x0000000302057210 */ /* 0x000fc80007f1e0ff */
[----:B------:R-:W-:Y:S02]  /*0d30*/  LEA.HI.X.SX32 R2, R2, R0, 0x1, P0 ;  /* 0x0000000002027211 */ /* 0x000fe400000f0eff */
[----:B----4-:R-:W-:-:S04]  /*0d40*/  LEA R6, P0, R5, UR4, 0x2 ;  /* 0x0000000405067c11 */ /* 0x010fc8000f8010ff */
[----:B------:R-:W-:Y:S01]  /*0d50*/  LEA.HI.X R7, R5, UR5, R2, 0x2, P0 ;  /* 0x0000000505077c11 */ /* 0x000fe200080f1402 */
[----:B------:R-:W-:-:S05]  /*0d60*/  IMAD.MOV.U32 R5, RZ, RZ, 0x7f800000 ;  /* 0x7f800000ff057424 */ /* 0x000fca00078e00ff */
[----:B------:R4:W-:Y:S03]  /*0d70*/  STG.E desc[UR12][R6.64], R5 ;  /* 0x0000000506007986 */ /* 0x0009e6000c10190c */
.L_x_12:
[----:B------:R-:W-:Y:S05]  /*0d80*/  BSYNC.RECONVERGENT B0 ;  /* 0x0000000000007941 */ /* 0x000fea0003800200 */
.L_x_11:
[----:B------:R-:W-:Y:S04]  /*0d90*/  BSSY.RECONVERGENT B0, `(.L_x_13) ;  /* 0x000000a000007945 */ /* 0x000fe80003800200 */
[----:B------:R-:W-:Y:S05]  /*0da0*/  @P5 BRA `(.L_x_14) ;  /* 0x0000000000205947 */ /* 0x000fea0003800000 */
[----:B------:R-:W5:Y:S01]  /*0db0*/  LDCU.64 UR4, c[0x0][0x420] ;  /* 0x00008400ff0477ac */ /* 0x000f620008000a00 */
[----:B------:R-:W-:-:S05]  /*0dc0*/  IMAD R2, R13, R4, RZ ;  /* 0x000000040d027224 */ /* 0x000fca00078e02ff */
[----:B----4-:R-:W-:-:S04]  /*0dd0*/  IADD3 R5, P0, PT, R2, R3, RZ ;  /* 0x0000000302057210 */ /* 0x010fc80007f1e0ff */
[----:B------:R-:W-:Y:S02]  /*0de0*/  LEA.HI.X.SX32 R2, R2, R0, 0x1, P0 ;  /* 0x0000000002027211 */ /* 0x000fe400000f0eff */
[----:B-----5:R-:W-:-:S04]  /*0df0*/  LEA R6, P0, R5, UR4, 0x2 ;  /* 0x0000000405067c11 */ /* 0x020fc8000f8010ff */
[----:B------:R-:W-:Y:S01]  /*0e00*/  LEA.HI.X R7, R5, UR5, R2, 0x2, P0 ;  /* 0x0000000505077c11 */ /* 0x000fe200080f1402 */
[----:B------:R-:W-:-:S05]  /*0e10*/  IMAD.MOV.U32 R5, RZ, RZ, 0x7f800000 ;  /* 0x7f800000ff057424 */ /* 0x000fca00078e00ff */
[----:B------:R4:W-:Y:S03]  /*0e20*/  STG.E desc[UR12][R6.64], R5 ;  /* 0x0000000506007986 */ /* 0x0009e6000c10190c */
.L_x_14:
[----:B------:R-:W-:Y:S05]  /*0e30*/  BSYNC.RECONVERGENT B0 ;  /* 0x0000000000007941 */ /* 0x000fea0003800200 */
.L_x_13:
        /* <DEDUP_REMOVED lines=10> */
.L_x_16:
[----:B------:R-:W-:Y:S05]  /*0ee0*/  BSYNC.RECONVERGENT B0 ;  /* 0x0000000000007941 */ /* 0x000fea0003800200 */
.L_x_15:
[----:B------:R-:W-:Y:S05]  /*0ef0*/  @P3 EXIT ;  /* 0x000000000000394d */ /* 0x000fea0003800000 */
[----:B------:R-:W5:Y:S01]  /*0f00*/  LDCU.64 UR4, c[0x0][0x420] ;  /* 0x00008400ff0477ac */ /* 0x000f620008000a00 */
[----:B------:R-:W-:Y:S02]  /*0f10*/  IMAD R4, R9, R4, RZ ;  /* 0x0000000409047224 */ /* 0x000fe400078e02ff */
[----:B----4-:R-:W-:-:S03]  /*0f20*/  IMAD.MOV.U32 R5, RZ, RZ, 0x7f800000 ;  /* 0x7f800000ff057424 */ /* 0x010fc600078e00ff */
[----:B------:R-:W-:-:S04]  /*0f30*/  IADD3 R3, P0, PT, R4, R3, RZ ;  /* 0x0000000304037210 */ /* 0x000fc80007f1e0ff */
[----:B------:R-:W-:Y:S02]  /*0f40*/  LEA.HI.X.SX32 R0, R4, R0, 0x1, P0 ;  /* 0x0000000004007211 */ /* 0x000fe400000f0eff */
[----:B-----5:R-:W-:-:S04]  /*0f50*/  LEA R2, P0, R3, UR4, 0x2 ;  /* 0x0000000403027c11 */ /* 0x020fc8000f8010ff */
[----:B------:R-:W-:-:S05]  /*0f60*/  LEA.HI.X R3, R3, UR5, R0, 0x2, P0 ;  /* 0x0000000503037c11 */ /* 0x000fca00080f1400 */
[----:B------:R-:W-:Y:S01]  /*0f70*/  STG.E desc[UR12][R2.64], R5 ;  /* 0x0000000502007986 */ /* 0x000fe2000c10190c */
[----:B------:R-:W-:Y:S05]  /*0f80*/  EXIT ;  /* 0x000000000000794d */ /* 0x000fea0003800000 */
.L_x_1:
[----:B------:R-:W-:Y:S02]  /*0f90*/  ISETP.NE.AND P0, PT, R192, -0x1, PT ;  /* 0xffffffffc000780c */ /* 0x000fe40003f05270 */
[----:B------:R-:W-:-:S11]  /*0fa0*/  ISETP.NE.AND P2, PT, R8, -0x1, PT ;  /* 0xffffffff0800780c */ /* 0x000fd60003f45270 */
[----:B------:R-:W2:Y:S08]  /*0fb0*/  @!P0 LDC.64 R4, c[0x0][0x398] ;  /* 0x0000e600ff048b82 */ /* 0x000eb00000000a00 */
[----:B------:R-:W1:Y:S01]  /*0fc0*/  @P0 LDC.64 R2, c[0x0][0x3b0] ;  /* 0x0000ec00ff020b82 */ /* 0x000e620000000a00 */
[----:B--2---:R-:W-:-:S04]  /*0fd0*/  @!P0 IMAD.WIDE.U32 R14, R18, R4, RZ ;  /* 0x00000004120e8225 */ /* 0x004fc800078e00ff */
[----:B------:R-:W-:Y:S02]  /*0fe0*/  @!P0 IMAD R6, R18, R5, R15 ;  /* 0x0000000512068224 */ /* 0x000fe400078e020f */
[----:B-1----:R-:W-:-:S04]  /*0ff0*/  @P0 IMAD.WIDE.U32 R10, R192, R2, RZ ;  /* 0x00000002c00a0225 */ /* 0x002fc800078e00ff */
[----:B------:R-:W-:Y:S01]  /*1000*/  @P0 IMAD R6, R192, R3, R11 ;  /* 0x00000003c0060224 */ /* 0x000fe200078e020b */
[----:B------:R-:W-:Y:S01]  /*1010*/  @P0 MOV R14, R10 ;  /* 0x0000000a000e0202 */ /* 0x000fe20000000f00 */
[----:B------:R-:W-:Y:S06]  /*1020*/  @P2 BRA `(.L_x_17) ;  /* 0x0000000000302947 */ /* 0x000fec0003800000 */
[----:B------:R-:W1:Y:S01]  /*1030*/  LDCU.64 UR4, c[0x0][0x3b8] ;  /* 0x00007700ff0477ac */ /* 0x000e620008000a00 */
[----:B------:R-:W-:Y:S01]  /*1040*/  SHF.R.S32.HI R3, RZ, 0x1f, R7 ;  /* 0x0000001fff037819 */ /* 0x000fe20000011407 */
[----:B------:R-:W2:Y:S01]  /*1050*/  LDCU.64 UR6, c[0x0][0x3a0] ;  /* 0x00007400ff0677ac */ /* 0x000ea20008000a00 */
[----:B-1----:R-:W-:Y:S02]  /*1060*/  MOV R184, UR4 ;  /* 0x0000000400b87c02 */ /* 0x002fe40008000f00 */
[----:B------:R-:W-:-:S03]  /*1070*/  MOV R185, UR5 ;  /* 0x0000000500b97c02 */ /* 0x000fc60008000f00 */
[-C--:B------:R-:W-:Y:S02]  /*1080*/  IMAD R0, R3, R184.reuse, RZ ;  /* 0x000000b803007224 */ /* 0x080fe400078e02ff */
[----:B------:R-:W-:-:S04]  /*1090*/  IMAD.WIDE.U32 R2, R7, R184, RZ ;  /* 0x000000b807027225 */ /* 0x000fc800078e00ff */
[----:B------:R-:W-:-:S05]  /*10a0*/  IMAD R0, R7, R185, R0 ;  /* 0x000000b907007224 */ /* 0x000fca00078e0200 */
[----:B------:R-:W-:-:S03]  /*10b0*/  IADD3 R3, PT, PT, R3, R0, RZ ;  /* 0x0000000003037210 */ /* 0x000fc60007ffe0ff */
[----:B--2---:R-:W-:-:S04]  /*10c0*/  IMAD.WIDE.U32 R26, R18, UR6, R2 ;  /* 0x00000006121a7c25 */ /* 0x004fc8000f8e0002 */
[----:B------:R-:W-:Y:S01]  /*10d0*/  IMAD R2, R18, UR7, R27 ;  /* 0x0000000712027c24 */ /* 0x000fe2000f8e021b */
[----:B------:R-:W-:Y:S06]  /*10e0*/  BRA `(.L_x_18) ;  /* 0x0000000000147947 */ /* 0x000fec0003800000 */
.L_x_17:
[----:B------:R-:W1:Y:S01]  /*10f0*/  LDC.64 R184, c[0x0][0x3b8] ;  /* 0x0000ee00ffb87b82 */ /* 0x000e620000000a00 */
[----:B------:R-:W-:-:S05]  /*1100*/  IADD3 R26, PT, PT, R7, R8, RZ ;  /* 0x00000008071a7210 */ /* 0x000fca0007ffe0ff */
[C---:B-1----:R-:W-:Y:S02]  /*1110*/  IMAD R2, R26.reuse, R185, RZ ;  /* 0x000000b91a027224 */ /* 0x042fe400078e02ff */
[----:B------:R-:W-:-:S05]  /*1120*/  IMAD.WIDE.U32 R26, R26, R184, RZ ;  /* 0x000000b81a1a7225 */ /* 0x000fca00078e00ff */
[----:B------:R-:W-:Y:S02]  /*1130*/  IADD3 R2, PT, PT, R27, R2, RZ ;  /* 0x000000021b027210 */ /* 0x000fe40007ffe0ff */
.L_x_18:
[----:B------:R-:W1:Y:S01]  /*1140*/  LDC R4, c[0x0][0x3e8] ;  /* 0x0000fa00ff047b82 */ /* 0x000e620000000800 */
[----:B------:R-:W-:Y:S02]  /*1150*/  MOV R10, RZ ;  /* 0x000000ff000a7202 */ /* 0x000fe40000000f00 */
[----:B-1----:R-:W-:-:S04]  /*1160*/  IABS R5, R4 ;  /* 0x0000000400057213 */ /* 0x002fc80000000000 */
[----:B------:R-:W1:Y:S08]  /*1170*/  I2F.RP R12, R5 ;  /* 0x00000005000c7306 */ /* 0x000e700000209400 */
[----:B-1----:R-:W1:Y:S02]  /*1180*/  MUFU.RCP R11, R12 ;  /* 0x0000000c000b7308 */ /* 0x002e640000001000 */
[----:B-1----:R-:W-:-:S06]  /*1190*/  VIADD R11, R11, 0xffffffe ;  /* 0x0ffffffe0b0b7836 */ /* 0x002fcc0000000000 */
[----:B------:R-:W1:Y:S02]  /*11a0*/  F2I.FTZ.U32.TRUNC.NTZ R11, R11 ;  /* 0x0000000b000b7305 */ /* 0x000e64000021f000 */
[----:B-1----:R-:W-:-:S04]  /*11b0*/  IMAD.MOV R0, RZ, RZ, -R11 ;  /* 0x000000ffff007224 */ /* 0x002fc800078e0a0b */
[----:B------:R-:W-:Y:S01]  /*11c0*/  IMAD R3, R0, R5, RZ ;  /* 0x0000000500037224 */ /* 0x000fe200078e02ff */
[----:B------:R-:W-:-:S03]  /*11d0*/  IABS R0, R21 ;  /* 0x0000001500007213 */ /* 0x000fc60000000000 */
[----:B------:R-:W-:-:S04]  /*11e0*/  IMAD.HI.U32 R10, R11, R3, R10 ;  /* 0x000000030b0a7227 */ /* 0x000fc800078e000a */
[----:B------:R-:W-:-:S04]  /*11f0*/  IMAD.MOV.U32 R3, RZ, RZ, R0 ;  /* 0x000000ffff037224 */ /* 0x000fc800078e0000 */
[----:B------:R-:W-:-:S04]  /*1200*/  IMAD.HI.U32 R9, R10, R3, RZ ;  /* 0x000000030a097227 */ /* 0x000fc800078e00ff */
[----:B------:R-:W-:-:S04]  /*1210*/  IMAD.MOV R0, RZ, RZ, -R9 ;  /* 0x000000ffff007224 */ /* 0x000fc800078e0a09 */
[----:B------:R-:W-:-:S05]  /*1220*/  IMAD R0, R5, R0, R3 ;  /* 0x0000000005007224 */ /* 0x000fca00078e0203 */
[----:B------:R-:W-:-:S13]  /*1230*/  ISETP.GT.U32.AND P1, PT, R5, R0, PT ;  /* 0x000000000500720c */ /* 0x000fda0003f24070 */
[-C--:B------:R-:W-:Y:S01]  /*1240*/  @!P1 IADD3 R0, PT, PT, R0, -R5.reuse, RZ ;  /* 0x8000000500009210 */ /* 0x080fe20007ffe0ff */
[----:B------:R-:W-:Y:S01]  /*1250*/  @!P1 VIADD R9, R9, 0x1 ;  /* 0x0000000109099836 */ /* 0x000fe20000000000 */
[----:B------:R-:W-:Y:S02]  /*1260*/  ISETP.NE.AND P1, PT, R4, RZ, PT ;  /* 0x000000ff0400720c */ /* 0x000fe40003f25270 */
[----:B------:R-:W-:Y:S02]  /*1270*/  ISETP.GE.U32.AND P3, PT, R0, R5, PT ;  /* 0x000000050000720c */ /* 0x000fe40003f66070 */
[----:B------:R-:W-:-:S04]  /*1280*/  LOP3.LUT R0, R21, R4, RZ, 0x3c, !PT ;  /* 0x0000000415007212 */ /* 0x000fc800078e3cff */
[----:B------:R-:W-:-:S07]  /*1290*/  ISETP.GE.AND P0, PT, R0, RZ, PT ;  /* 0x000000ff0000720c */ /* 0x000fce0003f06270 */
[----:B------:R-:W-:-:S05]  /*12a0*/  @P3 IADD3 R9, PT, PT, R9, 0x1, RZ ;  /* 0x0000000109093810 */ /* 0x000fca0007ffe0ff */
[----:B------:R-:W-:-:S05]  /*12b0*/  IMAD.MOV.U32 R0, RZ, RZ, R9 ;  /* 0x000000ffff007224 */ /* 0x000fca00078e0009 */
[----:B------:R-:W-:Y:S02]  /*12c0*/  @!P0 IADD3 R0, PT, PT, -R0, RZ, RZ ;  /* 0x000000ff00008210 */ /* 0x000fe40007ffe1ff */
[----:B------:R-:W-:Y:S01]  /*12d0*/  @!P1 LOP3.LUT R0, RZ, R4, RZ, 0x33, !PT ;  /* 0x00000004ff009212 */ /* 0x000fe200078e33ff */
        /* <DEDUP_REMOVED lines=13> */
.L_x_19:
[----:B------:R-:W1:Y:S01]  /*13b0*/  LDC.64 R4, c[0x0][0x3c0] ;  /* 0x0000f000ff047b82 */ /* 0x000e620000000a00 */
[----:B------:R-:W-:-:S05]  /*13c0*/  IADD3 R7, PT, PT, R7, R8, RZ ;  /* 0x0000000807077210 */ /* 0x000fca0007ffe0ff */
[C---:B-1----:R-:W-:Y:S02]  /*13d0*/  IMAD R18, R7.reuse, R5, RZ ;  /* 0x0000000507127224 */ /* 0x042fe400078e02ff */
[----:B------:R-:W-:-:S05]  /*13e0*/  IMAD.WIDE.U32 R22, R7, R4, RZ ;  /* 0x0000000407167225 */ /* 0x000fca00078e00ff */
[----:B------:R-:W-:-:S07]  /*13f0*/  IADD3 R18, PT, PT, R23, R18, RZ ;  /* 0x0000001217127210 */ /* 0x000fce0007ffe0ff */
.L_x_20:
[----:B------:R-:W-:Y:S01]  /*1400*/  IMAD.IADD R186, R94, 0x1, -R93 ;  /* 0x000000015eba7824 */ /* 0x000fe200078e0a5d */
[----:B------:R-:W-:Y:S01]  /*1410*/  SHF.R.U32.HI R13, RZ, 0x3, R200 ;  /* 0x00000003ff0d7819 */ /* 0x000fe200000116c8 */
[----:B------:R-:W-:Y:S01]  /*1420*/  IMAD.SHL.U32 R133, R200, 0x8, RZ ;  /* 0x00000008c8857824 */ /* 0x000fe200078e00ff */
[----:B------:R-:W1:Y:S01]  /*1430*/  LDCU.128 UR4, c[0x0][0x3d0] ;  /* 0x00007a00ff0477ac */ /* 0x000e620008000c00 */
[----:B------:R-:W-:Y:S01]  /*1440*/  SHF.R.S32.HI R12, RZ, 0x1f, R0 ;  /* 0x0000001fff0c7819 */ /* 0x000fe20000011400 */
[----:B------:R-:W-:Y:S01]  /*1450*/  IMAD.WIDE.U32 R16, R16, 0x80, RZ ;  /* 0x0000008010107825 */ /* 0x000fe200078e00ff */
[----:B------:R-:W-:Y:S01]  /*1460*/  ISETP.GE.AND P4, PT, R13, R186, PT ;  /* 0x000000ba0d00720c */ /* 0x000fe20003f86270 */
[----:B------:R-:W2:Y:S01]  /*1470*/  LDCU.64 UR8, c[0x0][0x3c8] ;  /* 0x00007900ff0877ac */ /* 0x000ea20008000a00 */
[----:B------:R-:W-:Y:S01]  /*1480*/  LOP3.LUT R187, R133, 0x38, RZ, 0xc0, !PT ;  /* 0x0000003885bb7812 */ /* 0x000fe200078ec0ff */
[C---:B------:R-:W-:Y:S01]  /*1490*/  VIADD R19, R13.reuse, 0x20 ;  /* 0x000000200d137836 */ /* 0x040fe20000000000 */
[----:B------:R-:W-:Y:S01]  /*14a0*/  LOP3.LUT R16, R16, R13, RZ, 0xfc, !PT ;  /* 0x0000000d10107212 */ /* 0x000fe200078efcff */
[----:B------:R-:W-:Y:S01]  /*14b0*/  VIADD R3, R13, 0x40 ;  /* 0x000000400d037836 */ /* 0x000fe20000000000 */
[----:B------:R-:W-:Y:S01]  /*14c0*/  IADD3 R26, P1, PT, R187, R26, RZ ;  /* 0x0000001abb1a7210 */ /* 0x000fe20007f3e0ff */
[----:B------:R-:W3:Y:S01]  /*14d0*/  LDCU.64 UR10, c[0x0][0x388] ;  /* 0x00007100ff0a77ac */ /* 0x000ee20008000a00 */
[-C--:B------:R-:W-:Y:S01]  /*14e0*/  ISETP.GE.AND P0, PT, R19, R186.reuse, PT ;  /* 0x000000ba1300720c */ /* 0x080fe20003f06270 */
[----:B------:R-:W4:Y:S01]  /*14f0*/  S2UR UR14, SR_CgaCtaId ;  /* 0x00000000000e79c3 */ /* 0x000f220000008800 */
[----:B------:R-:W-:Y:S01]  /*1500*/  ISETP.GE.AND P6, PT, R3, R186, PT ;  /* 0x000000ba0300720c */ /* 0x000fe20003fc6270 */
[----:B------:R-:W-:Y:S01]  /*1510*/  IMAD.X R27, RZ, RZ, R2, P1 ;  /* 0x000000ffff1b7224 */ /* 0x000fe200008e0602 */
[----:B------:R-:W-:Y:S01]  /*1520*/  IADD3 R14, P1, PT, R187, R14, RZ ;  /* 0x0000000ebb0e7210 */ /* 0x000fe20007f3e0ff */
[----:B------:R-:W-:Y:S01]  /*1530*/  VIADD R25, R13, 0x60 ;  /* 0x000000600d197836 */ /* 0x000fe20000000000 */
[----:B------:R-:W-:Y:S01]  /*1540*/  SHF.L.U64.HI R87, R184, 0x5, R185 ;  /* 0x00000005b8577819 */ /* 0x000fe200000102b9 */
[----:B-1----:R-:W-:Y:S01]  /*1550*/  IMAD R7, R12, UR4, RZ ;  /* 0x000000040c077c24 */ /* 0x002fe2000f8e02ff */
[----:B------:R-:W-:Y:S01]  /*1560*/  SHF.R.U32.HI R92, RZ, 0x1, R200 ;  /* 0x00000001ff5c7819 */ /* 0x000fe200000116c8 */
[----:B------:R-:W1:Y:S01]  /*1570*/  @!P4 LDC.64 R10, c[0x0][0x3b0] ;  /* 0x0000ec00ff0acb82 */ /* 0x000e620000000a00 */
[----:B------:R-:W-:Y:S01]  /*1580*/  IMAD.X R15, RZ, RZ, R6, P1 ;  /* 0x000000ffff0f7224 */ /* 0x000fe200008e0606 */
[----:B------:R-:W-:Y:S01]  /*1590*/  ISETP.GE.AND P5, PT, R25, R186, PT ;  /* 0x000000ba1900720c */ /* 0x000fe20003fa6270 */
[----:B------:R-:W-:Y:S01]  /*15a0*/  IMAD R190, R0, UR5, R7 ;  /* 0x0000000500be7c24 */ /* 0x000fe2000f8e0207 */
[----:B------:R-:W-:Y:S01]  /*15b0*/  @!P0 IADD3 R32, P1, PT, R16, 0x20, RZ ;  /* 0x0000002010208810 */ /* 0x000fe20007f3e0ff */
[----:B--2---:R-:W-:-:S03]  /*15c0*/  IMAD.WIDE.U32 R14, R21, UR8, R14 ;  /* 0x00000008150e7c25 */ /* 0x004fc6000f8e000e */
[----:B------:R-:W2:Y:S01]  /*15d0*/  @!P0 LDC.64 R2, c[0x0][0x3b0] ;  /* 0x0000ec00ff028b82 */ /* 0x000ea20000000a00 */
[----:B------:R-:W-:Y:S02]  /*15e0*/  @!P0 IMAD.X R23, RZ, RZ, R17, P1 ;  /* 0x000000ffff178224 */ /* 0x000fe400008e0611 */
[----:B------:R-:W-:Y:S02]  /*15f0*/  IMAD R21, R21, UR9, R15 ;  /* 0x0000000915157c24 */ /* 0x000fe4000f8e020f */
[----:B------:R-:W-:-:S03]  /*1600*/  IMAD.WIDE.U32 R26, R13, R184, R26 ;  /* 0x000000b80d1a7225 */ /* 0x000fc600078e001a */
[----:B------:R-:W5:Y:S01]  /*1610*/  @!P0 LDC.64 R6, c[0x0][0x380] ;  /* 0x0000e000ff068b82 */ /* 0x000f620000000a00 */
[----:B------:R-:W-:Y:S02]  /*1620*/  IMAD R27, R13, R185, R27 ;  /* 0x000000b90d1b7224 */ /* 0x000fe400078e021b */
[----:B------:R-:W-:Y:S02]  /*1630*/  @!P6 IMAD.MOV.U32 R25, RZ, RZ, R21 ;  /* 0x000000ffff19e224 */ /* 0x000fe400078e0015 */
[----:B------:R-:W-:Y:S01]  /*1640*/  IMAD.WIDE.U32 R26, R0, UR4, R26 ;  /* 0x00000004001a7c25 */ /* 0x000fe2000f8e001a */
[----:B------:R-:W-:Y:S02]  /*1650*/  UMOV UR4, 0x400 ;  /* 0x0000040000047882 */ /* 0x000fe40000000000 */
[----:B------:R-:W5:Y:S01]  /*1660*/  @!P4 LDC.64 R8, c[0x0][0x380] ;  /* 0x0000e000ff08cb82 */ /* 0x000f620000000a00 */
[----:B-1----:R-:W-:Y:S01]  /*1670*/  @!P4 IMAD R20, R17, R10, RZ ;  /* 0x0000000a1114c224 */ /* 0x002fe200078e02ff */
[----:B---3--:R-:W-:Y:S01]  /*1680*/  LEA R191, P1, R26, UR10, 0x1 ;  /* 0x0000000a1abf7c11 */ /* 0x008fe2000f8208ff */
[----:B------:R-:W-:Y:S01]  /*1690*/  IMAD.IADD R190, R27, 0x1, R190 ;  /* 0x000000011bbe7824 */ /* 0x000fe200078e02be */
[----:B----4-:R-:W-:Y:S01]  /*16a0*/  ULEA UR5, UR14, UR4, 0x18 ;  /* 0x000000040e057291 */ /* 0x010fe2000f8ec0ff */
[----:B------:R-:W-:-:S02]  /*16b0*/  @!P4 IMAD R11, R16, R11, R20 ;  /* 0x0000000b100bc224 */ /* 0x000fc400078e0214 */
[----:B------:R-:W-:Y:S01]  /*16c0*/  @!P4 IMAD.MOV.U32 R20, RZ, RZ, R14 ;  /* 0x000000ffff14c224 */ /* 0x000fe200078e000e */
[----:B------:R-:W-:Y:S01]  /*16d0*/  LEA.HI.X R190, R26, UR11, R190, 0x1, P1 ;  /* 0x0000000b1abe7c11 */ /* 0x000fe200088f0cbe */
[----:B--2---:R-:W-:Y:S01]  /*16e0*/  @!P0 IMAD R15, R23, R2, RZ ;  /* 0x00000002170f8224 */ /* 0x004fe200078e02ff */
[----:B------:R-:W-:Y:S01]  /*16f0*/  LOP3.LUT R23, R133, 0x1f8, RZ, 0xc0, !PT ;  /* 0x000001f885177812 */ /* 0x000fe200078ec0ff */
[----:B------:R-:W-:-:S04]  /*1700*/  @!P4 IMAD.WIDE.U32 R28, R16, R10, R20 ;  /* 0x0000000a101cc225 */ /* 0x000fc800078e0014 */
[----:B------:R-:W-:Y:S02]  /*1710*/  @!P0 IMAD.MOV.U32 R20, RZ, RZ, R14 ;  /* 0x000000ffff148224 */ /* 0x000fe400078e000e */
[C---:B------:R-:W-:Y:S02]  /*1720*/  @!P0 IMAD R10, R32.reuse, R3, R15 ;  /* 0x00000003200a8224 */ /* 0x040fe400078e020f */
[----:B------:R-:W-:Y:S02]  /*1730*/  @!P0 IMAD.WIDE.U32 R32, R32, R2, R20 ;  /* 0x0000000220208225 */ /* 0x000fe400078e0014 */
[----:B------:R-:W1:Y:S02]  /*1740*/  @!P6 LDC.64 R2, c[0x0][0x3b0] ;  /* 0x0000ec00ff02eb82 */ /* 0x000e640000000a00 */
[----:B------:R-:W-:Y:S01]  /*1750*/  @!P0 IMAD.IADD R10, R33, 0x1, R10 ;  /* 0x00000001210a8824 */ /* 0x000fe200078e020a */
[C---:B-----5:R-:W-:Y:S01]  /*1760*/  @!P0 LEA R30, P1, R32.reuse, R6, 0x1 ;  /* 0x00000006201e8211 */ /* 0x060fe200078208ff */
[----:B------:R-:W-:Y:S01]  /*1770*/  @!P4 IMAD.IADD R24, R29, 0x1, R11 ;  /* 0x000000011d18c824 */ /* 0x000fe200078e020b */
[----:B------:R-:W-:Y:S01]  /*1780*/  LOP3.LUT R6, R23, 0x38, R200, 0x78, !PT ;  /* 0x0000003817067812 */ /* 0x000fe200078e78c8 */
[----:B------:R-:W-:Y:S01]  /*1790*/  VIADD R15, R199, 0xffffffff ;  /* 0xffffffffc70f7836 */ /* 0x000fe20000000000 */
[----:B------:R-:W-:Y:S01]  /*17a0*/  @!P0 LEA.HI.X R31, R32, R7, R10, 0x1, P1 ;  /* 0x00000007201f8211 */ /* 0x000fe200008f0c0a */
[----:B------:R-:W-:Y:S01]  /*17b0*/  IMAD.SHL.U32 R86, R184, 0x40, RZ ;  /* 0x00000040b8567824 */ /* 0x000fe200078e00ff */
[----:B------:R-:W-:Y:S01]  /*17c0*/  LOP3.LUT R194, R6, 0x1e00, R133, 0xf8, !PT ;  /* 0x00001e0006c27812 */ /* 0x000fe200078ef885 */
[----:B------:R-:W2:Y:S01]  /*17d0*/  @!P6 LDC.64 R10, c[0x0][0x380] ;  /* 0x0000e000ff0aeb82 */ /* 0x000ea20000000a00 */
[----:B------:R-:W-:Y:S01]  /*17e0*/  @!P4 LEA R26, P2, R28, R8, 0x1 ;  /* 0x000000081c1ac211 */ /* 0x000fe200078408ff */
[----:B------:R-:W-:Y:S01]  /*17f0*/  IMAD R20, R15, -0x40, R90 ;  /* 0xffffffc00f147824 */ /* 0x000fe200078e025a */
[----:B------:R-:W-:Y:S01]  /*1800*/  @!P6 IADD3 R6, P1, PT, R16, 0x40, RZ ;  /* 0x000000401006e810 */ /* 0x000fe20007f3e0ff */
[----:B------:R-:W-:Y:S01]  /*1810*/  IMAD.SHL.U32 R88, R184, 0x20, RZ ;  /* 0x00000020b8587824 */ /* 0x000fe200078e00ff */
[----:B------:R-:W-:Y:S01]  /*1820*/  @!P4 LEA.HI.X R27, R28, R9, R24, 0x1, P2 ;  /* 0x000000091c1bc211 */ /* 0x000fe200010f0c18 */
[----:B------:R-:W-:Y:S01]  /*1830*/  @!P6 IMAD.MOV.U32 R24, RZ, RZ, R14 ;  /* 0x000000ffff18e224 */ /* 0x000fe200078e000e */
[----:B------:R-:W-:Y:S01]  /*1840*/  LEA R194, R194, UR5, 0x1 ;  /* 0x00000005c2c27c11 */ /* 0x000fe2000f8e08ff */
[----:B------:R-:W-:Y:S01]  /*1850*/  @!P6 IMAD.X R7, RZ, RZ, R17, P1 ;  /* 0x000000ffff07e224 */ /* 0x000fe200008e0611 */
[----:B------:R-:W3:Y:S01]  /*1860*/  @!P5 LDC.64 R8, c[0x0][0x3b0] ;  /* 0x0000ec00ff08db82 */ /* 0x000ee20000000a00 */
[CC--:B------:R-:W-:Y:S01]  /*1870*/  ISETP.GE.AND P3, PT, R19.reuse, R20.reuse, PT ;  /* 0x000000141300720c */ /* 0x0c0fe20003f66270 */
[----:B------:R-:W-:Y:S01]  /*1880*/  IMAD.MOV.U32 R84, RZ, RZ, 0x20 ;  /* 0x00000020ff547424 */ /* 0x000fe200078e00ff */
[----:B------:R-:W-:Y:S01]  /*1890*/  @!PT LDS RZ, [RZ] ;  /* 0x00000000fffff984 */ /* 0x000fe20000000800 */
[----:B------:R-:W-:Y:S01]  /*18a0*/  @!PT LDS RZ, [RZ] ;  /* 0x00000000fffff984 */ /* 0x000fe20000000800 */
[----:B------:R-:W-:Y:S01]  /*18b0*/  @!PT LDS RZ, [RZ] ;  /* 0x00000000fffff984 */ /* 0x000fe20000000800 */
[----:B------:R-:W-:Y:S01]  /*18c0*/  @!P4 LDGSTS.E.BYPASS.LTC128B.128 [R194], desc[UR12][R26.64] ;  /* 0x000000001ac2cfae */ /* 0x000fe2000b981a0c */
[----:B------:R-:W-:Y:S01]  /*18d0*/  ISETP.GE.AND P2, PT, R19, R20, PT ;  /* 0x000000141300720c */ /* 0x000fe20003f46270 */
[----:B-1----:R-:W-:-:S02]  /*18e0*/  @!P6 IMAD R7, R7, R2, RZ ;  /* 0x000000020707e224 */ /* 0x002fc400078e02ff */
[----:B------:R-:W-:Y:S01]  /*18f0*/  @!P4 LDGSTS.E.BYPASS.LTC128B.128 [R194+0x4000], desc[UR12][R26.64+0x80] ;  /* 0x040000801ac2cfae */ /* 0x000fe2000b981a0c */
[----:B------:R-:W-:-:S03]  /*1900*/  @!P6 IMAD.WIDE.U32 R24, R6, R2, R24 ;  /* 0x000000020618e225 */ /* 0x000fc600078e0018 */
[----:B------:R-:W-:Y:S01]  /*1910*/  @!P4 LDGSTS.E.BYPASS.LTC128B.128 [R194+0x8000], desc[UR12][R26.64+0x100] ;  /* 0x080001001ac2cfae */ /* 0x000fe2000b981a0c */
[----:B------:R-:W-:Y:S01]  /*1920*/  @!P6 IMAD R19, R6, R3, R7 ;  /* 0x000000030613e224 */ /* 0x000fe200078e0207 */
[----:B------:R-:W-:Y:S01]  /*1930*/  ISETP.GE.AND P4, PT, R13, R20, PT ;  /* 0x000000140d00720c */ /* 0x000fe20003f86270 */
[----:B------:R-:W1:Y:S01]  /*1940*/  @!P5 LDC.64 R6, c[0x0][0x380] ;  /* 0x0000e000ff06db82 */ /* 0x000e620000000a00 */
[----:B------:R-:W-:Y:S01]  /*1950*/  @!P0 LDGSTS.E.BYPASS.LTC128B.128 [R194+0x1000], desc[UR12][R30.64] ;  /* 0x010000001ec28fae */ /* 0x000fe2000b981a0c */
[----:B------:R-:W-:Y:S01]  /*1960*/  @!P6 IMAD.IADD R2, R25, 0x1, R19 ;  /* 0x000000011902e824 */ /* 0x000fe200078e0213 */
[----:B------:R-:W-:Y:S01]  /*1970*/  SHF.L.U64.HI R3, R184, 0x6, R185 ;  /* 0x00000006b8037819 */ /* 0x000fe200000102b9 */
[----:B------:R-:W-:Y:S01]  /*1980*/  @!P5 IMAD.MOV.U32 R20, RZ, RZ, R14 ;  /* 0x000000ffff14d224 */ /* 0x000fe200078e000e */
[----:B------:R-:W-:Y:S01]  /*1990*/  @!P0 LDGSTS.E.BYPASS.LTC128B.128 [R194+0x5000], desc[UR12][R30.64+0x80] ;  /* 0x050000801ec28fae */ /* 0x000fe2000b981a0c */
[----:B--2---:R-:W-:Y:S01]  /*19a0*/  @!P6 LEA R10, P1, R24, R10, 0x1 ;  /* 0x0000000a180ae211 */ /* 0x004fe200078208ff */
[----:B------:R-:W-:-:S02]  /*19b0*/  IMAD.SHL.U32 R14, R4, 0x40, RZ ;  /* 0x00000040040e7824 */ /* 0x000fc400078e00ff */
[----:B------:R-:W-:Y:S01]  /*19c0*/  @!P0 LDGSTS.E.BYPASS.LTC128B.128 [R194+0x9000], desc[UR12][R30.64+0x100] ;  /* 0x090001001ec28fae */ /* 0x000fe2000b981a0c */
[----:B------:R-:W-:Y:S02]  /*19d0*/  IADD3 R22, P0, PT, R187, R22, RZ ;  /* 0x00000016bb167210 */ /* 0x000fe40007f1e0ff */
[----:B------:R-:W-:Y:S01]  /*19e0*/  @!P6 LEA.HI.X R11, R24, R11, R2, 0x1, P1 ;  /* 0x0000000b180be211 */ /* 0x000fe200008f0c02 */
[-C--:B------:R-:W-:Y:S02]  /*19f0*/  IMAD R2, R3, R15.reuse, RZ ;  /* 0x0000000f03027224 */ /* 0x080fe400078e02ff */
[----:B------:R-:W-:Y:S01]  /*1a00*/  IMAD.X R23, RZ, RZ, R18, P0 ;  /* 0x000000ffff177224 */ /* 0x000fe200000e0612 */
[----:B------:R-:W-:Y:S01]  /*1a10*/  @!P5 IADD3 R16, P0, PT, R16, 0x60, RZ ;  /* 0x000000601010d810 */ /* 0x000fe20007f1e0ff */
[----:B------:R-:W-:Y:S01]  /*1a20*/  IMAD.WIDE.U32 R18, R86, R15, RZ ;  /* 0x0000000f56127225 */ /* 0x000fe200078e00ff */
[----:B------:R-:W-:Y:S03]  /*1a30*/  @!P6 LDGSTS.E.BYPASS.LTC128B.128 [R194+0x2000], desc[UR12][R10.64] ;  /* 0x020000000ac2efae */ /* 0x000fe6000b981a0c */
[----:B------:R-:W-:Y:S01]  /*1a40*/  @!P5 IMAD.X R17, RZ, RZ, R17, P0 ;  /* 0x000000ffff11d224 */ /* 0x000fe200000e0611 */
[----:B------:R-:W-:Y:S01]  /*1a50*/  @!P4 LEA R24, P1, R18, R191, 0x1 ;  /* 0x000000bf1218c211 */ /* 0x000fe200078208ff */
[----:B------:R-:W-:Y:S01]  /*1a60*/  IMAD.WIDE.U32 R22, R13, R4, R22 ;  /* 0x000000040d167225 */ /* 0x000fe200078e0016 */
[----:B------:R-:W-:Y:S03]  /*1a70*/  @!P6 LDGSTS.E.BYPASS.LTC128B.128 [R194+0x6000], desc[UR12][R10.64+0x80] ;  /* 0x060000800ac2efae */ /* 0x000fe6000b981a0c */
[----:B---3--:R-:W-:Y:S01]  /*1a80*/  @!P5 IMAD R17, R17, R8, RZ ;  /* 0x000000081111d224 */ /* 0x008fe200078e02ff */
[----:B------:R-:W-:Y:S01]  /*1a90*/  @!P6 LDGSTS.E.BYPASS.LTC128B.128 [R194+0xa000], desc[UR12][R10.64+0x100] ;  /* 0x0a0001000ac2efae */ /* 0x000fe2000b981a0c */
[----:B------:R-:W-:Y:S01]  /*1aa0*/  IMAD R23, R13, R5, R23 ;  /* 0x000000050d177224 */ /* 0x000fe200078e0217 */
[----:B------:R-:W-:Y:S01]  /*1ab0*/  LOP3.LUT P6, RZ, R200, 0x4, RZ, 0xc0, !PT ;  /* 0x00000004c8ff7812 */ /* 0x000fe200078cc0ff */
[----:B------:R-:W-:Y:S01]  /*1ac0*/  IMAD.IADD R13, R19, 0x1, R2 ;  /* 0x00000001130d7824 */ /* 0x000fe200078e0202 */
[----:B------:R-:W-:Y:S01]  /*1ad0*/  @!P3 IADD3 R2, P0, PT, R88, R18, RZ ;  /* 0x000000125802b210 */ /* 0x000fe20007f1e0ff */
[----:B------:R-:W-:-:S02]  /*1ae0*/  @!P5 IMAD R9, R16, R9, R17 ;  /* 0x000000091009d224 */ /* 0x000fc400078e0211 */
[----:B------:R-:W-:Y:S01]  /*1af0*/  @!P5 IMAD.WIDE.U32 R20, R16, R8, R20 ;  /* 0x000000081014d225 */ /* 0x000fe200078e0014 */
[----:B------:R-:W-:-:S03]  /*1b00*/  @!P4 LEA.HI.X R25, R18, R190, R13, 0x1, P1 ;  /* 0x000000be1219c211 */ /* 0x000fc600008f0c0d */
[----:B------:R-:W-:Y:S01]  /*1b10*/  @!P5 IMAD.IADD R9, R21, 0x1, R9 ;  /* 0x000000011509d824 */ /* 0x000fe200078e0209 */
[----:B-1----:R-:W-:Y:S01]  /*1b20*/  @!P5 LEA R6, P1, R20, R6, 0x1 ;  /* 0x000000061406d211 */ /* 0x002fe200078208ff */
[----:B------:R-:W-:Y:S02]  /*1b30*/  IMAD R17, R12, UR6, RZ ;  /* 0x000000060c117c24 */ /* 0x000fe4000f8e02ff */
[----:B------:R-:W-:Y:S01]  /*1b40*/  @!P3 IMAD.X R13, R87, 0x1, R13, P0 ;  /* 0x00000001570db824 */ /* 0x000fe200000e060d */
[----:B------:R-:W-:Y:S01]  /*1b50*/  @!P5 LEA.HI.X R7, R20, R7, R9, 0x1, P1 ;  /* 0x000000071407d211 */ /* 0x000fe200008f0c09 */
[----:B------:R-:W-:Y:S01]  /*1b60*/  IMAD R17, R0, UR7, R17 ;  /* 0x0000000700117c24 */ /* 0x000fe2000f8e0211 */
[----:B------:R-:W-:Y:S01]  /*1b70*/  @!P3 LEA R12, P0, R2, R191, 0x1 ;  /* 0x000000bf020cb211 */ /* 0x000fe200078008ff */
[----:B------:R-:W-:Y:S01]  /*1b80*/  IMAD.WIDE.U32 R22, R0, UR6, R22 ;  /* 0x0000000600167c25 */ /* 0x000fe2000f8e0016 */
[----:B------:R-:W1:Y:S01]  /*1b90*/  LDCU.64 UR6, c[0x0][0x390] ;  /* 0x00007200ff0677ac */ /* 0x000e620008000a00 */
[----:B------:R-:W-:Y:S01]  /*1ba0*/  @!P5 LDGSTS.E.BYPASS.LTC128B.128 [R194+0x3000], desc[UR12][R6.64] ;  /* 0x0300000006c2dfae */ /* 0x000fe2000b981a0c */
[----:B------:R-:W-:Y:S01]  /*1bb0*/  @!P3 LEA.HI.X R13, R2, R190, R13, 0x1, P0 ;  /* 0x000000be020db211 */ /* 0x000fe200000f0c0d */
[----:B------:R-:W-:Y:S01]  /*1bc0*/  IMAD.SHL.U32 R0, R200, 0x40, RZ ;  /* 0x00000040c8007824 */ /* 0x000fe200078e00ff */
[----:B------:R-:W-:Y:S01]  /*1bd0*/  SHF.L.U64.HI R2, R4, 0x6, R5 ;  /* 0x0000000604027819 */ /* 0x000fe20000010205 */
[----:B------:R-:W-:Y:S01]  /*1be0*/  @!P5 LDGSTS.E.BYPASS.LTC128B.128 [R194+0x7000], desc[UR12][R6.64+0x80] ;  /* 0x0700008006c2dfae */ /* 0x000fe2000b981a0c */
[----:B------:R-:W-:-:S02]  /*1bf0*/  IMAD.IADD R17, R23, 0x1, R17 ;  /* 0x0000000117117824 */ /* 0x000fc400078e0211 */
[----:B------:R-:W-:Y:S01]  /*1c00*/  IMAD.SHL.U32 R8, R200, 0x20, RZ ;  /* 0x00000020c8087824 */ /* 0x000fe200078e00ff */
[----:B------:R2:W-:Y:S01]  /*1c10*/  @!P5 LDGSTS.E.BYPASS.LTC128B.128 [R194+0xb000], desc[UR12][R6.64+0x100] ;  /* 0x0b00010006c2dfae */ /* 0x0005e2000b981a0c */
[C---:B------:R-:W-:Y:S02]  /*1c20*/  LOP3.LUT R9, R0.reuse, 0x200, RZ, 0xc0, !PT ;  /* 0x0000020000097812 */ /* 0x040fe400078ec0ff */
[----:B------:R-:W-:Y:S01]  /*1c30*/  LOP3.LUT R145, R187, 0x1c0, R0, 0xf8, !PT ;  /* 0x000001c0bb917812 */ /* 0x000fe200078ef800 */
[----:B------:R-:W-:Y:S01]  /*1c40*/  @!P4 LDGSTS.E.BYPASS.LTC128B.128 [R194+0xc000], desc[UR12][R24.64] ;  /* 0x0c00000018c2cfae */ /* 0x000fe2000b981a0c */
[----:B------:R-:W-:Y:S02]  /*1c50*/  LOP3.LUT R202, R0, 0x400, RZ, 0xc0, !PT ;  /* 0x0000040000ca7812 */ /* 0x000fe400078ec0ff */
[----:B------:R-:W-:Y:S01]  /*1c60*/  LOP3.LUT R85, R145, 0x8, R92, 0x78, !PT ;  /* 0x0000000891557812 */ /* 0x000fe200078e785c */
[----:B------:R-:W-:Y:S01]  /*1c70*/  @!P4 LDGSTS.E.BYPASS.LTC128B.128 [R194+0xe000], desc[UR12][R24.64+0x80] ;  /* 0x0e00008018c2cfae */ /* 0x000fe2000b981a0c */
[----:B-1----:R-:W-:-:S02]  /*1c80*/  LEA R189, P1, R22, UR6, 0x1 ;  /* 0x0000000616bd7c11 */ /* 0x002fc4000f8208ff */
[----:B------:R-:W-:Y:S01]  /*1c90*/  LOP3.LUT R92, R92, 0x1f0, RZ, 0xc0, !PT ;  /* 0x000001f05c5c7812 */ /* 0x000fe200078ec0ff */
[----:B------:R-:W-:Y:S01]  /*1ca0*/  @!P4 LDGSTS.E.BYPASS.LTC128B.128 [R194+0x10000], desc[UR12][R24.64+0x100] ;  /* 0x1000010018c2cfae */ /* 0x000fe2000b981a0c */
[----:B------:R-:W-:Y:S02]  /*1cb0*/  LEA.HI.X R188, R22, UR7, R17, 0x1, P1 ;  /* 0x0000000716bc7c11 */ /* 0x000fe400088f0c11 */
[----:B------:R-:W-:Y:S01]  /*1cc0*/  IADD3 R93, PT, PT, R92, 0x1, R93 ;  /* 0x000000015c5d7810 */ /* 0x000fe20007ffe05d */
[----:B------:R-:W-:Y:S04]  /*1cd0*/  @!P3 LDGSTS.E.BYPASS.LTC128B.128 [R194+0xd000], desc[UR12][R12.64] ;  /* 0x0d0000000cc2bfae */ /* 0x000fe8000b981a0c */
[----:B------:R-:W-:Y:S04]  /*1ce0*/  @!P3 LDGSTS.E.BYPASS.LTC128B.128 [R194+0xf000], desc[UR12][R12.64+0x80] ;  /* 0x0f0000800cc2bfae */ /* 0x000fe8000b981a0c */
[----:B------:R1:W-:Y:S01]  /*1cf0*/  @!P3 LDGSTS.E.BYPASS.LTC128B.128 [R194+0x11000], desc[UR12][R12.64+0x100] ;  /* 0x110001000cc2bfae */ /* 0x0003e2000b981a0c */
[----:B--2---:R-:W-:-:S03]  /*1d00*/  IMAD R7, R2, R15, RZ ;  /* 0x0000000f02077224 */ /* 0x004fc600078e02ff */
[----:B------:R-:W0:Y:S01]  /*1d10*/  LDGDEPBAR ;  /* 0x00000000000079af */ /* 0x000e220000000000 */
[----:B------:R-:W-:Y:S01]  /*1d20*/  IMAD.WIDE.U32 R14, R14, R15, RZ ;  /* 0x0000000f0e0e7225 */ /* 0x000fe200078e00ff */
[----:B------:R-:W-:-:S03]  /*1d30*/  LOP3.LUT R6, R9, 0x7c00, R8, 0xf8, !PT ;  /* 0x00007c0009067812 */ /* 0x000fc600078ef808 */
[----:B------:R-:W-:Y:S01]  /*1d40*/  IMAD.IADD R7, R15, 0x1, R7 ;  /* 0x000000010f077824 */ /* 0x000fe200078e0207 */
[----:B------:R-:W-:Y:S01]  /*1d50*/  @!P2 LEA R2, P0, R4, R14, 0x5 ;  /* 0x0000000e0402a211 */ /* 0x000fe200078028ff */
[----:B------:R-:W-:Y:S01]  /*1d60*/  IMAD.IADD R6, R85, 0x1, R6 ;  /* 0x0000000155067824 */ /* 0x000fe200078e0206 */
[----:B------:R-:W-:Y:S02]  /*1d70*/  @!P4 LEA R10, P1, R14, R189, 0x1 ;  /* 0x000000bd0e0ac211 */ /* 0x000fe400078208ff */
[----:B------:R-:W-:Y:S02]  /*1d80*/  @!P2 LEA.HI.X R5, R4, R7, R5, 0x5, P0 ;  /* 0x000000070405a211 */ /* 0x000fe400000f2c05 */
[----:B------:R-:W-:Y:S02]  /*1d90*/  @!P4 LEA.HI.X R11, R14, R188, R7, 0x1, P1 ;  /* 0x000000bc0e0bc211 */ /* 0x000fe400008f0c07 */
[----:B------:R-:W-:Y:S02]  /*1da0*/  @!P2 LEA R4, P0, R2, R189, 0x1 ;  /* 0x000000bd0204a211 */ /* 0x000fe400078008ff */
[----:B------:R-:W-:-:S02]  /*1db0*/  LOP3.LUT R7, R145, 0x8, R200, 0x78, !PT ;  /* 0x0000000891077812 */ /* 0x000fc400078e78c8 */
[----:B------:R-:W-:Y:S01]  /*1dc0*/  @!P2 LEA.HI.X R5, R2, R188, R5, 0x1, P0 ;  /* 0x000000bc0205a211 */ /* 0x000fe200000f0c05 */
[----:B------:R-:W-:Y:S01]  /*1dd0*/  IMAD.MOV.U32 R2, RZ, RZ, 0x40 ;  /* 0x00000040ff027424 */ /* 0x000fe200078e00ff */
[----:B------:R-:W-:Y:S01]  /*1de0*/  LEA R101, R6, UR5, 0x1 ;  /* 0x0000000506657c11 */ /* 0x000fe2000f8e08ff */
[----:B------:R-:W-:Y:S01]  /*1df0*/  IMAD R202, R7, 0x2, R202 ;  /* 0x0000000207ca7824 */ /* 0x000fe200078e02ca */
[----:B------:R-:W-:Y:S01]  /*1e00*/  LOP3.LUT P0, RZ, R200, 0x2, RZ, 0xc0, !PT ;  /* 0x00000002c8ff7812 */ /* 0x000fe2000780c0ff */
[----:B------:R-:W-:-:S04]  /*1e10*/  DEPBAR.LE SB0, 0x0 ;  /* 0x000080000000791a */ /* 0x000fc80000000000 */
[----:B------:R-:W-:Y:S01]  /*1e20*/  BAR.SYNC.DEFER_BLOCKING 0x0 ;  /* 0x0000000000007b1d */ /* 0x000fe20000010000 */
[----:B------:R-:W-:Y:S01]  /*1e30*/  SEL R84, R84, 0xffffffe0, !P0 ;  /* 0xffffffe054547807 */ /* 0x000fe20004000000 */
[----:B------:R-:W-:Y:S01]  /*1e40*/  VIADD R97, R202, UR5 ;  /* 0x00000005ca617c36 */ /* 0x000fe20008000000 */
[----:B------:R-:W-:-:S03]  /*1e50*/  SEL R2, R2, 0xffffffc0, !P6 ;  /* 0xffffffc002027807 */ /* 0x000fc60007000000 */
[--C-:B------:R-:W-:Y:S02]  /*1e60*/  IMAD.IADD R98, R101, 0x1, R84.reuse ;  /* 0x0000000165627824 */ /* 0x100fe400078e0254 */
[----:B------:R-:W-:Y:S02]  /*1e70*/  IMAD.IADD R96, R97, 0x1, R84 ;  /* 0x0000000161607824 */ /* 0x000fe400078e0254 */
[--C-:B------:R-:W-:Y:S02]  /*1e80*/  IMAD.IADD R99, R101, 0x1, R2.reuse ;  /* 0x0000000165637824 */ /* 0x100fe400078e0202 */
[----:B------:R-:W-:Y:S02]  /*1e90*/  IMAD.IADD R97, R97, 0x1, R2 ;  /* 0x0000000161617824 */ /* 0x000fe400078e0202 */
[C---:B------:R-:W-:Y:S02]  /*1ea0*/  IMAD.IADD R95, R84.reuse, 0x1, R99 ;  /* 0x00000001545f7824 */ /* 0x040fe400078e0263 */
[----:B------:R-:W-:Y:S01]  /*1eb0*/  IMAD.IADD R89, R84, 0x1, R97 ;  /* 0x0000000154597824 */ /* 0x000fe200078e0261 */
[----:B------:R-:W-:Y:S01]  /*1ec0*/  @!PT LDS RZ, [RZ] ;  /* 0x00000000fffff984 */ /* 0x000fe20000000800 */
[----:B------:R-:W-:Y:S01]  /*1ed0*/  @!PT LDS RZ, [RZ] ;  /* 0x00000000fffff984 */ /* 0x000fe20000000800 */
[----:B------:R-:W-:Y:S01]  /*1ee0*/  @!PT LDS RZ, [RZ] ;  /* 0x00000000fffff984 */ /* 0x000fe20000000800 */
[----:B------:R-:W-:Y:S04]  /*1ef0*/  @!P4 LDGSTS.E.BYPASS.LTC128B.128 [R194+0x12000], desc[UR12][R10.64] ;  /* 0x120000000ac2cfae */ /* 0x000fe8000b981a0c */
[----:B------:R-:W-:Y:S04]  /*1f00*/  @!P4 LDGSTS.E.BYPASS.LTC128B.128 [R194+0x14000], desc[UR12][R10.64+0x80] ;  /* 0x140000800ac2cfae */ /* 0x000fe8000b981a0c */
[----:B------:R2:W-:Y:S04]  /*1f10*/  @!P4 LDGSTS.E.BYPASS.LTC128B.128 [R194+0x16000], desc[UR12][R10.64+0x100] ;  /* 0x160001000ac2cfae */ /* 0x0005e8000b981a0c */
[----:B------:R-:W-:Y:S04]  /*1f20*/  @P4 STS.128 [R194+0x12000], RZ ;  /* 0x012000ffc2004388 */ /* 0x000fe80000000c00 */
[----:B------:R-:W-:Y:S04]  /*1f30*/  @P4 STS.128 [R194+0x14000], RZ ;  /* 0x014000ffc2004388 */ /* 0x000fe80000000c00 */
[----:B------:R-:W-:Y:S04]  /*1f40*/  @P4 STS.128 [R194+0x16000], RZ ;  /* 0x016000ffc2004388 */ /* 0x000fe80000000c00 */
[----:B------:R-:W-:Y:S04]  /*1f50*/  @P2 STS.128 [R194+0x13000], RZ ;  /* 0x013000ffc2002388 */ /* 0x000fe80000000c00 */
[----:B------:R-:W-:Y:S04]  /*1f60*/  @P2 STS.128 [R194+0x15000], RZ ;  /* 0x015000ffc2002388 */ /* 0x000fe80000000c00 */
[----:B------:R-:W-:Y:S04]  /*1f70*/  @P2 STS.128 [R194+0x17000], RZ ;  /* 0x017000ffc2002388 */ /* 0x000fe80000000c00 */
[----:B------:R-:W-:Y:S01]  /*1f80*/  @!PT LDS RZ, [RZ] ;  /* 0x00000000fffff984 */ /* 0x000fe20000000800 */
[----:B------:R-:W-:Y:S01]  /*1f90*/  @!PT LDS RZ, [RZ] ;  /* 0x00000000fffff984 */ /* 0x000fe20000000800 */
[----:B------:R-:W-:Y:S01]  /*1fa0*/  @!PT LDS RZ, [RZ] ;  /* 0x00000000fffff984 */ /* 0x000fe20000000800 */
[----:B------:R-:W-:Y:S04]  /*1fb0*/  @!P2 LDGSTS.E.BYPASS.LTC128B.128 [R194+0x13000], desc[UR12][R4.64] ;  /* 0x1300000004c2afae */ /* 0x000fe8000b981a0c */
[----:B------:R-:W-:Y:S04]  /*1fc0*/  @!P2 LDGSTS.E.BYPASS.LTC128B.128 [R194+0x15000], desc[UR12][R4.64+0x80] ;  /* 0x1500008004c2afae */ /* 0x000fe8000b981a0c */
[----:B------:R3:W-:Y:S04]  /*1fd0*/  @!P2 LDGSTS.E.BYPASS.LTC128B.128 [R194+0x17000], desc[UR12][R4.64+0x100] ;  /* 0x1700010004c2afae */ /* 0x0007e8000b981a0c */
[----:B------:R-:W-:Y:S04]  /*1fe0*/  LDSM.16.M88.4 R72, [R101] ;  /* 0x000000006548783b */ /* 0x000fe80000000200 */
[----:B------:R-:W4:Y:S04]  /*1ff0*/  LDSM.16.M88.4 R44, [R202+UR5+0xc000] ;  /* 0x00c00005ca2c783b */ /* 0x000f280008000200 */
[----:B------:R-:W5:Y:S04]  /*2000*/  LDSM.16.M88.4 R36, [R202+UR5+0xc800] ;  /* 0x00c80005ca24783b */ /* 0x000f680008000200 */
[----:B------:R-:W5:Y:S04]  /*2010*/  LDSM.16.M88.4 R28, [R202+UR5+0xd000] ;  /* 0x00d00005ca1c783b */ /* 0x000f680008000200 */
[----:B------:R-:W5:Y:S04]  /*2020*/  LDSM.16.M88.4 R16, [R202+UR5+0xd800] ;  /* 0x00d80005ca10783b */ /* 0x000f680008000200 */
[----:B------:R-:W-:Y:S04]  /*2030*/  LDSM.16.M88.4 R56, [R98] ;  /* 0x000000006238783b */ /* 0x000fe80000000200 */
[----:B-1----:R-:W1:Y:S04]  /*2040*/  LDSM.16.M88.4 R12, [R96+0xc000] ;  /* 0x00c00000600c783b */ /* 0x002e680000000200 */
[----:B--2---:R-:W2:Y:S04]  /*2050*/  LDSM.16.M88.4 R8, [R96+0xc800] ;  /* 0x00c800006008783b */ /* 0x004ea80000000200 */
[----:B---3--:R-:W3:Y:S04]  /*2060*/  LDSM.16.M88.4 R4, [R96+0xd000] ;  /* 0x00d000006004783b */ /* 0x008ee80000000200 */
[----:B------:R-:W3:Y:S04]  /*2070*/  LDSM.16.M88.4 R68, [R96+0xd800] ;  /* 0x00d800006044783b */ /* 0x000ee80000000200 */
[----:B------:R-:W-:Y:S01]  /*2080*/  LDSM.16.M88.4 R64, [R97+0xc800] ;  /* 0x00c800006140783b */ /* 0x000fe20000000200 */
[C---:B----4-:R-:W-:Y:S03]  /*2090*/  HMMA.16816.F32 R48, R72.reuse, R44, RZ ;  /* 0x0000002c4830723c */ /* 0x050fe600000018ff */
[----:B------:R-:W-:Y:S04]  /*20a0*/  LDSM.16.M88.4 R60, [R97+0xd000] ;  /* 0x00d00000613c783b */ /* 0x000fe80000000200 */
[----:B------:R-:W-:Y:S01]  /*20b0*/  LDSM.16.M88.4 R52, [R97+0xd800] ;  /* 0x00d800006134783b */ /* 0x000fe20000000200 */
[C---:B------:R-:W-:Y:S03]  /*20c0*/  HMMA.16816.F32 R44, R72.reuse, R46, RZ ;  /* 0x0000002e482c723c */ /* 0x040fe600000018ff */
[----:B------:R-:W-:Y:S04]  /*20d0*/  LDSM.16.M88.4 R20, [R89+0xc800] ;  /* 0x00c800005914783b */ /* 0x000fe80000000200 */
[----:B------:R-:W-:Y:S01]  /*20e0*/  LDSM.16.M88.4 R76, [R99+0x4000] ;  /* 0x00400000634c783b */ /* 0x000fe20000000200 */
[C---:B-----5:R-:W-:Y:S03]  /*20f0*/  HMMA.16816.F32 R40, R72.reuse, R36, RZ ;  /* 0x000000244828723c */ /* 0x060fe600000018ff */
[----:B------:R-:W-:Y:S04]  /*2100*/  LDSM.16.M88.4 R80, [R97+0xf800] ;  /* 0x00f800006150783b */ /* 0x000fe80000000200 */
[----:B------:R-:W0:Y:S01]  /*2110*/  LDGDEPBAR ;  /* 0x00000000000079af */ /* 0x000e220000000000 */
[C---:B------:R-:W-:Y:S08]  /*2120*/  HMMA.16816.F32 R32, R72.reuse, R28, RZ ;  /* 0x0000001c4820723c */ /* 0x040ff000000018ff */
[C---:B------:R-:W-:Y:S08]  /*2130*/  HMMA.16816.F32 R36, R72.reuse, R38, RZ ;  /* 0x000000264824723c */ /* 0x040ff000000018ff */
[C---:B------:R-:W-:Y:S08]  /*2140*/  HMMA.16816.F32 R28, R72.reuse, R30, RZ ;  /* 0x0000001e481c723c */ /* 0x040ff000000018ff */
[C---:B------:R-:W-:Y:S08]  /*2150*/  HMMA.16816.F32 R24, R72.reuse, R16, RZ ;  /* 0x000000104818723c */ /* 0x040ff000000018ff */
[----:B------:R-:W-:Y:S01]  /*2160*/  HMMA.16816.F32 R72, R72, R18, RZ ;  /* 0x000000124848723c */ /* 0x000fe200000018ff */
[----:B------:R-:W-:Y:S07]  /*2170*/  LDSM.16.M88.4 R16, [R97+0xc000] ;  /* 0x00c000006110783b */ /* 0x000fee0000000200 */
[C---:B-1----:R-:W-:Y:S08]  /*2180*/  HMMA.16816.F32 R48, R56.reuse, R12, R48 ;  /* 0x0000000c3830723c */ /* 0x042ff00000001830 */
[C---:B------:R-:W-:Y:S01]  /*2190*/  HMMA.16816.F32 R44, R56.reuse, R14, R44 ;  /* 0x0000000e382c723c */ /* 0x040fe2000000182c */
[----:B------:R-:W1:Y:S07]  /*21a0*/  LDSM.16.M88.4 R12, [R99] ;  /* 0x00000000630c783b */ /* 0x000e6e0000000200 */
[C---:B--2---:R-:W-:Y:S08]  /*21b0*/  HMMA.16816.F32 R40, R56.reuse, R8, R40 ;  /* 0x000000083828723c */ /* 0x044ff00000001828 */
[C---:B------:R-:W-:Y:S01]  /*21c0*/  HMMA.16816.F32 R36, R56.reuse, R10, R36 ;  /* 0x0000000a3824723c */ /* 0x040fe20000001824 */
[----:B------:R-:W-:Y:S07]  /*21d0*/  LDSM.16.M88.4 R8, [R95] ;  /* 0x000000005f08783b */ /* 0x000fee0000000200 */
[C---:B---3--:R-:W-:Y:S08]  /*21e0*/  HMMA.16816.F32 R32, R56.reuse, R4, R32 ;  /* 0x000000043820723c */ /* 0x048ff00000001820 */
[C---:B------:R-:W-:Y:S01]  /*21f0*/  HMMA.16816.F32 R28, R56.reuse, R6, R28 ;  /* 0x00000006381c723c */ /* 0x040fe2000000181c */
[----:B------:R-:W2:Y:S07]  /*2200*/  LDSM.16.M88.4 R4, [R89+0xc000] ;  /* 0x00c000005904783b */ /* 0x000eae0000000200 */
[C---:B------:R-:W-:Y:S08]  /*2210*/  HMMA.16816.F32 R24, R56.reuse, R68, R24 ;  /* 0x000000443818723c */ /* 0x040ff00000001818 */
[----:B------:R-:W-:Y:S01]  /*2220*/  HMMA.16816.F32 R72, R56, R70, R72 ;  /* 0x000000463848723c */ /* 0x000fe20000001848 */
[----:B------:R-:W3:Y:S04]  /*2230*/  LDSM.16.M88.4 R56, [R89+0xd000] ;  /* 0x00d000005938783b */ /* 0x000ee80000000200 */
[----:B------:R-:W-:Y:S03]  /*2240*/  LDSM.16.M88.4 R68, [R95+0x4000] ;  /* 0x004000005f44783b */ /* 0x000fe60000000200 */
[C---:B-1----:R-:W-:Y:S08]  /*2250*/  HMMA.16816.F32 R48, R12.reuse, R16, R48 ;  /* 0x000000100c30723c */ /* 0x042ff00000001830 */
[C---:B------:R-:W-:Y:S01]  /*2260*/  HMMA.16816.F32 R44, R12.reuse, R18, R44 ;  /* 0x000000120c2c723c */ /* 0x040fe2000000182c */
[----:B------:R-:W1:Y:S07]  /*2270*/  LDSM.16.M88.4 R16, [R89+0xd800] ;  /* 0x00d800005910783b */ /* 0x000e6e0000000200 */
[C---:B------:R-:W-:Y:S08]  /*2280*/  HMMA.16816.F32 R40, R12.reuse, R64, R40 ;  /* 0x000000400c28723c */ /* 0x040ff00000001828 */
[C---:B------:R-:W-:Y:S01]  /*2290*/  HMMA.16816.F32 R36, R12.reuse, R66, R36 ;  /* 0x000000420c24723c */ /* 0x040fe20000001824 */
[----:B------:R-:W-:Y:S07]  /*22a0*/  LDSM.16.M88.4 R64, [R89+0xe000] ;  /* 0x00e000005940783b */ /* 0x000fee0000000200 */
[C---:B------:R-:W-:Y:S08]  /*22b0*/  HMMA.16816.F32 R32, R12.reuse, R60, R32 ;  /* 0x0000003c0c20723c */ /* 0x040ff00000001820 */
[C---:B------:R-:W-:Y:S01]  /*22c0*/  HMMA.16816.F32 R28, R12.reuse, R62, R28 ;  /* 0x0000003e0c1c723c */ /* 0x040fe2000000181c */
[----:B------:R-:W-:Y:S07]  /*22d0*/  LDSM.16.M88.4 R60, [R89+0xe800] ;  /* 0x00e80000593c783b */ /* 0x000fee0000000200 */
[C---:B------:R-:W-:Y:S08]  /*22e0*/  HMMA.16816.F32 R24, R12.reuse, R52, R24 ;  /* 0x000000340c18723c */ /* 0x040ff00000001818 */
[----:B------:R-:W-:Y:S01]  /*22f0*/  HMMA.16816.F32 R72, R12, R54, R72 ;  /* 0x000000360c48723c */ /* 0x000fe20000001848 */
[----:B------:R-:W-:Y:S04]  /*2300*/  LDSM.16.M88.4 R12, [R101+0x4000] ;  /* 0x00400000650c783b */ /* 0x000fe80000000200 */
[----:B------:R-:W-:Y:S03]  /*2310*/  LDSM.16.M88.4 R52, [R202+UR5+0xe800] ;  /* 0x00e80005ca34783b */ /* 0x000fe60008000200 */
[C---:B--2---:R-:W-:Y:S08]  /*2320*/  HMMA.16816.F32 R48, R8.reuse, R4, R48 ;  /* 0x000000040830723c */ /* 0x044ff00000001830 */
[C---:B------:R-:W-:Y:S01]  /*2330*/  HMMA.16816.F32 R44, R8.reuse, R6, R44 ;  /* 0x00000006082c723c */ /* 0x040fe2000000182c */
[----:B------:R-:W2:Y:S07]  /*2340*/  LDSM.16.M88.4 R4, [R202+UR5+0xe000] ;  /* 0x00e00005ca04783b */ /* 0x000eae0008000200 */
[C---:B------:R-:W-:Y:S08]  /*2350*/  HMMA.16816.F32 R40, R8.reuse, R20, R40 ;  /* 0x000000140828723c */ /* 0x040ff00000001828 */
[C---:B------:R-:W-:Y:S01]  /*2360*/  HMMA.16816.F32 R36, R8.reuse, R22, R36 ;  /* 0x000000160824723c */ /* 0x040fe20000001824 */
[----:B------:R-:W4:Y:S07]  /*2370*/  LDSM.16.M88.4 R20, [R202+UR5+0xf000] ;  /* 0x00f00005ca14783b */ /* 0x000f2e0008000200 */
[C---:B---3--:R-:W-:Y:S08]  /*2380*/  HMMA.16816.F32 R32, R8.reuse, R56, R32 ;  /* 0x000000380820723c */ /* 0x048ff00000001820 */
[C---:B------:R-:W-:Y:S01]  /*2390*/  HMMA.16816.F32 R28, R8.reuse, R58, R28 ;  /* 0x0000003a081c723c */ /* 0x040fe2000000181c */
[----:B------:R-:W-:Y:S07]  /*23a0*/  LDSM.16.M88.4 R56, [R202+UR5+0xf800] ;  /* 0x00f80005ca38783b */ /* 0x000fee0008000200 */
[C---:B-1----:R-:W-:Y:S08]  /*23b0*/  HMMA.16816.F32 R24, R8.reuse, R16, R24 ;  /* 0x000000100818723c */ /* 0x042ff00000001818 */
[----:B------:R-:W-:Y:S01]  /*23c0*/  HMMA.16816.F32 R72, R8, R18, R72 ;  /* 0x000000120848723c */ /* 0x000fe20000001848 */
[----:B------:R-:W-:Y:S04]  /*23d0*/  LDSM.16.M88.4 R16, [R98+0x4000] ;  /* 0x004000006210783b */ /* 0x000fe80000000200 */
[----:B------:R-:W1:Y:S03]  /*23e0*/  LDSM.16.M88.4 R8, [R96+0xe000] ;  /* 0x00e000006008783b */ /* 0x000e660000000200 */
[C---:B--2---:R-:W-:Y:S08]  /*23f0*/  HMMA.16816.F32 R48, R12.reuse, R4, R48 ;  /* 0x000000040c30723c */ /* 0x044ff00000001830 */
[C---:B------:R-:W-:Y:S01]  /*2400*/  HMMA.16816.F32 R44, R12.reuse, R6, R44 ;  /* 0x000000060c2c723c */ /* 0x040fe2000000182c */
[----:B------:R-:W2:Y:S07]  /*2410*/  LDSM.16.M88.4 R4, [R96+0xe800] ;  /* 0x00e800006004783b */ /* 0x000eae0000000200 */
[C---:B------:R-:W-:Y:S08]  /*2420*/  HMMA.16816.F32 R40, R12.reuse, R52, R40 ;  /* 0x000000340c28723c */ /* 0x040ff00000001828 */
[C---:B------:R-:W-:Y:S01]  /*2430*/  HMMA.16816.F32 R36, R12.reuse, R54, R36 ;  /* 0x000000360c24723c */ /* 0x040fe20000001824 */
[----:B------:R-:W3:Y:S07]  /*2440*/  LDSM.16.M88.4 R52, [R96+0xf000] ;  /* 0x00f000006034783b */ /* 0x000eee0000000200 */
[C---:B----4-:R-:W-:Y:S08]  /*2450*/  HMMA.16816.F32 R32, R12.reuse, R20, R32 ;  /* 0x000000140c20723c */ /* 0x050ff00000001820 */
[----:B------:R-:W-:Y:S01]  /*2460*/  HMMA.16816.F32 R28, R12, R22, R28 ;  /* 0x000000160c1c723c */ /* 0x000fe2000000181c */
[----:B------:R-:W4:Y:S07]  /*2470*/  LDSM.16.M88.4 R20, [R96+0xf800] ;  /* 0x00f800006014783b */ /* 0x000f2e0000000200 */
[C---:B-1----:R-:W-:Y:S08]  /*2480*/  HMMA.16816.F32 R48, R16.reuse, R8, R48 ;  /* 0x000000081030723c */ /* 0x042ff00000001830 */
[C---:B------:R-:W-:Y:S01]  /*2490*/  HMMA.16816.F32 R44, R16.reuse, R10, R44 ;  /* 0x0000000a102c723c */ /* 0x040fe2000000182c */
[----:B------:R-:W1:Y:S07]  /*24a0*/  LDSM.16.M88.4 R8, [R97+0xe800] ;  /* 0x00e800006108783b */ /* 0x000e6e0000000200 */
[C---:B--2---:R-:W-:Y:S08]  /*24b0*/  HMMA.16816.F32 R40, R16.reuse, R4, R40 ;  /* 0x000000041028723c */ /* 0x044ff00000001828 */
[----:B------:R-:W-:Y:S01]  /*24c0*/  HMMA.16816.F32 R36, R16, R6, R36 ;  /* 0x000000061024723c */ /* 0x000fe20000001824 */
[----:B------:R-:W2:Y:S07]  /*24d0*/  LDSM.16.M88.4 R4, [R97+0xf000] ;  /* 0x00f000006104783b */ /* 0x000eae0000000200 */
[C---:B------:R-:W-:Y:S08]  /*24e0*/  HMMA.16816.F32 R24, R12.reuse, R56, R24 ;  /* 0x000000380c18723c */ /* 0x040ff00000001818 */
[----:B------:R-:W-:Y:S01]  /*24f0*/  HMMA.16816.F32 R72, R12, R58, R72 ;  /* 0x0000003a0c48723c */ /* 0x000fe20000001848 */
[----:B------:R-:W5:Y:S04]  /*2500*/  LDSM.16.M88.4 R12, [R97+0xe000] ;  /* 0x00e00000610c783b */ /* 0x000f680000000200 */
[----:B------:R-:W5:Y:S03]  /*2510*/  LDSM.16.M88.4 R56, [R89+0xf000] ;  /* 0x00f000005938783b */ /* 0x000f660000000200 */
[C---:B---3--:R-:W-:Y:S08]  /*2520*/  HMMA.16816.F32 R32, R16.reuse, R52, R32 ;  /* 0x000000341020723c */ /* 0x048ff00000001820 */
[C---:B------:R-:W-:Y:S01]  /*2530*/  HMMA.16816.F32 R28, R16.reuse, R54, R28 ;  /* 0x00000036101c723c */ /* 0x040fe2000000181c */
[----:B------:R-:W3:Y:S07]  /*2540*/  LDSM.16.M88.4 R52, [R89+0xf800] ;  /* 0x00f800005934783b */ /* 0x000eee0000000200 */
[C---:B----4-:R-:W-:Y:S08]  /*2550*/  HMMA.16816.F32 R24, R16.reuse, R20, R24 ;  /* 0x000000141018723c */ /* 0x050ff00000001818 */
[----:B------:R-:W-:Y:S01]  /*2560*/  HMMA.16816.F32 R72, R16, R22, R72 ;  /* 0x000000161048723c */ /* 0x000fe20000001848 */
[----:B------:R-:W-:Y:S04]  /*2570*/  LDSM.16.M88.4 R20, [R101+0x8000] ;  /* 0x008000006514783b */ /* 0x000fe80000000200 */
[----:B------:R-:W-:Y:S03]  /*2580*/  LDSM.16.M88.4 R16, [R202+UR5+0x10000] ;  /* 0x01000005ca10783b */ /* 0x000fe60008000200 */
[C---:B-1----:R-:W-:Y:S08]  /*2590*/  HMMA.16816.F32 R40, R76.reuse, R8, R40 ;  /* 0x000000084c28723c */ /* 0x042ff00000001828 */
[C---:B------:R-:W-:Y:S01]  /*25a0*/  HMMA.16816.F32 R36, R76.reuse, R10, R36 ;  /* 0x0000000a4c24723c */ /* 0x040fe20000001824 */
[----:B------:R-:W1:Y:S07]  /*25b0*/  LDSM.16.M88.4 R8, [R202+UR5+0x11000] ;  /* 0x01100005ca08783b */ /* 0x000e6e0008000200 */
[C---:B--2---:R-:W-:Y:S08]  /*25c0*/  HMMA.16816.F32 R32, R76.reuse, R4, R32 ;  /* 0x000000044c20723c */ /* 0x044ff00000001820 */
[C---:B------:R-:W-:Y:S01]  /*25d0*/  HMMA.16816.F32 R28, R76.reuse, R6, R28 ;  /* 0x000000064c1c723c */ /* 0x040fe2000000181c */
[----:B------:R-:W-:Y:S07]  /*25e0*/  LDSM.16.M88.4 R4, [R202+UR5+0x11800] ;  /* 0x01180005ca04783b */ /* 0x000fee0008000200 */
[C---:B-----5:R-:W-:Y:S08]  /*25f0*/  HMMA.16816.F32 R48, R76.reuse, R12, R48 ;  /* 0x0000000c4c30723c */ /* 0x060ff00000001830 */
[C---:B------:R-:W-:Y:S01]  /*2600*/  HMMA.16816.F32 R44, R76.reuse, R14, R44 ;  /* 0x0000000e4c2c723c */ /* 0x040fe2000000182c */
[----:B------:R-:W2:Y:S07]  /*2610*/  LDSM.16.M88.4 R12, [R202+UR5+0x10800] ;  /* 0x01080005ca0c783b */ /* 0x000eae0008000200 */
[C---:B------:R-:W-:Y:S08]  /*2620*/  HMMA.16816.F32 R24, R76.reuse, R80, R24 ;  /* 0x000000504c18723c */ /* 0x040ff00000001818 */
[----:B------:R-:W-:Y:S08]  /*2630*/  HMMA.16816.F32 R72, R76, R82, R72 ;  /* 0x000000524c48723c */ /* 0x000ff00000001848 */
[C---:B------:R-:W-:Y:S08]  /*2640*/  HMMA.16816.F32 R40, R68.reuse, R60, R40 ;  /* 0x0000003c4428723c */ /* 0x040ff00000001828 */
[C---:B------:R-:W-:Y:S08]  /*2650*/  HMMA.16816.F32 R36, R68.reuse, R62, R36 ;  /* 0x0000003e4424723c */ /* 0x040ff00000001824 */
[C---:B------:R-:W-:Y:S08]  /*2660*/  HMMA.16816.F32 R32, R68.reuse, R56, R32 ;  /* 0x000000384420723c */ /* 0x040ff00000001820 */
[C---:B------:R-:W-:Y:S01]  /*2670*/  HMMA.16816.F32 R60, R68.reuse, R58, R28 ;  /* 0x0000003a443c723c */ /* 0x040fe2000000181c */
[----:B------:R-:W-:Y:S04]  /*2680*/  LDSM.16.M88.4 R56, [R98+0x8000] ;  /* 0x008000006238783b */ /* 0x000fe80000000200 */
[----:B------:R-:W4:Y:S03]  /*2690*/  LDSM.16.M88.4 R28, [R96+0x10000] ;  /* 0x01000000601c783b */ /* 0x000f260000000200 */
[C---:B------:R-:W-:Y:S08]  /*26a0*/  HMMA.16816.F32 R48, R68.reuse, R64, R48 ;  /* 0x000000404430723c */ /* 0x040ff00000001830 */
[C---:B------:R-:W-:Y:S08]  /*26b0*/  HMMA.16816.F32 R44, R68.reuse, R66, R44 ;  /* 0x00000042442c723c */ /* 0x040ff0000000182c */
[C---:B---3--:R-:W-:Y:S01]  /*26c0*/  HMMA.16816.F32 R64, R68.reuse, R52, R24 ;  /* 0x000000344440723c */ /* 0x048fe20000001818 */
[----:B------:R-:W3:Y:S07]  /*26d0*/  LDSM.16.M88.4 R24, [R96+0x10800] ;  /* 0x010800006018783b */ /* 0x000eee0000000200 */
[----:B------:R-:W-:Y:S01]  /*26e0*/  HMMA.16816.F32 R72, R68, R54, R72 ;  /* 0x000000364448723c */ /* 0x000fe20000001848 */
[----:B------:R-:W-:Y:S07]  /*26f0*/  LDSM.16.M88.4 R52, [R97+0x11800] ;  /* 0x011800006134783b */ /* 0x000fee0000000200 */
[C---:B-1----:R-:W-:Y:S08]  /*2700*/  HMMA.16816.F32 R32, R20.reuse, R8, R32 ;  /* 0x000000081420723c */ /* 0x042ff00000001820 */
[C---:B------:R-:W-:Y:S01]  /*2710*/  HMMA.16816.F32 R60, R20.reuse, R10, R60 ;  /* 0x0000000a143c723c */ /* 0x040fe2000000183c */
[----:B------:R-:W1:Y:S07]  /*2720*/  LDSM.16.M88.4 R8, [R96+0x11800] ;  /* 0x011800006008783b */ /* 0x000e6e0000000200 */
[C---:B------:R-:W-:Y:S08]  /*2730*/  HMMA.16816.F32 R48, R20.reuse, R16, R48 ;  /* 0x000000101430723c */ /* 0x040ff00000001830 */
[C---:B------:R-:W-:Y:S01]  /*2740*/  HMMA.16816.F32 R44, R20.reuse, R18, R44 ;  /* 0x00000012142c723c */ /* 0x040fe2000000182c */
[----:B------:R-:W-:Y:S07]  /*2750*/  LDSM.16.M88.4 R16, [R99+0x8000] ;  /* 0x008000006310783b */ /* 0x000fee0000000200 */
[C---:B--2---:R-:W-:Y:S08]  /*2760*/  HMMA.16816.F32 R40, R20.reuse, R12, R40 ;  /* 0x0000000c1428723c */ /* 0x044ff00000001828 */
[C---:B------:R-:W-:Y:S01]  /*2770*/  HMMA.16816.F32 R36, R20.reuse, R14, R36 ;  /* 0x0000000e1424723c */ /* 0x040fe20000001824 */
[----:B------:R-:W2:Y:S07]  /*2780*/  LDSM.16.M88.4 R12, [R96+0x11000] ;  /* 0x01100000600c783b */ /* 0x000eae0000000200 */
[C---:B------:R-:W-:Y:S08]  /*2790*/  HMMA.16816.F32 R64, R20.reuse, R4, R64 ;  /* 0x000000041440723c */ /* 0x040ff00000001840 */
[----:B------:R-:W-:Y:S01]  /*27a0*/  HMMA.16816.F32 R72, R20, R6, R72 ;  /* 0x000000061448723c */ /* 0x000fe20000001848 */
[----:B------:R-:W5:Y:S04]  /*27b0*/  LDSM.16.M88.4 R4, [R97+0x10000] ;  /* 0x010000006104783b */ /* 0x000f680000000200 */
[----:B------:R-:W-:Y:S03]  /*27c0*/  LDSM.16.M88.4 R20, [R97+0x11000] ;  /* 0x011000006114783b */ /* 0x000fe60000000200 */
[C---:B----4-:R-:W-:Y:S08]  /*27d0*/  HMMA.16816.F32 R48, R56.reuse, R28, R48 ;  /* 0x0000001c3830723c */ /* 0x050ff00000001830 */
[C---:B------:R-:W-:Y:S01]  /*27e0*/  HMMA.16816.F32 R44, R56.reuse, R30, R44 ;  /* 0x0000001e382c723c */ /* 0x040fe2000000182c */
[----:B------:R-:W4:Y:S07]  /*27f0*/  LDSM.16.M88.4 R28, [R97+0x10800] ;  /* 0x01080000611c783b */ /* 0x000f2e0000000200 */
[C---:B---3--:R-:W-:Y:S08]  /*2800*/  HMMA.16816.F32 R40, R56.reuse, R24, R40 ;  /* 0x000000183828723c */ /* 0x048ff00000001828 */
[C---:B------:R-:W-:Y:S01]  /*2810*/  HMMA.16816.F32 R68, R56.reuse, R26, R36 ;  /* 0x0000001a3844723c */ /* 0x040fe20000001824 */
[----:B------:R-:W-:Y:S04]  /*2820*/  LDSM.16.M88.4 R24, [R95+0x8000] ;  /* 0x008000005f18783b */ /* 0x000fe80000000200 */
[----:B------:R-:W3:Y:S03]  /*2830*/  LDSM.16.M88.4 R36, [R89+0x10000] ;  /* 0x010000005924783b */ /* 0x000ee60000000200 */
[C---:B-1----:R-:W-:Y:S08]  /*2840*/  HMMA.16816.F32 R64, R56.reuse, R8, R64 ;  /* 0x000000083840723c */ /* 0x042ff00000001840 */
[C---:B------:R-:W-:Y:S01]  /*2850*/  HMMA.16816.F32 R72, R56.reuse, R10, R72 ;  /* 0x0000000a3848723c */ /* 0x040fe20000001848 */
[----:B------:R-:W1:Y:S07]  /*2860*/  LDSM.16.M88.4 R8, [R89+0x10800] ;  /* 0x010800005908783b */ /* 0x000e6e0000000200 */
[----:B--2---:R-:W-:Y:S01]  /*2870*/  HMMA.16816.F32 R32, R56, R12, R32 ;  /* 0x0000000c3820723c */ /* 0x004fe20000001820 */
[----:B------:R-:W-:Y:S01]  /*2880*/  SHF.R.U32.HI R13, RZ, 0x2, R200 ;  /* 0x00000002ff0d7819 */ /* 0x000fe200000116c8 */
[----:B------:R-:W-:-:S03]  /*2890*/  IMAD.SHL.U32 R12, R200, 0x2, RZ ;  /* 0x00000002c80c7824 */ /* 0x000fc600078e00ff */
[----:B------:R-:W-:Y:S02]  /*28a0*/  LOP3.LUT R13, R13, 0x7, RZ, 0xc0, !PT ;  /* 0x000000070d0d7812 */ /* 0x000fe400078ec0ff */
[----:B------:R-:W-:Y:S01]  /*28b0*/  LOP3.LUT R12, R12, 0x6, RZ, 0xc0, !PT ;  /* 0x000000060c0c7812 */ /* 0x000fe200078ec0ff */
[----:B-----5:R-:W-:Y:S01]  /*28c0*/  HMMA.16816.F32 R48, R16, R4, R48 ;  /* 0x000000041030723c */ /* 0x020fe20000001830 */
[----:B------:R-:W-:-:S03]  /*28d0*/  IADD3 R13, PT, PT, -R94, R93, R13 ;  /* 0x0000005d5e0d7210 */ /* 0x000fc60007ffe10d */
[----:B------:R-:W-:Y:S01]  /*28e0*/  IMAD R135, R199, 0x40, R12 ;  /* 0x00000040c7877824 */ /* 0x000fe200078e020c */
[----:B------:R-:W-:-:S03]  /*28f0*/  IADD3 R91, PT, PT, R13, R91, R90 ;  /* 0x0000005b0d5b7210 */ /* 0x000fc60007ffe05a */
[C---:B------:R-:W-:Y:S01]  /*2900*/  HMMA.16816.F32 R44, R16.reuse, R6, R44 ;  /* 0x00000006102c723c */ /* 0x040fe2000000182c */
[----:B------:R-:W2:Y:S01]  /*2910*/  LDSM.16.M88.4 R4, [R89+0x11000] ;  /* 0x011000005904783b */ /* 0x000ea20000000200 */
[----:B------:R-:W-:Y:S01]  /*2920*/  VIADD R13, R135, 0xffffffc0 ;  /* 0xffffffc0870d7836 */ /* 0x000fe20000000000 */
[C---:B------:R-:W-:Y:S02]  /*2930*/  VIMNMX R198, PT, PT, R91.reuse, R90, PT ;  /* 0x0000005a5bc67248 */ /* 0x040fe40003fe0100 */
[----:B------:R-:W-:Y:S02]  /*2940*/  VIADDMNMX R196, R91, 0x8, R90, PT ;  /* 0x000000085bc47846 */ /* 0x000fe4000380015a */
[C---:B------:R-:W-:Y:S01]  /*2950*/  ISETP.GE.AND P1, PT, R13.reuse, R198, PT ;  /* 0x000000c60d00720c */ /* 0x040fe20003f26270 */
[----:B----4-:R-:W-:Y:S01]  /*2960*/  HMMA.16816.F32 R40, R16, R28, R40 ;  /* 0x0000001c1028723c */ /* 0x010fe20000001828 */
[----:B------:R-:W-:-:S07]  /*2970*/  ISETP.GE.AND P2, PT, R13, R196, PT ;  /* 0x000000c40d00720c */ /* 0x000fce0003f46270 */
[----:B------:R-:W-:Y:S01]  /*2980*/  HMMA.16816.F32 R60, R56, R14, R60 ;  /* 0x0000000e383c723c */ /* 0x000fe2000000183c */
[----:B------:R-:W4:Y:S01]  /*2990*/  LDSM.16.M88.4 R12, [R89+0x11800] ;  /* 0x01180000590c783b */ /* 0x000f220000000200 */
[----:B------:R-:W-:-:S06]  /*29a0*/  DEPBAR.LE SB0, 0x0 ;  /* 0x000080000000791a */ /* 0x000fcc0000000000 */
[----:B------:R-:W-:Y:S08]  /*29b0*/  HMMA.16816.F32 R68, R16, R30, R68 ;  /* 0x0000001e1044723c */ /* 0x000ff00000001844 */
[----:B---3--:R-:W-:Y:S08]  /*29c0*/  HMMA.16816.F32 R48, R24, R36, R48 ;  /* 0x000000241830723c */ /* 0x008ff00000001830 */
[----:B------:R-:W-:Y:S08]  /*29d0*/  HMMA.16816.F32 R32, R16, R20, R32 ;  /* 0x000000141020723c */ /* 0x000ff00000001820 */
[----:B------:R-:W-:Y:S01]  /*29e0*/  HMMA.16816.F32 R44, R24, R38, R44 ;  /* 0x00000026182c723c */ /* 0x000fe2000000182c */
[----:B------:R-:W-:-:S02]  /*29f0*/  VIADD R39, R135, 0xffffffe8 ;  /* 0xffffffe887277836 */ /* 0x000fc40000000000 */
[----:B------:R-:W-:-:S05]  /*2a00*/  FSEL R29, R48, -INF , !P1 ;  /* 0xff800000301d7808 */ /* 0x000fca0004800000 */
[----:B-1----:R-:W-:Y:S01]  /*2a10*/  HMMA.16816.F32 R40, R24, R8, R40 ;  /* 0x000000081828723c */ /* 0x002fe20000001828 */
[----:B------:R-:W-:Y:S01]  /*2a20*/  VIADD R9, R135, 0xffffffc8 ;  /* 0xffffffc887097836 */ /* 0x000fe20000000000 */
[----:B------:R-:W-:Y:S04]  /*2a30*/  BAR.SYNC.DEFER_BLOCKING 0x0 ;  /* 0x0000000000007b1d */ /* 0x000fe80000010000 */
[C---:B------:R-:W-:Y:S02]  /*2a40*/  ISETP.GE.AND P3, PT, R9.reuse, R198, PT ;  /* 0x000000c60900720c */ /* 0x040fe40003f66270 */
[----:B------:R-:W-:Y:S01]  /*2a50*/  HMMA.16816.F32 R60, R16, R22, R60 ;  /* 0x00000016103c723c */ /* 0x000fe2000000183c */
[----:B------:R-:W-:Y:S01]  /*2a60*/  ISETP.GE.AND P1, PT, R9, R196, PT ;  /* 0x000000c40900720c */ /* 0x000fe20003f26270 */
[----:B------:R-:W-:Y:S01]  /*2a70*/  VIADD R9, R135, 0xffffffc9 ;  /* 0xffffffc987097836 */ /* 0x000fe20000000000 */
[----:B------:R-:W-:-:S02]  /*2a80*/  FSEL R23, R50, -INF , !P2 ;  /* 0xff80000032177808 */ /* 0x000fc40005000000 */
[----:B------:R-:W-:Y:S02]  /*2a90*/  FSEL R37, R44, -INF , !P3 ;  /* 0xff8000002c257808 */ /* 0x000fe40005800000 */
[----:B------:R-:W-:Y:S01]  /*2aa0*/  ISETP.GE.AND P2, PT, R9, R198, PT ;  /* 0x000000c60900720c */ /* 0x000fe20003f46270 */
[----:B------:R-:W-:Y:S01]  /*2ab0*/  HMMA.16816.F32 R64, R16, R52, R64 ;  /* 0x000000341040723c */ /* 0x000fe20000001840 */
[----:B------:R-:W-:Y:S02]  /*2ac0*/  FSEL R31, R46, -INF , !P1 ;  /* 0xff8000002e1f7808 */ /* 0x000fe40004800000 */
[----:B------:R-:W-:-:S05]  /*2ad0*/  FSEL R45, R45, -INF , !P2 ;  /* 0xff8000002d2d7808 */ /* 0x000fca0005000000 */
[----:B------:R-:W-:Y:S01]  /*2ae0*/  HMMA.16816.F32 R72, R16, R54, R72 ;  /* 0x000000361048723c */ /* 0x000fe20000001848 */
[----:B------:R-:W-:-:S05]  /*2af0*/  VIADD R17, R135, 0xffffffc1 ;  /* 0xffffffc187117836 */ /* 0x000fca0000000000 */
[C---:B------:R-:W-:Y:S02]  /*2b00*/  ISETP.GE.AND P4, PT, R17.reuse, R198, PT ;  /* 0x000000c61100720c */ /* 0x040fe40003f86270 */
[C---:B------:R-:W-:Y:S01]  /*2b10*/  HMMA.16816.F32 R68, R24.reuse, R10, R68 ;  /* 0x0000000a1844723c */ /* 0x040fe20000001844 */
[-C--:B------:R-:W-:Y:S01]  /*2b20*/  ISETP.GE.AND P5, PT, R17, R196.reuse, PT ;  /* 0x000000c41100720c */ /* 0x080fe20003fa6270 */
[----:B------:R-:W-:Y:S01]  /*2b30*/  VIADD R11, R135, 0xffffffd0 ;  /* 0xffffffd0870b7836 */ /* 0x000fe20000000000 */
[----:B------:R-:W-:Y:S02]  /*2b40*/  FSEL R49, R49, -INF , !P4 ;  /* 0xff80000031317808 */ /* 0x000fe40006000000 */
[----:B------:R-:W-:Y:S02]  /*2b50*/  FSEL R51, R51, -INF , !P5 ;  /* 0xff80000033337808 */ /* 0x000fe40006800000 */
[----:B------:R-:W-:Y:S01]  /*2b60*/  ISETP.GE.AND P4, PT, R9, R196, PT ;  /* 0x000000c40900720c */ /* 0x000fe20003f86270 */
[----:B--2---:R-:W-:Y:S01]  /*2b70*/  HMMA.16816.F32 R32, R24, R4, R32 ;  /* 0x000000041820723c */ /* 0x004fe20000001820 */
[----:B------:R-:W-:Y:S01]  /*2b80*/  ISETP.GE.AND P5, PT, R11, R198, PT ;  /* 0x000000c60b00720c */ /* 0x000fe20003fa6270 */
[----:B------:R-:W-:Y:S01]  /*2b90*/  VIADD R5, R135, 0xffffffd8 ;  /* 0xffffffd887057836 */ /* 0x000fe20000000000 */
[----:B------:R-:W-:Y:S01]  /*2ba0*/  FSEL R47, R47, -INF , !P4 ;  /* 0xff8000002f2f7808 */ /* 0x000fe20006000000 */
[----:B------:R-:W-:Y:S01]  /*2bb0*/  VIADD R9, R135, 0xffffffd1 ;  /* 0xffffffd187097836 */ /* 0x000fe20000000000 */
[----:B------:R-:W-:-:S02]  /*2bc0*/  FSEL R21, R40, -INF , !P5 ;  /* 0xff80000028157808 */ /* 0x000fc40006800000 */
[C---:B------:R-:W-:Y:S01]  /*2bd0*/  ISETP.GE.AND P4, PT, R5.reuse, R198, PT ;  /* 0x000000c60500720c */ /* 0x040fe20003f86270 */
[C---:B------:R-:W-:Y:S01]  /*2be0*/  HMMA.16816.F32 R60, R24.reuse, R6, R60 ;  /* 0x00000006183c723c */ /* 0x040fe2000000183c */
[-C--:B------:R-:W-:Y:S01]  /*2bf0*/  ISETP.GE.AND P5, PT, R5, R196.reuse, PT ;  /* 0x000000c40500720c */ /* 0x080fe20003fa6270 */
[----:B------:R-:W-:Y:S01]  /*2c00*/  VIADD R5, R135, 0xffffffd9 ;  /* 0xffffffd987057836 */ /* 0x000fe20000000000 */
[----:B------:R-:W-:Y:S02]  /*2c10*/  ISETP.GE.AND P3, PT, R11, R196, PT ;  /* 0x000000c40b00720c */ /* 0x000fe40003f66270 */
[C---:B------:R-:W-:Y:S02]  /*2c20*/  ISETP.GE.AND P1, PT, R9.reuse, R198, PT ;  /* 0x000000c60900720c */ /* 0x040fe40003f26270 */
[----:B------:R-:W-:Y:S01]  /*2c30*/  ISETP.GE.AND P2, PT, R9, R196, PT ;  /* 0x000000c40900720c */ /* 0x000fe20003f46270 */
[----:B------:R-:W-:Y:S01]  /*2c40*/  VIADD R9, R135, 0xffffffe0 ;  /* 0xffffffe087097836 */ /* 0x000fe20000000000 */
[----:B------:R-:W-:Y:S01]  /*2c50*/  FSEL R19, R42, -INF , !P3 ;  /* 0xff8000002a137808 */ /* 0x000fe20005800000 */
[----:B----4-:R-:W-:Y:S01]  /*2c60*/  HMMA.16816.F32 R64, R24, R12, R64 ;  /* 0x0000000c1840723c */ /* 0x010fe20000001840 */
[----:B------:R-:W-:Y:S01]  /*2c70*/  FSEL R7, R41, -INF , !P1 ;  /* 0xff80000029077808 */ /* 0x000fe20004800000 */
[----:B------:R-:W-:Y:S01]  /*2c80*/  VIADD R41, R135, 0xffffffe9 ;  /* 0xffffffe987297836 */ /* 0x000fe20000000000 */
[----:B------:R-:W-:-:S02]  /*2c90*/  ISETP.GE.AND P3, PT, R5, R198, PT ;  /* 0x000000c60500720c */ /* 0x000fc40003f66270 */
[----:B------:R-:W-:Y:S02]  /*2ca0*/  ISETP.GE.AND P1, PT, R5, R196, PT ;  /* 0x000000c40500720c */ /* 0x000fe40003f26270 */
[----:B------:R-:W-:Y:S01]  /*2cb0*/  FSEL R17, R43, -INF , !P2 ;  /* 0xff8000002b117808 */ /* 0x000fe20005000000 */
[----:B------:R-:W-:Y:S01]  /*2cc0*/  HMMA.16816.F32 R72, R24, R14, R72 ;  /* 0x0000000e1848723c */ /* 0x000fe20000001848 */
[----:B------:R-:W-:Y:S01]  /*2cd0*/  FSEL R5, R68, -INF , !P4 ;  /* 0xff80000044057808 */ /* 0x000fe20006000000 */
[----:B------:R-:W-:Y:S01]  /*2ce0*/  VIADD R27, R135, 0xfffffff1 ;  /* 0xfffffff1871b7836 */ /* 0x000fe20000000000 */
[----:B------:R-:W-:Y:S01]  /*2cf0*/  ISETP.GE.AND P2, PT, R9, R198, PT ;  /* 0x000000c60900720c */ /* 0x000fe20003f46270 */
[----:B------:R-:W-:Y:S01]  /*2d00*/  VIADD R25, R135, 0xfffffff8 ;  /* 0xfffffff887197836 */ /* 0x000fe20000000000 */
[----:B------:R-:W-:Y:S01]  /*2d10*/  ISETP.GE.AND P4, PT, R9, R196, PT ;  /* 0x000000c40900720c */ /* 0x000fe20003f86270 */
[C---:B------:R-:W-:Y:S01]  /*2d20*/  VIADD R9, R135.reuse, 0xffffffe1 ;  /* 0xffffffe187097836 */ /* 0x040fe20000000000 */
[----:B------:R-:W-:Y:S01]  /*2d30*/  FSEL R11, R70, -INF , !P5 ;  /* 0xff800000460b7808 */ /* 0x000fe20006800000 */
[----:B------:R-:W-:Y:S01]  /*2d40*/  VIADD R15, R135, 0xfffffff9 ;  /* 0xfffffff9870f7836 */ /* 0x000fe20000000000 */
[----:B------:R-:W-:-:S02]  /*2d50*/  FMNMX3.FTZ R4, R29, R49, R37, !PT ;  /* 0x000000311d047276 */ /* 0x000fc40007810025 */
[-C--:B------:R-:W-:Y:S02]  /*2d60*/  ISETP.GE.AND P5, PT, R9, R198.reuse, PT ;  /* 0x000000c60900720c */ /* 0x080fe40003fa6270 */
[----:B------:R-:W-:Y:S02]  /*2d70*/  FSEL R13, R69, -INF , !P3 ;  /* 0xff800000450d7808 */ /* 0x000fe40005800000 */
[----:B------:R-:W-:Y:S02]  /*2d80*/  FSEL R203, R33, -INF , !P5 ;  /* 0xff80000021cb7808 */ /* 0x000fe40006800000 */
[----:B------:R-:W-:Y:S02]  /*2d90*/  ISETP.GE.AND P5, PT, R41, R198, PT ;  /* 0x000000c62900720c */ /* 0x000fe40003fa6270 */
[----:B------:R-:W-:Y:S02]  /*2da0*/  ISETP.GE.AND P3, PT, R9, R196, PT ;  /* 0x000000c40900720c */ /* 0x000fe40003f66270 */
[----:B------:R-:W-:-:S02]  /*2db0*/  FSEL R9, R71, -INF , !P1 ;  /* 0xff80000047097808 */ /* 0x000fc40004800000 */
[----:B------:R-:W-:Y:S02]  /*2dc0*/  FSEL R163, R32, -INF , !P2 ;  /* 0xff80000020a37808 */ /* 0x000fe40005000000 */
[----:B------:R-:W-:Y:S02]  /*2dd0*/  FSEL R171, R61, -INF , !P5 ;  /* 0xff8000003dab7808 */ /* 0x000fe40006800000 */
[C---:B------:R-:W-:Y:S02]  /*2de0*/  ISETP.GE.AND P1, PT, R39.reuse, R198, PT ;  /* 0x000000c62700720c */ /* 0x040fe40003f26270 */
[----:B------:R-:W-:Y:S01]  /*2df0*/  ISETP.GE.AND P2, PT, R39, R196, PT ;  /* 0x000000c42700720c */ /* 0x000fe20003f46270 */
[----:B------:R-:W-:Y:S01]  /*2e00*/  VIADD R39, R135, 0xfffffff0 ;  /* 0xfffffff087277836 */ /* 0x000fe20000000000 */
[----:B------:R-:W-:Y:S02]  /*2e10*/  FMNMX3.FTZ R4, R4, R45, R21, !PT ;  /* 0x0000002d04047276 */ /* 0x000fe40007810015 */
[----:B------:R-:W-:-:S02]  /*2e20*/  ISETP.GE.AND P5, PT, R27, R198, PT ;  /* 0x000000c61b00720c */ /* 0x000fc40003fa6270 */
[----:B------:R-:W-:Y:S02]  /*2e30*/  FMNMX3.FTZ R4, R4, R7, R5, !PT ;  /* 0x0000000704047276 */ /* 0x000fe40007810005 */
[----:B------:R-:W-:Y:S02]  /*2e40*/  FSEL R195, R65, -INF , !P5 ;  /* 0xff80000041c37808 */ /* 0x000fe40006800000 */
[----:B------:R-:W-:Y:S02]  /*2e50*/  FSEL R165, R60, -INF , !P1 ;  /* 0xff8000003ca57808 */ /* 0x000fe40004800000 */
[----:B------:R-:W-:Y:S02]  /*2e60*/  ISETP.NE.AND P5, PT, R199, 0x1, PT ;  /* 0x00000001c700780c */ /* 0x000fe40003fa5270 */
[----:B------:R-:W-:Y:S02]  /*2e70*/  ISETP.GE.AND P1, PT, R39, R198, PT ;  /* 0x000000c62700720c */ /* 0x000fe40003f26270 */
[----:B------:R-:W-:-:S02]  /*2e80*/  FMNMX3.FTZ R4, R4, R13, R163, !PT ;  /* 0x0000000d04047276 */ /* 0x000fc400078100a3 */
[----:B------:R-:W-:Y:S02]  /*2e90*/  FSEL R197, R64, -INF , !P1 ;  /* 0xff80000040c57808 */ /* 0x000fe40004800000 */
[-C--:B------:R-:W-:Y:S02]  /*2ea0*/  ISETP.GE.AND P1, PT, R25, R198.reuse, PT ;  /* 0x000000c61900720c */ /* 0x080fe40003f26270 */
[----:B------:R-:W-:Y:S02]  /*2eb0*/  FMNMX3.FTZ R4, R4, R203, R165, !PT ;  /* 0x000000cb04047276 */ /* 0x000fe400078100a5 */
[----:B------:R-:W-:Y:S02]  /*2ec0*/  FSEL R193, R72, -INF , !P1 ;  /* 0xff80000048c17808 */ /* 0x000fe40004800000 */
[----:B------:R-:W-:Y:S02]  /*2ed0*/  ISETP.GE.AND P1, PT, R15, R198, PT ;  /* 0x000000c60f00720c */ /* 0x000fe40003f26270 */
[----:B------:R-:W-:-:S02]  /*2ee0*/  FMNMX3.FTZ R6, R4, R171, R197, !PT ;  /* 0x000000ab04067276 */ /* 0x000fc400078100c5 */
[----:B------:R-:W-:Y:S02]  /*2ef0*/  FSEL R183, R73, -INF , !P1 ;  /* 0xff80000049b77808 */ /* 0x000fe40004800000 */
[----:B------:R-:W-:Y:S02]  /*2f00*/  FMNMX3.FTZ R4, R23, R51, R31, !PT ;  /* 0x0000003317047276 */ /* 0x000fe4000781001f */
[----:B------:R-:W-:Y:S01]  /*2f10*/  FMNMX3.FTZ R6, R6, R195, R193, !PT ;  /* 0x000000c306067276 */ /* 0x000fe200078100c1 */
[----:B------:R-:W-:Y:S06]  /*2f20*/  @!P5 BRA `(.L_x_21) ;  /* 0x000000000050d947 */ /* 0x000fec0003800000 */
[----:B------:R-:W-:-:S04]  /*2f30*/  VIADD R8, R199, 0xfffffffe ;  /* 0xfffffffec7087836 */ /* 0x000fc80000000000 */
[-C--:B------:R-:W-:Y:S02]  /*2f40*/  IMAD R3, R3, R8.reuse, RZ ;  /* 0x0000000803037224 */ /* 0x080fe400078e02ff */
[----:B------:R-:W-:-:S04]  /*2f50*/  IMAD.WIDE.U32 R32, R86, R8, RZ ;  /* 0x0000000856207225 */ /* 0x000fc800078e00ff */
[----:B------:R-:W-:Y:S01]  /*2f60*/  IMAD.IADD R3, R33, 0x1, R3 ;  /* 0x0000000121037824 */ /* 0x000fe200078e0203 */
[----:B------:R-:W-:-:S04]  /*2f70*/  LEA R42, P1, R32, R191, 0x1 ;  /* 0x000000bf202a7211 */ /* 0x000fc800078208ff */
[----:B------:R-:W-:Y:S02]  /*2f80*/  LEA.HI.X R43, R32, R190, R3, 0x1, P1 ;  /* 0x000000be202b7211 */ /* 0x000fe400008f0c03 */
[----:B------:R-:W-:-:S03]  /*2f90*/  IADD3 R32, P1, PT, R88, R32, RZ ;  /* 0x0000002058207210 */ /* 0x000fc60007f3e0ff */
[----:B------:R-:W-:Y:S01]  /*2fa0*/  @!PT LDS RZ, [RZ] ;  /* 0x00000000fffff984 */ /* 0x000fe20000000800 */
[----:B------:R-:W-:Y:S01]  /*2fb0*/  @!PT LDS RZ, [RZ] ;  /* 0x00000000fffff984 */ /* 0x000fe20000000800 */
[----:B------:R-:W-:Y:S01]  /*2fc0*/  @!PT LDS RZ, [RZ] ;  /* 0x00000000fffff984 */ /* 0x000fe20000000800 */
[----:B------:R1:W-:Y:S02]  /*2fd0*/  LDGSTS.E.BYPASS.LTC128B.128 [R194+0xc000], desc[UR12][R42.64] ;  /* 0x0c0000002ac27fae */ /* 0x0003e4000b981a0c */
[----:B------:R-:W-:Y:S01]  /*2fe0*/  IMAD.X R3, R87, 0x1, R3, P1 ;  /* 0x0000000157037824 */ /* 0x000fe200008e0603 */
[C---:B------:R-:W-:Y:S01]  /*2ff0*/  LEA R52, P1, R32.reuse, R191, 0x1 ;  /* 0x000000bf20347211 */ /* 0x040fe200078208ff */
[----:B------:R1:W-:Y:S03]  /*3000*/  LDGSTS.E.BYPASS.LTC128B.128 [R194+0xe000], desc[UR12][R42.64+0x80] ;  /* 0x0e0000802ac27fae */ /* 0x0003e6000b981a0c */
[----:B------:R-:W-:Y:S01]  /*3010*/  LEA.HI.X R53, R32, R190, R3, 0x1, P1 ;  /* 0x000000be20357211 */ /* 0x000fe200008f0c03 */
[----:B------:R1:W-:Y:S04]  /*3020*/  LDGSTS.E.BYPASS.LTC128B.128 [R194+0x10000], desc[UR12][R42.64+0x100] ;  /* 0x100001002ac27fae */ /* 0x0003e8000b981a0c */
[----:B------:R1:W-:Y:S04]  /*3030*/  LDGSTS.E.BYPASS.LTC128B.128 [R194+0xd000], desc[UR12][R52.64] ;  /* 0x0d00000034c27fae */ /* 0x0003e8000b981a0c */
[----:B------:R1:W-:Y:S04]  /*3040*/  LDGSTS.E.BYPASS.LTC128B.128 [R194+0xf000], desc[UR12][R52.64+0x80] ;  /* 0x0f00008034c27fae */ /* 0x0003e8000b981a0c */
[----:B------:R1:W-:Y:S04]  /*3050*/  LDGSTS.E.BYPASS.LTC128B.128 [R194+0x11000], desc[UR12][R52.64+0x100] ;  /* 0x1100010034c27fae */ /* 0x0003e8000b981a0c */
[----:B------:R-:W0:Y:S02]  /*3060*/  LDGDEPBAR ;  /* 0x00000000000079af */ /* 0x000e240000000000 */
.L_x_21:
[----:B------:R-:W-:Y:S01]  /*3070*/  FMNMX3.FTZ R4, R4, R47, R19, !PT ;  /* 0x0000002f04047276 */ /* 0x000fe20007810013 */
[----:B------:R-:W2:Y:S01]  /*3080*/  LDCU UR6, c[0x0][0x45c] ;  /* 0x00008b80ff0677ac */ /* 0x000ea20008000800 */
[----:B------:R-:W-:Y:S02]  /*3090*/  FMNMX.FTZ R3, R183, R6, !PT ;  /* 0x00000006b7037209 */ /* 0x000fe40007810000 */
[----:B------:R-:W-:Y:S02]  /*30a0*/  FMNMX3.FTZ R6, R4, R17, R11, !PT ;  /* 0x0000001104067276 */ /* 0x000fe4000781000b */
[----:B------:R-:W-:Y:S01]  /*30b0*/  FSEL R143, R34, -INF , !P4 ;  /* 0xff800000228f7808 */ /* 0x000fe20006000000 */
[----:B------:R-:W3:Y:S01]  /*30c0*/  SHFL.BFLY PT, R4, R3, 0x2, 0x1f ;  /* 0x0c401f0003047f89 */ /* 0x000ee200000e0000 */
[-C--:B------:R-:W-:Y:S02]  /*30d0*/  ISETP.GE.AND P1, PT, R41, R196.reuse, PT ;  /* 0x000000c42900720c */ /* 0x080fe40003f26270 */
[----:B------:R-:W-:-:S02]  /*30e0*/  ISETP.GE.AND P4, PT, R39, R196, PT ;  /* 0x000000c42700720c */ /* 0x000fc40003f86270 */
[----:B------:R-:W-:Y:S02]  /*30f0*/  FSEL R141, R35, -INF , !P3 ;  /* 0xff800000238d7808 */ /* 0x000fe40005800000 */
[----:B------:R-:W-:Y:S02]  /*3100*/  FSEL R201, R62, -INF , !P2 ;  /* 0xff8000003ec97808 */ /* 0x000fe40005000000 */
[----:B------:R-:W-:Y:S02]  /*3110*/  FMNMX3.FTZ R6, R6, R9, R143, !PT ;  /* 0x0000000906067276 */ /* 0x000fe4000781008f */
[-C--:B------:R-:W-:Y:S02]  /*3120*/  ISETP.GE.AND P3, PT, R27, R196.reuse, PT ;  /* 0x000000c41b00720c */ /* 0x080fe40003f66270 */
[----:B------:R-:W-:Y:S02]  /*3130*/  ISETP.GE.AND P2, PT, R25, R196, PT ;  /* 0x000000c41900720c */ /* 0x000fe40003f46270 */
[----:B------:R-:W-:-:S02]  /*3140*/  FSEL R177, R63, -INF , !P1 ;  /* 0xff8000003fb17808 */ /* 0x000fc40004800000 */
[----:B------:R-:W-:Y:S02]  /*3150*/  FSEL R181, R66, -INF , !P4 ;  /* 0xff80000042b57808 */ /* 0x000fe40006000000 */
[----:B------:R-:W-:Y:S02]  /*3160*/  FMNMX3.FTZ R6, R6, R141, R201, !PT ;  /* 0x0000008d06067276 */ /* 0x000fe400078100c9 */
[----:B------:R-:W-:Y:S02]  /*3170*/  ISETP.GE.AND P1, PT, R15, R196, PT ;  /* 0x000000c40f00720c */ /* 0x000fe40003f26270 */
[----:B------:R-:W-:Y:S02]  /*3180*/  FSEL R179, R67, -INF , !P3 ;  /* 0xff80000043b37808 */ /* 0x000fe40005800000 */
[----:B------:R-:W-:Y:S02]  /*3190*/  FSEL R175, R74, -INF , !P2 ;  /* 0xff8000004aaf7808 */ /* 0x000fe40005000000 */
[----:B------:R-:W-:-:S02]  /*31a0*/  FMNMX3.FTZ R6, R6, R177, R181, !PT ;  /* 0x000000b106067276 */ /* 0x000fc400078100b5 */
[----:B------:R-:W-:Y:S02]  /*31b0*/  FSEL R173, R75, -INF , !P1 ;  /* 0xff8000004bad7808 */ /* 0x000fe40004800000 */
[----:B------:R-:W-:Y:S02]  /*31c0*/  FMNMX3.FTZ R6, R6, R179, R175, !PT ;  /* 0x000000b306067276 */ /* 0x000fe400078100af */
[----:B---3--:R-:W-:Y:S02]  /*31d0*/  FMNMX.FTZ R15, R3, R4, !PT ;  /* 0x00000004030f7209 */ /* 0x008fe40007810000 */
[----:B------:R-:W-:Y:S02]  /*31e0*/  FMNMX.FTZ R6, R173, R6, !PT ;  /* 0x00000006ad067209 */ /* 0x000fe40007810000 */
[----:B------:R-:W-:Y:S01]  /*31f0*/  LOP3.LUT R134, R85, 0x200, R0, 0xf8, !PT ;  /* 0x0000020055867812 */ /* 0x000fe200078ef800 */
[----:B------:R-:W3:Y:S03]  /*3200*/  SHFL.BFLY PT, R132, R15, 0x1, 0x1f ;  /* 0x0c201f000f847f89 */ /* 0x000ee600000e0000 */
[----:B------:R-:W-:Y:S01]  /*3210*/  LEA R167, R134, UR5, 0x1 ;  /* 0x0000000586a77c11 */ /* 0x000fe2000f8e08ff */
[----:B------:R-:W4:Y:S03]  /*3220*/  SHFL.BFLY PT, R3, R6, 0x2, 0x1f ;  /* 0x0c401f0006037f89 */ /* 0x000f2600000e0000 */
[-C--:B------:R-:W-:Y:S01]  /*3230*/  IADD3 R162, PT, PT, R2, R167.reuse, RZ ;  /* 0x000000a702a27210 */ /* 0x080fe20007ffe0ff */
[----:B------:R-:W-:Y:S01]  /*3240*/  LDSM.16.MT88.4 R64, [R167+0x14000] ;  /* 0x01400000a740783b */ /* 0x000fe20000004200 */
[----:B------:R-:W-:-:S02]  /*3250*/  IADD3 R169, PT, PT, R84, R167, RZ ;  /* 0x000000a754a97210 */ /* 0x000fc40007ffe0ff */
[----:B------:R-:W-:Y:S01]  /*3260*/  IADD3 R160, PT, PT, R84, R162, RZ ;  /* 0x000000a254a07210 */ /* 0x000fe20007ffe0ff */
[----:B------:R-:W-:Y:S04]  /*3270*/  LDSM.16.MT88.4 R124, [R167+0x12000] ;  /* 0x01200000a77c783b */ /* 0x000fe80000004200 */
[----:B-1----:R-:W-:Y:S04]  /*3280*/  LDSM.16.MT88.4 R40, [R169+0x12000] ;  /* 0x01200000a928783b */ /* 0x002fe80000004200 */
[----:B------:R-:W-:Y:S01]  /*3290*/  LDSM.16.MT88.4 R72, [R169+0x14000] ;  /* 0x01400000a948783b */ /* 0x000fe20000004200 */
[----:B---3--:R-:W-:-:S03]  /*32a0*/  FMNMX.FTZ R132, R15, R132, !PT ;  /* 0x000000840f847209 */ /* 0x008fc60007810000 */
[----:B------:R-:W-:Y:S01]  /*32b0*/  LDSM.16.MT88.4 R104, [R169+0x16000] ;  /* 0x01600000a968783b */ /* 0x000fe20000004200 */
[----:B----4-:R-:W-:Y:S01]  /*32c0*/  FMNMX.FTZ R4, R6, R3, !PT ;  /* 0x0000000306047209 */ /* 0x010fe20007810000 */
[C---:B--2---:R-:W-:Y:S01]  /*32d0*/  FMUL.FTZ R174, R132.reuse, UR6 ;  /* 0x0000000684ae7c20 */ /* 0x044fe20008410000 */
[----:B------:R-:W-:Y:S01]  /*32e0*/  FSETP.NEU.FTZ.AND P1, PT, R132, -INF , PT ;  /* 0xff8000008400780b */ /* 0x000fe20003f3d000 */
[----:B------:R-:W-:Y:S03]  /*32f0*/  LDSM.16.MT88.4 R56, [R160+0x12000] ;  /* 0x01200000a038783b */ /* 0x000fe60000004200 */
[----:B------:R-:W-:Y:S01]  /*3300*/  FSEL R174, R174, RZ, P1 ;  /* 0x000000ffaeae7208 */ /* 0x000fe20000800000 */
[----:B------:R-:W1:Y:S04]  /*3310*/  SHFL.BFLY PT, R3, R4, 0x1, 0x1f ;  /* 0x0c201f0004037f89 */ /* 0x000e6800000e0000 */
[--C-:B------:R-:W-:Y:S01]  /*3320*/  FFMA.FTZ R161, R29, UR6, -R174.reuse ;  /* 0x000000061da17c23 */ /* 0x100fe200080108ae */
[--C-:B------:R-:W-:Y:S01]  /*3330*/  FFMA.FTZ R158, R49, UR6, -R174.reuse ;  /* 0x00000006319e7c23 */ /* 0x100fe200080108ae */
[--C-:B------:R-:W-:Y:S01]  /*3340*/  FFMA.FTZ R157, R37, UR6, -R174.reuse ;  /* 0x00000006259d7c23 */ /* 0x100fe200080108ae */
[--C-:B------:R-:W-:Y:S01]  /*3350*/  FFMA.FTZ R154, R45, UR6, -R174.reuse ;  /* 0x000000062d9a7c23 */ /* 0x100fe200080108ae */
[----:B------:R-:W-:Y:S01]  /*3360*/  LDSM.16.MT88.4 R80, [R162+0x14000] ;  /* 0x01400000a250783b */ /* 0x000fe20000004200 */
[--C-:B------:R-:W-:Y:S01]  /*3370*/  FFMA.FTZ R150, R7, UR6, -R174.reuse ;  /* 0x0000000607967c23 */ /* 0x100fe200080108ae */
[--C-:B------:R-:W-:Y:S01]  /*3380*/  FFMA.FTZ R149, R5, UR6, -R174.reuse ;  /* 0x0000000605957c23 */ /* 0x100fe200080108ae */
[----:B------:R-:W-:Y:S01]  /*3390*/  MUFU.EX2 R161, R161 ;  /* 0x000000a100a17308 */ /* 0x000fe20000000800 */
[----:B------:R-:W-:Y:S01]  /*33a0*/  LDSM.16.MT88.4 R88, [R160+0x14000] ;  /* 0x01400000a058783b */ /* 0x000fe20000004200 */
[--C-:B------:R-:W-:Y:S01]  /*33b0*/  FFMA.FTZ R153, R21, UR6, -R174.reuse ;  /* 0x0000000615997c23 */ /* 0x100fe200080108ae */
[--C-:B------:R-:W-:Y:S01]  /*33c0*/  FFMA.FTZ R146, R13, UR6, -R174.reuse ;  /* 0x000000060d927c23 */ /* 0x100fe200080108ae */
[--C-:B------:R-:W-:Y:S01]  /*33d0*/  FFMA.FTZ R166, R171, UR6, -R174.reuse ;  /* 0x00000006aba67c23 */ /* 0x100fe200080108ae */
[----:B------:R-:W-:Y:S01]  /*33e0*/  LDSM.16.MT88.4 R96, [R167+0x16000] ;  /* 0x01600000a760783b */ /* 0x000fe20000004200 */
[--C-:B------:R-:W-:Y:S01]  /*33f0*/  FFMA.FTZ R163, R163, UR6, -R174.reuse ;  /* 0x00000006a3a37c23 */ /* 0x100fe200080108ae */
[--C-:B------:R-:W-:Y:S01]  /*3400*/  FFMA.FTZ R164, R203, UR6, -R174.reuse ;  /* 0x00000006cba47c23 */ /* 0x100fe200080108ae */
[----:B------:R-:W2:Y:S01]  /*3410*/  MUFU.EX2 R158, R158 ;  /* 0x0000009e009e7308 */ /* 0x000ea20000000800 */
[----:B------:R-:W-:Y:S01]  /*3420*/  LDSM.16.MT88.4 R120, [R162+0x16000] ;  /* 0x01600000a278783b */ /* 0x000fe20000004200 */
[--C-:B------:R-:W-:Y:S01]  /*3430*/  FFMA.FTZ R165, R165, UR6, -R174.reuse ;  /* 0x00000006a5a57c23 */ /* 0x100fe200080108ae */
[--C-:B------:R-:W-:Y:S01]  /*3440*/  FFMA.FTZ R176, R197, UR6, -R174.reuse ;  /* 0x00000006c5b07c23 */ /* 0x100fe200080108ae */
[--C-:B------:R-:W-:Y:S01]  /*3450*/  FFMA.FTZ R195, R195, UR6, -R174.reuse ;  /* 0x00000006c3c37c23 */ /* 0x100fe200080108ae */
[----:B-1----:R-:W-:Y:S01]  /*3460*/  FMNMX.FTZ R3, R4, R3, !PT ;  /* 0x0000000304037209 */ /* 0x002fe20007810000 */
[----:B------:R-:W-:Y:S01]  /*3470*/  LDSM.16.MT88.4 R12, [R162+0x12800] ;  /* 0x01280000a20c783b */ /* 0x000fe20000004200 */
[--C-:B------:R-:W-:Y:S01]  /*3480*/  FFMA.FTZ R178, R193, UR6, -R174.reuse ;  /* 0x00000006c1b27c23 */ /* 0x100fe200080108ae */
[----:B------:R-:W-:Y:S01]  /*3490*/  MUFU.EX2 R157, R157 ;  /* 0x0000009d009d7308 */ /* 0x000fe20000000800 */
[C---:B------:R-:W-:Y:S01]  /*34a0*/  FSETP.NEU.FTZ.AND P1, PT, R3.reuse, -INF , PT ;  /* 0xff8000000300780b */ /* 0x040fe20003f3d000 */
[----:B------:R-:W-:Y:S01]  /*34b0*/  FMUL.FTZ R170, R3, UR6 ;  /* 0x0000000603aa7c20 */ /* 0x000fe20008410000 */
[----:B------:R-:W-:Y:S01]  /*34c0*/  LDSM.16.MT88.4 R4, [R160+0x16000] ;  /* 0x01600000a004783b */ /* 0x000fe20000004200 */
[----:B------:R-:W-:Y:S01]  /*34d0*/  FFMA.FTZ R197, R183, UR6, -R174 ;  /* 0x00000006b7c57c23 */ /* 0x000fe200080108ae */
[----:B------:R-:W-:-:S02]  /*34e0*/  MOV R193, 0xffffffff ;  /* 0xffffffff00c17802 */ /* 0x000fc40000000f00 */
[----:B------:R-:W-:Y:S01]  /*34f0*/  FSEL R170, R170, RZ, P1 ;  /* 0x000000ffaaaa7208 */ /* 0x000fe20000800000 */
[----:B------:R-:W1:Y:S01]  /*3500*/  MUFU.EX2 R154, R154 ;  /* 0x0000009a009a7308 */ /* 0x000e620000000800 */
[----:B--2---:R-:W-:Y:S01]  /*3510*/  F2FP.F16.F32.PACK_AB R116, R158, R161 ;  /* 0x000000a19e74723e */ /* 0x004fe200000000ff */
[----:B------:R-:W-:Y:S01]  /*3520*/  LDSM.16.MT88.4 R136, [R169+0x12800] ;  /* 0x01280000a988783b */ /* 0x000fe20000004200 */
[----:B------:R-:W-:Y:S01]  /*3530*/  FADD.FTZ R158, R161, R158 ;  /* 0x0000009ea19e7221 */ /* 0x000fe20000010000 */
[--C-:B------:R-:W-:Y:S01]  /*3540*/  FFMA.FTZ R159, R23, UR6, -R170.reuse ;  /* 0x00000006179f7c23 */ /* 0x100fe200080108aa */
[--C-:B------:R-:W-:Y:S01]  /*3550*/  FFMA.FTZ R156, R51, UR6, -R170.reuse ;  /* 0x00000006339c7c23 */ /* 0x100fe200080108aa */
[--C-:B------:R-:W-:Y:S01]  /*3560*/  FFMA.FTZ R155, R31, UR6, -R170.reuse ;  /* 0x000000061f9b7c23 */ /* 0x100fe200080108aa */
[--C-:B------:R-:W-:Y:S01]  /*3570*/  FFMA.FTZ R152, R47, UR6, -R170.reuse ;  /* 0x000000062f987c23 */ /* 0x100fe200080108aa */
[----:B------:R-:W2:Y:S01]  /*3580*/  LDSM.16.MT88.4 R48, [R162+0x12000] ;  /* 0x01200000a230783b */ /* 0x000ea20000004200 */
[--C-:B------:R-:W-:Y:S01]  /*3590*/  FFMA.FTZ R147, R11, UR6, -R170.reuse ;  /* 0x000000060b937c23 */ /* 0x100fe200080108aa */
[----:B------:R-:W-:Y:S01]  /*35a0*/  MUFU.EX2 R159, R159 ;  /* 0x0000009f009f7308 */ /* 0x000fe20000000800 */
[--C-:B------:R-:W-:Y:S01]  /*35b0*/  FFMA.FTZ R144, R9, UR6, -R170.reuse ;  /* 0x0000000609907c23 */ /* 0x100fe200080108aa */
[--C-:B------:R-:W-:Y:S01]  /*35c0*/  FFMA.FTZ R151, R19, UR6, -R170.reuse ;  /* 0x0000000613977c23 */ /* 0x100fe200080108aa */
[----:B------:R-:W3:Y:S01]  /*35d0*/  LDSM.16.MT88.4 R8, [R167+0x14800] ;  /* 0x01480000a708783b */ /* 0x000ee20000004200 */
[--C-:B------:R-:W-:Y:S01]  /*35e0*/  FFMA.FTZ R148, R17, UR6, -R170.reuse ;  /* 0x0000000611947c23 */ /* 0x100fe200080108aa */
[--C-:B------:R-:W-:Y:S01]  /*35f0*/  FFMA.FTZ R168, R143, UR6, -R170.reuse ;  /* 0x000000068fa87c23 */ /* 0x100fe200080108aa */
[--C-:B------:R-:W-:Y:S01]  /*3600*/  FFMA.FTZ R171, R141, UR6, -R170.reuse ;  /* 0x000000068dab7c23 */ /* 0x100fe200080108aa */
[----:B-1----:R-:W-:Y:S01]  /*3610*/  F2FP.F16.F32.PACK_AB R118, R154, R157 ;  /* 0x0000009d9a76723e */ /* 0x002fe200000000ff */
[----:B------:R-:W1:Y:S01]  /*3620*/  MUFU.EX2 R156, R156 ;  /* 0x0000009c009c7308 */ /* 0x000e620000000800 */
[----:B------:R-:W4:Y:S01]  /*3630*/  LDSM.16.MT88.4 R20, [R169+0x14800] ;  /* 0x01480000a914783b */ /* 0x000f220000004200 */
[--C-:B------:R-:W-:Y:S01]  /*3640*/  FFMA.FTZ R172, R201, UR6, -R170.reuse ;  /* 0x00000006c9ac7c23 */ /* 0x100fe200080108aa */
[--C-:B------:R-:W-:Y:S01]  /*3650*/  FFMA.FTZ R177, R177, UR6, -R170.reuse ;  /* 0x00000006b1b17c23 */ /* 0x100fe200080108aa */
[--C-:B------:R-:W-:Y:S01]  /*3660*/  FFMA.FTZ R174, R181, UR6, -R170.reuse ;  /* 0x00000006b5ae7c23 */ /* 0x100fe200080108aa */
[----:B------:R-:W5:Y:S01]  /*3670*/  LDSM.16.MT88.4 R16, [R162+0x14800] ;  /* 0x01480000a210783b */ /* 0x000f620000004200 */
[--C-:B------:R-:W-:Y:S01]  /*3680*/  FFMA.FTZ R179, R179, UR6, -R170.reuse ;  /* 0x00000006b3b37c23 */ /* 0x100fe200080108aa */
[--C-:B------:R-:W-:Y:S01]  /*3690*/  FFMA.FTZ R175, R175, UR6, -R170.reuse ;  /* 0x00000006afaf7c23 */ /* 0x100fe200080108aa */
[----:B------:R-:W-:Y:S01]  /*36a0*/  MUFU.EX2 R155, R155 ;  /* 0x0000009b009b7308 */ /* 0x000fe20000000800 */
[----:B------:R-:W-:Y:S01]  /*36b0*/  LDSM.16.MT88.4 R32, [R169+0x16800] ;  /* 0x01680000a920783b */ /* 0x000fe20000004200 */
[----:B------:R-:W-:Y:S01]  /*36c0*/  FFMA.FTZ R170, R173, UR6, -R170 ;  /* 0x00000006adaa7c23 */ /* 0x000fe200080108aa */
[----:B------:R-:W-:-:S02]  /*36d0*/  FADD.FTZ R157, R157, R158 ;  /* 0x0000009e9d9d7221 */ /* 0x000fc40000010000 */
[----:B------:R-:W-:Y:S02]  /*36e0*/  LDSM.16.MT88.4 R28, [R167+0x12800] ;  /* 0x01280000a71c783b */ /* 0x000fe40000004200 */
[----:B------:R-:W-:Y:S01]  /*36f0*/  FADD.FTZ R154, R154, R157 ;  /* 0x0000009d9a9a7221 */ /* 0x000fe20000010000 */
[----:B------:R-:W2:Y:S01]  /*3700*/  MUFU.EX2 R152, R152 ;  /* 0x0000009800987308 */ /* 0x000ea20000000800 */
[----:B-1----:R-:W-:Y:S01]  /*3710*/  F2FP.F16.F32.PACK_AB R117, R156, R159 ;  /* 0x0000009f9c75723e */ /* 0x002fe200000000ff */
[----:B------:R-:W-:Y:S01]  /*3720*/  LDSM.16.MT88.4 R24, [R160+0x12800] ;  /* 0x01280000a018783b */ /* 0x000fe20000004200 */
[----:B------:R-:W-:-:S03]  /*3730*/  FADD.FTZ R156, R159, R156 ;  /* 0x0000009c9f9c7221 */ /* 0x000fc60000010000 */
[----:B------:R-:W-:Y:S02]  /*3740*/  LDSM.16.MT88.4 R140, [R169+0x13000] ;  /* 0x01300000a98c783b */ /* 0x000fe40000004200 */
[----:B------:R-:W-:Y:S08]  /*3750*/  MUFU.EX2 R153, R153 ;  /* 0x0000009900997308 */ /* 0x000ff00000000800 */
[----:B------:R-:W1:Y:S01]  /*3760*/  MUFU.EX2 R150, R150 ;  /* 0x0000009600967308 */ /* 0x000e620000000800 */
[----:B--2---:R-:W-:Y:S01]  /*3770*/  F2FP.F16.F32.PACK_AB R119, R152, R155 ;  /* 0x0000009b9877723e */ /* 0x004fe200000000ff */
[----:B------:R-:W-:-:S04]  /*3780*/  FADD.FTZ R155, R155, R156 ;  /* 0x0000009c9b9b7221 */ /* 0x000fc80000010000 */
[----:B------:R-:W-:Y:S02]  /*3790*/  FADD.FTZ R152, R152, R155 ;  /* 0x0000009b98987221 */ /* 0x000fe40000010000 */
[----:B------:R-:W-:Y:S01]  /*37a0*/  MUFU.EX2 R149, R149 ;  /* 0x0000009500957308 */ /* 0x000fe20000000800 */
[C---:B------:R-:W-:Y:S07]  /*37b0*/  HMMA.16816.F32 R60, R116.reuse, R64, RZ ;  /* 0x00000040743c723c */ /* 0x040fee00000018ff */
[----:B------:R-:W-:Y:S01]  /*37c0*/  MUFU.EX2 R146, R146 ;  /* 0x0000009200927308 */ /* 0x000fe20000000800 */
[C---:B------:R-:W-:Y:S07]  /*37d0*/  HMMA.16816.F32 R64, R116.reuse, R66, RZ ;  /* 0x000000427440723c */ /* 0x040fee00000018ff */
[----:B------:R-:W-:Y:S01]  /*37e0*/  MUFU.EX2 R151, R151 ;  /* 0x0000009700977308 */ /* 0x000fe20000000800 */
[C---:B------:R-:W-:Y:S07]  /*37f0*/  HMMA.16816.F32 R36, R116.reuse, R40, RZ ;  /* 0x000000287424723c */ /* 0x040fee00000018ff */
[----:B------:R-:W2:Y:S01]  /*3800*/  MUFU.EX2 R148, R148 ;  /* 0x0000009400947308 */ /* 0x000ea20000000800 */
[C---:B------:R-:W-:Y:S07]  /*3810*/  HMMA.16816.F32 R68, R116.reuse, R72, RZ ;  /* 0x000000487444723c */ /* 0x040fee00000018ff */
[----:B------:R-:W-:Y:S01]  /*3820*/  MUFU.EX2 R147, R147 ;  /* 0x0000009300937308 */ /* 0x000fe20000000800 */
[C---:B------:R-:W-:Y:S07]  /*3830*/  HMMA.16816.F32 R100, R116.reuse, R104, RZ ;  /* 0x000000687464723c */ /* 0x040fee00000018ff */
[----:B------:R-:W3:Y:S01]  /*3840*/  MUFU.EX2 R144, R144 ;  /* 0x0000009000907308 */ /* 0x000ee20000000800 */
[C---:B------:R-:W-:Y:S07]  /*3850*/  HMMA.16816.F32 R128, R116.reuse, R124, RZ ;  /* 0x0000007c7480723c */ /* 0x040fee00000018ff */
[----:B------:R-:W-:Y:S01]  /*3860*/  MUFU.EX2 R163, R163 ;  /* 0x000000a300a37308 */ /* 0x000fe20000000800 */
[C---:B------:R-:W-:Y:S07]  /*3870*/  HMMA.16816.F32 R44, R116.reuse, R48, RZ ;  /* 0x00000030742c723c */ /* 0x040fee00000018ff */
[----:B------:R-:W5:Y:S01]  /*3880*/  MUFU.EX2 R164, R164 ;  /* 0x000000a400a47308 */ /* 0x000f620000000800 */
[C---:B------:R-:W-:Y:S07]  /*3890*/  HMMA.16816.F32 R52, R116.reuse, R56, RZ ;  /* 0x000000387434723c */ /* 0x040fee00000018ff */
[----:B------:R-:W-:Y:S01]  /*38a0*/  MUFU.EX2 R165, R165 ;  /* 0x000000a500a57308 */ /* 0x000fe20000000800 */
[C---:B------:R-:W-:Y:S07]  /*38b0*/  HMMA.16816.F32 R76, R116.reuse, R80, RZ ;  /* 0x00000050744c723c */ /* 0x040fee00000018ff */
[----:B------:R-:W-:Y:S01]  /*38c0*/  MUFU.EX2 R166, R166 ;  /* 0x000000a600a67308 */ /* 0x000fe20000000800 */
[C---:B------:R-:W-:Y:S07]  /*38d0*/  HMMA.16816.F32 R84, R116.reuse, R88, RZ ;  /* 0x000000587454723c */ /* 0x040fee00000018ff */
[----:B------:R-:W-:Y:S01]  /*38e0*/  MUFU.EX2 R168, R168 ;  /* 0x000000a800a87308 */ /* 0x000fe20000000800 */
[C---:B------:R-:W-:Y:S07]  /*38f0*/  HMMA.16816.F32 R92, R116.reuse, R96, RZ ;  /* 0x00000060745c723c */ /* 0x040fee00000018ff */
[----:B------:R-:W5:Y:S01]  /*3900*/  MUFU.EX2 R171, R171 ;  /* 0x000000ab00ab7308 */ /* 0x000f620000000800 */
        /* <DEDUP_REMOVED lines=20> */
[C---:B------:R-:W-:Y:S08]  /*3a50*/  HMMA.16816.F32 R120, R116.reuse, R122, RZ ;  /* 0x0000007a7478723c */ /* 0x040ff000000018ff */
[----:B------:R-:W-:Y:S01]  /*3a60*/  HMMA.16816.F32 R112, R116, R4, RZ ;  /* 0x000000047470723c */ /* 0x000fe200000018ff */
[----:B-1----:R-:W-:Y:S01]  /*3a70*/  F2FP.F16.F32.PACK_AB R4, R150, R153 ;  /* 0x000000999604723e */ /* 0x002fe200000000ff */
[----:B------:R-:W-:Y:S01]  /*3a80*/  FADD.FTZ R153, R153, R154 ;  /* 0x0000009a99997221 */ /* 0x000fe20000010000 */
[----:B--2---:R-:W-:Y:S01]  /*3a90*/  F2FP.F16.F32.PACK_AB R5, R148, R151 ;  /* 0x000000979405723e */ /* 0x004fe200000000ff */
[----:B------:R-:W-:-:S02]  /*3aa0*/  FADD.FTZ R151, R151, R152 ;  /* 0x0000009897977221 */ /* 0x000fc40000010000 */
[----:B------:R-:W-:Y:S02]  /*3ab0*/  FADD.FTZ R150, R150, R153 ;  /* 0x0000009996967221 */ /* 0x000fe40000010000 */
[----:B------:R-:W-:Y:S01]  /*3ac0*/  HMMA.16816.F32 R116, R116, R6, RZ ;  /* 0x000000067474723c */ /* 0x000fe200000018ff */
[----:B------:R-:W-:Y:S01]  /*3ad0*/  F2FP.F16.F32.PACK_AB R6, R146, R149 ;  /* 0x000000959206723e */ /* 0x000fe200000000ff */
[----:B------:R-:W-:Y:S01]  /*3ae0*/  FADD.FTZ R148, R148, R151 ;  /* 0x0000009794947221 */ /* 0x000fe20000010000 */
[----:B---3--:R-:W-:Y:S01]  /*3af0*/  F2FP.F16.F32.PACK_AB R7, R144, R147 ;  /* 0x000000939007723e */ /* 0x008fe200000000ff */
[----:B------:R-:W-:-:S04]  /*3b00*/  FADD.FTZ R149, R149, R150 ;  /* 0x0000009695957221 */ /* 0x000fc80000010000 */
[----:B------:R-:W-:Y:S02]  /*3b10*/  FADD.FTZ R146, R146, R149 ;  /* 0x0000009592927221 */ /* 0x000fe40000010000 */
[C---:B------:R-:W-:Y:S08]  /*3b20*/  HMMA.16816.F32 R60, R4.reuse, R8, R60 ;  /* 0x00000008043c723c */ /* 0x040ff0000000183c */
[C---:B------:R-:W-:Y:S01]  /*3b30*/  HMMA.16816.F32 R64, R4.reuse, R10, R64 ;  /* 0x0000000a0440723c */ /* 0x040fe20000001840 */
[----:B------:R-:W1:Y:S07]  /*3b40*/  LDSM.16.MT88.4 R8, [R162+0x16800] ;  /* 0x01680000a208783b */ /* 0x000e6e0000004200 */
[C---:B----4-:R-:W-:Y:S08]  /*3b50*/  HMMA.16816.F32 R68, R4.reuse, R20, R68 ;  /* 0x000000140444723c */ /* 0x050ff00000001844 */
[C---:B------:R-:W-:Y:S01]  /*3b60*/  HMMA.16816.F32 R72, R4.reuse, R22, R72 ;  /* 0x000000160448723c */ /* 0x040fe20000001848 */
[----:B------:R-:W2:Y:S07]  /*3b70*/  LDSM.16.MT88.4 R20, [R160+0x14800] ;  /* 0x01480000a014783b */ /* 0x000eae0000004200 */
[C---:B------:R-:W-:Y:S08]  /*3b80*/  HMMA.16816.F32 R44, R4.reuse, R12, R44 ;  /* 0x0000000c042c723c */ /* 0x040ff0000000182c */
[C---:B------:R-:W-:Y:S01]  /*3b90*/  HMMA.16816.F32 R48, R4.reuse, R14, R48 ;  /* 0x0000000e0430723c */ /* 0x040fe20000001830 */
[----:B------:R-:W3:Y:S07]  /*3ba0*/  LDSM.16.MT88.4 R12, [R167+0x16800] ;  /* 0x01680000a70c783b */ /* 0x000eee0000004200 */
[C---:B-----5:R-:W-:Y:S08]  /*3bb0*/  HMMA.16816.F32 R76, R4.reuse, R16, R76 ;  /* 0x00000010044c723c */ /* 0x060ff0000000184c */
[C---:B------:R-:W-:Y:S01]  /*3bc0*/  HMMA.16816.F32 R80, R4.reuse, R18, R80 ;  /* 0x000000120450723c */ /* 0x040fe20000001850 */
[----:B------:R-:W4:Y:S07]  /*3bd0*/  LDSM.16.MT88.4 R16, [R160+0x16800] ;  /* 0x01680000a010783b */ /* 0x000f2e0000004200 */
[C---:B-1----:R-:W-:Y:S08]  /*3be0*/  HMMA.16816.F32 R108, R4.reuse, R8, R108 ;  /* 0x00000008046c723c */ /* 0x042ff0000000186c */
[C---:B------:R-:W-:Y:S01]  /*3bf0*/  HMMA.16816.F32 R120, R4.reuse, R10, R120 ;  /* 0x0000000a0478723c */ /* 0x040fe20000001878 */
[----:B------:R-:W1:Y:S07]  /*3c00*/  LDSM.16.MT88.4 R8, [R167+0x15000] ;  /* 0x01500000a708783b */ /* 0x000e6e0000004200 */
[C---:B------:R-:W-:Y:S08]  /*3c10*/  HMMA.16816.F32 R36, R4.reuse, R136, R36 ;  /* 0x000000880424723c */ /* 0x040ff00000001824 */
[C---:B------:R-:W-:Y:S01]  /*3c20*/  HMMA.16816.F32 R40, R4.reuse, R138, R40 ;  /* 0x0000008a0428723c */ /* 0x040fe20000001828 */
[----:B------:R-:W-:Y:S07]  /*3c30*/  LDSM.16.MT88.4 R136, [R169+0x15000] ;  /* 0x01500000a988783b */ /* 0x000fee0000004200 */
        /* <DEDUP_REMOVED lines=9> */
[C---:B--2---:R-:W-:Y:S08]  /*3cd0*/  HMMA.16816.F32 R84, R4.reuse, R20, R84 ;  /* 0x000000140454723c */ /* 0x044ff00000001854 */
[C---:B------:R-:W-:Y:S01]  /*3ce0*/  HMMA.16816.F32 R88, R4.reuse, R22, R88 ;  /* 0x000000160458723c */ /* 0x040fe20000001858 */
[----:B------:R-:W-:Y:S07]  /*3cf0*/  LDSM.16.MT88.4 R20, [R162+0x15000] ;  /* 0x01500000a214783b */ /* 0x000fee0000004200 */
[C---:B---3--:R-:W-:Y:S08]  /*3d00*/  HMMA.16816.F32 R92, R4.reuse, R12, R92 ;  /* 0x0000000c045c723c */ /* 0x048ff0000000185c */
[C---:B------:R-:W-:Y:S01]  /*3d10*/  HMMA.16816.F32 R96, R4.reuse, R14, R96 ;  /* 0x0000000e0460723c */ /* 0x040fe20000001860 */
[----:B------:R-:W2:Y:S07]  /*3d20*/  LDSM.16.MT88.4 R12, [R162+0x13000] ;  /* 0x01300000a20c783b */ /* 0x000eae0000004200 */
[C---:B----4-:R-:W-:Y:S08]  /*3d30*/  HMMA.16816.F32 R112, R4.reuse, R16, R112 ;  /* 0x000000100470723c */ /* 0x050ff00000001870 */
[----:B------:R-:W-:Y:S01]  /*3d40*/  HMMA.16816.F32 R116, R4, R18, R116 ;  /* 0x000000120474723c */ /* 0x000fe20000001874 */
[----:B------:R-:W3:Y:S01]  /*3d50*/  LDSM.16.MT88.4 R16, [R160+0x15000] ;  /* 0x01500000a010783b */ /* 0x000ee20000004200 */
[----:B------:R-:W-:Y:S01]  /*3d60*/  F2FP.F16.F32.PACK_AB R4, R164, R163 ;  /* 0x000000a3a404723e */ /* 0x000fe200000000ff */
[----:B------:R-:W-:Y:S01]  /*3d70*/  FADD.FTZ R163, R163, R146 ;  /* 0x00000092a3a37221 */ /* 0x000fe20000010000 */
[----:B------:R-:W-:-:S02]  /*3d80*/  F2FP.F16.F32.PACK_AB R5, R171, R168 ;  /* 0x000000a8ab05723e */ /* 0x000fc400000000ff */
[----:B------:R-:W-:Y:S01]  /*3d90*/  F2FP.F16.F32.PACK_AB R6, R166, R165 ;  /* 0x000000a5a606723e */ /* 0x000fe200000000ff */
[----:B------:R-:W-:Y:S01]  /*3da0*/  FADD.FTZ R164, R164, R163 ;  /* 0x000000a3a4a47221 */ /* 0x000fe20000010000 */
[----:B------:R-:W-:-:S07]  /*3db0*/  F2FP.F16.F32.PACK_AB R7, R177, R172 ;  /* 0x000000acb107723e */ /* 0x000fce00000000ff */
[C---:B-1----:R-:W-:Y:S08]  /*3dc0*/  HMMA.16816.F32 R60, R4.reuse, R8, R60 ;  /* 0x00000008043c723c */ /* 0x042ff0000000183c */
[C---:B------:R-:W-:Y:S01]  /*3dd0*/  HMMA.16816.F32 R64, R4.reuse, R10, R64 ;  /* 0x0000000a0440723c */ /* 0x040fe20000001840 */
[----:B------:R-:W1:Y:S07]  /*3de0*/  LDSM.16.MT88.4 R8, [R162+0x17000] ;  /* 0x01700000a208783b */ /* 0x000e6e0000004200 */
[C---:B--2---:R-:W-:Y:S08]  /*3df0*/  HMMA.16816.F32 R44, R4.reuse, R12, R44 ;  /* 0x0000000c042c723c */ /* 0x044ff0000000182c */
[C---:B------:R-:W-:Y:S01]  /*3e00*/  HMMA.16816.F32 R48, R4.reuse, R14, R48 ;  /* 0x0000000e0430723c */ /* 0x040fe20000001830 */
[----:B------:R-:W2:Y:S07]  /*3e10*/  LDSM.16.MT88.4 R12, [R167+0x17000] ;  /* 0x01700000a70c783b */ /* 0x000eae0000004200 */
[C---:B---3--:R-:W-:Y:S08]  /*3e20*/  HMMA.16816.F32 R84, R4.reuse, R16, R84 ;  /* 0x000000100454723c */ /* 0x048ff00000001854 */
[C---:B------:R-:W-:Y:S01]  /*3e30*/  HMMA.16816.F32 R88, R4.reuse, R18, R88 ;  /* 0x000000120458723c */ /* 0x040fe20000001858 */
[----:B------:R-:W3:Y:S07]  /*3e40*/  LDSM.16.MT88.4 R16, [R160+0x17000] ;  /* 0x01700000a010783b */ /* 0x000eee0000004200 */
[C---:B------:R-:W-:Y:S08]  /*3e50*/  HMMA.16816.F32 R36, R4.reuse, R140, R36 ;  /* 0x0000008c0424723c */ /* 0x040ff00000001824 */
[C---:B-1----:R-:W-:Y:S08]  /*3e60*/  HMMA.16816.F32 R108, R4.reuse, R8, R108 ;  /* 0x00000008046c723c */ /* 0x042ff0000000186c */
[C---:B------:R-:W-:Y:S01]  /*3e70*/  HMMA.16816.F32 R120, R4.reuse, R10, R120 ;  /* 0x0000000a0478723c */ /* 0x040fe20000001878 */
[----:B------:R-:W1:Y:S07]  /*3e80*/  LDSM.16.MT88.4 R8, [R167+0x15800] ;  /* 0x01580000a708783b */ /* 0x000e6e0000004200 */
        /* <DEDUP_REMOVED lines=19> */
[----:B------:R-:W2:Y:S07]  /*3fc0*/  LDSM.16.MT88.4 R12, [R169+0x13800] ;  /* 0x01380000a90c783b */ /* 0x000eae0000004200 */
[C---:B---3--:R-:W-:Y:S08]  /*3fd0*/  HMMA.16816.F32 R112, R4.reuse, R16, R112 ;  /* 0x000000100470723c */ /* 0x048ff00000001870 */
[----:B------:R-:W-:Y:S01]  /*3fe0*/  HMMA.16816.F32 R116, R4, R18, R116 ;  /* 0x000000120474723c */ /* 0x000fe20000001874 */
[----:B------:R-:W-:Y:S01]  /*3ff0*/  F2FP.F16.F32.PACK_AB R4, R195, R176 ;  /* 0x000000b0c304723e */ /* 0x000fe200000000ff */
[----:B------:R-:W3:Y:S01]  /*4000*/  LDSM.16.MT88.4 R16, [R162+0x17800] ;  /* 0x01780000a210783b */ /* 0x000ee20000004200 */
[----:B------:R-:W-:-:S02]  /*4010*/  F2FP.F16.F32.PACK_AB R5, R179, R174 ;  /* 0x000000aeb305723e */ /* 0x000fc400000000ff */
[----:B------:R-:W-:Y:S02]  /*4020*/  F2FP.F16.F32.PACK_AB R6, R197, R178 ;  /* 0x000000b2c506723e */ /* 0x000fe400000000ff */
        /* <DEDUP_REMOVED lines=11> */
[----:B-1----:R-:W-:Y:S01]  /*40e0*/  HMMA.16816.F32 R84, R4, R8, R84 ;  /* 0x000000080454723c */ /* 0x002fe20000001854 */
[----:B------:R-:W-:-:S04]  /*40f0*/  FADD.FTZ R9, R147, R148 ;  /* 0x0000009493097221 */ /* 0x000fc80000010000 */
[----:B------:R-:W-:-:S03]  /*4100*/  FADD.FTZ R9, R144, R9 ;  /* 0x0000000990097221 */ /* 0x000fc60000010000 */
[----:B------:R-:W-:Y:S01]  /*4110*/  HMMA.16816.F32 R72, R4, R142, R72 ;  /* 0x0000008e0448723c */ /* 0x000fe20000001848 */
[----:B------:R-:W-:Y:S01]  /*4120*/  FADD.FTZ R168, R168, R9 ;  /* 0x00000009a8a87221 */ /* 0x000fe20000010000 */
[----:B------:R-:W-:-:S03]  /*4130*/  FADD.FTZ R9, R165, R164 ;  /* 0x000000a4a5097221 */ /* 0x000fc60000010000 */
[----:B------:R-:W-:Y:S01]  /*4140*/  FADD.FTZ R171, R171, R168 ;  /* 0x000000a8abab7221 */ /* 0x000fe20000010000 */
[----:B------:R-:W-:Y:S02]  /*4150*/  FADD.FTZ R9, R166, R9 ;  /* 0x00000009a6097221 */ /* 0x000fe40000010000 */
        /* <DEDUP_REMOVED lines=11> */
[----:B------:R-:W-:-:S04]  /*4210*/  FADD.FTZ R175, R175, R174 ;  /* 0x000000aeafaf7221 */ /* 0x000fc80000010000 */
[----:B------:R-:W-:-:S03]  /*4220*/  FADD.FTZ R195, R170, R175 ;  /* 0x000000afaac37221 */ /* 0x000fc60000010000 */
[C---:B------:R-:W-:Y:S08]  /*4230*/  HMMA.16816.F32 R124, R4.reuse, R34, R124 ;  /* 0x00000022047c723c */ /* 0x040ff0000000187c */
[C---:B------:R-:W-:Y:S08]  /*4240*/  HMMA.16816.F32 R92, R4.reuse, R28, R92 ;  /* 0x0000001c045c723c */ /* 0x040ff0000000185c */
[C---:B------:R-:W-:Y:S08]  /*4250*/  HMMA.16816.F32 R96, R4.reuse, R30, R96 ;  /* 0x0000001e0460723c */ /* 0x040ff00000001860 */
[C---:B------:R-:W-:Y:S08]  /*4260*/  HMMA.16816.F32 R44, R4.reuse, R24, R44 ;  /* 0x00000018042c723c */ /* 0x040ff0000000182c */
[C---:B------:R-:W-:Y:S08]  /*4270*/  HMMA.16816.F32 R48, R4.reuse, R26, R48 ;  /* 0x0000001a0430723c */ /* 0x040ff00000001830 */
[C---:B------:R-:W-:Y:S08]  /*4280*/  HMMA.16816.F32 R76, R4.reuse, R20, R76 ;  /* 0x00000014044c723c */ /* 0x040ff0000000184c */
[C---:B------:R-:W-:Y:S08]  /*4290*/  HMMA.16816.F32 R80, R4.reuse, R22, R80 ;  /* 0x000000160450723c */ /* 0x040ff00000001850 */
[C---:B--2---:R-:W-:Y:S08]  /*42a0*/  HMMA.16816.F32 R52, R4.reuse, R12, R52 ;  /* 0x0000000c0434723c */ /* 0x044ff00000001834 */
[C---:B------:R-:W-:Y:S08]  /*42b0*/  HMMA.16816.F32 R56, R4.reuse, R14, R56 ;  /* 0x0000000e0438723c */ /* 0x040ff00000001838 */
[C---:B------:R-:W-:Y:S08]  /*42c0*/  HMMA.16816.F32 R88, R4.reuse, R10, R88 ;  /* 0x0000000a0458723c */ /* 0x040ff00000001858 */
[C---:B---3--:R-:W-:Y:S08]  /*42d0*/  HMMA.16816.F32 R112, R4.reuse, R16, R112 ;  /* 0x000000100470723c */ /* 0x048ff00000001870 */
[----:B------:R-:W-:Y:S01]  /*42e0*/  HMMA.16816.F32 R116, R4, R18, R116 ;  /* 0x000000120474723c */ /* 0x000fe20000001874 */
[----:B------:R-:W-:-:S04]  /*42f0*/  NOP ;  /* 0x0000000000007918 */ /* 0x000fc80000000000 */
[----:B------:R-:W-:-:S15]  /*4300*/  @!P5 BRA `(.L_x_22) ;  /* 0x00000058002cd947 */ /* 0x000fde0003800000 */
[----:B------:R-:W1:Y:S01]  /*4310*/  LDC.64 R4, c[0x0][0x3c0] ;  /* 0x0000f000ff047b82 */ /* 0x000e620000000a00 */
[----:B------:R-:W-:Y:S01]  /*4320*/  VIADD R11, R199, 0xfffffffe ;  /* 0xfffffffec70b7836 */ /* 0x000fe20000000000 */
[----:B------:R-:W-:-:S04]  /*4330*/  DEPBAR.LE SB0, 0x0 ;  /* 0x000080000000791a */ /* 0x000fc80000000000 */
[----:B------:R-:W-:Y:S01]  /*4340*/  IMAD.SHL.U32 R8, R200, 0x20, RZ ;  /* 0x00000020c8087824 */ /* 0x000fe200078e00ff */
[----:B------:R-:W-:Y:S01]  /*4350*/  LOP3.LUT R9, R0, 0x200, RZ, 0xc0, !PT ;  /* 0x0000020000097812 */ /* 0x000fe200078ec0ff */
[----:B------:R-:W-:Y:S01]  /*4360*/  IMAD.MOV.U32 R164, RZ, RZ, 0x20 ;  /* 0x00000020ffa47424 */ /* 0x000fe200078e00ff */
[----:B------:R-:W-:Y:S01]  /*4370*/  LOP3.LUT R7, R133, 0x1f8, RZ, 0xc0, !PT ;  /* 0x000001f885077812 */ /* 0x000fe200078ec0ff */
[----:B------:R-:W-:Y:S01]  /*4380*/  VIADD R203, R202, UR5 ;  /* 0x00000005cacb7c36 */ /* 0x000fe20008000000 */
[----:B------:R-:W-:Y:S02]  /*4390*/  LOP3.LUT R9, R9, 0x7c00, R8, 0xf8, !PT ;  /* 0x00007c0009097812 */ /* 0x000fe400078ef808 */
[--C-:B------:R-:W-:Y:S02]  /*43a0*/  LOP3.LUT R8, R7, 0x38, R200.reuse, 0x78, !PT ;  /* 0x0000003807087812 */ /* 0x100fe400078e78c8 */
[----:B------:R-:W-:Y:S02]  /*43b0*/  SHF.R.U32.HI R6, RZ, 0x1, R200 ;  /* 0x00000001ff067819 */ /* 0x000fe400000116c8 */
[----:B------:R-:W-:-:S02]  /*43c0*/  LOP3.LUT R8, R8, 0x1e00, R133, 0xf8, !PT ;  /* 0x00001e0008087812 */ /* 0x000fc400078ef885 */
[----:B------:R-:W-:Y:S02]  /*43d0*/  LOP3.LUT R6, R145, 0x8, R6, 0x78, !PT ;  /* 0x0000000891067812 */ /* 0x000fe400078e7806 */
[----:B------:R-:W-:Y:S02]  /*43e0*/  LEA R194, R8, UR5, 0x1 ;  /* 0x0000000508c27c11 */ /* 0x000fe4000f8e08ff */
[----:B------:R-:W-:Y:S01]  /*43f0*/  LOP3.LUT R6, R9, R6, RZ, 0xfc, !PT ;  /* 0x0000000609067212 */ /* 0x000fe200078efcff */
[C---:B-1----:R-:W-:Y:S01]  /*4400*/  IMAD.WIDE.U32 R14, R11.reuse, R4, RZ ;  /* 0x000000040b0e7225 */ /* 0x042fe200078e00ff */
[----:B------:R-:W-:Y:S02]  /*4410*/  SEL R164, R164, 0xffffffe0, !P0 ;  /* 0xffffffe0a4a47807 */ /* 0x000fe40004000000 */
[----:B------:R-:W-:Y:S01]  /*4420*/  LEA R177, R6, UR5, 0x1 ;  /* 0x0000000506b17c11 */ /* 0x000fe2000f8e08ff */
[----:B------:R-:W-:Y:S02]  /*4430*/  IMAD R11, R11, R5, R15 ;  /* 0x000000050b0b7224 */ /* 0x000fe400078e020f */
[----:B------:R-:W-:-:S02]  /*4440*/  IMAD.SHL.U32 R13, R14, 0x40, RZ ;  /* 0x000000400e0d7824 */ /* 0x000fc400078e00ff */
[----:B------:R-:W-:Y:S01]  /*4450*/  IMAD.IADD R176, R164, 0x1, R177 ;  /* 0x00000001a4b07824 */ /* 0x000fe200078e02b1 */
[----:B------:R-:W-:Y:S01]  /*4460*/  SHF.L.U64.HI R10, R14, 0x6, R11 ;  /* 0x000000060e0a7819 */ /* 0x000fe2000001020b */
[C---:B------:R-:W-:Y:S01]  /*4470*/  IMAD.IADD R204, R203.reuse, 0x1, R164 ;  /* 0x00000001cbcc7824 */ /* 0x040fe200078e02a4 */
[----:B------:R-:W-:Y:S01]  /*4480*/  BAR.SYNC.DEFER_BLOCKING 0x0 ;  /* 0x0000000000007b1d */ /* 0x000fe20000010000 */
[----:B------:R-:W-:Y:S01]  /*4490*/  LEA R12, P1, R4, R13, 0x5 ;  /* 0x0000000d040c7211 */ /* 0x000fe200078228ff */
[----:B------:R-:W-:Y:S02]  /*44a0*/  IMAD.IADD R206, R2, 0x1, R177 ;  /* 0x0000000102ce7824 */ /* 0x000fe400078e02b1 */
[----:B------:R-:W-:Y:S01]  /*44b0*/  IMAD.IADD R203, R203, 0x1, R2 ;  /* 0x00000001cbcb7824 */ /* 0x000fe200078e0202 */
[----:B------:R-:W-:Y:S01]  /*44c0*/  LEA.HI.X R5, R4, R10, R5, 0x5, P1 ;  /* 0x0000000a04057211 */ /* 0x000fe200008f2c05 */
[----:B------:R-:W-:Y:S01]  /*44d0*/  IMAD.IADD R205, R164, 0x1, R206 ;  /* 0x00000001a4cd7824 */ /* 0x000fe200078e02ce */
[-C--:B------:R-:W-:Y:S01]  /*44e0*/  LEA R10, P2, R14, R189.reuse, 0x7 ;  /* 0x000000bd0e0a7211 */ /* 0x080fe200078438ff */
[----:B------:R-:W-:Y:S01]  /*44f0*/  IMAD.IADD R201, R164, 0x1, R203 ;  /* 0x00000001a4c97824 */ /* 0x000fe200078e02cb */
[----:B------:R-:W-:-:S02]  /*4500*/  LEA R4, P1, R12, R189, 0x1 ;  /* 0x000000bd0c047211 */ /* 0x000fc400078208ff */
[-C--:B------:R-:W-:Y:S02]  /*4510*/  LEA.HI.X R11, R14, R188.reuse, R11, 0x7, P2 ;  /* 0x000000bc0e0b7211 */ /* 0x080fe400010f3c0b */
[----:B------:R-:W-:-:S03]  /*4520*/  LEA.HI.X R5, R12, R188, R5, 0x1, P1 ;  /* 0x000000bc0c057211 */ /* 0x000fc600008f0c05 */
[----:B------:R-:W-:Y:S01]  /*4530*/  @!PT LDS RZ, [RZ] ;  /* 0x00000000fffff984 */ /* 0x000fe20000000800 */
[----:B------:R-:W-:Y:S01]  /*4540*/  @!PT LDS RZ, [RZ] ;  /* 0x00000000fffff984 */ /* 0x000fe20000000800 */
[----:B------:R-:W-:Y:S01]  /*4550*/  @!PT LDS RZ, [RZ] ;  /* 0x00000000fffff984 */ /* 0x000fe20000000800 */
[----:B------:R-:W-:Y:S04]  /*4560*/  LDGSTS.E.BYPASS.LTC128B.128 [R194+0x12000], desc[UR12][R10.64] ;  /* 0x120000000ac27fae */ /* 0x000fe8000b981a0c */
[----:B------:R-:W-:Y:S04]  /*4570*/  LDGSTS.E.BYPASS.LTC128B.128 [R194+0x14000], desc[UR12][R10.64+0x80] ;  /* 0x140000800ac27fae */ /* 0x000fe8000b981a0c */
[----:B------:R-:W-:Y:S04]  /*4580*/  LDGSTS.E.BYPASS.LTC128B.128 [R194+0x16000], desc[UR12][R10.64+0x100] ;  /* 0x160001000ac27fae */ /* 0x000fe8000b981a0c */
[----:B------:R-:W-:Y:S04]  /*4590*/  LDGSTS.E.BYPASS.LTC128B.128 [R194+0x13000], desc[UR12][R4.64] ;  /* 0x1300000004c27fae */ /* 0x000fe8000b981a0c */
[----:B------:R-:W-:Y:S04]  /*45a0*/  LDGSTS.E.BYPASS.LTC128B.128 [R194+0x15000], desc[UR12][R4.64+0x80] ;  /* 0x1500008004c27fae */ /* 0x000fe8000b981a0c */
[----:B------:R1:W-:Y:S04]  /*45b0*/  LDGSTS.E.BYPASS.LTC128B.128 [R194+0x17000], desc[UR12][R4.64+0x100] ;  /* 0x1700010004c27fae */ /* 0x0003e8000b981a0c */
[----:B------:R-:W-:Y:S04]  /*45c0*/  LDSM.16.M88.4 R140, [R177] ;  /* 0x00000000b18c783b */ /* 0x000fe80000000200 */
[----:B------:R-:W2:Y:S04]  /*45d0*/  LDSM.16.M88.4 R12, [R202+UR5+0xc000] ;  /* 0x00c00005ca0c783b */ /* 0x000ea80008000200 */
[----:B------:R-:W3:Y:S04]  /*45e0*/  LDSM.16.M88.4 R156, [R202+UR5+0xc800] ;  /* 0x00c80005ca9c783b */ /* 0x000ee80008000200 */
[----:B------:R-:W4:Y:S04]  /*45f0*/  LDSM.16.M88.4 R148, [R202+UR5+0xd000] ;  /* 0x00d00005ca94783b */ /* 0x000f280008000200 */
[----:B------:R-:W5:Y:S04]  /*4600*/  LDSM.16.M88.4 R24, [R202+UR5+0xd800] ;  /* 0x00d80005ca18783b */ /* 0x000f680008000200 */
[----:B------:R-:W-:Y:S04]  /*4610*/  LDSM.16.M88.4 R28, [R176] ;  /* 0x00000000b01c783b */ /* 0x000fe80000000200 */
[----:B-1----:R-:W1:Y:S04]  /*4620*/  LDSM.16.M88.4 R4, [R204+0xc000] ;  /* 0x00c00000cc04783b */ /* 0x002e680000000200 */
[----:B------:R-:W1:Y:S04]  /*4630*/  LDSM.16.M88.4 R8, [R204+0xc800] ;  /* 0x00c80000cc08783b */ /* 0x000e680000000200 */
[----:B------:R-:W1:Y:S04]  /*4640*/  LDSM.16.M88.4 R20, [R204+0xd000] ;  /* 0x00d00000cc14783b */ /* 0x000e680000000200 */
[----:B------:R-:W1:Y:S04]  /*4650*/  LDSM.16.M88.4 R136, [R204+0xd800] ;  /* 0x00d80000cc88783b */ /* 0x000e680000000200 */
[----:B------:R-:W-:Y:S01]  /*4660*/  LDSM.16.M88.4 R32, [R203+0xd000] ;  /* 0x00d00000cb20783b */ /* 0x000fe20000000200 */
[C---:B--2---:R-:W-:Y:S03]  /*4670*/  HMMA.16816.F32 R16, R140.reuse, R12, RZ ;  /* 0x0000000c8c10723c */ /* 0x044fe600000018ff */
[----:B------:R-:W-:Y:S04]  /*4680*/  LDSM.16.M88.4 R168, [R205] ;  /* 0x00000000cda8783b */ /* 0x000fe80000000200 */
[----:B------:R-:W-:Y:S01]  /*4690*/  LDSM.16.M88.4 R172, [R201+0xd800] ;  /* 0x00d80000c9ac783b */ /* 0x000fe20000000200 */
[C---:B------:R-:W-:Y:S03]  /*46a0*/  HMMA.16816.F32 R12, R140.reuse, R14, RZ ;  /* 0x0000000e8c0c723c */ /* 0x040fe600000018ff */
[----:B------:R-:W-:Y:S04]  /*46b0*/  LDSM.16.M88.4 R164, [R202+UR5+0xf800] ;  /* 0x00f80005caa4783b */ /* 0x000fe80008000200 */
[----:B------:R-:W-:Y:S01]  /*46c0*/  LDSM.16.M88.4 R180, [R204+0x10000] ;  /* 0x01000000ccb4783b */ /* 0x000fe20000000200 */
[C---:B---3--:R-:W-:Y:S03]  /*46d0*/  HMMA.16816.F32 R160, R140.reuse, R156, RZ ;  /* 0x0000009c8ca0723c */ /* 0x048fe600000018ff */
[----:B------:R-:W0:Y:S05]  /*46e0*/  LDGDEPBAR ;  /* 0x00000000000079af */ /* 0x000e2a0000000000 */
[C---:B------:R-:W-:Y:S08]  /*46f0*/  HMMA.16816.F32 R156, R140.reuse, R158, RZ ;  /* 0x0000009e8c9c723c */ /* 0x040ff000000018ff */
[C---:B----4-:R-:W-:Y:S08]  /*4700*/  HMMA.16816.F32 R152, R140.reuse, R148, RZ ;  /* 0x000000948c98723c */ /* 0x050ff000000018ff */
[C---:B------:R-:W-:Y:S08]  /*4710*/  HMMA.16816.F32 R148, R140.reuse, R150, RZ ;  /* 0x000000968c94723c */ /* 0x040ff000000018ff */
[C---:B-----5:R-:W-:Y:S08]  /*4720*/  HMMA.16816.F32 R144, R140.reuse, R24, RZ ;  /* 0x000000188c90723c */ /* 0x060ff000000018ff */
[----:B------:R-:W-:Y:S01]  /*4730*/  HMMA.16816.F32 R140, R140, R26, RZ ;  /* 0x0000001a8c8c723c */ /* 0x000fe200000018ff */
[----:B------:R-:W-:Y:S07]  /*4740*/  LDSM.16.M88.4 R24, [R203+0xc000] ;  /* 0x00c00000cb18783b */ /* 0x000fee0000000200 */
[C---:B-1----:R-:W-:Y:S08]  /*4750*/  HMMA.16816.F32 R16, R28.reuse, R4, R16 ;  /* 0x000000041c10723c */ /* 0x042ff00000001810 */
[C---:B------:R-:W-:Y:S01]  /*4760*/  HMMA.16816.F32 R12, R28.reuse, R6, R12 ;  /* 0x000000061c0c723c */ /* 0x040fe2000000180c */
[----:B------:R-:W1:Y:S07]  /*4770*/  LDSM.16.M88.4 R4, [R206] ;  /* 0x00000000ce04783b */ /* 0x000e6e0000000200 */
[C---:B------:R-:W-:Y:S08]  /*4780*/  HMMA.16816.F32 R160, R28.reuse, R8, R160 ;  /* 0x000000081ca0723c */ /* 0x040ff000000018a0 */
[C---:B------:R-:W-:Y:S01]  /*4790*/  HMMA.16816.F32 R156, R28.reuse, R10, R156 ;  /* 0x0000000a1c9c723c */ /* 0x040fe2000000189c */
[----:B------:R-:W2:Y:S07]  /*47a0*/  LDSM.16.M88.4 R8, [R203+0xc800] ;  /* 0x00c80000cb08783b */ /* 0x000eae0000000200 */
[C---:B------:R-:W-:Y:S08]  /*47b0*/  HMMA.16816.F32 R152, R28.reuse, R20, R152 ;  /* 0x000000141c98723c */ /* 0x040ff00000001898 */
[C---:B------:R-:W-:Y:S01]  /*47c0*/  HMMA.16816.F32 R148, R28.reuse, R22, R148 ;  /* 0x000000161c94723c */ /* 0x040fe20000001894 */
[----:B------:R-:W3:Y:S07]  /*47d0*/  LDSM.16.M88.4 R20, [R203+0xd800] ;  /* 0x00d80000cb14783b */ /* 0x000eee0000000200 */
[C---:B------:R-:W-:Y:S08]  /*47e0*/  HMMA.16816.F32 R144, R28.reuse, R136, R144 ;  /* 0x000000881c90723c */ /* 0x040ff00000001890 */
[----:B------:R-:W-:Y:S01]  /*47f0*/  HMMA.16816.F32 R140, R28, R138, R140 ;  /* 0x0000008a1c8c723c */ /* 0x000fe2000000188c */
[----:B------:R-:W-:Y:S04]  /*4800*/  LDSM.16.M88.4 R28, [R201+0xc000] ;  /* 0x00c00000c91c783b */ /* 0x000fe80000000200 */
[----:B------:R-:W-:Y:S03]  /*4810*/  LDSM.16.M88.4 R136, [R202+UR5+0xe000] ;  /* 0x00e00005ca88783b */ /* 0x000fe60008000200 */
[C---:B-1----:R-:W-:Y:S08]  /*4820*/  HMMA.16816.F32 R16, R4.reuse, R24, R16 ;  /* 0x000000180410723c */ /* 0x042ff00000001810 */
[C---:B------:R-:W-:Y:S01]  /*4830*/  HMMA.16816.F32 R12, R4.reuse, R26, R12 ;  /* 0x0000001a040c723c */ /* 0x040fe2000000180c */
[----:B------:R-:W1:Y:S07]  /*4840*/  LDSM.16.M88.4 R24, [R201+0xc800] ;  /* 0x00c80000c918783b */ /* 0x000e6e0000000200 */
[C---:B--2---:R-:W-:Y:S08]  /*4850*/  HMMA.16816.F32 R160, R4.reuse, R8, R160 ;  /* 0x0000000804a0723c */ /* 0x044ff000000018a0 */
[C---:B------:R-:W-:Y:S01]  /*4860*/  HMMA.16816.F32 R156, R4.reuse, R10, R156 ;  /* 0x0000000a049c723c */ /* 0x040fe2000000189c */
[----:B------:R-:W2:Y:S07]  /*4870*/  LDSM.16.M88.4 R8, [R201+0xd000] ;  /* 0x00d00000c908783b */ /* 0x000eae0000000200 */
[C---:B------:R-:W-:Y:S08]  /*4880*/  HMMA.16816.F32 R152, R4.reuse, R32, R152 ;  /* 0x000000200498723c */ /* 0x040ff00000001898 */
[C---:B------:R-:W-:Y:S01]  /*4890*/  HMMA.16816.F32 R148, R4.reuse, R34, R148 ;  /* 0x000000220494723c */ /* 0x040fe20000001894 */
[----:B------:R-:W-:Y:S07]  /*48a0*/  LDSM.16.M88.4 R32, [R177+0x4000] ;  /* 0x00400000b120783b */ /* 0x000fee0000000200 */
[C---:B---3--:R-:W-:Y:S08]  /*48b0*/  HMMA.16816.F32 R144, R4.reuse, R20, R144 ;  /* 0x000000140490723c */ /* 0x048ff00000001890 */
[----:B------:R-:W-:Y:S01]  /*48c0*/  HMMA.16816.F32 R140, R4, R22, R140 ;  /* 0x00000016048c723c */ /* 0x000fe2000000188c */
[----:B------:R-:W3:Y:S04]  /*48d0*/  LDSM.16.M88.4 R20, [R202+UR5+0xe800] ;  /* 0x00e80005ca14783b */ /* 0x000ee80008000200 */
[----:B------:R-:W4:Y:S03]  /*48e0*/  LDSM.16.M88.4 R4, [R202+UR5+0xf000] ;  /* 0x00f00005ca04783b */ /* 0x000f260008000200 */
[C---:B-1----:R-:W-:Y:S08]  /*48f0*/  HMMA.16816.F32 R160, R168.reuse, R24, R160 ;  /* 0x00000018a8a0723c */ /* 0x042ff000000018a0 */
[C---:B------:R-:W-:Y:S01]  /*4900*/  HMMA.16816.F32 R156, R168.reuse, R26, R156 ;  /* 0x0000001aa89c723c */ /* 0x040fe2000000189c */
[----:B------:R-:W-:Y:S07]  /*4910*/  LDSM.16.M88.4 R24, [R204+0xe800] ;  /* 0x00e80000cc18783b */ /* 0x000fee0000000200 */
[C---:B------:R-:W-:Y:S08]  /*4920*/  HMMA.16816.F32 R16, R168.reuse, R28, R16 ;  /* 0x0000001ca810723c */ /* 0x040ff00000001810 */
[C---:B------:R-:W-:Y:S01]  /*4930*/  HMMA.16816.F32 R12, R168.reuse, R30, R12 ;  /* 0x0000001ea80c723c */ /* 0x040fe2000000180c */
[----:B------:R-:W-:Y:S07]  /*4940*/  LDSM.16.M88.4 R28, [R204+0xe000] ;  /* 0x00e00000cc1c783b */ /* 0x000fee0000000200 */
[C---:B--2---:R-:W-:Y:S08]  /*4950*/  HMMA.16816.F32 R152, R168.reuse, R8, R152 ;  /* 0x00000008a898723c */ /* 0x044ff00000001898 */
[C---:B------:R-:W-:Y:S01]  /*4960*/  HMMA.16816.F32 R148, R168.reuse, R10, R148 ;  /* 0x0000000aa894723c */ /* 0x040fe20000001894 */
[----:B------:R-:W1:Y:S07]  /*4970*/  LDSM.16.M88.4 R8, [R176+0x4000] ;  /* 0x00400000b008783b */ /* 0x000e6e0000000200 */
[C---:B------:R-:W-:Y:S08]  /*4980*/  HMMA.16816.F32 R144, R168.reuse, R172, R144 ;  /* 0x000000aca890723c */ /* 0x040ff00000001890 */
[----:B------:R-:W-:Y:S01]  /*4990*/  HMMA.16816.F32 R140, R168, R174, R140 ;  /* 0x000000aea88c723c */ /* 0x000fe2000000188c */
[----:B------:R-:W2:Y:S04]  /*49a0*/  LDSM.16.M88.4 R172, [R204+0xf000] ;  /* 0x00f00000ccac783b */ /* 0x000ea80000000200 */
[----:B------:R-:W-:Y:S03]  /*49b0*/  LDSM.16.M88.4 R168, [R203+0xe800] ;  /* 0x00e80000cba8783b */ /* 0x000fe60000000200 */
[C---:B---3--:R-:W-:Y:S08]  /*49c0*/  HMMA.16816.F32 R160, R32.reuse, R20, R160 ;  /* 0x0000001420a0723c */ /* 0x048ff000000018a0 */
[C---:B------:R-:W-:Y:S01]  /*49d0*/  HMMA.16816.F32 R156, R32.reuse, R22, R156 ;  /* 0x00000016209c723c */ /* 0x040fe2000000189c */
[----:B------:R-:W3:Y:S07]  /*49e0*/  LDSM.16.M88.4 R20, [R204+0xf800] ;  /* 0x00f80000cc14783b */ /* 0x000eee0000000200 */
[C---:B------:R-:W-:Y:S08]  /*49f0*/  HMMA.16816.F32 R16, R32.reuse, R136, R16 ;  /* 0x000000882010723c */ /* 0x040ff00000001810 */
[C---:B------:R-:W-:Y:S01]  /*4a00*/  HMMA.16816.F32 R12, R32.reuse, R138, R12 ;  /* 0x0000008a200c723c */ /* 0x040fe2000000180c */
[----:B------:R-:W-:Y:S07]  /*4a10*/  LDSM.16.M88.4 R136, [R203+0xe000] ;  /* 0x00e00000cb88783b */ /* 0x000fee0000000200 */
[C---:B----4-:R-:W-:Y:S08]  /*4a20*/  HMMA.16816.F32 R152, R32.reuse, R4, R152 ;  /* 0x000000042098723c */ /* 0x050ff00000001898 */
[C---:B------:R-:W-:Y:S01]  /*4a30*/  HMMA.16816.F32 R148, R32.reuse, R6, R148 ;  /* 0x000000062094723c */ /* 0x040fe20000001894 */
[----:B------:R-:W4:Y:S07]  /*4a40*/  LDSM.16.M88.4 R4, [R206+0x4000] ;  /* 0x00400000ce04783b */ /* 0x000f2e0000000200 */
[C---:B------:R-:W-:Y:S08]  /*4a50*/  HMMA.16816.F32 R144, R32.reuse, R164, R144 ;  /* 0x000000a42090723c */ /* 0x040ff00000001890 */
[----:B------:R-:W-:Y:S01]  /*4a60*/  HMMA.16816.F32 R140, R32, R166, R140 ;  /* 0x000000a6208c723c */ /* 0x000fe2000000188c */
[----:B------:R-:W5:Y:S04]  /*4a70*/  LDSM.16.M88.4 R164, [R203+0xf000] ;  /* 0x00f00000cba4783b */ /* 0x000f680000000200 */
[----:B------:R-:W-:Y:S03]  /*4a80*/  LDSM.16.M88.4 R32, [R205+0x4000] ;  /* 0x00400000cd20783b */ /* 0x000fe60000000200 */
        /* <DEDUP_REMOVED lines=8> */
[----:B------:R-:W-:Y:S07]  /*4b10*/  LDSM.16.M88.4 R172, [R204+0x10800] ;  /* 0x01080000ccac783b */ /* 0x000fee0000000200 */
[C---:B---3--:R-:W-:Y:S08]  /*4b20*/  HMMA.16816.F32 R144, R8.reuse, R20, R144 ;  /* 0x000000140890723c */ /* 0x048ff00000001890 */
[----:B------:R-:W-:Y:S01]  /*4b30*/  HMMA.16816.F32 R140, R8, R22, R140 ;  /* 0x00000016088c723c */ /* 0x000fe2000000188c */
[----:B------:R-:W2:Y:S04]  /*4b40*/  LDSM.16.M88.4 R20, [R201+0xe800] ;  /* 0x00e80000c914783b */ /* 0x000ea80000000200 */
[----:B------:R-:W3:Y:S03]  /*4b50*/  LDSM.16.M88.4 R8, [R201+0xf000] ;  /* 0x00f00000c908783b */ /* 0x000ee60000000200 */
[C---:B----4-:R-:W-:Y:S08]  /*4b60*/  HMMA.16816.F32 R16, R4.reuse, R136, R16 ;  /* 0x000000880410723c */ /* 0x050ff00000001810 */
[C---:B------:R-:W-:Y:S01]  /*4b70*/  HMMA.16816.F32 R12, R4.reuse, R138, R12 ;  /* 0x0000008a040c723c */ /* 0x040fe2000000180c */
[----:B------:R-:W4:Y:S07]  /*4b80*/  LDSM.16.M88.4 R136, [R201+0xf800] ;  /* 0x00f80000c988783b */ /* 0x000f2e0000000200 */
[C---:B------:R-:W-:Y:S08]  /*4b90*/  HMMA.16816.F32 R160, R4.reuse, R168, R160 ;  /* 0x000000a804a0723c */ /* 0x040ff000000018a0 */
[C---:B------:R-:W-:Y:S01]  /*4ba0*/  HMMA.16816.F32 R156, R4.reuse, R170, R156 ;  /* 0x000000aa049c723c */ /* 0x040fe2000000189c */
[----:B------:R-:W-:Y:S07]  /*4bb0*/  LDSM.16.M88.4 R168, [R204+0x11000] ;  /* 0x01100000cca8783b */ /* 0x000fee0000000200 */
[C---:B-----5:R-:W-:Y:S08]  /*4bc0*/  HMMA.16816.F32 R152, R4.reuse, R164, R152 ;  /* 0x000000a40498723c */ /* 0x060ff00000001898 */
[C---:B------:R-:W-:Y:S01]  /*4bd0*/  HMMA.16816.F32 R148, R4.reuse, R166, R148 ;  /* 0x000000a60494723c */ /* 0x040fe20000001894 */
[----:B------:R-:W-:Y:S07]  /*4be0*/  LDSM.16.M88.4 R164, [R204+0x11800] ;  /* 0x01180000cca4783b */ /* 0x000fee0000000200 */
[C---:B-1----:R-:W-:Y:S08]  /*4bf0*/  HMMA.16816.F32 R144, R4.reuse, R28, R144 ;  /* 0x0000001c0490723c */ /* 0x042ff00000001890 */
[----:B------:R-:W-:Y:S01]  /*4c00*/  HMMA.16816.F32 R140, R4, R30, R140 ;  /* 0x0000001e048c723c */ /* 0x000fe2000000188c */
[----:B------:R-:W-:Y:S04]  /*4c10*/  LDSM.16.M88.4 R4, [R177+0x8000] ;  /* 0x00800000b104783b */ /* 0x000fe80000000200 */
[----:B------:R-:W1:Y:S03]  /*4c20*/  LDSM.16.M88.4 R28, [R202+UR5+0x10000] ;  /* 0x01000005ca1c783b */ /* 0x000e660008000200 */
[C---:B--2---:R-:W-:Y:S01]  /*4c30*/  HMMA.16816.F32 R160, R32.reuse, R20, R160 ;  /* 0x0000001420a0723c */ /* 0x044fe200000018a0 */
[----:B------:R-:W-:Y:S07]  /*4c40*/  LDSM.16.M88.4 R176, [R176+0x8000] ;  /* 0x00800000b0b0783b */ /* 0x000fee0000000200 */
[C---:B------:R-:W-:Y:S01]  /*4c50*/  HMMA.16816.F32 R156, R32.reuse, R22, R156 ;  /* 0x00000016209c723c */ /* 0x040fe2000000189c */
[----:B------:R-:W2:Y:S07]  /*4c60*/  LDSM.16.M88.4 R20, [R202+UR5+0x11000] ;  /* 0x01100005ca14783b */ /* 0x000eae0008000200 */
[C---:B---3--:R-:W-:Y:S08]  /*4c70*/  HMMA.16816.F32 R152, R32.reuse, R8, R152 ;  /* 0x000000082098723c */ /* 0x048ff00000001898 */
[C---:B------:R-:W-:Y:S01]  /*4c80*/  HMMA.16816.F32 R148, R32.reuse, R10, R148 ;  /* 0x0000000a2094723c */ /* 0x040fe20000001894 */
[----:B------:R-:W3:Y:S07]  /*4c90*/  LDSM.16.M88.4 R8, [R202+UR5+0x11800] ;  /* 0x01180005ca08783b */ /* 0x000eee0008000200 */
[C---:B------:R-:W-:Y:S08]  /*4ca0*/  HMMA.16816.F32 R16, R32.reuse, R24, R16 ;  /* 0x000000182010723c */ /* 0x040ff00000001810 */
[C---:B------:R-:W-:Y:S01]  /*4cb0*/  HMMA.16816.F32 R12, R32.reuse, R26, R12 ;  /* 0x0000001a200c723c */ /* 0x040fe2000000180c */
[----:B------:R-:W5:Y:S07]  /*4cc0*/  LDSM.16.M88.4 R24, [R202+UR5+0x10800] ;  /* 0x01080005ca18783b */ /* 0x000f6e0008000200 */
[C---:B----4-:R-:W-:Y:S08]  /*4cd0*/  HMMA.16816.F32 R144, R32.reuse, R136, R144 ;  /* 0x000000882090723c */ /* 0x050ff00000001890 */
[----:B------:R-:W-:Y:S01]  /*4ce0*/  HMMA.16816.F32 R140, R32, R138, R140 ;  /* 0x0000008a208c723c */ /* 0x000fe2000000188c */
[----:B------:R-:W-:Y:S04]  /*4cf0*/  LDSM.16.M88.4 R136, [R206+0x8000] ;  /* 0x00800000ce88783b */ /* 0x000fe80000000200 */
[----:B------:R-:W4:Y:S03]  /*4d00*/  LDSM.16.M88.4 R32, [R203+0x10000] ;  /* 0x01000000cb20783b */ /* 0x000f260000000200 */
[C---:B-1----:R-:W-:Y:S08]  /*4d10*/  HMMA.16816.F32 R16, R4.reuse, R28, R16 ;  /* 0x0000001c0410723c */ /* 0x042ff00000001810 */
[C---:B------:R-:W-:Y:S01]  /*4d20*/  HMMA.16816.F32 R12, R4.reuse, R30, R12 ;  /* 0x0000001e040c723c */ /* 0x040fe2000000180c */
[----:B------:R-:W-:Y:S07]  /*4d30*/  LDSM.16.M88.4 R28, [R203+0x10800] ;  /* 0x01080000cb1c783b */ /* 0x000fee0000000200 */
[C---:B--2---:R-:W-:Y:S08]  /*4d40*/  HMMA.16816.F32 R152, R4.reuse, R20, R152 ;  /* 0x000000140498723c */ /* 0x044ff00000001898 */
[C---:B------:R-:W-:Y:S01]  /*4d50*/  HMMA.16816.F32 R148, R4.reuse, R22, R148 ;  /* 0x000000160494723c */ /* 0x040fe20000001894 */
[----:B------:R-:W1:Y:S07]  /*4d60*/  LDSM.16.M88.4 R20, [R203+0x11800] ;  /* 0x01180000cb14783b */ /* 0x000e6e0000000200 */
[C---:B---3--:R-:W-:Y:S08]  /*4d70*/  HMMA.16816.F32 R144, R4.reuse, R8, R144 ;  /* 0x000000080490723c */ /* 0x048ff00000001890 */
[C---:B------:R-:W-:Y:S01]  /*4d80*/  HMMA.16816.F32 R140, R4.reuse, R10, R140 ;  /* 0x0000000a048c723c */ /* 0x040fe2000000188c */
[----:B------:R-:W-:Y:S07]  /*4d90*/  LDSM.16.M88.4 R8, [R205+0x8000] ;  /* 0x00800000cd08783b */ /* 0x000fee0000000200 */
[C---:B-----5:R-:W-:Y:S08]  /*4da0*/  HMMA.16816.F32 R160, R4.reuse, R24, R160 ;  /* 0x0000001804a0723c */ /* 0x060ff000000018a0 */
[----:B------:R-:W-:Y:S01]  /*4db0*/  HMMA.16816.F32 R156, R4, R26, R156 ;  /* 0x0000001a049c723c */ /* 0x000fe2000000189c */
[----:B------:R-:W2:Y:S04]  /*4dc0*/  LDSM.16.M88.4 R4, [R201+0x10000] ;  /* 0x01000000c904783b */ /* 0x000ea80000000200 */
[----:B------:R-:W3:Y:S03]  /*4dd0*/  LDSM.16.M88.4 R24, [R203+0x11000] ;  /* 0x01100000cb18783b */ /* 0x000ee60000000200 */
[C---:B------:R-:W-:Y:S08]  /*4de0*/  HMMA.16816.F32 R16, R176.reuse, R180, R16 ;  /* 0x000000b4b010723c */ /* 0x040ff00000001810 */
[C---:B------:R-:W-:Y:S08]  /*4df0*/  HMMA.16816.F32 R12, R176.reuse, R182, R12 ;  /* 0x000000b6b00c723c */ /* 0x040ff0000000180c */
[C---:B------:R-:W-:Y:S08]  /*4e00*/  HMMA.16816.F32 R144, R176.reuse, R164, R144 ;  /* 0x000000a4b090723c */ /* 0x040ff00000001890 */
[----:B------:R-:W-:Y:S01]  /*4e10*/  HMMA.16816.F32 R164, R176, R166, R140 ;  /* 0x000000a6b0a4723c */ /* 0x000fe2000000188c */
[----:B------:R-:W5:Y:S07]  /*4e20*/  LDSM.16.M88.4 R140, [R201+0x10800] ;  /* 0x01080000c98c783b */ /* 0x000f6e0000000200 */
[----:B----4-:R-:W-:Y:S01]  /*4e30*/  HMMA.16816.F32 R16, R136, R32, R16 ;  /* 0x000000208810723c */ /* 0x010fe20000001810 */
[----:B------:R-:W-:-:S07]  /*4e40*/  VIADD R33, R135, 0xffffff91 ;  /* 0xffffff9187217836 */ /* 0x000fce0000000000 */
[----:B------:R-:W-:Y:S08]  /*4e50*/  HMMA.16816.F32 R12, R136, R34, R12 ;  /* 0x00000022880c723c */ /* 0x000ff0000000180c */
[C---:B------:R-:W-:Y:S08]  /*4e60*/  HMMA.16816.F32 R160, R176.reuse, R172, R160 ;  /* 0x000000acb0a0723c */ /* 0x040ff000000018a0 */
[----:B------:R-:W-:Y:S08]  /*4e70*/  HMMA.16816.F32 R156, R176, R174, R156 ;  /* 0x000000aeb09c723c */ /* 0x000ff0000000189c */
[C---:B-1----:R-:W-:Y:S08]  /*4e80*/  HMMA.16816.F32 R144, R136.reuse, R20, R144 ;  /* 0x000000148890723c */ /* 0x042ff00000001890 */
[----:B------:R-:W-:Y:S01]  /*4e90*/  HMMA.16816.F32 R164, R136, R22, R164 ;  /* 0x0000001688a4723c */ /* 0x000fe200000018a4 */
[----:B------:R-:W1:Y:S07]  /*4ea0*/  LDSM.16.M88.4 R20, [R201+0x11000] ;  /* 0x01100000c914783b */ /* 0x000e6e0000000200 */
[----:B------:R-:W-:Y:S08]  /*4eb0*/  HMMA.16816.F32 R152, R176, R168, R152 ;  /* 0x000000a8b098723c */ /* 0x000ff00000001898 */
[----:B--2---:R-:W-:Y:S01]  /*4ec0*/  HMMA.16816.F32 R16, R8, R4, R16 ;  /* 0x000000040810723c */ /* 0x004fe20000001810 */
[----:B------:R-:W-:-:S05]  /*4ed0*/  VIADD R5, R135, 0xffffff80 ;  /* 0xffffff8087057836 */ /* 0x000fca0000000000 */
[----:B------:R-:W-:Y:S02]  /*4ee0*/  ISETP.GE.AND P3, PT, R5, R198, PT ;  /* 0x000000c60500720c */ /* 0x000fe40003f66270 */
[----:B------:R-:W-:Y:S01]  /*4ef0*/  HMMA.16816.F32 R12, R8, R6, R12 ;  /* 0x00000006080c723c */ /* 0x000fe2000000180c */
[----:B------:R-:W-:Y:S01]  /*4f00*/  VIADD R7, R135, 0xffffff81 ;  /* 0xffffff8187077836 */ /* 0x000fe20000000000 */
[----:B------:R-:W-:-:S04]  /*4f10*/  ISETP.GE.AND P5, PT, R5, R196, PT ;  /* 0x000000c40500720c */ /* 0x000fc80003fa6270 */
[C---:B------:R-:W-:Y:S02]  /*4f20*/  ISETP.GE.AND P2, PT, R7.reuse, R198, PT ;  /* 0x000000c60700720c */ /* 0x040fe40003f46270 */
[----:B------:R-:W-:Y:S01]  /*4f30*/  HMMA.16816.F32 R148, R176, R170, R148 ;  /* 0x000000aab094723c */ /* 0x000fe20000001894 */
[----:B------:R-:W-:Y:S02]  /*4f40*/  ISETP.GE.AND P4, PT, R7, R196, PT ;  /* 0x000000c40700720c */ /* 0x000fe40003f86270 */
[----:B------:R-:W2:Y:S01]  /*4f50*/  LDSM.16.M88.4 R4, [R201+0x11800] ;  /* 0x01180000c904783b */ /* 0x000ea20000000200 */
[----:B------:R-:W-:Y:S01]  /*4f60*/  FSEL R17, R17, -INF , !P2 ;  /* 0xff80000011117808 */ /* 0x000fe20005000000 */
[----:B------:R-:W-:-:S04]  /*4f70*/  DEPBAR.LE SB0, 0x0 ;  /* 0x000080000000791a */ /* 0x000fc80000000000 */
[C---:B------:R-:W-:Y:S01]  /*4f80*/  HMMA.16816.F32 R160, R136.reuse, R28, R160 ;  /* 0x0000001c88a0723c */ /* 0x040fe200000018a0 */
[----:B------:R-:W-:Y:S01]  /*4f90*/  VIADD R29, R135, 0xffffff89 ;  /* 0xffffff89871d7836 */ /* 0x000fe20000000000 */
[----:B------:R-:W-:Y:S01]  /*4fa0*/  FSEL R19, R19, -INF , !P4 ;  /* 0xff80000013137808 */ /* 0x000fe20006000000 */
[----:B------:R-:W-:Y:S03]  /*4fb0*/  BAR.SYNC.DEFER_BLOCKING 0x0 ;  /* 0x0000000000007b1d */ /* 0x000fe60000010000 */
[----:B------:R-:W-:Y:S02]  /*4fc0*/  ISETP.GE.AND P2, PT, R29, R196, PT ;  /* 0x000000c41d00720c */ /* 0x000fe40003f46270 */
[----:B------:R-:W-:Y:S02]  /*4fd0*/  HMMA.16816.F32 R156, R136, R30, R156 ;  /* 0x0000001e889c723c */ /* 0x000fe4000000189c */
[----:B------:R-:W-:-:S06]  /*4fe0*/  FSEL R15, R15, -INF , !P2 ;  /* 0xff8000000f0f7808 */ /* 0x000fcc0005000000 */
[----:B---3--:R-:W-:Y:S01]  /*4ff0*/  HMMA.16816.F32 R152, R136, R24, R152 ;  /* 0x000000188898723c */ /* 0x008fe20000001898 */
[----:B------:R-:W-:-:S05]  /*5000*/  VIADD R25, R135, 0xffffff88 ;  /* 0xffffff8887197836 */ /* 0x000fca0000000000 */
[C---:B------:R-:W-:Y:S02]  /*5010*/  ISETP.GE.AND P1, PT, R25.reuse, R198, PT ;  /* 0x000000c61900720c */ /* 0x040fe40003f26270 */
[----:B------:R-:W-:Y:S01]  /*5020*/  HMMA.16816.F32 R148, R136, R26, R148 ;  /* 0x0000001a8894723c */ /* 0x000fe20000001894 */
[----:B------:R-:W-:Y:S02]  /*5030*/  FSEL R27, R16, -INF , !P3 ;  /* 0xff800000101b7808 */ /* 0x000fe40005800000 */
[----:B------:R-:W-:Y:S02]  /*5040*/  ISETP.GE.AND P3, PT, R25, R196, PT ;  /* 0x000000c41900720c */ /* 0x000fe40003f66270 */
[----:B------:R-:W-:Y:S02]  /*5050*/  FSEL R25, R18, -INF , !P5 ;  /* 0xff80000012197808 */ /* 0x000fe40006800000 */
[----:B------:R-:W-:Y:S01]  /*5060*/  ISETP.GE.AND P5, PT, R29, R198, PT ;  /* 0x000000c61d00720c */ /* 0x000fe20003fa6270 */
[----:B-----5:R-:W-:Y:S01]  /*5070*/  HMMA.16816.F32 R160, R8, R140, R160 ;  /* 0x0000008c08a0723c */ /* 0x020fe200000018a0 */
[----:B------:R-:W-:Y:S01]  /*5080*/  VIADD R29, R135, 0xffffff90 ;  /* 0xffffff90871d7836 */ /* 0x000fe20000000000 */
[----:B------:R-:W-:-:S02]  /*5090*/  FSEL R31, R12, -INF , !P1 ;  /* 0xff8000000c1f7808 */ /* 0x000fc40004800000 */
[----:B------:R-:W-:Y:S02]  /*50a0*/  FSEL R13, R13, -INF , !P5 ;  /* 0xff8000000d0d7808 */ /* 0x000fe40006800000 */
[C---:B------:R-:W-:Y:S02]  /*50b0*/  ISETP.GE.AND P4, PT, R29.reuse, R198, PT ;  /* 0x000000c61d00720c */ /* 0x040fe40003f86270 */
[C---:B------:R-:W-:Y:S01]  /*50c0*/  HMMA.16816.F32 R156, R8.reuse, R142, R156 ;  /* 0x0000008e089c723c */ /* 0x040fe2000000189c */
[----:B------:R-:W-:Y:S02]  /*50d0*/  ISETP.GE.AND P1, PT, R29, R196, PT ;  /* 0x000000c41d00720c */ /* 0x000fe40003f26270 */
[----:B------:R-:W-:Y:S02]  /*50e0*/  FSEL R29, R14, -INF , !P3 ;  /* 0xff8000000e1d7808 */ /* 0x000fe40005800000 */
[C---:B------:R-:W-:Y:S02]  /*50f0*/  ISETP.GE.AND P3, PT, R33.reuse, R198, PT ;  /* 0x000000c62100720c */ /* 0x040fe40003f66270 */
[----:B------:R-:W-:Y:S01]  /*5100*/  ISETP.GE.AND P5, PT, R33, R196, PT ;  /* 0x000000c42100720c */ /* 0x000fe20003fa6270 */
[----:B-1----:R-:W-:Y:S01]  /*5110*/  HMMA.16816.F32 R152, R8, R20, R152 ;  /* 0x000000140898723c */ /* 0x002fe20000001898 */
[----:B------:R-:W-:-:S02]  /*5120*/  VIADD R21, R135, 0xffffff99 ;  /* 0xffffff9987157836 */ /* 0x000fc40000000000 */
[----:B------:R-:W-:Y:S01]  /*5130*/  VIADD R33, R135, 0xffffff98 ;  /* 0xffffff9887217836 */ /* 0x000fe20000000000 */
[----:B------:R-:W-:Y:S02]  /*5140*/  FSEL R139, R162, -INF , !P1 ;  /* 0xff800000a28b7808 */ /* 0x000fe40004800000 */
[----:B------:R-:W-:Y:S02]  /*5150*/  FSEL R183, R161, -INF , !P3 ;  /* 0xff800000a1b77808 */ /* 0x000fe40005800000 */
[----:B------:R-:W-:Y:S01]  /*5160*/  FSEL R179, R160, -INF , !P4 ;  /* 0xff800000a0b37808 */ /* 0x000fe20006000000 */
[----:B------:R-:W-:Y:S01]  /*5170*/  HMMA.16816.F32 R148, R8, R22, R148 ;  /* 0x000000160894723c */ /* 0x000fe20000001894 */
[----:B------:R-:W-:Y:S01]  /*5180*/  ISETP.GE.AND P1, PT, R21, R198, PT ;  /* 0x000000c61500720c */ /* 0x000fe20003f26270 */
[----:B------:R-:W-:Y:S01]  /*5190*/  VIADD R23, R135, 0xffffffa1 ;  /* 0xffffffa187177836 */ /* 0x000fe20000000000 */
[----:B------:R-:W-:Y:S01]  /*51a0*/  ISETP.GE.AND P3, PT, R21, R196, PT ;  /* 0x000000c41500720c */ /* 0x000fe20003f66270 */
[----:B------:R-:W-:Y:S01]  /*51b0*/  VIADD R21, R135, 0xffffffa0 ;  /* 0xffffffa087157836 */ /* 0x000fe20000000000 */
[----:B------:R-:W-:-:S02]  /*51c0*/  ISETP.GE.AND P2, PT, R33, R198, PT ;  /* 0x000000c62100720c */ /* 0x000fc40003f46270 */
[-C--:B------:R-:W-:Y:S01]  /*51d0*/  ISETP.GE.AND P4, PT, R33, R196.reuse, PT ;  /* 0x000000c42100720c */ /* 0x080fe20003f86270 */
[----:B--2---:R-:W-:Y:S01]  /*51e0*/  HMMA.16816.F32 R144, R8, R4, R144 ;  /* 0x000000040890723c */ /* 0x004fe20000001890 */
[----:B------:R-:W-:Y:S01]  /*51f0*/  FSEL R181, R156, -INF , !P2 ;  /* 0xff8000009cb57808 */ /* 0x000fe20005000000 */
[----:B------:R-:W-:Y:S01]  /*5200*/  VIADD R5, R135, 0xffffffa9 ;  /* 0xffffffa987057836 */ /* 0x000fe20000000000 */
[----:B------:R-:W-:Y:S02]  /*5210*/  FSEL R137, R158, -INF , !P4 ;  /* 0xff8000009e897808 */ /* 0x000fe40006000000 */
[----:B------:R-:W-:Y:S02]  /*5220*/  ISETP.GE.AND P2, PT, R21, R196, PT ;  /* 0x000000c41500720c */ /* 0x000fe40003f46270 */
[----:B------:R-:W-:Y:S02]  /*5230*/  ISETP.GE.AND P4, PT, R23, R198, PT ;  /* 0x000000c61700720c */ /* 0x000fe40003f86270 */
[----:B------:R-:W-:-:S02]  /*5240*/  FSEL R141, R163, -INF , !P5 ;  /* 0xff800000a38d7808 */ /* 0x000fc40006800000 */
[-C--:B------:R-:W-:Y:S01]  /*5250*/  ISETP.GE.AND P5, PT, R21, R198.reuse, PT ;  /* 0x000000c61500720c */ /* 0x080fe20003fa6270 */
[----:B------:R-:W-:Y:S01]  /*5260*/  VIADD R21, R135, 0xffffffa8 ;  /* 0xffffffa887157836 */ /* 0x000fe20000000000 */
[----:B------:R-:W-:Y:S02]  /*5270*/  FSEL R205, R154, -INF , !P2 ;  /* 0xff8000009acd7808 */ /* 0x000fe40005000000 */
[----:B------:R-:W-:Y:S02]  /*5280*/  FSEL R209, R153, -INF , !P4 ;  /* 0xff80000099d17808 */ /* 0x000fe40006000000 */
[C---:B------:R-:W-:Y:S02]  /*5290*/  ISETP.GE.AND P2, PT, R5.reuse, R198, PT ;  /* 0x000000c60500720c */ /* 0x040fe40003f46270 */
[----:B------:R-:W-:Y:S02]  /*52a0*/  ISETP.GE.AND P4, PT, R5, R196, PT ;  /* 0x000000c40500720c */ /* 0x000fe40003f86270 */
[----:B------:R-:W-:Y:S01]  /*52b0*/  HMMA.16816.F32 R4, R8, R6, R164 ;  /* 0x000000060804723c */ /* 0x000fe200000018a4 */
[----:B------:R-:W-:Y:S01]  /*52c0*/  FSEL R201, R159, -INF , !P3 ;  /* 0xff8000009fc97808 */ /* 0x000fe20005800000 */
[C---:B------:R-:W-:Y:S01]  /*52d0*/  VIADD R9, R135.reuse, 0xffffffb8 ;  /* 0xffffffb887097836 */ /* 0x040fe20000000000 */
[----:B------:R-:W-:Y:S01]  /*52e0*/  FSEL R211, R152, -INF , !P5 ;  /* 0xff80000098d37808 */ /* 0x000fe20006800000 */
[----:B------:R-:W-:Y:S01]  /*52f0*/  VIADD R11, R135, 0xffffffb1 ;  /* 0xffffffb1870b7836 */ /* 0x000fe20000000000 */
[----:B------:R-:W-:-:S02]  /*5300*/  FSEL R143, R157, -INF , !P1 ;  /* 0xff8000009d8f7808 */ /* 0x000fc40004800000 */
[C---:B------:R-:W-:Y:S02]  /*5310*/  ISETP.GE.AND P3, PT, R21.reuse, R198, PT ;  /* 0x000000c61500720c */ /* 0x040fe40003f66270 */
[-C--:B------:R-:W-:Y:S01]  /*5320*/  ISETP.GE.AND P5, PT, R21, R196.reuse, PT ;  /* 0x000000c41500720c */ /* 0x080fe20003fa6270 */
[----:B------:R-:W-:Y:S01]  /*5330*/  VIADD R21, R135, 0xffffffb0 ;  /* 0xffffffb087157836 */ /* 0x000fe20000000000 */
[----:B------:R-:W-:Y:S01]  /*5340*/  ISETP.GE.AND P1, PT, R23, R196, PT ;  /* 0x000000c41700720c */ /* 0x000fe20003f26270 */
[----:B------:R-:W-:Y:S01]  /*5350*/  VIADD R135, R135, 0xffffffb9 ;  /* 0xffffffb987877836 */ /* 0x000fe20000000000 */
[----:B------:R-:W-:Y:S02]  /*5360*/  FMNMX3.FTZ R8, R132, R27, R17, !PT ;  /* 0x0000001b84087276 */ /* 0x000fe40007810011 */
[----:B------:R-:W-:Y:S02]  /*5370*/  FSEL R207, R155, -INF , !P1 ;  /* 0xff8000009bcf7808 */ /* 0x000fe40004800000 */
[----:B------:R-:W-:-:S02]  /*5380*/  ISETP.GE.AND P1, PT, R21, R198, PT ;  /* 0x000000c61500720c */ /* 0x000fc40003f26270 */
[----:B------:R-:W-:Y:S02]  /*5390*/  FMNMX3.FTZ R8, R8, R31, R13, !PT ;  /* 0x0000001f08087276 */ /* 0x000fe4000781000d */
[----:B------:R-:W-:Y:S02]  /*53a0*/  FSEL R167, R144, -INF , !P1 ;  /* 0xff80000090a77808 */ /* 0x000fe40004800000 */
[----:B------:R-:W-:Y:S02]  /*53b0*/  FMNMX3.FTZ R8, R8, R179, R183, !PT ;  /* 0x000000b308087276 */ /* 0x000fe400078100b7 */
[----:B------:R-:W-:Y:S02]  /*53c0*/  ISETP.GE.AND P1, PT, R9, R198, PT ;  /* 0x000000c60900720c */ /* 0x000fe40003f26270 */
[----:B------:R-:W-:Y:S02]  /*53d0*/  FMNMX3.FTZ R8, R8, R181, R143, !PT ;  /* 0x000000b508087276 */ /* 0x000fe4000781008f */
[----:B------:R-:W-:-:S02]  /*53e0*/  FSEL R163, R4, -INF , !P1 ;  /* 0xff80000004a37808 */ /* 0x000fc40004800000 */
[----:B------:R-:W-:Y:S02]  /*53f0*/  ISETP.GE.U32.AND P1, PT, R199, 0x3, PT ;  /* 0x00000003c700780c */ /* 0x000fe40003f26070 */
[----:B------:R-:W-:Y:S02]  /*5400*/  FSEL R149, R149, -INF , !P2 ;  /* 0xff80000095957808 */ /* 0x000fe40005000000 */
[----:B------:R-:W-:Y:S02]  /*5410*/  ISETP.GE.AND P2, PT, R11, R198, PT ;  /* 0x000000c60b00720c */ /* 0x000fe40003f46270 */
[----:B------:R-:W-:Y:S02]  /*5420*/  FSEL R213, R148, -INF , !P3 ;  /* 0xff80000094d57808 */ /* 0x000fe40005800000 */
[----:B------:R-:W-:Y:S02]  /*5430*/  FMNMX3.FTZ R8, R8, R211, R209, !PT ;  /* 0x000000d308087276 */ /* 0x000fe400078100d1 */
[----:B------:R-:W-:-:S02]  /*5440*/  FSEL R165, R145, -INF , !P2 ;  /* 0xff80000091a57808 */ /* 0x000fc40005000000 */
[----:B------:R-:W-:Y:S02]  /*5450*/  ISETP.GE.AND P2, PT, R135, R198, PT ;  /* 0x000000c68700720c */ /* 0x000fe40003f46270 */
[----:B------:R-:W-:Y:S02]  /*5460*/  FMNMX3.FTZ R4, R3, R25, R19, !PT ;  /* 0x0000001903047276 */ /* 0x000fe40007810013 */
[----:B------:R-:W-:Y:S02]  /*5470*/  FMNMX3.FTZ R8, R8, R213, R149, !PT ;  /* 0x000000d508087276 */ /* 0x000fe40007810095 */
[----:B------:R-:W-:Y:S02]  /*5480*/  FSEL R161, R5, -INF , !P2 ;  /* 0xff80000005a17808 */ /* 0x000fe40005000000 */
[----:B------:R-:W-:Y:S02]  /*5490*/  FMNMX3.FTZ R4, R4, R29, R15, !PT ;  /* 0x0000001d04047276 */ /* 0x000fe4000781000f */
[----:B------:R-:W-:-:S02]  /*54a0*/  FMNMX3.FTZ R10, R8, R167, R165, !PT ;  /* 0x000000a7080a7276 */ /* 0x000fc400078100a5 */
[----:B------:R-:W-:Y:S02]  /*54b0*/  ISETP.GE.AND P3, PT, R21, R196, PT ;  /* 0x000000c41500720c */ /* 0x000fe40003f66270 */
[----:B------:R-:W-:Y:S02]  /*54c0*/  FMNMX3.FTZ R8, R4, R139, R141, !PT ;  /* 0x0000008b04087276 */ /* 0x000fe4000781008d */
[----:B------:R-:W-:Y:S01]  /*54d0*/  FMNMX3.FTZ R5, R10, R163, R161, !PT ;  /* 0x000000a30a057276 */ /* 0x000fe200078100a1 */
[----:B------:R-:W-:Y:S08]  /*54e0*/  @!P1 BRA `(.L_x_23) ;  /* 0x0000000000549947 */ /* 0x000ff00003800000 */
[----:B------:R-:W-:-:S04]  /*54f0*/  VIADD R23, R199, 0xfffffffd ;  /* 0xfffffffdc7177836 */ /* 0x000fc80000000000 */
[----:B------:R-:W-:-:S04]  /*5500*/  IMAD.WIDE.U32 R20, R23, R184, RZ ;  /* 0x000000b817147225 */ /* 0x000fc800078e00ff */
[----:B------:R-:W-:Y:S02]  /*5510*/  IMAD R21, R23, R185, R21 ;  /* 0x000000b917157224 */ /* 0x000fe400078e0215 */
[----:B------:R-:W-:-:S03]  /*5520*/  IMAD.SHL.U32 R23, R20, 0x40, RZ ;  /* 0x0000004014177824 */ /* 0x000fc600078e00ff */
[----:B------:R-:W-:Y:S02]  /*5530*/  SHF.L.U64.HI R4, R20, 0x6, R21 ;  /* 0x0000000614047819 */ /* 0x000fe40000010215 */
[----:B------:R-:W-:-:S04]  /*5540*/  LEA R10, P2, R184, R23, 0x5 ;  /* 0x00000017b80a7211 */ /* 0x000fc800078428ff */
[----:B------:R-:W-:Y:S02]  /*5550*/  LEA.HI.X R23, R184, R4, R185, 0x5, P2 ;  /* 0x00000004b8177211 */ /* 0x000fe400010f2cb9 */
[----:B------:R-:W-:-:S04]  /*5560*/  LEA R32, P2, R20, R191, 0x7 ;  /* 0x000000bf14207211 */ /* 0x000fc800078438ff */
[----:B------:R-:W-:Y:S02]  /*5570*/  LEA.HI.X R33, R20, R190, R21, 0x7, P2 ;  /* 0x000000be14217211 */ /* 0x000fe400010f3c15 */
[----:B------:R-:W-:-:S03]  /*5580*/  LEA R20, P2, R10, R191, 0x1 ;  /* 0x000000bf0a147211 */ /* 0x000fc600078408ff */
[----:B------:R-:W-:Y:S01]  /*5590*/  @!PT LDS RZ, [RZ] ;  /* 0x00000000fffff984 */ /* 0x000fe20000000800 */
[----:B------:R-:W-:Y:S01]  /*55a0*/  @!PT LDS RZ, [RZ] ;  /* 0x00000000fffff984 */ /* 0x000fe20000000800 */
[----:B------:R-:W-:Y:S01]  /*55b0*/  @!PT LDS RZ, [RZ] ;  /* 0x00000000fffff984 */ /* 0x000fe20000000800 */
[----:B------:R1:W-:Y:S01]  /*55c0*/  LDGSTS.E.BYPASS.LTC128B.128 [R194+0xc000], desc[UR12][R32.64] ;  /* 0x0c00000020c27fae */ /* 0x0003e2000b981a0c */
[----:B------:R-:W-:-:S03]  /*55d0*/  LEA.HI.X R21, R10, R190, R23, 0x1, P2 ;  /* 0x000000be0a157211 */ /* 0x000fc600010f0c17 */
[----:B------:R1:W-:Y:S04]  /*55e0*/  LDGSTS.E.BYPASS.LTC128B.128 [R194+0xe000], desc[UR12][R32.64+0x80] ;  /* 0x0e00008020c27fae */ /* 0x0003e8000b981a0c */
[----:B------:R1:W-:Y:S04]  /*55f0*/  LDGSTS.E.BYPASS.LTC128B.128 [R194+0x10000], desc[UR12][R32.64+0x100] ;  /* 0x1000010020c27fae */ /* 0x0003e8000b981a0c */
[----:B------:R1:W-:Y:S04]  /*5600*/  LDGSTS.E.BYPASS.LTC128B.128 [R194+0xd000], desc[UR12][R20.64] ;  /* 0x0d00000014c27fae */ /* 0x0003e8000b981a0c */
[----:B------:R1:W-:Y:S04]  /*5610*/  LDGSTS.E.BYPASS.LTC128B.128 [R194+0xf000], desc[UR12][R20.64+0x80] ;  /* 0x0f00008014c27fae */ /* 0x0003e8000b981a0c */
[----:B------:R1:W-:Y:S04]  /*5620*/  LDGSTS.E.BYPASS.LTC128B.128 [R194+0x11000], desc[UR12][R20.64+0x100] ;  /* 0x1100010014c27fae */ /* 0x0003e8000b981a0c */
[----:B------:R-:W0:Y:S02]  /*5630*/  LDGDEPBAR ;  /* 0x00000000000079af */ /* 0x000e240000000000 */
.L_x_23:
[----:B------:R-:W-:Y:S01]  /*5640*/  FMNMX3.FTZ R8, R8, R137, R201, !PT ;  /* 0x0000008908087276 */ /* 0x000fe200078100c9 */
[----:B------:R-:W2:Y:S01]  /*5650*/  SHFL.BFLY PT, R4, R5, 0x2, 0x1f ;  /* 0x0c401f0005047f89 */ /* 0x000ea200000e0000 */
[-C--:B------:R-:W-:Y:S01]  /*5660*/  ISETP.GE.AND P2, PT, R11, R196.reuse, PT ;  /* 0x000000c40b00720c */ /* 0x080fe20003f46270 */
[----:B------:R-:W3:Y:S01]  /*5670*/  S2UR UR5, SR_CgaCtaId ;  /* 0x00000000000579c3 */ /* 0x000ee20000008800 */
[----:B------:R-:W-:Y:S01]  /*5680*/  FSEL R203, R150, -INF , !P5 ;  /* 0xff80000096cb7808 */ /* 0x000fe20006800000 */
[----:B------:R-:W4:Y:S01]  /*5690*/  LDCU UR6, c[0x0][0x45c] ;  /* 0x00008b80ff0677ac */ /* 0x000f220008000800 */
[----:B------:R-:W-:Y:S02]  /*56a0*/  FSEL R145, R151, -INF , !P4 ;  /* 0xff80000097917808 */ /* 0x000fe40006000000 */
[----:B------:R-:W-:Y:S02]  /*56b0*/  FMNMX3.FTZ R8, R8, R205, R207, !PT ;  /* 0x000000cd08087276 */ /* 0x000fe400078100cf */
[----:B------:R-:W-:-:S02]  /*56c0*/  ISETP.GE.AND P5, PT, R9, R196, PT ;  /* 0x000000c40900720c */ /* 0x000fc40003fa6270 */
[----:B------:R-:W-:Y:S02]  /*56d0*/  ISETP.GE.AND P4, PT, R135, R196, PT ;  /* 0x000000c48700720c */ /* 0x000fe40003f86270 */
[----:B------:R-:W-:Y:S02]  /*56e0*/  FSEL R159, R146, -INF , !P3 ;  /* 0xff800000929f7808 */ /* 0x000fe40005800000 */
[----:B------:R-:W-:Y:S02]  /*56f0*/  FSEL R157, R147, -INF , !P2 ;  /* 0xff800000939d7808 */ /* 0x000fe40005000000 */
[----:B------:R-:W-:Y:S02]  /*5700*/  FMNMX3.FTZ R8, R8, R203, R145, !PT ;  /* 0x000000cb08087276 */ /* 0x000fe40007810091 */
[----:B------:R-:W-:Y:S02]  /*5710*/  FSEL R155, R6, -INF , !P5 ;  /* 0xff800000069b7808 */ /* 0x000fe40006800000 */
[----:B------:R-:W-:-:S02]  /*5720*/  FSEL R153, R7, -INF , !P4 ;  /* 0xff80000007997808 */ /* 0x000fc40006000000 */
[----:B------:R-:W-:Y:S02]  /*5730*/  FMNMX3.FTZ R8, R8, R159, R157, !PT ;  /* 0x0000009f08087276 */ /* 0x000fe4000781009d */
[----:B--2---:R-:W-:Y:S01]  /*5740*/  FMNMX.FTZ R5, R5, R4, !PT ;  /* 0x0000000405057209 */ /* 0x004fe20007810000 */
[----:B---3--:R-:W-:Y:S01]  /*5750*/  ULEA UR5, UR5, UR4, 0x18 ;  /* 0x0000000405057291 */ /* 0x008fe2000f8ec0ff */
[----:B------:R-:W-:Y:S02]  /*5760*/  FMNMX3.FTZ R7, R8, R155, R153, !PT ;  /* 0x0000009b08077276 */ /* 0x000fe40007810099 */
[----:B------:R-:W-:Y:S01]  /*5770*/  MOV R173, 0x20 ;  /* 0x0000002000ad7802 */ /* 0x000fe20000000f00 */
[----:B------:R-:W2:Y:S02]  /*5780*/  SHFL.BFLY PT, R178, R5, 0x1, 0x1f ;  /* 0x0c201f0005b27f89 */ /* 0x000ea400000e0000 */
[----:B------:R-:W-:Y:S02]  /*5790*/  LEA R176, R134, UR5, 0x1 ;  /* 0x0000000586b07c11 */ /* 0x000fe4000f8e08ff */
[----:B------:R-:W3:Y:S01]  /*57a0*/  SHFL.BFLY PT, R6, R7, 0x2, 0x1f ;  /* 0x0c401f0007067f89 */ /* 0x000ee200000e0000 */
[----:B------:R-:W-:-:S02]  /*57b0*/  SEL R173, R173, 0xffffffe0, !P0 ;  /* 0xffffffe0adad7807 */ /* 0x000fc40004000000 */
[C---:B------:R-:W-:Y:S02]  /*57c0*/  IADD3 R16, PT, PT, R176.reuse, 0x12000, RZ ;  /* 0x00012000b0107810 */ /* 0x040fe40007ffe0ff */
[C---:B------:R-:W-:Y:S02]  /*57d0*/  IADD3 R154, PT, PT, R173.reuse, R176, RZ ;  /* 0x000000b0ad9a7210 */ /* 0x040fe40007ffe0ff */
[----:B------:R-:W-:Y:S02]  /*57e0*/  IADD3 R175, PT, PT, R176, 0x12040, RZ ;  /* 0x00012040b0af7810 */ /* 0x000fe40007ffe0ff */
[----:B------:R-:W-:Y:S01]  /*57f0*/  @P6 IADD3 R175, PT, PT, R16, -0x40, RZ ;  /* 0xffffffc010af6810 */ /* 0x000fe20007ffe0ff */
[----:B-1----:R-:W-:Y:S03]  /*5800*/  LDSM.16.MT88.4 R20, [R154+0x12000] ;  /* 0x012000009a14783b */ /* 0x002fe60000004200 */
[----:B------:R-:W-:-:S02]  /*5810*/  IADD3 R173, PT, PT, R173, R175, RZ ;  /* 0x000000afadad7210 */ /* 0x000fc40007ffe0ff */
[----:B--2---:R-:W-:Y:S02]  /*5820*/  FMNMX.FTZ R178, R5, R178, !PT ;  /* 0x000000b205b27209 */ /* 0x004fe40007810000 */
[----:B---3--:R-:W-:-:S03]  /*5830*/  FMNMX.FTZ R4, R7, R6, !PT ;  /* 0x0000000607047209 */ /* 0x008fc60007810000 */
[C---:B----4-:R-:W-:Y:S01]  /*5840*/  FMUL.FTZ R156, R178.reuse, UR6 ;  /* 0x00000006b29c7c20 */ /* 0x050fe20008410000 */
[C---:B------:R-:W-:Y:S01]  /*5850*/  FSETP.NEU.FTZ.AND P3, PT, R178.reuse, -INF , PT ;  /* 0xff800000b200780b */ /* 0x040fe20003f7d000 */
[----:B------:R-:W1:Y:S03]  /*5860*/  SHFL.BFLY PT, R177, R4, 0x1, 0x1f ;  /* 0x0c201f0004b17f89 */ /* 0x000e6600000e0000 */
[----:B------:R-:W-:Y:S02]  /*5870*/  FSEL R7, R178, RZ, P3 ;  /* 0x000000ffb2077208 */ /* 0x000fe40001800000 */
[----:B------:R-:W-:-:S03]  /*5880*/  FSEL R156, R156, RZ, P3 ;  /* 0x000000ff9c9c7208 */ /* 0x000fc60001800000 */
[----:B------:R-:W-:Y:S02]  /*5890*/  FADD.FTZ R134, R132, -R7 ;  /* 0x8000000784867221 */ /* 0x000fe40000010000 */
[--C-:B------:R-:W-:Y:S01]  /*58a0*/  FFMA.FTZ R174, R27, UR6, -R156.reuse ;  /* 0x000000061bae7c23 */ /* 0x100fe2000801089c */
[--C-:B------:R-:W-:Y:S01]  /*58b0*/  FFMA.FTZ R171, R17, UR6, -R156.reuse ;  /* 0x0000000611ab7c23 */ /* 0x100fe2000801089c */
[--C-:B------:R-:W-:Y:S01]  /*58c0*/  FFMA.FTZ R170, R31, UR6, -R156.reuse ;  /* 0x000000061faa7c23 */ /* 0x100fe2000801089c */
[--C-:B------:R-:W-:Y:S01]  /*58d0*/  FFMA.FTZ R169, R13, UR6, -R156.reuse ;  /* 0x000000060da97c23 */ /* 0x100fe2000801089c */
[----:B------:R-:W-:Y:S01]  /*58e0*/  FMUL.FTZ R134, R134, UR6 ;  /* 0x0000000686867c20 */ /* 0x000fe20008410000 */
[--C-:B------:R-:W-:Y:S01]  /*58f0*/  FFMA.FTZ R180, R183, UR6, -R156.reuse ;  /* 0x00000006b7b47c23 */ /* 0x100fe2000801089c */
[----:B------:R-:W-:Y:S01]  /*5900*/  MUFU.EX2 R174, R174 ;  /* 0x000000ae00ae7308 */ /* 0x000fe20000000800 */
[--C-:B------:R-:W-:Y:S01]  /*5910*/  FFMA.FTZ R179, R179, UR6, -R156.reuse ;  /* 0x00000006b3b37c23 */ /* 0x100fe2000801089c */
[--C-:B------:R-:W-:Y:S01]  /*5920*/  FFMA.FTZ R181, R181, UR6, -R156.reuse ;  /* 0x00000006b5b57c23 */ /* 0x100fe2000801089c */
[--C-:B------:R-:W-:Y:S01]  /*5930*/  FFMA.FTZ R182, R143, UR6, -R156.reuse ;  /* 0x000000068fb67c23 */ /* 0x100fe2000801089c */
[--C-:B------:R-:W-:Y:S01]  /*5940*/  FFMA.FTZ R206, R211, UR6, -R156.reuse ;  /* 0x00000006d3ce7c23 */ /* 0x100fe2000801089c */
[--C-:B------:R-:W-:Y:S01]  /*5950*/  FFMA.FTZ R209, R209, UR6, -R156.reuse ;  /* 0x00000006d1d17c23 */ /* 0x100fe2000801089c */
[--C-:B------:R-:W-:Y:S01]  /*5960*/  FFMA.FTZ R208, R213, UR6, -R156.reuse ;  /* 0x00000006d5d07c23 */ /* 0x100fe2000801089c */
[--C-:B------:R-:W-:Y:S01]  /*5970*/  FFMA.FTZ R211, R149, UR6, -R156.reuse ;  /* 0x0000000695d37c23 */ /* 0x100fe2000801089c */
[----:B------:R-:W2:Y:S01]  /*5980*/  MUFU.EX2 R171, R171 ;  /* 0x000000ab00ab7308 */ /* 0x000ea20000000800 */
[----:B------:R-:W-:Y:S01]  /*5990*/  LDSM.16.MT88.4 R148, [R173+0x1000] ;  /* 0x00100000ad94783b */ /* 0x000fe20000004200 */
[----:B-1----:R-:W-:Y:S01]  /*59a0*/  FMNMX.FTZ R177, R4, R177, !PT ;  /* 0x000000b104b17209 */ /* 0x002fe20007810000 */
[--C-:B------:R-:W-:Y:S01]  /*59b0*/  FFMA.FTZ R214, R165, UR6, -R156.reuse ;  /* 0x00000006a5d67c23 */ /* 0x100fe2000801089c */
[--C-:B------:R-:W-:Y:S01]  /*59c0*/  FFMA.FTZ R213, R163, UR6, -R156.reuse ;  /* 0x00000006a3d57c23 */ /* 0x100fe2000801089c */
[----:B------:R-:W-:Y:S01]  /*59d0*/  FFMA.FTZ R216, R161, UR6, -R156 ;  /* 0x00000006a1d87c23 */ /* 0x000fe2000801089c */
[C---:B------:R-:W-:Y:S01]  /*59e0*/  FSETP.NEU.FTZ.AND P2, PT, R177.reuse, -INF , PT ;  /* 0xff800000b100780b */ /* 0x040fe20003f5d000 */
[C---:B------:R-:W-:Y:S01]  /*59f0*/  FMUL.FTZ R152, R177.reuse, UR6 ;  /* 0x00000006b1987c20 */ /* 0x040fe20008410000 */
[----:B------:R-:W-:Y:S01]  /*5a00*/  MUFU.EX2 R170, R170 ;  /* 0x000000aa00aa7308 */ /* 0x000fe20000000800 */
[----:B------:R-:W-:Y:S01]  /*5a10*/  LDSM.16.MT88.4 R160, [R176+0x13800] ;  /* 0x01380000b0a0783b */ /* 0x000fe20000004200 */
[----:B------:R-:W-:-:S02]  /*5a20*/  FSEL R4, R177, RZ, P2 ;  /* 0x000000ffb1047208 */ /* 0x000fc40001000000 */
[----:B------:R-:W-:-:S03]  /*5a30*/  FSEL R152, R152, RZ, P2 ;  /* 0x000000ff98987208 */ /* 0x000fc60001000000 */
[----:B------:R-:W-:Y:S01]  /*5a40*/  FADD.FTZ R3, R3, -R4 ;  /* 0x8000000403037221 */ /* 0x000fe20000010000 */
[----:B------:R-:W1:Y:S01]  /*5a50*/  MUFU.EX2 R169, R169 ;  /* 0x000000a900a97308 */ /* 0x000e620000000800 */
[--C-:B------:R-:W-:Y:S01]  /*5a60*/  FFMA.FTZ R172, R25, UR6, -R152.reuse ;  /* 0x0000000619ac7c23 */ /* 0x100fe20008010898 */
[--C-:B------:R-:W-:Y:S01]  /*5a70*/  FFMA.FTZ R168, R19, UR6, -R152.reuse ;  /* 0x0000000613a87c23 */ /* 0x100fe20008010898 */
[--C-:B------:R-:W-:Y:S01]  /*5a80*/  FFMA.FTZ R135, R29, UR6, -R152.reuse ;  /* 0x000000061d877c23 */ /* 0x100fe20008010898 */
[----:B------:R-:W-:Y:S01]  /*5a90*/  FMUL.FTZ R3, R3, UR6 ;  /* 0x0000000603037c20 */ /* 0x000fe20008410000 */
[--C-:B------:R-:W-:Y:S01]  /*5aa0*/  FFMA.FTZ R5, R15, UR6, -R152.reuse ;  /* 0x000000060f057c23 */ /* 0x100fe20008010898 */
[----:B------:R-:W3:Y:S01]  /*5ab0*/  LDSM.16.MT88.4 R28, [R175] ;  /* 0x00000000af1c783b */ /* 0x000ee20000004200 */
[----:B--2---:R-:W-:Y:S01]  /*5ac0*/  F2FP.F16.F32.PACK_AB R4, R171, R174 ;  /* 0x000000aeab04723e */ /* 0x004fe200000000ff */
[----:B------:R-:W-:Y:S01]  /*5ad0*/  MUFU.EX2 R172, R172 ;  /* 0x000000ac00ac7308 */ /* 0x000fe20000000800 */
[--C-:B------:R-:W-:Y:S01]  /*5ae0*/  FFMA.FTZ R183, R139, UR6, -R152.reuse ;  /* 0x000000068bb77c23 */ /* 0x100fe20008010898 */
[----:B------:R-:W-:Y:S01]  /*5af0*/  LDSM.16.MT88.4 R12, [R176+0x12000] ;  /* 0x01200000b00c783b */ /* 0x000fe20000004200 */
[--C-:B------:R-:W-:Y:S01]  /*5b00*/  FFMA.FTZ R202, R141, UR6, -R152.reuse ;  /* 0x000000068dca7c23 */ /* 0x100fe20008010898 */
[--C-:B------:R-:W-:Y:S01]  /*5b10*/  FFMA.FTZ R204, R137, UR6, -R152.reuse ;  /* 0x0000000689cc7c23 */ /* 0x100fe20008010898 */
[--C-:B------:R-:W-:Y:S01]  /*5b20*/  FFMA.FTZ R201, R201, UR6, -R152.reuse ;  /* 0x00000006c9c97c23 */ /* 0x100fe20008010898 */
[----:B------:R-:W-:Y:S01]  /*5b30*/  LDSM.16.MT88.4 R140, [R176+0x12800] ;  /* 0x01280000b08c783b */ /* 0x000fe20000004200 */
[--C-:B------:R-:W-:Y:S01]  /*5b40*/  FFMA.FTZ R205, R205, UR6, -R152.reuse ;  /* 0x00000006cdcd7c23 */ /* 0x100fe20008010898 */
[----:B------:R-:W2:Y:S01]  /*5b50*/  MUFU.EX2 R168, R168 ;  /* 0x000000a800a87308 */ /* 0x000ea20000000800 */
[----:B-1----:R-:W-:Y:S01]  /*5b60*/  F2FP.F16.F32.PACK_AB R6, R169, R170 ;  /* 0x000000aaa906723e */ /* 0x002fe200000000ff */
[----:B------:R-:W-:Y:S01]  /*5b70*/  LDSM.16.MT88.4 R136, [R154+0x12800] ;  /* 0x012800009a88783b */ /* 0x000fe20000004200 */
[--C-:B------:R-:W-:Y:S01]  /*5b80*/  FFMA.FTZ R210, R207, UR6, -R152.reuse ;  /* 0x00000006cfd27c23 */ /* 0x100fe20008010898 */
[--C-:B------:R-:W-:Y:S01]  /*5b90*/  FFMA.FTZ R203, R203, UR6, -R152.reuse ;  /* 0x00000006cbcb7c23 */ /* 0x100fe20008010898 */
[----:B------:R-:W-:Y:S01]  /*5ba0*/  FFMA.FTZ R212, R145, UR6, -R152 ;  /* 0x0000000691d47c23 */ /* 0x000fe20008010898 */
[----:B------:R-:W-:Y:S01]  /*5bb0*/  FFMA.FTZ R207, R167, UR6, -R156 ;  /* 0x00000006a7cf7c23 */ /* 0x000fe2000801089c */
[--C-:B------:R-:W-:Y:S01]  /*5bc0*/  FFMA.FTZ R215, R159, UR6, -R152.reuse ;  /* 0x000000069fd77c23 */ /* 0x100fe20008010898 */
[----:B------:R-:W-:Y:S01]  /*5bd0*/  MUFU.EX2 R135, R135 ;  /* 0x0000008700877308 */ /* 0x000fe20000000800 */
[----:B------:R-:W-:Y:S01]  /*5be0*/  LDSM.16.MT88.4 R164, [R175+0x1800] ;  /* 0x00180000afa4783b */ /* 0x000fe20000004200 */
[--C-:B------:R-:W-:Y:S01]  /*5bf0*/  FFMA.FTZ R218, R157, UR6, -R152.reuse ;  /* 0x000000069dda7c23 */ /* 0x100fe20008010898 */
[--C-:B------:R-:W-:Y:S01]  /*5c00*/  FFMA.FTZ R217, R155, UR6, -R152.reuse ;  /* 0x000000069bd97c23 */ /* 0x100fe20008010898 */
[----:B------:R-:W-:Y:S01]  /*5c10*/  FFMA.FTZ R220, R153, UR6, -R152 ;  /* 0x0000000699dc7c23 */ /* 0x000fe20008010898 */
[----:B------:R-:W-:Y:S03]  /*5c20*/  LDSM.16.MT88.4 R156, [R175+0x5800] ;  /* 0x00580000af9c783b */ /* 0x000fe60000004200 */
[----:B------:R2:W1:Y:S08]  /*5c30*/  MUFU.EX2 R132, R5 ;  /* 0x0000000500847308 */ /* 0x0004700000000800 */
[----:B------:R-:W4:Y:S08]  /*5c40*/  MUFU.EX2 R134, R134 ;  /* 0x0000008600867308 */ /* 0x000f300000000800 */
[----:B------:R-:W5:Y:S01]  /*5c50*/  MUFU.EX2 R3, R3 ;  /* 0x0000000300037308 */ /* 0x000f620000000800 */
[----:B--2---:R-:W-:-:S02]  /*5c60*/  F2FP.F16.F32.PACK_AB R5, R168, R172 ;  /* 0x000000aca805723e */ /* 0x004fc400000000ff */
[----:B-1----:R-:W-:-:S05]  /*5c70*/  F2FP.F16.F32.PACK_AB R7, R132, R135 ;  /* 0x000000878407723e */ /* 0x002fca00000000ff */
[----:B------:R-:W-:Y:S01]  /*5c80*/  MUFU.EX2 R179, R179 ;  /* 0x000000b300b37308 */ /* 0x000fe20000000800 */
[-C--:B----4-:R-:W-:Y:S01]  /*5c90*/  FMUL.FTZ R16, R36, R134.reuse ;  /* 0x0000008624107220 */ /* 0x090fe20000410000 */
[-C--:B------:R-:W-:Y:S01]  /*5ca0*/  FMUL.FTZ R17, R37, R134.reuse ;  /* 0x0000008625117220 */ /* 0x080fe20000410000 */
[-C--:B------:R-:W-:Y:S01]  /*5cb0*/  FMUL.FTZ R40, R40, R134.reuse ;  /* 0x0000008628287220 */ /* 0x080fe20000410000 */
[-C--:B------:R-:W-:Y:S01]  /*5cc0*/  FMUL.FTZ R41, R41, R134.reuse ;  /* 0x0000008629297220 */ /* 0x080fe20000410000 */
[-C--:B------:R-:W-:Y:S01]  /*5cd0*/  FMUL.FTZ R32, R52, R134.reuse ;  /* 0x0000008634207220 */ /* 0x080fe20000410000 */
[-C--:B------:R-:W-:Y:S01]  /*5ce0*/  FMUL.FTZ R33, R53, R134.reuse ;  /* 0x0000008635217220 */ /* 0x080fe20000410000 */
[-C--:B------:R-:W-:Y:S01]  /*5cf0*/  FMUL.FTZ R24, R44, R134.reuse ;  /* 0x000000862c187220 */ /* 0x080fe20000410000 */
[-C--:B------:R-:W-:Y:S01]  /*5d00*/  FMUL.FTZ R25, R45, R134.reuse ;  /* 0x000000862d197220 */ /* 0x080fe20000410000 */
[-C--:B-----5:R-:W-:Y:S01]  /*5d10*/  FMUL.FTZ R18, R38, R3.reuse ;  /* 0x0000000326127220 */ /* 0x0a0fe20000410000 */
[-C--:B------:R-:W-:Y:S01]  /*5d20*/  FMUL.FTZ R19, R39, R3.reuse ;  /* 0x0000000327137220 */ /* 0x080fe20000410000 */
[-C--:B------:R-:W-:Y:S01]  /*5d30*/  FMUL.FTZ R42, R42, R3.reuse ;  /* 0x000000032a2a7220 */ /* 0x080fe20000410000 */
[-C--:B------:R-:W-:Y:S01]  /*5d40*/  FMUL.FTZ R43, R43, R3.reuse ;  /* 0x000000032b2b7220 */ /* 0x080fe20000410000 */
[----:B------:R-:W1:Y:S01]  /*5d50*/  LDSM.16.MT88.4 R36, [R173] ;  /* 0x00000000ad24783b */ /* 0x000e620000004200 */
[-C--:B------:R-:W-:Y:S01]  /*5d60*/  FMUL.FTZ R34, R54, R3.reuse ;  /* 0x0000000336227220 */ /* 0x080fe20000410000 */
[-C--:B------:R-:W-:Y:S01]  /*5d70*/  FMUL.FTZ R35, R55, R3.reuse ;  /* 0x0000000337237220 */ /* 0x080fe20000410000 */
[-C--:B------:R-:W-:Y:S01]  /*5d80*/  FMUL.FTZ R26, R46, R3.reuse ;  /* 0x000000032e1a7220 */ /* 0x080fe20000410000 */
[----:B------:R-:W2:Y:S01]  /*5d90*/  LDSM.16.MT88.4 R52, [R154+0x14000] ;  /* 0x014000009a34783b */ /* 0x000ea20000004200 */
[C---:B------:R-:W-:Y:S01]  /*5da0*/  HMMA.16816.F32 R16, R4.reuse, R20, R16 ;  /* 0x000000140410723c */ /* 0x040fe20000001810 */
[-C--:B------:R-:W-:Y:S01]  /*5db0*/  FMUL.FTZ R27, R47, R3.reuse ;  /* 0x000000032f1b7220 */ /* 0x080fe20000410000 */
[-C--:B------:R-:W-:Y:S01]  /*5dc0*/  FMUL.FTZ R48, R48, R134.reuse ;  /* 0x0000008630307220 */ /* 0x080fe20000410000 */
[----:B------:R-:W4:Y:S01]  /*5dd0*/  LDSM.16.MT88.4 R44, [R176+0x14000] ;  /* 0x01400000b02c783b */ /* 0x000f220000004200 */
[-C--:B------:R-:W-:Y:S01]  /*5de0*/  FMUL.FTZ R49, R49, R134.reuse ;  /* 0x0000008631317220 */ /* 0x080fe20000410000 */
[-C--:B------:R-:W-:Y:S01]  /*5df0*/  FMUL.FTZ R50, R50, R3.reuse ;  /* 0x0000000332327220 */ /* 0x080fe20000410000 */
[-C--:B------:R-:W-:Y:S01]  /*5e00*/  FMUL.FTZ R51, R51, R3.reuse ;  /* 0x0000000333337220 */ /* 0x080fe20000410000 */
[-C--:B------:R-:W-:Y:S01]  /*5e10*/  FMUL.FTZ R56, R56, R134.reuse ;  /* 0x0000008638387220 */ /* 0x080fe20000410000 */
[C---:B------:R-:W-:Y:S01]  /*5e20*/  HMMA.16816.F32 R20, R4.reuse, R22, R40 ;  /* 0x000000160414723c */ /* 0x040fe20000001828 */
[-C--:B------:R-:W-:Y:S01]  /*5e30*/  FMUL.FTZ R40, R60, R134.reuse ;  /* 0x000000863c287220 */ /* 0x080fe20000410000 */
[-C--:B------:R-:W-:Y:S01]  /*5e40*/  FMUL.FTZ R41, R61, R134.reuse ;  /* 0x000000863d297220 */ /* 0x080fe20000410000 */
[-C--:B------:R-:W-:Y:S01]  /*5e50*/  FMUL.FTZ R42, R62, R3.reuse ;  /* 0x000000033e2a7220 */ /* 0x080fe20000410000 */
[-C--:B------:R-:W-:Y:S01]  /*5e60*/  FMUL.FTZ R43, R63, R3.reuse ;  /* 0x000000033f2b7220 */ /* 0x080fe20000410000 */
[-C--:B------:R-:W-:Y:S01]  /*5e70*/  FMUL.FTZ R57, R57, R134.reuse ;  /* 0x0000008639397220 */ /* 0x080fe20000410000 */
[----:B------:R-:W5:Y:S01]  /*5e80*/  LDSM.16.MT88.4 R60, [R175+0x2000] ;  /* 0x00200000af3c783b */ /* 0x000f620000004200 */
[-C--:B------:R-:W-:Y:S01]  /*5e90*/  FMUL.FTZ R58, R58, R3.reuse ;  /* 0x000000033a3a7220 */ /* 0x080fe20000410000 */
[-C--:B------:R-:W-:Y:S01]  /*5ea0*/  FMUL.FTZ R59, R59, R3.reuse ;  /* 0x000000033b3b7220 */ /* 0x080fe20000410000 */
[C---:B---3--:R-:W-:Y:S01]  /*5eb0*/  HMMA.16816.F32 R24, R4.reuse, R28, R24 ;  /* 0x0000001c0418723c */ /* 0x048fe20000001818 */
[-C--:B------:R-:W-:Y:S01]  /*5ec0*/  FMUL.FTZ R72, R72, R134.reuse ;  /* 0x0000008648487220 */ /* 0x080fe20000410000 */
[-C--:B------:R-:W-:Y:S01]  /*5ed0*/  FMUL.FTZ R73, R73, R134.reuse ;  /* 0x0000008649497220 */ /* 0x080fe20000410000 */
[-C--:B------:R-:W-:Y:S01]  /*5ee0*/  FMUL.FTZ R74, R74, R3.reuse ;  /* 0x000000034a4a7220 */ /* 0x080fe20000410000 */
        /* <DEDUP_REMOVED lines=10> */
[----:B------:R-:W3:Y:S01]  /*5f90*/  LDSM.16.MT88.4 R68, [R173+0x2000] ;  /* 0x00200000ad44783b */ /* 0x000ee20000004200 */
[-C--:B------:R-:W-:Y:S01]  /*5fa0*/  FMUL.FTZ R80, R80, R134.reuse ;  /* 0x0000008650507220 */ /* 0x080fe20000410000 */
[-C--:B------:R-:W-:Y:S01]  /*5fb0*/  FMUL.FTZ R81, R81, R134.reuse ;  /* 0x0000008651517220 */ /* 0x080fe20000410000 */
[-C--:B------:R-:W-:Y:S01]  /*5fc0*/  FMUL.FTZ R82, R82, R3.reuse ;  /* 0x0000000352527220 */ /* 0x080fe20000410000 */
[C---:B-1----:R-:W-:Y:S01]  /*5fd0*/  HMMA.16816.F32 R32, R4.reuse, R36, R32 ;  /* 0x000000240420723c */ /* 0x042fe20000001820 */
        /* <DEDUP_REMOVED lines=13> */
[----:B------:R-:W1:Y:S01]  /*60b0*/  LDSM.16.MT88.4 R76, [R176+0x16000] ;  /* 0x01600000b04c783b */ /* 0x000e620000004200 */
[-C--:B------:R-:W-:Y:S01]  /*60c0*/  FMUL.FTZ R127, R127, R3.reuse ;  /* 0x000000037f7f7220 */ /* 0x080fe20000410000 */
[C---:B--2---:R-:W-:Y:S01]  /*60d0*/  HMMA.16816.F32 R48, R4.reuse, R52, R48 ;  /* 0x000000340430723c */ /* 0x044fe20000001830 */
        /* <DEDUP_REMOVED lines=13> */
[----:B------:R-:W2:Y:S01]  /*61b0*/  LDSM.16.MT88.4 R92, [R175+0x4000] ;  /* 0x00400000af5c783b */ /* 0x000ea20000004200 */
[----:B------:R-:W2:Y:S01]  /*61c0*/  MUFU.EX2 R180, R180 ;  /* 0x000000b400b47308 */ /* 0x000ea20000000800 */
[C---:B----4-:R-:W-:Y:S01]  /*61d0*/  HMMA.16816.F32 R40, R4.reuse, R44, R40 ;  /* 0x0000002c0428723c */ /* 0x050fe20000001828 */
[-C--:B------:R-:W-:Y:S01]  /*61e0*/  FMUL.FTZ R120, R120, R134.reuse ;  /* 0x0000008678787220 */ /* 0x080fe20000410000 */
[-C--:B------:R-:W-:Y:S01]  /*61f0*/  FMUL.FTZ R121, R121, R134.reuse ;  /* 0x0000008679797220 */ /* 0x080fe20000410000 */
[-C--:B------:R-:W-:Y:S01]  /*6200*/  FMUL.FTZ R122, R122, R3.reuse ;  /* 0x000000037a7a7220 */ /* 0x080fe20000410000 */
[-C--:B------:R-:W-:Y:S01]  /*6210*/  FMUL.FTZ R123, R123, R3.reuse ;  /* 0x000000037b7b7220 */ /* 0x080fe20000410000 */
[-C--:B------:R-:W-:Y:S01]  /*6220*/  FMUL.FTZ R104, R104, R134.reuse ;  /* 0x0000008668687220 */ /* 0x080fe20000410000 */
[-C--:B------:R-:W-:Y:S01]  /*6230*/  FMUL.FTZ R105, R105, R134.reuse ;  /* 0x0000008669697220 */ /* 0x080fe20000410000 */
[----:B------:R-:W-:Y:S01]  /*6240*/  MUFU.EX2 R181, R181 ;  /* 0x000000b500b57308 */ /* 0x000fe20000000800 */
[C---:B------:R-:W-:Y:S01]  /*6250*/  HMMA.16816.F32 R44, R4.reuse, R46, R64 ;  /* 0x0000002e042c723c */ /* 0x040fe20000001840 */
[-C--:B------:R-:W-:Y:S01]  /*6260*/  FMUL.FTZ R64, R84, R134.reuse ;  /* 0x0000008654407220 */ /* 0x080fe20000410000 */
[-C--:B------:R-:W-:Y:S01]  /*6270*/  FMUL.FTZ R65, R85, R134.reuse ;  /* 0x0000008655417220 */ /* 0x080fe20000410000 */
[-C--:B------:R-:W-:Y:S01]  /*6280*/  FMUL.FTZ R66, R86, R3.reuse ;  /* 0x0000000356427220 */ /* 0x080fe20000410000 */
[-C--:B------:R-:W-:Y:S01]  /*6290*/  FMUL.FTZ R67, R87, R3.reuse ;  /* 0x0000000357437220 */ /* 0x080fe20000410000 */
[-C--:B------:R-:W-:Y:S01]  /*62a0*/  FMUL.FTZ R106, R106, R3.reuse ;  /* 0x000000036a6a7220 */ /* 0x080fe20000410000 */
[----:B------:R-:W4:Y:S01]  /*62b0*/  LDSM.16.MT88.4 R84, [R154+0x16000] ;  /* 0x016000009a54783b */ /* 0x000f220000004200 */
[----:B------:R-:W-:Y:S01]  /*62c0*/  MUFU.EX2 R182, R182 ;  /* 0x000000b600b67308 */ /* 0x000fe20000000800 */
[C---:B-----5:R-:W-:Y:S01]  /*62d0*/  HMMA.16816.F32 R56, R4.reuse, R60, R56 ;  /* 0x0000003c0438723c */ /* 0x060fe20000001838 */
[-C--:B------:R-:W-:Y:S01]  /*62e0*/  FMUL.FTZ R107, R107, R3.reuse ;  /* 0x000000036b6b7220 */ /* 0x080fe20000410000 */
[-C--:B------:R-:W-:Y:S01]  /*62f0*/  FMUL.FTZ R116, R116, R134.reuse ;  /* 0x0000008674747220 */ /* 0x080fe20000410000 */
[-C--:B------:R-:W-:Y:S01]  /*6300*/  FMUL.FTZ R117, R117, R134.reuse ;  /* 0x0000008675757220 */ /* 0x080fe20000410000 */
[-C--:B------:R-:W-:Y:S01]  /*6310*/  FMUL.FTZ R118, R118, R3.reuse ;  /* 0x0000000376767220 */ /* 0x080fe20000410000 */
[-C--:B------:R-:W-:Y:S01]  /*6320*/  FMUL.FTZ R119, R119, R3.reuse ;  /* 0x0000000377777220 */ /* 0x080fe20000410000 */
[----:B------:R-:W-:Y:S01]  /*6330*/  LDSM.16.MT88.4 R128, [R175+0x800] ;  /* 0x00080000af80783b */ /* 0x000fe20000004200 */
[----:B------:R-:W-:Y:S01]  /*6340*/  MUFU.EX2 R183, R183 ;  /* 0x000000b700b77308 */ /* 0x000fe20000000800 */
[----:B------:R-:W-:Y:S01]  /*6350*/  HMMA.16816.F32 R60, R4, R62, R80 ;  /* 0x0000003e043c723c */ /* 0x000fe20000001850 */
[-C--:B------:R-:W-:Y:S01]  /*6360*/  FMUL.FTZ R80, R100, R134.reuse ;  /* 0x0000008664507220 */ /* 0x080fe20000410000 */
[----:B------:R-:W-:Y:S01]  /*6370*/  FMUL.FTZ R81, R101, R134 ;  /* 0x0000008665517220 */ /* 0x000fe20000410000 */
[-C--:B------:R-:W-:Y:S01]  /*6380*/  FMUL.FTZ R82, R102, R3.reuse ;  /* 0x0000000366527220 */ /* 0x080fe20000410000 */
[----:B------:R-:W-:-:S02]  /*6390*/  FMUL.FTZ R83, R103, R3 ;  /* 0x0000000367537220 */ /* 0x000fc40000410000 */
[----:B------:R-:W5:Y:S01]  /*63a0*/  LDSM.16.MT88.4 R100, [R173+0x4000] ;  /* 0x00400000ad64783b */ /* 0x000f620000004200 */
[----:B------:R-:W5:Y:S01]  /*63b0*/  MUFU.EX2 R202, R202 ;  /* 0x000000ca00ca7308 */ /* 0x000f620000000800 */
[C---:B------:R-:W-:Y:S07]  /*63c0*/  HMMA.16816.F32 R8, R4.reuse, R12, R8 ;  /* 0x0000000c0408723c */ /* 0x040fee0000001808 */
[----:B------:R-:W-:Y:S01]  /*63d0*/  MUFU.EX2 R204, R204 ;  /* 0x000000cc00cc7308 */ /* 0x000fe20000000800 */
[C---:B------:R-:W-:Y:S01]  /*63e0*/  HMMA.16816.F32 R12, R4.reuse, R14, R124 ;  /* 0x0000000e040c723c */ /* 0x040fe2000000187c */
[----:B------:R-:W5:Y:S06]  /*63f0*/  LDSM.16.MT88.4 R124, [R173+0x800] ;  /* 0x00080000ad7c783b */ /* 0x000f6c0000004200 */
[----:B------:R-:W5:Y:S01]  /*6400*/  MUFU.EX2 R201, R201 ;  /* 0x000000c900c97308 */ /* 0x000f620000000800 */
[C---:B---3--:R-:W-:Y:S07]  /*6410*/  HMMA.16816.F32 R64, R4.reuse, R68, R64 ;  /* 0x000000440440723c */ /* 0x048fee0000001840 */
[----:B------:R-:W-:Y:S01]  /*6420*/  MUFU.EX2 R206, R206 ;  /* 0x000000ce00ce7308 */ /* 0x000fe20000000800 */
[----:B------:R-:W-:Y:S01]  /*6430*/  HMMA.16816.F32 R68, R4, R70, R88 ;  /* 0x000000460444723c */ /* 0x000fe20000001858 */
[-C--:B------:R-:W-:Y:S01]  /*6440*/  FMUL.FTZ R88, R108, R134.reuse ;  /* 0x000000866c587220 */ /* 0x080fe20000410000 */
[----:B------:R-:W-:Y:S01]  /*6450*/  FMUL.FTZ R89, R109, R134 ;  /* 0x000000866d597220 */ /* 0x000fe20000410000 */
[-C--:B------:R-:W-:Y:S01]  /*6460*/  FMUL.FTZ R90, R110, R3.reuse ;  /* 0x000000036e5a7220 */ /* 0x080fe20000410000 */
[----:B------:R-:W-:-:S02]  /*6470*/  FMUL.FTZ R91, R111, R3 ;  /* 0x000000036f5b7220 */ /* 0x000fc40000410000 */
[----:B------:R-:W3:Y:S01]  /*6480*/  LDSM.16.MT88.4 R108, [R175+0x2800] ;  /* 0x00280000af6c783b */ /* 0x000ee20000004200 */
[----:B------:R-:W-:Y:S01]  /*6490*/  MUFU.EX2 R209, R209 ;  /* 0x000000d100d17308 */ /* 0x000fe20000000800 */
[C---:B-1----:R-:W-:Y:S07]  /*64a0*/  HMMA.16816.F32 R72, R4.reuse, R76, R72 ;  /* 0x0000004c0448723c */ /* 0x042fee0000001848 */
[----:B------:R-:W-:Y:S01]  /*64b0*/  MUFU.EX2 R208, R208 ;  /* 0x000000d000d07308 */ /* 0x000fe20000000800 */
[C---:B------:R-:W-:Y:S01]  /*64c0*/  HMMA.16816.F32 R76, R4.reuse, R78, R96 ;  /* 0x0000004e044c723c */ /* 0x040fe20000001860 */
[-C--:B------:R-:W-:Y:S01]  /*64d0*/  FMUL.FTZ R96, R112, R134.reuse ;  /* 0x0000008670607220 */ /* 0x080fe20000410000 */
[-C--:B------:R-:W-:Y:S01]  /*64e0*/  FMUL.FTZ R97, R113, R134.reuse ;  /* 0x0000008671617220 */ /* 0x080fe20000410000 */
[-C--:B------:R-:W-:Y:S01]  /*64f0*/  FMUL.FTZ R98, R114, R3.reuse ;  /* 0x0000000372627220 */ /* 0x080fe20000410000 */
[-C--:B------:R-:W-:Y:S01]  /*6500*/  FMUL.FTZ R99, R115, R3.reuse ;  /* 0x0000000373637220 */ /* 0x080fe20000410000 */
[----:B------:R-:W-:Y:S01]  /*6510*/  FFMA.FTZ R134, R197, R134, R174 ;  /* 0x00000086c5867223 */ /* 0x000fe200000100ae */
[----:B------:R-:W-:Y:S01]  /*6520*/  LDSM.16.MT88.4 R112, [R176+0x16800] ;  /* 0x01680000b070783b */ /* 0x000fe20000004200 */
[----:B------:R-:W-:Y:S01]  /*6530*/  MUFU.EX2 R211, R211 ;  /* 0x000000d300d37308 */ /* 0x000fe20000000800 */
[----:B--2---:R-:W-:Y:S01]  /*6540*/  HMMA.16816.F32 R88, R4, R92, R88 ;  /* 0x0000005c0458723c */ /* 0x004fe20000001858 */
[----:B------:R-:W-:Y:S01]  /*6550*/  FFMA.FTZ R3, R195, R3, R172 ;  /* 0x00000003c3037223 */ /* 0x000fe200000100ac */
[----:B------:R-:W-:-:S03]  /*6560*/  FADD.FTZ R171, R171, R134 ;  /* 0x00000086abab7221 */ /* 0x000fc60000010000 */
[----:B------:R-:W-:Y:S01]  /*6570*/  FADD.FTZ R168, R168, R3 ;  /* 0x00000003a8a87221 */ /* 0x000fe20000010000 */
[----:B------:R-:W-:Y:S01]  /*6580*/  FADD.FTZ R170, R170, R171 ;  /* 0x000000abaaaa7221 */ /* 0x000fe20000010000 */
[----:B------:R-:W-:Y:S01]  /*6590*/  MUFU.EX2 R205, R205 ;  /* 0x000000cd00cd7308 */ /* 0x000fe20000000800 */
[C---:B------:R-:W-:Y:S01]  /*65a0*/  HMMA.16816.F32 R92, R4.reuse, R94, R120 ;  /* 0x0000005e045c723c */ /* 0x040fe20000001878 */
[----:B------:R-:W1:Y:S01]  /*65b0*/  LDSM.16.MT88.4 R120, [R176+0x14800] ;  /* 0x01480000b078783b */ /* 0x000e620000004200 */
[----:B------:R-:W-:Y:S01]  /*65c0*/  FADD.FTZ R135, R135, R168 ;  /* 0x000000a887877221 */ /* 0x000fe20000010000 */
[----:B------:R-:W-:Y:S01]  /*65d0*/  FADD.FTZ R170, R169, R170 ;  /* 0x000000aaa9aa7221 */ /* 0x000fe20000010000 */
[----:B------:R-:W-:Y:S02]  /*65e0*/  MOV R3, R177 ;  /* 0x000000b100037202 */ /* 0x000fe40000000f00 */
[----:B------:R-:W-:Y:S01]  /*65f0*/  FADD.FTZ R132, R132, R135 ;  /* 0x0000008784847221 */ /* 0x000fe20000010000 */
[----:B------:R-:W-:Y:S01]  /*6600*/  MUFU.EX2 R210, R210 ;  /* 0x000000d200d27308 */ /* 0x000fe20000000800 */
[C---:B----4-:R-:W-:Y:S07]  /*6610*/  HMMA.16816.F32 R80, R4.reuse, R84, R80 ;  /* 0x000000540450723c */ /* 0x050fee0000001850 */
[----:B------:R-:W-:Y:S01]  /*6620*/  MUFU.EX2 R203, R203 ;  /* 0x000000cb00cb7308 */ /* 0x000fe20000000800 */
[C---:B------:R-:W-:Y:S01]  /*6630*/  HMMA.16816.F32 R84, R4.reuse, R86, R104 ;  /* 0x000000560454723c */ /* 0x040fe20000001868 */
[----:B------:R-:W-:Y:S06]  /*6640*/  LDSM.16.MT88.4 R104, [R173+0x2800] ;  /* 0x00280000ad68783b */ /* 0x000fec0000004200 */
[----:B------:R-:W-:Y:S01]  /*6650*/  MUFU.EX2 R212, R212 ;  /* 0x000000d400d47308 */ /* 0x000fe20000000800 */
[C---:B-----5:R-:W-:Y:S01]  /*6660*/  HMMA.16816.F32 R96, R4.reuse, R100, R96 ;  /* 0x000000640460723c */ /* 0x060fe20000001860 */
[----:B------:R-:W-:Y:S01]  /*6670*/  F2FP.F16.F32.PACK_AB R100, R180, R179 ;  /* 0x000000b3b464723e */ /* 0x000fe200000000ff */
[----:B------:R-:W-:Y:S01]  /*6680*/  FADD.FTZ R179, R179, R170 ;  /* 0x000000aab3b37221 */ /* 0x000fe20000010000 */
[----:B------:R-:W-:Y:S01]  /*6690*/  F2FP.F16.F32.PACK_AB R101, R202, R183 ;  /* 0x000000b7ca65723e */ /* 0x000fe200000000ff */
[----:B------:R-:W-:Y:S01]  /*66a0*/  FADD.FTZ R183, R183, R132 ;  /* 0x00000084b7b77221 */ /* 0x000fe20000010000 */
[----:B------:R-:W-:Y:S01]  /*66b0*/  MOV R132, R178 ;  /* 0x000000b200847202 */ /* 0x000fe20000000f00 */
[----:B------:R-:W-:Y:S01]  /*66c0*/  FADD.FTZ R180, R180, R179 ;  /* 0x000000b3b4b47221 */ /* 0x000fe20000010000 */
[----:B------:R-:W-:Y:S01]  /*66d0*/  MUFU.EX2 R207, R207 ;  /* 0x000000cf00cf7308 */ /* 0x000fe20000000800 */
[----:B------:R-:W-:Y:S01]  /*66e0*/  HMMA.16816.F32 R4, R4, R102, R116 ;  /* 0x000000660404723c */ /* 0x000fe20000001874 */
[----:B------:R-:W-:Y:S01]  /*66f0*/  F2FP.F16.F32.PACK_AB R102, R182, R181 ;  /* 0x000000b5b666723e */ /* 0x000fe200000000ff */
[----:B------:R-:W2:Y:S01]  /*6700*/  LDSM.16.MT88.4 R116, [R154+0x14800] ;  /* 0x014800009a74783b */ /* 0x000ea20000004200 */
[----:B------:R-:W-:Y:S01]  /*6710*/  F2FP.F16.F32.PACK_AB R103, R201, R204 ;  /* 0x000000ccc967723e */ /* 0x000fe200000000ff */
[----:B------:R-:W-:Y:S01]  /*6720*/  FADD.FTZ R183, R202, R183 ;  /* 0x000000b7cab77221 */ /* 0x000fe20000010000 */
[----:B------:R-:W-:-:S02]  /*6730*/  FADD.FTZ R181, R181, R180 ;  /* 0x000000b4b5b57221 */ /* 0x000fc40000010000 */
[----:B------:R-:W4:Y:S01]  /*6740*/  MUFU.EX2 R214, R214 ;  /* 0x000000d600d67308 */ /* 0x000f220000000800 */
[----:B------:R-:W-:Y:S01]  /*6750*/  FADD.FTZ R204, R204, R183 ;  /* 0x000000b7cccc7221 */ /* 0x000fe20000010000 */
[----:B------:R-:W-:Y:S01]  /*6760*/  FADD.FTZ R181, R182, R181 ;  /* 0x000000b5b6b57221 */ /* 0x000fe20000010000 */
[----:B------:R-:W-:Y:S02]  /*6770*/  HMMA.16816.F32 R32, R100, R124, R32 ;  /* 0x0000007c6420723c */ /* 0x000fe40000001820 */
[----:B------:R-:W-:-:S03]  /*6780*/  FADD.FTZ R204, R201, R204 ;  /* 0x000000ccc9cc7221 */ /* 0x000fc60000010000 */
[----:B------:R-:W-:Y:S03]  /*6790*/  MUFU.EX2 R213, R213 ;  /* 0x000000d500d57308 */ /* 0x000fe60000000800 */
[C---:B------:R-:W-:Y:S01]  /*67a0*/  HMMA.16816.F32 R36, R100.reuse, R126, R36 ;  /* 0x0000007e6424723c */ /* 0x040fe20000001824 */
[----:B------:R-:W5:Y:S04]  /*67b0*/  LDSM.16.MT88.4 R124, [R154+0x16800] ;  /* 0x016800009a7c783b */ /* 0x000f680000004200 */
[----:B------:R-:W-:Y:S01]  /*67c0*/  MUFU.EX2 R216, R216 ;  /* 0x000000d800d87308 */ /* 0x000fe20000000800 */
[----:B----4-:R-:W-:Y:S02]  /*67d0*/  F2FP.F16.F32.PACK_AB R152, R214, R207 ;  /* 0x000000cfd698723e */ /* 0x010fe400000000ff */
[C---:B---3--:R-:W-:Y:S05]  /*67e0*/  HMMA.16816.F32 R56, R100.reuse, R108, R56 ;  /* 0x0000006c6438723c */ /* 0x048fea0000001838 */
[----:B------:R-:W-:Y:S03]  /*67f0*/  MUFU.EX2 R215, R215 ;  /* 0x000000d700d77308 */ /* 0x000fe60000000800 */
[C---:B------:R-:W-:Y:S01]  /*6800*/  HMMA.16816.F32 R60, R100.reuse, R110, R60 ;  /* 0x0000006e643c723c */ /* 0x040fe2000000183c */
[----:B------:R-:W3:Y:S04]  /*6810*/  LDSM.16.MT88.4 R108, [R175+0x4800] ;  /* 0x00480000af6c783b */ /* 0x000ee80000004200 */
[----:B------:R-:W4:Y:S03]  /*6820*/  MUFU.EX2 R218, R218 ;  /* 0x000000da00da7308 */ /* 0x000f260000000800 */
[C---:B-1----:R-:W-:Y:S05]  /*6830*/  HMMA.16816.F32 R40, R100.reuse, R120, R40 ;  /* 0x000000786428723c */ /* 0x042fea0000001828 */
[----:B------:R-:W-:Y:S03]  /*6840*/  MUFU.EX2 R217, R217 ;  /* 0x000000d900d97308 */ /* 0x000fe60000000800 */
[----:B------:R-:W-:Y:S01]  /*6850*/  HMMA.16816.F32 R44, R100, R122, R44 ;  /* 0x0000007a642c723c */ /* 0x000fe2000000182c */
[----:B------:R-:W1:Y:S04]  /*6860*/  LDSM.16.MT88.4 R120, [R173+0x4800] ;  /* 0x00480000ad78783b */ /* 0x000e680000004200 */
[----:B------:R-:W5:Y:S01]  /*6870*/  MUFU.EX2 R220, R220 ;  /* 0x000000dc00dc7308 */ /* 0x000f620000000800 */
[----:B----4-:R-:W-:-:S02]  /*6880*/  F2FP.F16.F32.PACK_AB R153, R218, R215 ;  /* 0x000000d7da99723e */ /* 0x010fc400000000ff */
[C---:B--2---:R-:W-:Y:S08]  /*6890*/  HMMA.16816.F32 R48, R100.reuse, R116, R48 ;  /* 0x000000746430723c */ /* 0x044ff00000001830 */
[----:B------:R-:W-:Y:S01]  /*68a0*/  HMMA.16816.F32 R52, R100, R118, R52 ;  /* 0x000000766434723c */ /* 0x000fe20000001834 */
[----:B------:R-:W2:Y:S01]  /*68b0*/  LDSM.16.MT88.4 R116, [R176+0x13000] ;  /* 0x01300000b074783b */ /* 0x000ea20000004200 */
[----:B-----5:R-:W-:-:S06]  /*68c0*/  F2FP.F16.F32.PACK_AB R155, R220, R217 ;  /* 0x000000d9dc9b723e */ /* 0x020fcc00000000ff */
[C---:B------:R-:W-:Y:S08]  /*68d0*/  HMMA.16816.F32 R72, R100.reuse, R112, R72 ;  /* 0x000000706448723c */ /* 0x040ff00000001848 */
[C---:B------:R-:W-:Y:S01]  /*68e0*/  HMMA.16816.F32 R76, R100.reuse, R114, R76 ;  /* 0x00000072644c723c */ /* 0x040fe2000000184c */
[----:B------:R-:W4:Y:S07]  /*68f0*/  LDSM.16.MT88.4 R112, [R175+0x1000] ;  /* 0x00100000af70783b */ /* 0x000f2e0000004200 */
[C---:B------:R-:W-:Y:S08]  /*6900*/  HMMA.16816.F32 R80, R100.reuse, R124, R80 ;  /* 0x0000007c6450723c */ /* 0x040ff00000001850 */
[C---:B------:R-:W-:Y:S01]  /*6910*/  HMMA.16816.F32 R84, R100.reuse, R126, R84 ;  /* 0x0000007e6454723c */ /* 0x040fe20000001854 */
[----:B------:R-:W5:Y:S07]  /*6920*/  LDSM.16.MT88.4 R124, [R173+0x3000] ;  /* 0x00300000ad7c783b */ /* 0x000f6e0000004200 */
[C---:B------:R-:W-:Y:S08]  /*6930*/  HMMA.16816.F32 R8, R100.reuse, R140, R8 ;  /* 0x0000008c6408723c */ /* 0x040ff00000001808 */
[C---:B------:R-:W-:Y:S01]  /*6940*/  HMMA.16816.F32 R12, R100.reuse, R142, R12 ;  /* 0x0000008e640c723c */ /* 0x040fe2000000180c */
[----:B------:R-:W-:Y:S07]  /*6950*/  LDSM.16.MT88.4 R140, [R154+0x13000] ;  /* 0x013000009a8c783b */ /* 0x000fee0000004200 */
[C---:B------:R-:W-:Y:S08]  /*6960*/  HMMA.16816.F32 R24, R100.reuse, R128, R24 ;  /* 0x000000806418723c */ /* 0x040ff00000001818 */
[C---:B------:R-:W-:Y:S01]  /*6970*/  HMMA.16816.F32 R28, R100.reuse, R130, R28 ;  /* 0x00000082641c723c */ /* 0x040fe2000000181c */
[----:B------:R-:W5:Y:S07]  /*6980*/  LDSM.16.MT88.4 R128, [R176+0x15000] ;  /* 0x01500000b080783b */ /* 0x000f6e0000004200 */
[C---:B------:R-:W-:Y:S08]  /*6990*/  HMMA.16816.F32 R64, R100.reuse, R104, R64 ;  /* 0x000000686440723c */ /* 0x040ff00000001840 */
[C---:B------:R-:W-:Y:S08]  /*69a0*/  HMMA.16816.F32 R68, R100.reuse, R106, R68 ;  /* 0x0000006a6444723c */ /* 0x040ff00000001844 */
[C---:B---3--:R-:W-:Y:S08]  /*69b0*/  HMMA.16816.F32 R88, R100.reuse, R108, R88 ;  /* 0x0000006c6458723c */ /* 0x048ff00000001858 */
[C---:B------:R-:W-:Y:S01]  /*69c0*/  HMMA.16816.F32 R104, R100.reuse, R110, R92 ;  /* 0x0000006e6468723c */ /* 0x040fe2000000185c */
[----:B------:R-:W3:Y:S07]  /*69d0*/  LDSM.16.MT88.4 R92, [R154+0x15000] ;  /* 0x015000009a5c783b */ /* 0x000eee0000004200 */
[C---:B------:R-:W-:Y:S08]  /*69e0*/  HMMA.16816.F32 R16, R100.reuse, R136, R16 ;  /* 0x000000886410723c */ /* 0x040ff00000001810 */
[C---:B------:R-:W-:Y:S01]  /*69f0*/  HMMA.16816.F32 R20, R100.reuse, R138, R20 ;  /* 0x0000008a6414723c */ /* 0x040fe20000001814 */
[----:B------:R-:W-:Y:S07]  /*6a00*/  LDSM.16.MT88.4 R136, [R175+0x3000] ;  /* 0x00300000af88783b */ /* 0x000fee0000004200 */
[----:B-1----:R-:W-:Y:S01]  /*6a10*/  HMMA.16816.F32 R108, R100, R120, R96 ;  /* 0x00000078646c723c */ /* 0x002fe20000001860 */
[----:B------:R-:W-:Y:S01]  /*6a20*/  F2FP.F16.F32.PACK_AB R120, R209, R206 ;  /* 0x000000ced178723e */ /* 0x000fe200000000ff */
[----:B------:R-:W-:Y:S01]  /*6a30*/  LDSM.16.MT88.4 R96, [R176+0x17000] ;  /* 0x01700000b060783b */ /* 0x000fe20000004200 */
[----:B------:R-:W-:Y:S01]  /*6a40*/  F2FP.F16.F32.PACK_AB R121, R210, R205 ;  /* 0x000000cdd279723e */ /* 0x000fe200000000ff */
[----:B------:R-:W-:Y:S01]  /*6a50*/  FADD.FTZ R206, R206, R181 ;  /* 0x000000b5cece7221 */ /* 0x000fe20000010000 */
[----:B------:R-:W-:-:S03]  /*6a60*/  FADD.FTZ R205, R205, R204 ;  /* 0x000000cccdcd7221 */ /* 0x000fc60000010000 */
[----:B------:R-:W-:Y:S01]  /*6a70*/  HMMA.16816.F32 R100, R100, R122, R4 ;  /* 0x0000007a6464723c */ /* 0x000fe20000001804 */
[----:B------:R-:W-:Y:S01]  /*6a80*/  F2FP.F16.F32.PACK_AB R122, R211, R208 ;  /* 0x000000d0d37a723e */ /* 0x000fe200000000ff */
[----:B------:R-:W-:Y:S01]  /*6a90*/  FADD.FTZ R209, R209, R206 ;  /* 0x000000ced1d17221 */ /* 0x000fe20000010000 */
[----:B------:R-:W-:Y:S01]  /*6aa0*/  F2FP.F16.F32.PACK_AB R123, R212, R203 ;  /* 0x000000cbd47b723e */ /* 0x000fe200000000ff */
[----:B------:R-:W-:Y:S02]  /*6ab0*/  FADD.FTZ R210, R210, R205 ;  /* 0x000000cdd2d27221 */ /* 0x000fe40000010000 */
[----:B------:R-:W-:Y:S02]  /*6ac0*/  FADD.FTZ R208, R208, R209 ;  /* 0x000000d1d0d07221 */ /* 0x000fe40000010000 */
[----:B------:R-:W-:Y:S02]  /*6ad0*/  FADD.FTZ R203, R203, R210 ;  /* 0x000000d2cbcb7221 */ /* 0x000fe40000010000 */
[----:B--2---:R-:W-:Y:S01]  /*6ae0*/  HMMA.16816.F32 R8, R120, R116, R8 ;  /* 0x000000747808723c */ /* 0x004fe20000001808 */
        /* <DEDUP_REMOVED lines=9> */
[----:B----4-:R-:W-:Y:S01]  /*6b80*/  HMMA.16816.F32 R116, R120, R112, R24 ;  /* 0x000000707874723c */ /* 0x010fe20000001818 */
[----:B------:R-:W-:Y:S01]  /*6b90*/  FADD.FTZ R197, R216, R197 ;  /* 0x000000c5d8c57221 */ /* 0x000fe20000010000 */
[----:B------:R-:W-:-:S06]  /*6ba0*/  FADD.FTZ R195, R220, R195 ;  /* 0x000000c3dcc37221 */ /* 0x000fcc0000010000 */
[C---:B------:R-:W-:Y:S08]  /*6bb0*/  HMMA.16816.F32 R112, R120.reuse, R114, R28 ;  /* 0x000000727870723c */ /* 0x040ff0000000181c */
[C---:B-----5:R-:W-:Y:S01]  /*6bc0*/  HMMA.16816.F32 R28, R120.reuse, R124, R64 ;  /* 0x0000007c781c723c */ /* 0x060fe20000001840 */
[----:B------:R-:W-:Y:S07]  /*6bd0*/  LDSM.16.MT88.4 R64, [R176+0x15800] ;  /* 0x01580000b040783b */ /* 0x000fee0000004200 */
[C---:B------:R-:W-:Y:S01]  /*6be0*/  HMMA.16816.F32 R24, R120.reuse, R126, R68 ;  /* 0x0000007e7818723c */ /* 0x040fe20000001844 */
[----:B------:R-:W1:Y:S07]  /*6bf0*/  LDSM.16.MT88.4 R124, [R175+0x5000] ;  /* 0x00500000af7c783b */ /* 0x000e6e0000004200 */
[C---:B------:R-:W-:Y:S01]  /*6c00*/  HMMA.16816.F32 R4, R120.reuse, R130, R44 ;  /* 0x000000827804723c */ /* 0x040fe2000000182c */
[----:B------:R-:W2:Y:S07]  /*6c10*/  LDSM.16.MT88.4 R44, [R154+0x17000] ;  /* 0x017000009a2c783b */ /* 0x000eae0000004200 */
[C---:B------:R-:W-:Y:S08]  /*6c20*/  HMMA.16816.F32 R144, R120.reuse, R140, R16 ;  /* 0x0000008c7890723c */ /* 0x040ff00000001810 */
[C---:B------:R-:W-:Y:S08]  /*6c30*/  HMMA.16816.F32 R140, R120.reuse, R142, R20 ;  /* 0x0000008e788c723c */ /* 0x040ff00000001814 */
[C---:B------:R-:W-:Y:S08]  /*6c40*/  HMMA.16816.F32 R32, R120.reuse, R148, R32 ;  /* 0x000000947820723c */ /* 0x040ff00000001820 */
[C---:B------:R-:W-:Y:S01]  /*6c50*/  HMMA.16816.F32 R20, R120.reuse, R150, R36 ;  /* 0x000000967814723c */ /* 0x040fe20000001824 */
[----:B------:R-:W4:Y:S07]  /*6c60*/  LDSM.16.MT88.4 R148, [R173+0x5000] ;  /* 0x00500000ad94783b */ /* 0x000f2e0000004200 */
[C---:B------:R-:W-:Y:S01]  /*6c70*/  HMMA.16816.F32 R16, R120.reuse, R128, R40 ;  /* 0x000000807810723c */ /* 0x040fe20000001828 */
[----:B------:R-:W-:Y:S07]  /*6c80*/  LDSM.16.MT88.4 R40, [R154+0x13800] ;  /* 0x013800009a28783b */ /* 0x000fee0000004200 */
[C---:B---3--:R-:W-:Y:S08]  /*6c90*/  HMMA.16816.F32 R48, R120.reuse, R92, R48 ;  /* 0x0000005c7830723c */ /* 0x048ff00000001830 */
[C---:B------:R-:W-:Y:S08]  /*6ca0*/  HMMA.16816.F32 R52, R120.reuse, R94, R52 ;  /* 0x0000005e7834723c */ /* 0x040ff00000001834 */
[C---:B-1----:R-:W-:Y:S01]  /*6cb0*/  HMMA.16816.F32 R128, R120.reuse, R124, R88 ;  /* 0x0000007c7880723c */ /* 0x042fe20000001858 */
[----:B------:R-:W-:Y:S07]  /*6cc0*/  LDSM.16.MT88.4 R88, [R173+0x3800] ;  /* 0x00380000ad58783b */ /* 0x000fee0000004200 */
[C---:B------:R-:W-:Y:S01]  /*6cd0*/  HMMA.16816.F32 R92, R120.reuse, R96, R72 ;  /* 0x00000060785c723c */ /* 0x040fe20000001848 */
[----:B------:R-:W1:Y:S07]  /*6ce0*/  LDSM.16.MT88.4 R72, [R154+0x15800] ;  /* 0x015800009a48783b */ /* 0x000e6e0000004200 */
[C---:B------:R-:W-:Y:S01]  /*6cf0*/  HMMA.16816.F32 R124, R120.reuse, R126, R104 ;  /* 0x0000007e787c723c */ /* 0x040fe20000001868 */
[----:B------:R3:W5:Y:S07]  /*6d00*/  LDSM.16.MT88.4 R104, [R154+0x17800] ;  /* 0x017800009a68783b */ /* 0x00076e0000004200 */
[C---:B------:R-:W-:Y:S08]  /*6d10*/  HMMA.16816.F32 R96, R120.reuse, R98, R76 ;  /* 0x000000627860723c */ /* 0x040ff0000000184c */
[C---:B--2---:R-:W-:Y:S01]  /*6d20*/  HMMA.16816.F32 R76, R120.reuse, R44, R80 ;  /* 0x0000002c784c723c */ /* 0x044fe20000001850 */
[----:B------:R-:W2:Y:S07]  /*6d30*/  LDSM.16.MT88.4 R80, [R175+0x3800] ;  /* 0x00380000af50783b */ /* 0x000eae0000004200 */
[C---:B------:R-:W-:Y:S01]  /*6d40*/  HMMA.16816.F32 R44, R120.reuse, R46, R84 ;  /* 0x0000002e782c723c */ /* 0x040fe20000001854 */
[----:B---3--:R-:W-:Y:S01]  /*6d50*/  F2FP.F16.F32.PACK_AB R154, R216, R213 ;  /* 0x000000d5d89a723e */ /* 0x008fe200000000ff */
[----:B------:R-:W3:Y:S06]  /*6d60*/  LDSM.16.MT88.4 R84, [R173+0x1800] ;  /* 0x00180000ad54783b */ /* 0x000eec0000004200 */
[C---:B------:R-:W-:Y:S08]  /*6d70*/  HMMA.16816.F32 R56, R120.reuse, R136, R56 ;  /* 0x000000887838723c */ /* 0x040ff00000001838 */
[C---:B------:R-:W-:Y:S08]  /*6d80*/  HMMA.16816.F32 R60, R120.reuse, R138, R60 ;  /* 0x0000008a783c723c */ /* 0x040ff0000000183c */
[C---:B----4-:R-:W-:Y:S08]  /*6d90*/  HMMA.16816.F32 R136, R120.reuse, R148, R108 ;  /* 0x000000947888723c */ /* 0x050ff0000000186c */
[----:B------:R-:W-:Y:S08]  /*6da0*/  HMMA.16816.F32 R148, R120, R150, R100 ;  /* 0x000000967894723c */ /* 0x000ff00000001864 */
[C---:B-1----:R-:W-:Y:S08]  /*6db0*/  HMMA.16816.F32 R68, R152.reuse, R72, R48 ;  /* 0x000000489844723c */ /* 0x042ff00000001830 */
[C---:B-----5:R-:W-:Y:S08]  /*6dc0*/  HMMA.16816.F32 R100, R152.reuse, R104, R76 ;  /* 0x000000689864723c */ /* 0x060ff0000000184c */
[C---:B------:R-:W-:Y:S08]  /*6dd0*/  HMMA.16816.F32 R104, R152.reuse, R106, R44 ;  /* 0x0000006a9868723c */ /* 0x040ff0000000182c */
[C---:B------:R-:W-:Y:S01]  /*6de0*/  HMMA.16816.F32 R48, R152.reuse, R166, R112 ;  /* 0x000000a69830723c */ /* 0x040fe20000001870 */
[----:B------:R-:W1:Y:S07]  /*6df0*/  LDSM.16.MT88.4 R112, [R176+0x17800] ;  /* 0x01780000b070783b */ /* 0x000e6e0000004200 */
[C---:B------:R-:W-:Y:S01]  /*6e00*/  HMMA.16816.F32 R44, R152.reuse, R164, R116 ;  /* 0x000000a4982c723c */ /* 0x040fe20000001874 */
[----:B------:R-:W4:Y:S07]  /*6e10*/  LDSM.16.MT88.4 R116, [R173+0x5800] ;  /* 0x00580000ad74783b */ /* 0x000f2e0000004200 */
[C---:B------:R-:W-:Y:S08]  /*6e20*/  HMMA.16816.F32 R72, R152.reuse, R74, R52 ;  /* 0x0000004a9848723c */ /* 0x040ff00000001834 */
[C---:B--2---:R-:W-:Y:S08]  /*6e30*/  HMMA.16816.F32 R76, R152.reuse, R80, R56 ;  /* 0x00000050984c723c */ /* 0x044ff00000001838 */
[C---:B------:R-:W-:Y:S08]  /*6e40*/  HMMA.16816.F32 R80, R152.reuse, R82, R60 ;  /* 0x000000529850723c */ /* 0x040ff0000000183c */
[C---:B---3--:R-:W-:Y:S08]  /*6e50*/  HMMA.16816.F32 R52, R152.reuse, R84, R32 ;  /* 0x000000549834723c */ /* 0x048ff00000001820 */
[C---:B------:R-:W-:Y:S08]  /*6e60*/  HMMA.16816.F32 R56, R152.reuse, R86, R20 ;  /* 0x000000569838723c */ /* 0x040ff00000001814 */
[C---:B-1----:R-:W-:Y:S08]  /*6e70*/  HMMA.16816.F32 R92, R152.reuse, R112, R92 ;  /* 0x00000070985c723c */ /* 0x042ff0000000185c */
[C---:B------:R-:W-:Y:S08]  /*6e80*/  HMMA.16816.F32 R96, R152.reuse, R114, R96 ;  /* 0x000000729860723c */ /* 0x040ff00000001860 */
[C---:B------:R-:W-:Y:S08]  /*6e90*/  HMMA.16816.F32 R36, R152.reuse, R40, R144 ;  /* 0x000000289824723c */ /* 0x040ff00000001890 */
[C---:B------:R-:W-:Y:S08]  /*6ea0*/  HMMA.16816.F32 R108, R152.reuse, R156, R128 ;  /* 0x0000009c986c723c */ /* 0x040ff00000001880 */
[C---:B------:R-:W-:Y:S08]  /*6eb0*/  HMMA.16816.F32 R120, R152.reuse, R158, R124 ;  /* 0x0000009e9878723c */ /* 0x040ff0000000187c */
[C---:B------:R-:W-:Y:S08]  /*6ec0*/  HMMA.16816.F32 R60, R152.reuse, R64, R16 ;  /* 0x00000040983c723c */ /* 0x040ff00000001810 */
[C---:B------:R-:W-:Y:S08]  /*6ed0*/  HMMA.16816.F32 R84, R152.reuse, R88, R28 ;  /* 0x000000589854723c */ /* 0x040ff0000000181c */
[C---:B----4-:R-:W-:Y:S08]  /*6ee0*/  HMMA.16816.F32 R112, R152.reuse, R116, R136 ;  /* 0x000000749870723c */ /* 0x050ff00000001888 */
[C---:B------:R-:W-:Y:S08]  /*6ef0*/  HMMA.16816.F32 R40, R152.reuse, R42, R140 ;  /* 0x0000002a9828723c */ /* 0x040ff0000000188c */
[C---:B------:R-:W-:Y:S08]  /*6f00*/  HMMA.16816.F32 R128, R152.reuse, R160, R8 ;  /* 0x000000a09880723c */ /* 0x040ff00000001808 */
[C---:B------:R-:W-:Y:S08]  /*6f10*/  HMMA.16816.F32 R124, R152.reuse, R162, R12 ;  /* 0x000000a2987c723c */ /* 0x040ff0000000180c */
[C---:B------:R-:W-:Y:S08]  /*6f20*/  HMMA.16816.F32 R64, R152.reuse, R66, R4 ;  /* 0x000000429840723c */ /* 0x040ff00000001804 */
[C---:B------:R-:W-:Y:S08]  /*6f30*/  HMMA.16816.F32 R88, R152.reuse, R90, R24 ;  /* 0x0000005a9858723c */ /* 0x040ff00000001818 */
[----:B------:R-:W-:Y:S01]  /*6f40*/  HMMA.16816.F32 R116, R152, R118, R148 ;  /* 0x000000769874723c */ /* 0x000fe20000001894 */
[----:B------:R-:W-:-:S04]  /*6f50*/  NOP ;  /* 0x0000000000007918 */ /* 0x000fc80000000000 */
[----:B------:R-:W-:-:S15]  /*6f60*/  @!P1 BRA `(.L_x_22) ;  /* 0x0000002c00149947 */ /* 0x000fde0003800000 */
[----:B------:R-:W1:Y:S01]  /*6f70*/  LDC.64 R4, c[0x0][0x3c0] ;  /* 0x0000f000ff047b82 */ /* 0x000e620000000a00 */
[----:B------:R-:W-:Y:S01]  /*6f80*/  VIADD R7, R199, 0xfffffffd ;  /* 0xfffffffdc7077836 */ /* 0x000fe20000000000 */
[----:B------:R-:W-:-:S04]  /*6f90*/  DEPBAR.LE SB0, 0x0 ;  /* 0x000080000000791a */ /* 0x000fc80000000000 */
[----:B------:R-:W-:Y:S01]  /*6fa0*/  LOP3.LUT R187, R133, 0x38, RZ, 0xc0, !PT ;  /* 0x0000003885bb7812 */ /* 0x000fe200078ec0ff */
[----:B------:R-:W-:Y:S01]  /*6fb0*/  IMAD.SHL.U32 R6, R200, 0x20, RZ ;  /* 0x00000020c8067824 */ /* 0x000fe200078e00ff */
[----:B------:R-:W-:Y:S01]  /*6fc0*/  LOP3.LUT R3, R0, 0x200, RZ, 0xc0, !PT ;  /* 0x0000020000037812 */ /* 0x000fe200078ec0ff */
[----:B------:R-:W-:Y:S01]  /*6fd0*/  IMAD.MOV.U32 R168, RZ, RZ, 0x20 ;  /* 0x00000020ffa87424 */ /* 0x000fe200078e00ff */
[----:B------:R-:W-:Y:S02]  /*6fe0*/  SHF.R.U32.HI R10, RZ, 0x1, R200 ;  /* 0x00000001ff0a7819 */ /* 0x000fe400000116c8 */
[----:B------:R-:W-:Y:S02]  /*6ff0*/  LOP3.LUT R13, R187, 0x1c0, R0, 0xf8, !PT ;  /* 0x000001c0bb0d7812 */ /* 0x000fe400078ef800 */
[----:B------:R-:W-:Y:S02]  /*7000*/  LOP3.LUT R6, R3, 0x7c00, R6, 0xf8, !PT ;  /* 0x00007c0003067812 */ /* 0x000fe400078ef806 */
[----:B------:R-:W-:-:S02]  /*7010*/  LOP3.LUT R3, R13, 0x8, R10, 0x78, !PT ;  /* 0x000000080d037812 */ /* 0x000fc400078e780a */
[----:B------:R-:W-:Y:S02]  /*7020*/  LOP3.LUT R183, R0, 0x400, RZ, 0xc0, !PT ;  /* 0x0000040000b77812 */ /* 0x000fe400078ec0ff */
[----:B------:R-:W-:Y:S02]  /*7030*/  LOP3.LUT R10, R13, 0x8, R200, 0x78, !PT ;  /* 0x000000080d0a7812 */ /* 0x000fe400078e78c8 */
[----:B------:R-:W-:Y:S01]  /*7040*/  LOP3.LUT R3, R6, R3, RZ, 0xfc, !PT ;  /* 0x0000000306037212 */ /* 0x000fe200078efcff */
[----:B-1----:R-:W-:Y:S01]  /*7050*/  IMAD.WIDE.U32 R8, R7, R4, RZ ;  /* 0x0000000407087225 */ /* 0x002fe200078e00ff */
[----:B------:R-:W-:Y:S02]  /*7060*/  SEL R168, R168, 0xffffffe0, !P0 ;  /* 0xffffffe0a8a87807 */ /* 0x000fe40004000000 */
[----:B------:R-:W-:Y:S01]  /*7070*/  LEA R173, R3, UR5, 0x1 ;  /* 0x0000000503ad7c11 */ /* 0x000fe2000f8e08ff */
[----:B------:R-:W-:Y:S01]  /*7080*/  IMAD R7, R7, R5, R9 ;  /* 0x0000000507077224 */ /* 0x000fe200078e0209 */
[----:B------:R-:W-:Y:S01]  /*7090*/  BAR.SYNC.DEFER_BLOCKING 0x0 ;  /* 0x0000000000007b1d */ /* 0x000fe20000010000 */
[C---:B------:R-:W-:Y:S01]  /*70a0*/  IMAD.SHL.U32 R9, R8.reuse, 0x40, RZ ;  /* 0x0000004008097824 */ /* 0x040fe200078e00ff */
[----:B------:R-:W-:Y:S01]  /*70b0*/  LEA R18, P2, R8, R189, 0x7 ;  /* 0x000000bd08127211 */ /* 0x000fe200078438ff */
[----:B------:R-:W-:Y:S01]  /*70c0*/  IMAD R183, R10, 0x2, R183 ;  /* 0x000000020ab77824 */ /* 0x000fe200078e02b7 */
[----:B------:R-:W-:Y:S01]  /*70d0*/  SHF.L.U64.HI R11, R8, 0x6, R7 ;  /* 0x00000006080b7819 */ /* 0x000fe20000010207 */
[----:B------:R-:W-:Y:S01]  /*70e0*/  IMAD.IADD R172, R168, 0x1, R173 ;  /* 0x00000001a8ac7824 */ /* 0x000fe200078e02ad */
[----:B------:R-:W-:Y:S01]  /*70f0*/  LEA R9, P1, R4, R9, 0x5 ;  /* 0x0000000904097211 */ /* 0x000fe200078228ff */
[----:B------:R-:W-:Y:S01]  /*7100*/  VIADD R179, R183, UR5 ;  /* 0x00000005b7b37c36 */ /* 0x000fe20008000000 */
[----:B------:R-:W-:Y:S01]  /*7110*/  LEA.HI.X R19, R8, R188, R7, 0x7, P2 ;  /* 0x000000bc08137211 */ /* 0x000fe200010f3c07 */
[----:B------:R-:W-:Y:S01]  /*7120*/  IMAD.IADD R180, R2, 0x1, R173 ;  /* 0x0000000102b47824 */ /* 0x000fe200078e02ad */
[----:B------:R-:W-:Y:S01]  /*7130*/  LEA.HI.X R4, R4, R11, R5, 0x5, P1 ;  /* 0x0000000b04047211 */ /* 0x000fe200008f2c05 */
[----:B------:R-:W-:Y:S01]  /*7140*/  IMAD.IADD R181, R179, 0x1, R168 ;  /* 0x00000001b3b57824 */ /* 0x000fe200078e02a8 */
[----:B------:R-:W-:Y:S01]  /*7150*/  LEA R16, P1, R9, R189, 0x1 ;  /* 0x000000bd09107211 */ /* 0x000fe200078208ff */
[----:B------:R-:W-:-:S02]  /*7160*/  IMAD.IADD R179, R179, 0x1, R2 ;  /* 0x00000001b3b37824 */ /* 0x000fc400078e0202 */
[C---:B------:R-:W-:Y:S01]  /*7170*/  IMAD.IADD R182, R168.reuse, 0x1, R180 ;  /* 0x00000001a8b67824 */ /* 0x040fe200078e02b4 */
[----:B------:R-:W-:Y:S01]  /*7180*/  LEA.HI.X R17, R9, R188, R4, 0x1, P1 ;  /* 0x000000bc09117211 */ /* 0x000fe200008f0c04 */
[----:B------:R-:W-:Y:S01]  /*7190*/  IMAD.IADD R3, R168, 0x1, R179 ;  /* 0x00000001a8037824 */ /* 0x000fe200078e02b3 */
        /* <DEDUP_REMOVED lines=10> */
[----:B------:R-:W1:Y:S04]  /*7240*/  LDSM.16.M88.4 R12, [R183+UR5+0xc000] ;  /* 0x00c00005b70c783b */ /* 0x000e680008000200 */
[----:B------:R-:W2:Y:S04]  /*7250*/  LDSM.16.M88.4 R152, [R183+UR5+0xc800] ;  /* 0x00c80005b798783b */ /* 0x000ea80008000200 */
[----:B------:R-:W3:Y:S04]  /*7260*/  LDSM.16.M88.4 R144, [R183+UR5+0xd000] ;  /* 0x00d00005b790783b */ /* 0x000ee80008000200 */
[----:B------:R-:W4:Y:S04]  /*7270*/  LDSM.16.M88.4 R20, [R183+UR5+0xd800] ;  /* 0x00d80005b714783b */ /* 0x000f280008000200 */
[----:B------:R-:W-:Y:S04]  /*7280*/  LDSM.16.M88.4 R4, [R172] ;  /* 0x00000000ac04783b */ /* 0x000fe80000000200 */
[----:B------:R-:W5:Y:S04]  /*7290*/  LDSM.16.M88.4 R164, [R181+0xc000] ;  /* 0x00c00000b5a4783b */ /* 0x000f680000000200 */
[----:B------:R-:W5:Y:S04]  /*72a0*/  LDSM.16.M88.4 R160, [R181+0xc800] ;  /* 0x00c80000b5a0783b */ /* 0x000f680000000200 */
[----:B------:R-:W5:Y:S04]  /*72b0*/  LDSM.16.M88.4 R28, [R181+0xd000] ;  /* 0x00d00000b51c783b */ /* 0x000f680000000200 */
[----:B------:R-:W5:Y:S04]  /*72c0*/  LDSM.16.M88.4 R8, [R181+0xd800] ;  /* 0x00d80000b508783b */ /* 0x000f680000000200 */
[----:B------:R-:W-:Y:S01]  /*72d0*/  LDSM.16.M88.4 R32, [R180] ;  /* 0x00000000b420783b */ /* 0x000fe20000000200 */
[C---:B-1----:R-:W-:Y:S03]  /*72e0*/  HMMA.16816.F32 R16, R136.reuse, R12, RZ ;  /* 0x0000000c8810723c */ /* 0x042fe600000018ff */
[----:B------:R-:W1:Y:S04]  /*72f0*/  LDSM.16.M88.4 R132, [R179+0xc000] ;  /* 0x00c00000b384783b */ /* 0x000e680000000200 */
[----:B------:R-:W1:Y:S01]  /*7300*/  LDSM.16.M88.4 R24, [R179+0xc800] ;  /* 0x00c80000b318783b */ /* 0x000e620000000200 */
[C---:B--2---:R-:W-:Y:S03]  /*7310*/  HMMA.16816.F32 R156, R136.reuse, R152, RZ ;  /* 0x00000098889c723c */ /* 0x044fe600000018ff */
[----:B------:R-:W-:Y:S04]  /*7320*/  LDSM.16.M88.4 R168, [R3+0xd000] ;  /* 0x00d0000003a8783b */ /* 0x000fe80000000200 */
[----:B------:R-:W0:Y:S01]  /*7330*/  LDGDEPBAR ;  /* 0x00000000000079af */ /* 0x000e220000000000 */
[C---:B------:R-:W-:Y:S08]  /*7340*/  HMMA.16816.F32 R12, R136.reuse, R14, RZ ;  /* 0x0000000e880c723c */ /* 0x040ff000000018ff */
[C---:B------:R-:W-:Y:S08]  /*7350*/  HMMA.16816.F32 R152, R136.reuse, R154, RZ ;  /* 0x0000009a8898723c */ /* 0x040ff000000018ff */
[C---:B---3--:R-:W-:Y:S08]  /*7360*/  HMMA.16816.F32 R148, R136.reuse, R144, RZ ;  /* 0x000000908894723c */ /* 0x048ff000000018ff */
[C---:B------:R-:W-:Y:S08]  /*7370*/  HMMA.16816.F32 R144, R136.reuse, R146, RZ ;  /* 0x000000928890723c */ /* 0x040ff000000018ff */
[C---:B----4-:R-:W-:Y:S08]  /*7380*/  HMMA.16816.F32 R140, R136.reuse, R20, RZ ;  /* 0x00000014888c723c */ /* 0x050ff000000018ff */
[----:B------:R-:W-:Y:S01]  /*7390*/  HMMA.16816.F32 R136, R136, R22, RZ ;  /* 0x000000168888723c */ /* 0x000fe200000018ff */
[----:B------:R-:W2:Y:S07]  /*73a0*/  LDSM.16.M88.4 R20, [R179+0xd000] ;  /* 0x00d00000b314783b */ /* 0x000eae0000000200 */
[C---:B-----5:R-:W-:Y:S08]  /*73b0*/  HMMA.16816.F32 R16, R4.reuse, R164, R16 ;  /* 0x000000a40410723c */ /* 0x060ff00000001810 */
[C---:B------:R-:W-:Y:S01]  /*73c0*/  HMMA.16816.F32 R12, R4.reuse, R166, R12 ;  /* 0x000000a6040c723c */ /* 0x040fe2000000180c */
[----:B------:R-:W-:Y:S07]  /*73d0*/  LDSM.16.M88.4 R164, [R183+UR5+0xe800] ;  /* 0x00e80005b7a4783b */ /* 0x000fee0008000200 */
[C---:B------:R-:W-:Y:S08]  /*73e0*/  HMMA.16816.F32 R156, R4.reuse, R160, R156 ;  /* 0x000000a0049c723c */ /* 0x040ff0000000189c */
[C---:B------:R-:W-:Y:S01]  /*73f0*/  HMMA.16816.F32 R152, R4.reuse, R162, R152 ;  /* 0x000000a20498723c */ /* 0x040fe20000001898 */
[----:B------:R-:W3:Y:S07]  /*7400*/  LDSM.16.M88.4 R160, [R179+0xd800] ;  /* 0x00d80000b3a0783b */ /* 0x000eee0000000200 */
[C---:B------:R-:W-:Y:S08]  /*7410*/  HMMA.16816.F32 R148, R4.reuse, R28, R148 ;  /* 0x0000001c0494723c */ /* 0x040ff00000001894 */
[C---:B------:R-:W-:Y:S01]  /*7420*/  HMMA.16816.F32 R144, R4.reuse, R30, R144 ;  /* 0x0000001e0490723c */ /* 0x040fe20000001890 */
[----:B------:R-:W-:Y:S07]  /*7430*/  LDSM.16.M88.4 R28, [R3+0xc000] ;  /* 0x00c00000031c783b */ /* 0x000fee0000000200 */
[C---:B------:R-:W-:Y:S08]  /*7440*/  HMMA.16816.F32 R140, R4.reuse, R8, R140 ;  /* 0x00000008048c723c */ /* 0x040ff0000000188c */
[----:B------:R-:W-:Y:S01]  /*7450*/  HMMA.16816.F32 R136, R4, R10, R136 ;  /* 0x0000000a0488723c */ /* 0x000fe20000001888 */
[----:B------:R-:W4:Y:S04]  /*7460*/  LDSM.16.M88.4 R4, [R182] ;  /* 0x00000000b604783b */ /* 0x000f280000000200 */
[----:B------:R-:W5:Y:S03]  /*7470*/  LDSM.16.M88.4 R8, [R3+0xc800] ;  /* 0x00c800000308783b */ /* 0x000f660000000200 */
[C---:B-1----:R-:W-:Y:S08]  /*7480*/  HMMA.16816.F32 R16, R32.reuse, R132, R16 ;  /* 0x000000842010723c */ /* 0x042ff00000001810 */
[C---:B------:R-:W-:Y:S01]  /*7490*/  HMMA.16816.F32 R12, R32.reuse, R134, R12 ;  /* 0x00000086200c723c */ /* 0x040fe2000000180c */
[----:B------:R-:W1:Y:S07]  /*74a0*/  LDSM.16.M88.4 R132, [R3+0xd800] ;  /* 0x00d800000384783b */ /* 0x000e6e0000000200 */
[C---:B------:R-:W-:Y:S08]  /*74b0*/  HMMA.16816.F32 R156, R32.reuse, R24, R156 ;  /* 0x00000018209c723c */ /* 0x040ff0000000189c */
[C---:B------:R-:W-:Y:S01]  /*74c0*/  HMMA.16816.F32 R152, R32.reuse, R26, R152 ;  /* 0x0000001a2098723c */ /* 0x040fe20000001898 */
[----:B------:R-:W-:Y:S07]  /*74d0*/  LDSM.16.M88.4 R24, [R183+UR5+0xe000] ;  /* 0x00e00005b718783b */ /* 0x000fee0008000200 */
[C---:B--2---:R-:W-:Y:S08]  /*74e0*/  HMMA.16816.F32 R148, R32.reuse, R20, R148 ;  /* 0x000000142094723c */ /* 0x044ff00000001894 */
[C---:B------:R-:W-:Y:S01]  /*74f0*/  HMMA.16816.F32 R144, R32.reuse, R22, R144 ;  /* 0x000000162090723c */ /* 0x040fe20000001890 */
[----:B------:R-:W2:Y:S07]  /*7500*/  LDSM.16.M88.4 R20, [R173+0x4000] ;  /* 0x00400000ad14783b */ /* 0x000eae0000000200 */
[C---:B---3--:R-:W-:Y:S08]  /*7510*/  HMMA.16816.F32 R140, R32.reuse, R160, R140 ;  /* 0x000000a0208c723c */ /* 0x048ff0000000188c */
[----:B------:R-:W-:Y:S01]  /*7520*/  HMMA.16816.F32 R136, R32, R162, R136 ;  /* 0x000000a22088723c */ /* 0x000fe20000001888 */
[----:B------:R-:W3:Y:S04]  /*7530*/  LDSM.16.M88.4 R160, [R183+UR5+0xf000] ;  /* 0x00f00005b7a0783b */ /* 0x000ee80008000200 */
[----:B------:R-:W-:Y:S03]  /*7540*/  LDSM.16.M88.4 R32, [R172+0x4000] ;  /* 0x00400000ac20783b */ /* 0x000fe60000000200 */
[C---:B----4-:R-:W-:Y:S08]  /*7550*/  HMMA.16816.F32 R16, R4.reuse, R28, R16 ;  /* 0x0000001c0410723c */ /* 0x050ff00000001810 */
[C---:B------:R-:W-:Y:S01]  /*7560*/  HMMA.16816.F32 R12, R4.reuse, R30, R12 ;  /* 0x0000001e040c723c */ /* 0x040fe2000000180c */
[----:B------:R-:W4:Y:S07]  /*7570*/  LDSM.16.M88.4 R28, [R183+UR5+0xf800] ;  /* 0x00f80005b71c783b */ /* 0x000f2e0008000200 */
[C---:B-----5:R-:W-:Y:S08]  /*7580*/  HMMA.16816.F32 R156, R4.reuse, R8, R156 ;  /* 0x00000008049c723c */ /* 0x060ff0000000189c */
[C---:B------:R-:W-:Y:S01]  /*7590*/  HMMA.16816.F32 R152, R4.reuse, R10, R152 ;  /* 0x0000000a0498723c */ /* 0x040fe20000001898 */
[----:B------:R-:W5:Y:S07]  /*75a0*/  LDSM.16.M88.4 R8, [R181+0xe000] ;  /* 0x00e00000b508783b */ /* 0x000f6e0000000200 */
[C---:B------:R-:W-:Y:S08]  /*75b0*/  HMMA.16816.F32 R148, R4.reuse, R168, R148 ;  /* 0x000000a80494723c */ /* 0x040ff00000001894 */
[C---:B------:R-:W-:Y:S01]  /*75c0*/  HMMA.16816.F32 R144, R4.reuse, R170, R144 ;  /* 0x000000aa0490723c */ /* 0x040fe20000001890 */
[----:B------:R-:W-:Y:S07]  /*75d0*/  LDSM.16.M88.4 R168, [R181+0x10800] ;  /* 0x01080000b5a8783b */ /* 0x000fee0000000200 */
[C---:B-1----:R-:W-:Y:S08]  /*75e0*/  HMMA.16816.F32 R140, R4.reuse, R132, R140 ;  /* 0x00000084048c723c */ /* 0x042ff0000000188c */
[----:B------:R-:W-:Y:S01]  /*75f0*/  HMMA.16816.F32 R136, R4, R134, R136 ;  /* 0x000000860488723c */ /* 0x000fe20000001888 */
[----:B------:R-:W1:Y:S04]  /*7600*/  LDSM.16.M88.4 R4, [R181+0xe800] ;  /* 0x00e80000b504783b */ /* 0x000e680000000200 */
[----:B------:R-:W-:Y:S03]  /*7610*/  LDSM.16.M88.4 R132, [R181+0xf800] ;  /* 0x00f80000b584783b */ /* 0x000fe60000000200 */
[C---:B--2---:R-:W-:Y:S08]  /*7620*/  HMMA.16816.F32 R16, R20.reuse, R24, R16 ;  /* 0x000000181410723c */ /* 0x044ff00000001810 */
[C---:B------:R-:W-:Y:S01]  /*7630*/  HMMA.16816.F32 R12, R20.reuse, R26, R12 ;  /* 0x0000001a140c723c */ /* 0x040fe2000000180c */
[----:B------:R-:W2:Y:S07]  /*7640*/  LDSM.16.M88.4 R24, [R181+0xf000] ;  /* 0x00f00000b518783b */ /* 0x000eae0000000200 */
[C---:B------:R-:W-:Y:S08]  /*7650*/  HMMA.16816.F32 R156, R20.reuse, R164, R156 ;  /* 0x000000a4149c723c */ /* 0x040ff0000000189c */
[C---:B------:R-:W-:Y:S01]  /*7660*/  HMMA.16816.F32 R152, R20.reuse, R166, R152 ;  /* 0x000000a61498723c */ /* 0x040fe20000001898 */
[----:B------:R-:W-:Y:S07]  /*7670*/  LDSM.16.M88.4 R164, [R3+0xe000] ;  /* 0x00e0000003a4783b */ /* 0x000fee0000000200 */
[C---:B---3--:R-:W-:Y:S08]  /*7680*/  HMMA.16816.F32 R148, R20.reuse, R160, R148 ;  /* 0x000000a01494723c */ /* 0x048ff00000001894 */
[C---:B------:R-:W-:Y:S01]  /*7690*/  HMMA.16816.F32 R144, R20.reuse, R162, R144 ;  /* 0x000000a21490723c */ /* 0x040fe20000001890 */
[----:B------:R-:W-:Y:S07]  /*76a0*/  LDSM.16.M88.4 R160, [R3+0xf800] ;  /* 0x00f8000003a0783b */ /* 0x000fee0000000200 */
[C---:B----4-:R-:W-:Y:S08]  /*76b0*/  HMMA.16816.F32 R140, R20.reuse, R28, R140 ;  /* 0x0000001c148c723c */ /* 0x050ff0000000188c */
[----:B------:R-:W-:Y:S01]  /*76c0*/  HMMA.16816.F32 R136, R20, R30, R136 ;  /* 0x0000001e1488723c */ /* 0x000fe20000001888 */
[----:B------:R-:W-:Y:S04]  /*76d0*/  LDSM.16.M88.4 R20, [R179+0xe000] ;  /* 0x00e00000b314783b */ /* 0x000fe80000000200 */
[----:B------:R-:W-:Y:S03]  /*76e0*/  LDSM.16.M88.4 R28, [R179+0xf000] ;  /* 0x00f00000b31c783b */ /* 0x000fe60000000200 */
[C---:B-----5:R-:W-:Y:S08]  /*76f0*/  HMMA.16816.F32 R16, R32.reuse, R8, R16 ;  /* 0x000000082010723c */ /* 0x060ff00000001810 */
[C---:B------:R-:W-:Y:S01]  /*7700*/  HMMA.16816.F32 R12, R32.reuse, R10, R12 ;  /* 0x0000000a200c723c */ /* 0x040fe2000000180c */
[----:B------:R-:W3:Y:S07]  /*7710*/  LDSM.16.M88.4 R8, [R180+0x4000] ;  /* 0x00400000b408783b */ /* 0x000eee0000000200 */
[C---:B-1----:R-:W-:Y:S08]  /*7720*/  HMMA.16816.F32 R156, R32.reuse, R4, R156 ;  /* 0x00000004209c723c */ /* 0x042ff0000000189c */
[C---:B------:R-:W-:Y:S01]  /*7730*/  HMMA.16816.F32 R152, R32.reuse, R6, R152 ;  /* 0x000000062098723c */ /* 0x040fe20000001898 */
[----:B------:R-:W1:Y:S07]  /*7740*/  LDSM.16.M88.4 R4, [R179+0xe800] ;  /* 0x00e80000b304783b */ /* 0x000e6e0000000200 */
[C---:B--2---:R-:W-:Y:S08]  /*7750*/  HMMA.16816.F32 R148, R32.reuse, R24, R148 ;  /* 0x000000182094723c */ /* 0x044ff00000001894 */
[C---:B------:R-:W-:Y:S01]  /*7760*/  HMMA.16816.F32 R144, R32.reuse, R26, R144 ;  /* 0x0000001a2090723c */ /* 0x040fe20000001890 */
[----:B------:R-:W2:Y:S07]  /*7770*/  LDSM.16.M88.4 R24, [R179+0xf800] ;  /* 0x00f80000b318783b */ /* 0x000eae0000000200 */
[C---:B------:R-:W-:Y:S08]  /*7780*/  HMMA.16816.F32 R140, R32.reuse, R132, R140 ;  /* 0x00000084208c723c */ /* 0x040ff0000000188c */
[----:B------:R-:W-:Y:S01]  /*7790*/  HMMA.16816.F32 R136, R32, R134, R136 ;  /* 0x000000862088723c */ /* 0x000fe20000001888 */
[----:B------:R-:W-:Y:S04]  /*77a0*/  LDSM.16.M88.4 R132, [R182+0x4000] ;  /* 0x00400000b684783b */ /* 0x000fe80000000200 */
[----:B------:R-:W-:Y:S03]  /*77b0*/  LDSM.16.M88.4 R32, [R183+UR5+0x10000] ;  /* 0x01000005b720783b */ /* 0x000fe60008000200 */
[C---:B---3--:R-:W-:Y:S08]  /*77c0*/  HMMA.16816.F32 R16, R8.reuse, R20, R16 ;  /* 0x000000140810723c */ /* 0x048ff00000001810 */
[C---:B------:R-:W-:Y:S01]  /*77d0*/  HMMA.16816.F32 R12, R8.reuse, R22, R12 ;  /* 0x00000016080c723c */ /* 0x040fe2000000180c */
[----:B------:R-:W3:Y:S07]  /*77e0*/  LDSM.16.M88.4 R20, [R3+0xe800] ;  /* 0x00e800000314783b */ /* 0x000eee0000000200 */
[C---:B-1----:R-:W-:Y:S08]  /*77f0*/  HMMA.16816.F32 R156, R8.reuse, R4, R156 ;  /* 0x00000004089c723c */ /* 0x042ff0000000189c */
[C---:B------:R-:W-:Y:S01]  /*7800*/  HMMA.16816.F32 R152, R8.reuse, R6, R152 ;  /* 0x000000060898723c */ /* 0x040fe20000001898 */
[----:B------:R-:W1:Y:S07]  /*7810*/  LDSM.16.M88.4 R4, [R3+0xf000] ;  /* 0x00f000000304783b */ /* 0x000e6e0000000200 */
[C---:B------:R-:W-:Y:S08]  /*7820*/  HMMA.16816.F32 R148, R8.reuse, R28, R148 ;  /* 0x0000001c0894723c */ /* 0x040ff00000001894 */
[C---:B------:R-:W-:Y:S01]  /*7830*/  HMMA.16816.F32 R144, R8.reuse, R30, R144 ;  /* 0x0000001e0890723c */ /* 0x040fe20000001890 */
[----:B------:R-:W-:Y:S07]  /*7840*/  LDSM.16.M88.4 R28, [R183+UR5+0x10800] ;  /* 0x01080005b71c783b */ /* 0x000fee0008000200 */
[C---:B--2---:R-:W-:Y:S08]  /*7850*/  HMMA.16816.F32 R140, R8.reuse, R24, R140 ;  /* 0x00000018088c723c */ /* 0x044ff0000000188c */
[----:B------:R-:W-:Y:S01]  /*7860*/  HMMA.16816.F32 R136, R8, R26, R136 ;  /* 0x0000001a0888723c */ /* 0x000fe20000001888 */
[----:B------:R-:W2:Y:S04]  /*7870*/  LDSM.16.M88.4 R8, [R173+0x8000] ;  /* 0x00800000ad08783b */ /* 0x000ea80000000200 */
[----:B------:R-:W4:Y:S03]  /*7880*/  LDSM.16.M88.4 R24, [R183+UR5+0x11000] ;  /* 0x01100005b718783b */ /* 0x000f260008000200 */
[C---:B---3--:R-:W-:Y:S01]  /*7890*/  HMMA.16816.F32 R156, R132.reuse, R20, R156 ;  /* 0x00000014849c723c */ /* 0x048fe2000000189c */
[----:B------:R-:W-:Y:S07]  /*78a0*/  LDSM.16.M88.4 R172, [R172+0x8000] ;  /* 0x00800000acac783b */ /* 0x000fee0000000200 */
[C---:B------:R-:W-:Y:S01]  /*78b0*/  HMMA.16816.F32 R152, R132.reuse, R22, R152 ;  /* 0x000000168498723c */ /* 0x040fe20000001898 */
[----:B------:R-:W3:Y:S07]  /*78c0*/  LDSM.16.M88.4 R20, [R183+UR5+0x11800] ;  /* 0x01180005b714783b */ /* 0x000eee0008000200 */
[C---:B-1----:R-:W-:Y:S08]  /*78d0*/  HMMA.16816.F32 R148, R132.reuse, R4, R148 ;  /* 0x000000048494723c */ /* 0x042ff00000001894 */
[C---:B------:R-:W-:Y:S01]  /*78e0*/  HMMA.16816.F32 R144, R132.reuse, R6, R144 ;  /* 0x000000068490723c */ /* 0x040fe20000001890 */
[----:B------:R-:W1:Y:S07]  /*78f0*/  LDSM.16.M88.4 R4, [R181+0x10000] ;  /* 0x01000000b504783b */ /* 0x000e6e0000000200 */
[C---:B------:R-:W-:Y:S08]  /*7900*/  HMMA.16816.F32 R16, R132.reuse, R164, R16 ;  /* 0x000000a48410723c */ /* 0x040ff00000001810 */
[C---:B------:R-:W-:Y:S01]  /*7910*/  HMMA.16816.F32 R12, R132.reuse, R166, R12 ;  /* 0x000000a6840c723c */ /* 0x040fe2000000180c */
[----:B------:R-:W5:Y:S07]  /*7920*/  LDSM.16.M88.4 R164, [R181+0x11000] ;  /* 0x01100000b5a4783b */ /* 0x000f6e0000000200 */
[C---:B------:R-:W-:Y:S08]  /*7930*/  HMMA.16816.F32 R140, R132.reuse, R160, R140 ;  /* 0x000000a0848c723c */ /* 0x040ff0000000188c */
[----:B------:R-:W-:Y:S01]  /*7940*/  HMMA.16816.F32 R136, R132, R162, R136 ;  /* 0x000000a28488723c */ /* 0x000fe20000001888 */
[----:B------:R-:W5:Y:S04]  /*7950*/  LDSM.16.M88.4 R160, [R181+0x11800] ;  /* 0x01180000b5a0783b */ /* 0x000f680000000200 */
[----:B------:R-:W-:Y:S03]  /*7960*/  LDSM.16.M88.4 R132, [R180+0x8000] ;  /* 0x00800000b484783b */ /* 0x000fe60000000200 */
[C---:B--2---:R-:W-:Y:S08]  /*7970*/  HMMA.16816.F32 R16, R8.reuse, R32, R16 ;  /* 0x000000200810723c */ /* 0x044ff00000001810 */
[C---:B------:R-:W-:Y:S01]  /*7980*/  HMMA.16816.F32 R12, R8.reuse, R34, R12 ;  /* 0x00000022080c723c */ /* 0x040fe2000000180c */
[----:B------:R-:W2:Y:S07]  /*7990*/  LDSM.16.M88.4 R32, [R179+0x10000] ;  /* 0x01000000b320783b */ /* 0x000eae0000000200 */
[C---:B----4-:R-:W-:Y:S08]  /*79a0*/  HMMA.16816.F32 R148, R8.reuse, R24, R148 ;  /* 0x000000180894723c */ /* 0x050ff00000001894 */
[C---:B------:R-:W-:Y:S01]  /*79b0*/  HMMA.16816.F32 R144, R8.reuse, R26, R144 ;  /* 0x0000001a0890723c */ /* 0x040fe20000001890 */
[----:B------:R-:W4:Y:S07]  /*79c0*/  LDSM.16.M88.4 R24, [R179+0x11000] ;  /* 0x01100000b318783b */ /* 0x000f2e0000000200 */
[C---:B---3--:R-:W-:Y:S08]  /*79d0*/  HMMA.16816.F32 R140, R8.reuse, R20, R140 ;  /* 0x00000014088c723c */ /* 0x048ff0000000188c */
[C---:B------:R-:W-:Y:S01]  /*79e0*/  HMMA.16816.F32 R136, R8.reuse, R22, R136 ;  /* 0x000000160888723c */ /* 0x040fe20000001888 */
[----:B------:R-:W3:Y:S07]  /*79f0*/  LDSM.16.M88.4 R20, [R179+0x11800] ;  /* 0x01180000b314783b */ /* 0x000eee0000000200 */
[C---:B------:R-:W-:Y:S08]  /*7a00*/  HMMA.16816.F32 R156, R8.reuse, R28, R156 ;  /* 0x0000001c089c723c */ /* 0x040ff0000000189c */
[----:B------:R-:W-:Y:S01]  /*7a10*/  HMMA.16816.F32 R152, R8, R30, R152 ;  /* 0x0000001e0898723c */ /* 0x000fe20000001898 */
[----:B------:R-:W-:Y:S04]  /*7a20*/  LDSM.16.M88.4 R8, [R182+0x8000] ;  /* 0x00800000b608783b */ /* 0x000fe80000000200 */
[----:B------:R-:W-:Y:S03]  /*7a30*/  LDSM.16.M88.4 R28, [R179+0x10800] ;  /* 0x01080000b31c783b */ /* 0x000fe60000000200 */
[C---:B-1----:R-:W-:Y:S08]  /*7a40*/  HMMA.16816.F32 R16, R172.reuse, R4, R16 ;  /* 0x00000004ac10723c */ /* 0x042ff00000001810 */
[C---:B------:R-:W-:Y:S01]  /*7a50*/  HMMA.16816.F32 R12, R172.reuse, R6, R12 ;  /* 0x00000006ac0c723c */ /* 0x040fe2000000180c */
[----:B------:R-:W1:Y:S07]  /*7a60*/  LDSM.16.M88.4 R4, [R3+0x10000] ;  /* 0x010000000304783b */ /* 0x000e6e0000000200 */
[C---:B-----5:R-:W-:Y:S08]  /*7a70*/  HMMA.16816.F32 R148, R172.reuse, R164, R148 ;  /* 0x000000a4ac94723c */ /* 0x060ff00000001894 */
[C---:B------:R-:W-:Y:S08]  /*7a80*/  HMMA.16816.F32 R140, R172.reuse, R160, R140 ;  /* 0x000000a0ac8c723c */ /* 0x040ff0000000188c */
[----:B------:R-:W-:Y:S01]  /*7a90*/  HMMA.16816.F32 R160, R172, R162, R136 ;  /* 0x000000a2aca0723c */ /* 0x000fe20000001888 */
[----:B------:R-:W5:Y:S07]  /*7aa0*/  LDSM.16.M88.4 R136, [R3+0x10800] ;  /* 0x010800000388783b */ /* 0x000f6e0000000200 */
[C---:B--2---:R-:W-:Y:S08]  /*7ab0*/  HMMA.16816.F32 R16, R132.reuse, R32, R16 ;  /* 0x000000208410723c */ /* 0x044ff00000001810 */
[----:B------:R-:W-:Y:S08]  /*7ac0*/  HMMA.16816.F32 R12, R132, R34, R12 ;  /* 0x00000022840c723c */ /* 0x000ff0000000180c */
[----:B------:R-:W-:Y:S08]  /*7ad0*/  HMMA.16816.F32 R156, R172, R168, R156 ;  /* 0x000000a8ac9c723c */ /* 0x000ff0000000189c */
[----:B----4-:R-:W-:Y:S01]  /*7ae0*/  HMMA.16816.F32 R148, R132, R24, R148 ;  /* 0x000000188494723c */ /* 0x010fe20000001894 */
[----:B------:R-:W-:-:S05]  /*7af0*/  IMAD.SHL.U32 R24, R200, 0x2, RZ ;  /* 0x00000002c8187824 */ /* 0x000fca00078e00ff */
[----:B------:R-:W-:Y:S02]  /*7b00*/  LOP3.LUT R24, R24, 0x6, RZ, 0xc0, !PT ;  /* 0x0000000618187812 */ /* 0x000fe400078ec0ff */
[----:B------:R-:W-:Y:S03]  /*7b10*/  HMMA.16816.F32 R152, R172, R170, R152 ;  /* 0x000000aaac98723c */ /* 0x000fe60000001898 */
[----:B------:R-:W-:-:S05]  /*7b20*/  IMAD R24, R199, 0x40, R24 ;  /* 0x00000040c7187824 */ /* 0x000fca00078e0218 */
[C---:B---3--:R-:W-:Y:S08]  /*7b30*/  HMMA.16816.F32 R140, R132.reuse, R20, R140 ;  /* 0x00000014848c723c */ /* 0x048ff0000000188c */
[----:B------:R-:W-:Y:S01]  /*7b40*/  HMMA.16816.F32 R160, R132, R22, R160 ;  /* 0x0000001684a0723c */ /* 0x000fe200000018a0 */
[----:B------:R-:W2:Y:S07]  /*7b50*/  LDSM.16.M88.4 R20, [R3+0x11000] ;  /* 0x011000000314783b */ /* 0x000eae0000000200 */
[----:B-1----:R-:W-:Y:S01]  /*7b60*/  HMMA.16816.F32 R16, R8, R4, R16 ;  /* 0x000000040810723c */ /* 0x002fe20000001810 */
[----:B------:R-:W-:-:S05]  /*7b70*/  VIADD R5, R24, 0xffffff40 ;  /* 0xffffff4018057836 */ /* 0x000fca0000000000 */
[C---:B------:R-:W-:Y:S02]  /*7b80*/  ISETP.GE.AND P3, PT, R5.reuse, R198, PT ;  /* 0x000000c60500720c */ /* 0x040fe40003f66270 */
[----:B------:R-:W-:Y:S01]  /*7b90*/  HMMA.16816.F32 R12, R8, R6, R12 ;  /* 0x00000006080c723c */ /* 0x000fe2000000180c */
[----:B------:R-:W-:Y:S01]  /*7ba0*/  VIADD R7, R24, 0xffffff41 ;  /* 0xffffff4118077836 */ /* 0x000fe20000000000 */
[----:B------:R-:W-:-:S04]  /*7bb0*/  ISETP.GE.AND P5, PT, R5, R196, PT ;  /* 0x000000c40500720c */ /* 0x000fc80003fa6270 */
[C---:B------:R-:W-:Y:S02]  /*7bc0*/  ISETP.GE.AND P1, PT, R7.reuse, R198, PT ;  /* 0x000000c60700720c */ /* 0x040fe40003f26270 */
[----:B------:R-:W-:Y:S01]  /*7bd0*/  HMMA.16816.F32 R144, R172, R166, R144 ;  /* 0x000000a6ac90723c */ /* 0x000fe20000001890 */
[----:B------:R-:W-:Y:S02]  /*7be0*/  ISETP.GE.AND P4, PT, R7, R196, PT ;  /* 0x000000c40700720c */ /* 0x000fe40003f86270 */
[----:B------:R1:W3:Y:S01]  /*7bf0*/  LDSM.16.M88.4 R4, [R3+0x11800] ;  /* 0x011800000304783b */ /* 0x0002e20000000200 */
[----:B------:R-:W-:Y:S01]  /*7c00*/  FSEL R25, R16, -INF , !P3 ;  /* 0xff80000010197808 */ /* 0x000fe20005800000 */
[----:B------:R-:W-:-:S04]  /*7c10*/  DEPBAR.LE SB0, 0x0 ;  /* 0x000080000000791a */ /* 0x000fc80000000000 */
[C---:B------:R-:W-:Y:S01]  /*7c20*/  HMMA.16816.F32 R156, R132.reuse, R28, R156 ;  /* 0x0000001c849c723c */ /* 0x040fe2000000189c */
[----:B------:R-:W-:Y:S01]  /*7c30*/  VIADD R29, R24, 0xffffff49 ;  /* 0xffffff49181d7836 */ /* 0x000fe20000000000 */
[----:B------:R-:W-:Y:S02]  /*7c40*/  FSEL R18, R18, -INF , !P5 ;  /* 0xff80000012127808 */ /* 0x000fe40006800000 */
[----:B------:R-:W-:Y:S02]  /*7c50*/  FSEL R17, R17, -INF , !P1 ;  /* 0xff80000011117808 */ /* 0x000fe40004800000 */
[----:B------:R-:W-:Y:S02]  /*7c60*/  FSEL R16, R19, -INF , !P4 ;  /* 0xff80000013107808 */ /* 0x000fe40006000000 */
[----:B------:R-:W-:Y:S01]  /*7c70*/  HMMA.16816.F32 R152, R132, R30, R152 ;  /* 0x0000001e8498723c */ /* 0x000fe20000001898 */
[C---:B------:R-:W-:Y:S02]  /*7c80*/  ISETP.GE.AND P5, PT, R29.reuse, R198, PT ;  /* 0x000000c61d00720c */ /* 0x040fe40003fa6270 */
[----:B------:R-:W-:Y:S01]  /*7c90*/  ISETP.GE.AND P1, PT, R29, R196, PT ;  /* 0x000000c41d00720c */ /* 0x000fe20003f26270 */
[----:B------:R-:W-:Y:S01]  /*7ca0*/  VIADD R29, R24, 0xffffff51 ;  /* 0xffffff51181d7836 */ /* 0x000fe20000000000 */
[----:B------:R-:W-:-:S03]  /*7cb0*/  FSEL R13, R13, -INF , !P5 ;  /* 0xff8000000d0d7808 */ /* 0x000fc60006800000 */
[----:B------:R-:W-:Y:S01]  /*7cc0*/  HMMA.16816.F32 R144, R132, R26, R144 ;  /* 0x0000001a8490723c */ /* 0x000fe20000001890 */
[C---:B------:R-:W-:Y:S01]  /*7cd0*/  VIADD R27, R24.reuse, 0xffffff48 ;  /* 0xffffff48181b7836 */ /* 0x040fe20000000000 */
[----:B------:R-:W-:Y:S01]  /*7ce0*/  ISETP.GE.AND P5, PT, R29, R196, PT ;  /* 0x000000c41d00720c */ /* 0x000fe20003fa6270 */
[----:B-1----:R-:W-:-:S03]  /*7cf0*/  VIADD R3, R24, 0xffffff58 ;  /* 0xffffff5818037836 */ /* 0x002fc60000000000 */
[C---:B------:R-:W-:Y:S02]  /*7d00*/  ISETP.GE.AND P2, PT, R27.reuse, R198, PT ;  /* 0x000000c61b00720c */ /* 0x040fe40003f46270 */
[C---:B-----5:R-:W-:Y:S01]  /*7d10*/  HMMA.16816.F32 R156, R8.reuse, R136, R156 ;  /* 0x00000088089c723c */ /* 0x060fe2000000189c */
[----:B------:R-:W-:Y:S01]  /*7d20*/  BAR.SYNC.DEFER_BLOCKING 0x0 ;  /* 0x0000000000007b1d */ /* 0x000fe20000010000 */
[----:B------:R-:W-:Y:S01]  /*7d30*/  ISETP.GE.AND P3, PT, R27, R196, PT ;  /* 0x000000c41b00720c */ /* 0x000fe20003f66270 */
[----:B------:R-:W-:Y:S01]  /*7d40*/  VIADD R27, R24, 0xffffff50 ;  /* 0xffffff50181b7836 */ /* 0x000fe20000000000 */
[----:B------:R-:W-:Y:S02]  /*7d50*/  FSEL R19, R12, -INF , !P2 ;  /* 0xff8000000c137808 */ /* 0x000fe40005000000 */
[----:B------:R-:W-:Y:S01]  /*7d60*/  FSEL R12, R15, -INF , !P1 ;  /* 0xff8000000f0c7808 */ /* 0x000fe20004800000 */
[----:B------:R-:W-:Y:S01]  /*7d70*/  VIADD R15, R24, 0xffffff59 ;  /* 0xffffff59180f7836 */ /* 0x000fe20000000000 */
[----:B------:R-:W-:Y:S01]  /*7d80*/  HMMA.16816.F32 R152, R8, R138, R152 ;  /* 0x0000008a0898723c */ /* 0x000fe20000001898 */
[----:B------:R-:W-:-:S02]  /*7d90*/  ISETP.GE.AND P4, PT, R27, R198, PT ;  /* 0x000000c61b00720c */ /* 0x000fc40003f86270 */
[----:B------:R-:W-:Y:S02]  /*7da0*/  ISETP.GE.AND P1, PT, R3, R198, PT ;  /* 0x000000c60300720c */ /* 0x000fe40003f26270 */
[----:B------:R-:W-:Y:S02]  /*7db0*/  FSEL R14, R14, -INF , !P3 ;  /* 0xff8000000e0e7808 */ /* 0x000fe40005800000 */
[----:B------:R-:W-:Y:S01]  /*7dc0*/  ISETP.GE.AND P2, PT, R27, R196, PT ;  /* 0x000000c41b00720c */ /* 0x000fe20003f46270 */
[C---:B--2---:R-:W-:Y:S01]  /*7dd0*/  HMMA.16816.F32 R148, R8.reuse, R20, R148 ;  /* 0x000000140894723c */ /* 0x044fe20000001894 */
[----:B------:R-:W-:Y:S02]  /*7de0*/  ISETP.GE.AND P3, PT, R29, R198, PT ;  /* 0x000000c61d00720c */ /* 0x000fe40003f66270 */
[----:B------:R-:W-:Y:S02]  /*7df0*/  FSEL R175, R156, -INF , !P4 ;  /* 0xff8000009caf7808 */ /* 0x000fe40006000000 */
[----:B------:R-:W-:Y:S01]  /*7e00*/  ISETP.GE.AND P4, PT, R3, R196, PT ;  /* 0x000000c40300720c */ /* 0x000fe20003f86270 */
[----:B------:R-:W-:Y:S01]  /*7e10*/  VIADD R3, R24, 0xffffff60 ;  /* 0xffffff6018037836 */ /* 0x000fe20000000000 */
[----:B------:R-:W-:Y:S01]  /*7e20*/  FSEL R138, R159, -INF , !P5 ;  /* 0xff8000009f8a7808 */ /* 0x000fe20006800000 */
[----:B------:R-:W-:Y:S01]  /*7e30*/  HMMA.16816.F32 R144, R8, R22, R144 ;  /* 0x000000160890723c */ /* 0x000fe20000001890 */
[----:B------:R-:W-:-:S02]  /*7e40*/  FSEL R136, R158, -INF , !P2 ;  /* 0xff8000009e887808 */ /* 0x000fc40005000000 */
[----:B------:R-:W-:Y:S02]  /*7e50*/  FSEL R179, R152, -INF , !P1 ;  /* 0xff80000098b37808 */ /* 0x000fe40004800000 */
[----:B------:R-:W-:Y:S02]  /*7e60*/  FSEL R139, R157, -INF , !P3 ;  /* 0xff8000009d8b7808 */ /* 0x000fe40005800000 */
[C---:B------:R-:W-:Y:S01]  /*7e70*/  ISETP.GE.AND P5, PT, R3.reuse, R198, PT ;  /* 0x000000c60300720c */ /* 0x040fe20003fa6270 */
[C---:B---3--:R-:W-:Y:S01]  /*7e80*/  HMMA.16816.F32 R140, R8.reuse, R4, R140 ;  /* 0x00000004088c723c */ /* 0x048fe2000000188c */
[----:B------:R-:W-:Y:S01]  /*7e90*/  ISETP.GE.AND P1, PT, R3, R196, PT ;  /* 0x000000c40300720c */ /* 0x000fe20003f26270 */
[C---:B------:R-:W-:Y:S01]  /*7ea0*/  VIADD R3, R24.reuse, 0xffffff68 ;  /* 0xffffff6818037836 */ /* 0x040fe20000000000 */
[C---:B------:R-:W-:Y:S01]  /*7eb0*/  ISETP.GE.AND P2, PT, R15.reuse, R198, PT ;  /* 0x000000c60f00720c */ /* 0x040fe20003f46270 */
[C---:B------:R-:W-:Y:S01]  /*7ec0*/  VIADD R5, R24.reuse, 0xffffff69 ;  /* 0xffffff6918057836 */ /* 0x040fe20000000000 */
[----:B------:R-:W-:Y:S01]  /*7ed0*/  ISETP.GE.AND P3, PT, R15, R196, PT ;  /* 0x000000c40f00720c */ /* 0x000fe20003f66270 */
[----:B------:R-:W-:Y:S01]  /*7ee0*/  VIADD R15, R24, 0xffffff61 ;  /* 0xffffff61180f7836 */ /* 0x000fe20000000000 */
[----:B------:R-:W-:Y:S01]  /*7ef0*/  FSEL R183, R148, -INF , !P5 ;  /* 0xff80000094b77808 */ /* 0x000fe20006800000 */
[----:B------:R-:W-:Y:S01]  /*7f00*/  HMMA.16816.F32 R160, R8, R6, R160 ;  /* 0x0000000608a0723c */ /* 0x000fe200000018a0 */
[----:B------:R-:W-:Y:S01]  /*7f10*/  FSEL R206, R155, -INF , !P3 ;  /* 0xff8000009bce7808 */ /* 0x000fe20005800000 */
[----:B------:R-:W-:Y:S01]  /*7f20*/  VIADD R7, R24, 0xffffff71 ;  /* 0xffffff7118077836 */ /* 0x000fe20000000000 */
[----:B------:R-:W-:-:S02]  /*7f30*/  FSEL R137, R153, -INF , !P2 ;  /* 0xff80000099897808 */ /* 0x000fc40005000000 */
[C---:B------:R-:W-:Y:S02]  /*7f40*/  ISETP.GE.AND P3, PT, R3.reuse, R198, PT ;  /* 0x000000c60300720c */ /* 0x040fe40003f66270 */
[-C--:B------:R-:W-:Y:S01]  /*7f50*/  ISETP.GE.AND P5, PT, R3, R196.reuse, PT ;  /* 0x000000c40300720c */ /* 0x080fe20003fa6270 */
[----:B------:R-:W-:Y:S01]  /*7f60*/  VIADD R3, R24, 0xffffff70 ;  /* 0xffffff7018037836 */ /* 0x000fe20000000000 */
[----:B------:R-:W-:Y:S02]  /*7f70*/  ISETP.GE.AND P2, PT, R15, R196, PT ;  /* 0x000000c40f00720c */ /* 0x000fe40003f46270 */
[----:B------:R-:W-:Y:S02]  /*7f80*/  FSEL R202, R150, -INF , !P1 ;  /* 0xff80000096ca7808 */ /* 0x000fe40004800000 */
[----:B------:R-:W-:Y:S02]  /*7f90*/  ISETP.GE.AND P1, PT, R5, R198, PT ;  /* 0x000000c60500720c */ /* 0x000fe40003f26270 */
[----:B------:R-:W-:-:S02]  /*7fa0*/  FMNMX3.FTZ R4, R178, R25, R17, !PT ;  /* 0x00000019b2047276 */ /* 0x000fc40007810011 */
[----:B------:R-:W-:Y:S02]  /*7fb0*/  FSEL R204, R151, -INF , !P2 ;  /* 0xff80000097cc7808 */ /* 0x000fe40005000000 */
[----:B------:R-:W-:Y:S02]  /*7fc0*/  FSEL R193, R144, -INF , !P3 ;  /* 0xff80000090c17808 */ /* 0x000fe40005800000 */
[----:B------:R-:W-:Y:S02]  /*7fd0*/  FSEL R180, R154, -INF , !P4 ;  /* 0xff8000009ab47808 */ /* 0x000fe40006000000 */
[C---:B------:R-:W-:Y:S02]  /*7fe0*/  ISETP.GE.AND P2, PT, R3.reuse, R198, PT ;  /* 0x000000c60300720c */ /* 0x040fe40003f46270 */
[----:B------:R-:W-:Y:S01]  /*7ff0*/  ISETP.GE.AND P3, PT, R3, R196, PT ;  /* 0x000000c40300720c */ /* 0x000fe20003f66270 */
[----:B------:R-:W-:Y:S01]  /*8000*/  VIADD R3, R24, 0xffffff79 ;  /* 0xffffff7918037836 */ /* 0x000fe20000000000 */
[----:B------:R-:W-:-:S02]  /*8010*/  FSEL R145, R145, -INF , !P1 ;  /* 0xff80000091917808 */ /* 0x000fc40004800000 */
[-C--:B------:R-:W-:Y:S02]  /*8020*/  ISETP.GE.AND P4, PT, R15, R198.reuse, PT ;  /* 0x000000c60f00720c */ /* 0x080fe40003f86270 */
[----:B------:R-:W-:Y:S02]  /*8030*/  ISETP.GE.AND P1, PT, R7, R198, PT ;  /* 0x000000c60700720c */ /* 0x000fe40003f26270 */
[----:B------:R-:W-:Y:S02]  /*8040*/  FMNMX3.FTZ R4, R4, R19, R13, !PT ;  /* 0x0000001304047276 */ /* 0x000fe4000781000d */
[----:B------:R-:W-:Y:S02]  /*8050*/  FSEL R159, R149, -INF , !P4 ;  /* 0xff800000959f7808 */ /* 0x000fe40006000000 */
[----:B------:R-:W-:Y:S02]  /*8060*/  FSEL R153, R141, -INF , !P1 ;  /* 0xff8000008d997808 */ /* 0x000fe40004800000 */
[----:B------:R-:W-:Y:S01]  /*8070*/  ISETP.GE.AND P4, PT, R5, R196, PT ;  /* 0x000000c40500720c */ /* 0x000fe20003f86270 */
[----:B------:R-:W-:Y:S01]  /*8080*/  VIADD R5, R24, 0xffffff78 ;  /* 0xffffff7818057836 */ /* 0x000fe20000000000 */
[----:B------:R-:W-:-:S02]  /*8090*/  FMNMX3.FTZ R4, R4, R175, R139, !PT ;  /* 0x000000af04047276 */ /* 0x000fc4000781008b */
[-C--:B------:R-:W-:Y:S02]  /*80a0*/  ISETP.GE.AND P1, PT, R3, R198.reuse, PT ;  /* 0x000000c60300720c */ /* 0x080fe40003f26270 */
[----:B------:R-:W-:Y:S02]  /*80b0*/  FMNMX3.FTZ R4, R4, R179, R137, !PT ;  /* 0x000000b304047276 */ /* 0x000fe40007810089 */
[----:B------:R-:W-:Y:S02]  /*80c0*/  FSEL R151, R161, -INF , !P1 ;  /* 0xff800000a1977808 */ /* 0x000fe40004800000 */
[----:B------:R-:W-:Y:S02]  /*80d0*/  FSEL R157, R140, -INF , !P2 ;  /* 0xff8000008c9d7808 */ /* 0x000fe40005000000 */
[----:B------:R-:W-:Y:S02]  /*80e0*/  ISETP.NE.AND P1, PT, R199, 0x3, PT ;  /* 0x00000003c700780c */ /* 0x000fe40003f25270 */
[----:B------:R-:W-:-:S02]  /*80f0*/  ISETP.GE.AND P2, PT, R5, R198, PT ;  /* 0x000000c60500720c */ /* 0x000fc40003f46270 */
[----:B------:R-:W-:Y:S02]  /*8100*/  FMNMX3.FTZ R4, R4, R183, R159, !PT ;  /* 0x000000b704047276 */ /* 0x000fe4000781009f */
[----:B------:R-:W-:Y:S02]  /*8110*/  FSEL R155, R160, -INF , !P2 ;  /* 0xff800000a09b7808 */ /* 0x000fe40005000000 */
[----:B------:R-:W-:Y:S02]  /*8120*/  ISETP.GE.AND P2, PT, R7, R196, PT ;  /* 0x000000c40700720c */ /* 0x000fe40003f46270 */
[----:B------:R-:W-:Y:S02]  /*8130*/  FMNMX3.FTZ R7, R177, R18, R16, !PT ;  /* 0x00000012b1077276 */ /* 0x000fe40007810010 */
[----:B------:R-:W-:Y:S02]  /*8140*/  FMNMX3.FTZ R4, R4, R193, R145, !PT ;  /* 0x000000c104047276 */ /* 0x000fe40007810091 */
[----:B------:R-:W-:-:S02]  /*8150*/  FMNMX3.FTZ R7, R7, R14, R12, !PT ;  /* 0x0000000e07077276 */ /* 0x000fc4000781000c */
[----:B------:R-:W-:Y:S02]  /*8160*/  FMNMX3.FTZ R4, R4, R157, R153, !PT ;  /* 0x0000009d04047276 */ /* 0x000fe40007810099 */
[----:B------:R-:W-:Y:S02]  /*8170*/  FMNMX3.FTZ R9, R7, R136, R138, !PT ;  /* 0x0000008807097276 */ /* 0x000fe4000781008a */
[----:B------:R-:W-:Y:S01]  /*8180*/  FMNMX3.FTZ R4, R4, R155, R151, !PT ;  /* 0x0000009b04047276 */ /* 0x000fe20007810097 */
[----:B------:R-:W-:Y:S06]  /*8190*/  @!P1 BRA `(.L_x_24) ;  /* 0x0000000000549947 */ /* 0x000fec0003800000 */
        /* <DEDUP_REMOVED lines=21> */
.L_x_24:
[----:B-1----:R-:W-:Y:S01]  /*82f0*/  FMNMX3.FTZ R7, R9, R180, R206, !PT ;  /* 0x000000b409077276 */ /* 0x002fe200078100ce */
[----:B------:R-:W1:Y:S01]  /*8300*/  LDCU UR4, c[0x0][0x45c] ;  /* 0x00008b80ff0477ac */ /* 0x000e620008000800 */
[----:B------:R-:W-:Y:S02]  /*8310*/  FSEL R160, R146, -INF , !P5 ;  /* 0xff80000092a07808 */ /* 0x000fe40006800000 */
[----:B------:R-:W-:Y:S02]  /*8320*/  FSEL R158, R147, -INF , !P4 ;  /* 0xff800000939e7808 */ /* 0x000fe40006000000 */
[----:B------:R-:W-:Y:S02]  /*8330*/  FMNMX3.FTZ R7, R7, R202, R204, !PT ;  /* 0x000000ca07077276 */ /* 0x000fe400078100cc */
[-C--:B------:R-:W-:Y:S02]  /*8340*/  ISETP.GE.AND P1, PT, R5, R196.reuse, PT ;  /* 0x000000c40500720c */ /* 0x080fe40003f26270 */
[----:B------:R-:W-:Y:S01]  /*8350*/  ISETP.GE.AND P4, PT, R3, R196, PT ;  /* 0x000000c40300720c */ /* 0x000fe20003f86270 */
[----:B------:R-:W2:Y:S01]  /*8360*/  SHFL.BFLY PT, R5, R4, 0x2, 0x1f ;  /* 0x0c401f0004057f89 */ /* 0x000ea200000e0000 */
[----:B------:R-:W-:-:S02]  /*8370*/  FSEL R154, R142, -INF , !P3 ;  /* 0xff8000008e9a7808 */ /* 0x000fc40005800000 */
[----:B------:R-:W-:Y:S02]  /*8380*/  FSEL R152, R143, -INF , !P2 ;  /* 0xff8000008f987808 */ /* 0x000fe40005000000 */
[----:B------:R-:W-:Y:S01]  /*8390*/  FMNMX3.FTZ R7, R7, R160, R158, !PT ;  /* 0x000000a007077276 */ /* 0x000fe2000781009e */
[----:B------:R-:W-:Y:S01]  /*83a0*/  LDSM.16.MT88.4 R140, [R176+0x12800] ;  /* 0x01280000b08c783b */ /* 0x000fe20000004200 */
[----:B------:R-:W-:Y:S02]  /*83b0*/  FSEL R150, R162, -INF , !P1 ;  /* 0xff800000a2967808 */ /* 0x000fe40004800000 */
[----:B------:R-:W-:Y:S02]  /*83c0*/  FSEL R148, R163, -INF , !P4 ;  /* 0xff800000a3947808 */ /* 0x000fe40006000000 */
[----:B------:R-:W-:Y:S02]  /*83d0*/  FMNMX3.FTZ R7, R7, R154, R152, !PT ;  /* 0x0000009a07077276 */ /* 0x000fe40007810098 */
[----:B------:R-:W-:-:S02]  /*83e0*/  MOV R171, 0x20 ;  /* 0x0000002000ab7802 */ /* 0x000fc40000000f00 */
[----:B------:R-:W-:Y:S02]  /*83f0*/  FMNMX3.FTZ R6, R7, R150, R148, !PT ;  /* 0x0000009607067276 */ /* 0x000fe40007810094 */
[----:B------:R-:W-:Y:S02]  /*8400*/  SEL R171, R171, 0xffffffe0, !P0 ;  /* 0xffffffe0abab7807 */ /* 0x000fe40004000000 */
[----:B------:R-:W-:Y:S01]  /*8410*/  IADD3 R172, PT, PT, R176, 0x12040, RZ ;  /* 0x00012040b0ac7810 */ /* 0x000fe20007ffe0ff */
[----:B------:R-:W3:Y:S01]  /*8420*/  SHFL.BFLY PT, R3, R6, 0x2, 0x1f ;  /* 0x0c401f0006037f89 */ /* 0x000ee200000e0000 */
[----:B------:R-:W-:Y:S02]  /*8430*/  IADD3 R173, PT, PT, R171, R176, RZ ;  /* 0x000000b0abad7210 */ /* 0x000fe40007ffe0ff */
[----:B--2---:R-:W-:-:S03]  /*8440*/  FMNMX.FTZ R5, R4, R5, !PT ;  /* 0x0000000504057209 */ /* 0x004fc60007810000 */
[----:B------:R-:W-:Y:S04]  /*8450*/  LDSM.16.MT88.4 R20, [R173+0x12000] ;  /* 0x01200000ad14783b */ /* 0x000fe80000004200 */
[----:B------:R-:W2:Y:S01]  /*8460*/  SHFL.BFLY PT, R132, R5, 0x1, 0x1f ;  /* 0x0c201f0005847f89 */ /* 0x000ea200000e0000 */
[----:B---3--:R-:W-:-:S05]  /*8470*/  FMNMX.FTZ R4, R6, R3, !PT ;  /* 0x0000000306047209 */ /* 0x008fca0007810000 */
[----:B------:R-:W3:Y:S01]  /*8480*/  SHFL.BFLY PT, R3, R4, 0x1, 0x1f ;  /* 0x0c201f0004037f89 */ /* 0x000ee200000e0000 */
[----:B--2---:R-:W-:-:S04]  /*8490*/  FMNMX.FTZ R132, R5, R132, !PT ;  /* 0x0000008405847209 */ /* 0x004fc80007810000 */
[C---:B------:R-:W-:Y:S01]  /*84a0*/  FSETP.NEU.FTZ.AND P2, PT, R132.reuse, -INF , PT ;  /* 0xff8000008400780b */ /* 0x040fe20003f5d000 */
[----:B-1----:R-:W-:-:S03]  /*84b0*/  FMUL.FTZ R156, R132, UR4 ;  /* 0x00000004849c7c20 */ /* 0x002fc60008410000 */
[----:B------:R-:W-:Y:S02]  /*84c0*/  FSEL R169, R132, RZ, P2 ;  /* 0x000000ff84a97208 */ /* 0x000fe40001000000 */
[----:B------:R-:W-:-:S03]  /*84d0*/  FSEL R156, R156, RZ, P2 ;  /* 0x000000ff9c9c7208 */ /* 0x000fc60001000000 */
[----:B------:R-:W-:Y:S02]  /*84e0*/  FADD.FTZ R169, R178, -R169 ;  /* 0x800000a9b2a97221 */ /* 0x000fe40000010000 */
[--C-:B------:R-:W-:Y:S01]  /*84f0*/  FFMA.FTZ R168, R25, UR4, -R156.reuse ;  /* 0x0000000419a87c23 */ /* 0x100fe2000801089c */
[--C-:B------:R-:W-:Y:S01]  /*8500*/  FFMA.FTZ R165, R17, UR4, -R156.reuse ;  /* 0x0000000411a57c23 */ /* 0x100fe2000801089c */
[--C-:B------:R-:W-:Y:S01]  /*8510*/  FFMA.FTZ R166, R19, UR4, -R156.reuse ;  /* 0x0000000413a67c23 */ /* 0x100fe2000801089c */
[--C-:B------:R-:W-:Y:S01]  /*8520*/  FFMA.FTZ R135, R13, UR4, -R156.reuse ;  /* 0x000000040d877c23 */ /* 0x100fe2000801089c */
[----:B---3--:R-:W-:Y:S01]  /*8530*/  FMNMX.FTZ R3, R4, R3, !PT ;  /* 0x0000000304037209 */ /* 0x008fe20007810000 */
[----:B------:R-:W-:Y:S01]  /*8540*/  FMUL.FTZ R169, R169, UR4 ;  /* 0x00000004a9a97c20 */ /* 0x000fe20008410000 */
[----:B------:R-:W-:Y:S01]  /*8550*/  MUFU.EX2 R168, R168 ;  /* 0x000000a800a87308 */ /* 0x000fe20000000800 */
[--C-:B------:R-:W-:Y:S01]  /*8560*/  FFMA.FTZ R178, R175, UR4, -R156.reuse ;  /* 0x00000004afb27c23 */ /* 0x100fe2000801089c */
[C---:B------:R-:W-:Y:S01]  /*8570*/  FSETP.NEU.FTZ.AND P1, PT, R3.reuse, -INF , PT ;  /* 0xff8000000300780b */ /* 0x040fe20003f3d000 */
[----:B------:R-:W-:Y:S01]  /*8580*/  FMUL.FTZ R149, R3, UR4 ;  /* 0x0000000403957c20 */ /* 0x000fe20008410000 */
[--C-:B------:R-:W-:Y:S01]  /*8590*/  FFMA.FTZ R174, R179, UR4, -R156.reuse ;  /* 0x00000004b3ae7c23 */ /* 0x100fe2000801089c */
[--C-:B------:R-:W-:Y:S01]  /*85a0*/  FFMA.FTZ R175, R139, UR4, -R156.reuse ;  /* 0x000000048baf7c23 */ /* 0x100fe2000801089c */
[----:B------:R-:W-:Y:S01]  /*85b0*/  FSEL R4, R3, RZ, P1 ;  /* 0x000000ff03047208 */ /* 0x000fe20000800000 */
[--C-:B------:R-:W-:Y:S01]  /*85c0*/  FFMA.FTZ R185, R193, UR4, -R156.reuse ;  /* 0x00000004c1b97c23 */ /* 0x100fe2000801089c */
[----:B------:R-:W-:Y:S01]  /*85d0*/  FSEL R149, R149, RZ, P1 ;  /* 0x000000ff95957208 */ /* 0x000fe20000800000 */
[----:B------:R-:W1:Y:S01]  /*85e0*/  MUFU.EX2 R165, R165 ;  /* 0x000000a500a57308 */ /* 0x000e620000000800 */
[----:B------:R-:W-:Y:S01]  /*85f0*/  FFMA.FTZ R183, R183, UR4, -R156 ;  /* 0x00000004b7b77c23 */ /* 0x000fe2000801089c */
[----:B------:R-:W-:Y:S01]  /*8600*/  FADD.FTZ R167, R177, -R4 ;  /* 0x80000004b1a77221 */ /* 0x000fe20000010000 */
[--C-:B------:R-:W-:Y:S01]  /*8610*/  FFMA.FTZ R177, R137, UR4, -R156.reuse ;  /* 0x0000000489b17c23 */ /* 0x100fe2000801089c */
[--C-:B------:R-:W-:Y:S01]  /*8620*/  FFMA.FTZ R164, R18, UR4, -R149.reuse ;  /* 0x0000000412a47c23 */ /* 0x100fe20008010895 */
[--C-:B------:R-:W-:Y:S01]  /*8630*/  FFMA.FTZ R134, R16, UR4, -R149.reuse ;  /* 0x0000000410867c23 */ /* 0x100fe20008010895 */
[--C-:B------:R-:W-:Y:S01]  /*8640*/  FFMA.FTZ R133, R14, UR4, -R149.reuse ;  /* 0x000000040e857c23 */ /* 0x100fe20008010895 */
[--C-:B------:R-:W-:Y:S01]  /*8650*/  FFMA.FTZ R170, R12, UR4, -R149.reuse ;  /* 0x000000040caa7c23 */ /* 0x100fe20008010895 */
[----:B------:R-:W-:Y:S01]  /*8660*/  FMUL.FTZ R167, R167, UR4 ;  /* 0x00000004a7a77c20 */ /* 0x000fe20008410000 */
[----:B------:R-:W-:Y:S01]  /*8670*/  MUFU.EX2 R166, R166 ;  /* 0x000000a600a67308 */ /* 0x000fe20000000800 */
[----:B------:R-:W-:Y:S01]  /*8680*/  IADD3 R16, PT, PT, R176, 0x12000, RZ ;  /* 0x00012000b0107810 */ /* 0x000fe20007ffe0ff */
[----:B------:R-:W-:Y:S01]  /*8690*/  LDSM.16.MT88.4 R12, [R176+0x12000] ;  /* 0x01200000b00c783b */ /* 0x000fe20000004200 */
[--C-:B------:R-:W-:Y:S01]  /*86a0*/  FFMA.FTZ R179, R136, UR4, -R149.reuse ;  /* 0x0000000488b37c23 */ /* 0x100fe20008010895 */
[--C-:B------:R-:W-:Y:S01]  /*86b0*/  FFMA.FTZ R182, R138, UR4, -R149.reuse ;  /* 0x000000048ab67c23 */ /* 0x100fe20008010895 */
[----:B------:R-:W-:Y:S01]  /*86c0*/  @P6 IADD3 R172, PT, PT, R16, -0x40, RZ ;  /* 0xffffffc010ac6810 */ /* 0x000fe20007ffe0ff */
[--C-:B------:R-:W-:Y:S01]  /*86d0*/  FFMA.FTZ R180, R180, UR4, -R149.reuse ;  /* 0x00000004b4b47c23 */ /* 0x100fe20008010895 */
[--C-:B------:R-:W-:Y:S01]  /*86e0*/  FFMA.FTZ R181, R206, UR4, -R149.reuse ;  /* 0x00000004ceb57c23 */ /* 0x100fe20008010895 */
[----:B------:R-:W2:Y:S01]  /*86f0*/  MUFU.EX2 R135, R135 ;  /* 0x0000008700877308 */ /* 0x000ea20000000800 */
[----:B------:R-:W-:Y:S01]  /*8700*/  IADD3 R171, PT, PT, R171, R172, RZ ;  /* 0x000000acabab7210 */ /* 0x000fe20007ffe0ff */
[----:B------:R-:W3:Y:S01]  /*8710*/  LDSM.16.MT88.4 R28, [R172] ;  /* 0x00000000ac1c783b */ /* 0x000ee20000004200 */
[----:B-1----:R-:W-:Y:S01]  /*8720*/  F2FP.F16.F32.PACK_AB R4, R165, R168 ;  /* 0x000000a8a504723e */ /* 0x002fe200000000ff */
[--C-:B------:R-:W-:Y:S01]  /*8730*/  FFMA.FTZ R193, R202, UR4, -R149.reuse ;  /* 0x00000004cac17c23 */ /* 0x100fe20008010895 */
[--C-:B------:R-:W-:Y:S01]  /*8740*/  FFMA.FTZ R184, R159, UR4, -R156.reuse ;  /* 0x000000049fb87c23 */ /* 0x100fe2000801089c */
[----:B------:R-:W-:Y:S01]  /*8750*/  LDSM.16.MT88.4 R136, [R173+0x12800] ;  /* 0x01280000ad88783b */ /* 0x000fe20000004200 */
[--C-:B------:R-:W-:Y:S01]  /*8760*/  FFMA.FTZ R196, R145, UR4, -R156.reuse ;  /* 0x0000000491c47c23 */ /* 0x100fe2000801089c */
[----:B------:R-:W-:Y:S01]  /*8770*/  MUFU.EX2 R164, R164 ;  /* 0x000000a400a47308 */ /* 0x000fe20000000800 */
[--C-:B------:R-:W-:Y:S01]  /*8780*/  FFMA.FTZ R198, R204, UR4, -R149.reuse ;  /* 0x00000004ccc67c23 */ /* 0x100fe20008010895 */
[--C-:B------:R-:W-:Y:S01]  /*8790*/  FFMA.FTZ R201, R160, UR4, -R149.reuse ;  /* 0x00000004a0c97c23 */ /* 0x100fe20008010895 */
[--C-:B------:R-:W-:Y:S01]  /*87a0*/  FFMA.FTZ R202, R158, UR4, -R149.reuse ;  /* 0x000000049eca7c23 */ /* 0x100fe20008010895 */
[----:B------:R-:W-:Y:S01]  /*87b0*/  LDSM.16.MT88.4 R144, [R176+0x13000] ;  /* 0x01300000b090783b */ /* 0x000fe20000004200 */
[--C-:B------:R-:W-:Y:S01]  /*87c0*/  FFMA.FTZ R203, R157, UR4, -R156.reuse ;  /* 0x000000049dcb7c23 */ /* 0x100fe2000801089c */
[--C-:B------:R-:W-:Y:S01]  /*87d0*/  FFMA.FTZ R204, R153, UR4, -R156.reuse ;  /* 0x0000000499cc7c23 */ /* 0x100fe2000801089c */
[--C-:B------:R-:W-:Y:S01]  /*87e0*/  FFMA.FTZ R205, R155, UR4, -R156.reuse ;  /* 0x000000049bcd7c23 */ /* 0x100fe2000801089c */
[----:B------:R-:W1:Y:S01]  /*87f0*/  MUFU.EX2 R134, R134 ;  /* 0x0000008600867308 */ /* 0x000e620000000800 */
[----:B--2---:R-:W-:Y:S01]  /*8800*/  F2FP.F16.F32.PACK_AB R6, R135, R166 ;  /* 0x000000a68706723e */ /* 0x004fe200000000ff */
[----:B------:R-:W-:Y:S01]  /*8810*/  FFMA.FTZ R206, R151, UR4, -R156 ;  /* 0x0000000497ce7c23 */ /* 0x000fe2000801089c */
[--C-:B------:R-:W-:Y:S01]  /*8820*/  FFMA.FTZ R207, R154, UR4, -R149.reuse ;  /* 0x000000049acf7c23 */ /* 0x100fe20008010895 */
[--C-:B------:R-:W-:Y:S01]  /*8830*/  FFMA.FTZ R208, R152, UR4, -R149.reuse ;  /* 0x0000000498d07c23 */ /* 0x100fe20008010895 */
[--C-:B------:R-:W-:Y:S01]  /*8840*/  FFMA.FTZ R209, R150, UR4, -R149.reuse ;  /* 0x0000000496d17c23 */ /* 0x100fe20008010895 */
[----:B------:R-:W-:Y:S01]  /*8850*/  FFMA.FTZ R210, R148, UR4, -R149 ;  /* 0x0000000494d27c23 */ /* 0x000fe20008010895 */
[----:B------:R-:W-:Y:S01]  /*8860*/  LDSM.16.MT88.4 R156, [R173+0x13800] ;  /* 0x01380000ad9c783b */ /* 0x000fe20000004200 */
[----:B------:R-:W-:Y:S03]  /*8870*/  MUFU.EX2 R133, R133 ;  /* 0x0000008500857308 */ /* 0x000fe60000000800 */
[----:B------:R-:W-:Y:S04]  /*8880*/  LDSM.16.MT88.4 R160, [R176+0x17800] ;  /* 0x01780000b0a0783b */ /* 0x000fe80000004200 */
[----:B------:R-:W-:Y:S01]  /*8890*/  LDSM.16.MT88.4 R148, [R173+0x15800] ;  /* 0x01580000ad94783b */ /* 0x000fe20000004200 */
[----:B------:R-:W2:Y:S01]  /*88a0*/  MUFU.EX2 R170, R170 ;  /* 0x000000aa00aa7308 */ /* 0x000ea20000000800 */
[----:B-1----:R-:W-:-:S02]  /*88b0*/  F2FP.F16.F32.PACK_AB R5, R134, R164 ;  /* 0x000000a48605723e */ /* 0x002fc400000000ff */
[----:B------:R-:W-:Y:S05]  /*88c0*/  LDSM.16.MT88.4 R152, [R173+0x17800] ;  /* 0x01780000ad98783b */ /* 0x000fea0000004200 */
[----:B------:R-:W1:Y:S08]  /*88d0*/  MUFU.EX2 R169, R169 ;  /* 0x000000a900a97308 */ /* 0x000e700000000800 */
[----:B------:R-:W4:Y:S01]  /*88e0*/  MUFU.EX2 R167, R167 ;  /* 0x000000a700a77308 */ /* 0x000f220000000800 */
[----:B--2---:R-:W-:-:S07]  /*88f0*/  F2FP.F16.F32.PACK_AB R7, R170, R133 ;  /* 0x00000085aa07723e */ /* 0x004fce00000000ff */
[----:B------:R-:W-:Y:S01]  /*8900*/  MUFU.EX2 R178, R178 ;  /* 0x000000b200b27308 */ /* 0x000fe20000000800 */
[-C--:B-1----:R-:W-:Y:S01]  /*8910*/  FMUL.FTZ R16, R36, R169.reuse ;  /* 0x000000a924107220 */ /* 0x082fe20000410000 */
[-C--:B------:R-:W-:Y:S01]  /*8920*/  FMUL.FTZ R17, R37, R169.reuse ;  /* 0x000000a925117220 */ /* 0x080fe20000410000 */
[-C--:B------:R-:W-:Y:S01]  /*8930*/  FMUL.FTZ R40, R40, R169.reuse ;  /* 0x000000a928287220 */ /* 0x080fe20000410000 */
[-C--:B------:R-:W-:Y:S01]  /*8940*/  FMUL.FTZ R41, R41, R169.reuse ;  /* 0x000000a929297220 */ /* 0x080fe20000410000 */
[-C--:B------:R-:W-:Y:S01]  /*8950*/  FMUL.FTZ R24, R44, R169.reuse ;  /* 0x000000a92c187220 */ /* 0x080fe20000410000 */
[-C--:B------:R-:W-:Y:S01]  /*8960*/  FMUL.FTZ R25, R45, R169.reuse ;  /* 0x000000a92d197220 */ /* 0x080fe20000410000 */
[-C--:B------:R-:W-:Y:S01]  /*8970*/  FMUL.FTZ R32, R52, R169.reuse ;  /* 0x000000a934207220 */ /* 0x080fe20000410000 */
[----:B------:R-:W-:Y:S01]  /*8980*/  FMUL.FTZ R33, R53, R169 ;  /* 0x000000a935217220 */ /* 0x000fe20000410000 */
[-C--:B----4-:R-:W-:Y:S01]  /*8990*/  FMUL.FTZ R18, R38, R167.reuse ;  /* 0x000000a726127220 */ /* 0x090fe20000410000 */
[-C--:B------:R-:W-:Y:S01]  /*89a0*/  FMUL.FTZ R19, R39, R167.reuse ;  /* 0x000000a727137220 */ /* 0x080fe20000410000 */
[-C--:B------:R-:W-:Y:S01]  /*89b0*/  FMUL.FTZ R42, R42, R167.reuse ;  /* 0x000000a72a2a7220 */ /* 0x080fe20000410000 */
[----:B------:R-:W1:Y:S01]  /*89c0*/  LDSM.16.MT88.4 R36, [R171] ;  /* 0x00000000ab24783b */ /* 0x000e620000004200 */
[-C--:B------:R-:W-:Y:S01]  /*89d0*/  FMUL.FTZ R43, R43, R167.reuse ;  /* 0x000000a72b2b7220 */ /* 0x080fe20000410000 */
[-C--:B------:R-:W-:Y:S01]  /*89e0*/  FMUL.FTZ R26, R46, R167.reuse ;  /* 0x000000a72e1a7220 */ /* 0x080fe20000410000 */
[-C--:B------:R-:W-:Y:S01]  /*89f0*/  FMUL.FTZ R27, R47, R167.reuse ;  /* 0x000000a72f1b7220 */ /* 0x080fe20000410000 */
[-C--:B------:R-:W-:Y:S01]  /*8a00*/  FMUL.FTZ R34, R54, R167.reuse ;  /* 0x000000a736227220 */ /* 0x080fe20000410000 */
[----:B------:R-:W2:Y:S01]  /*8a10*/  LDSM.16.MT88.4 R44, [R176+0x14000] ;  /* 0x01400000b02c783b */ /* 0x000ea20000004200 */
[C---:B------:R-:W-:Y:S01]  /*8a20*/  HMMA.16816.F32 R16, R4.reuse, R20, R16 ;  /* 0x000000140410723c */ /* 0x040fe20000001810 */
[----:B------:R-:W-:Y:S01]  /*8a30*/  FMUL.FTZ R35, R55, R167 ;  /* 0x000000a737237220 */ /* 0x000fe20000410000 */
[-C--:B------:R-:W-:Y:S01]  /*8a40*/  FMUL.FTZ R48, R48, R169.reuse ;  /* 0x000000a930307220 */ /* 0x080fe20000410000 */
[----:B------:R-:W4:Y:S01]  /*8a50*/  LDSM.16.MT88.4 R52, [R173+0x14000] ;  /* 0x01400000ad34783b */ /* 0x000f220000004200 */
[----:B------:R-:W-:Y:S01]  /*8a60*/  FMUL.FTZ R49, R49, R169 ;  /* 0x000000a931317220 */ /* 0x000fe20000410000 */
[-C--:B------:R-:W-:Y:S01]  /*8a70*/  FMUL.FTZ R50, R50, R167.reuse ;  /* 0x000000a732327220 */ /* 0x080fe20000410000 */
[----:B------:R-:W-:Y:S01]  /*8a80*/  FMUL.FTZ R51, R51, R167 ;  /* 0x000000a733337220 */ /* 0x000fe20000410000 */
[-C--:B------:R-:W-:Y:S01]  /*8a90*/  FMUL.FTZ R56, R56, R169.reuse ;  /* 0x000000a938387220 */ /* 0x080fe20000410000 */
[C---:B------:R-:W-:Y:S01]  /*8aa0*/  HMMA.16816.F32 R20, R4.reuse, R22, R40 ;  /* 0x000000160414723c */ /* 0x040fe20000001828 */
[-C--:B------:R-:W-:Y:S01]  /*8ab0*/  FMUL.FTZ R40, R60, R169.reuse ;  /* 0x000000a93c287220 */ /* 0x080fe20000410000 */
[----:B------:R-:W-:Y:S01]  /*8ac0*/  FMUL.FTZ R41, R61, R169 ;  /* 0x000000a93d297220 */ /* 0x000fe20000410000 */
[-C--:B------:R-:W-:Y:S01]  /*8ad0*/  FMUL.FTZ R42, R62, R167.reuse ;  /* 0x000000a73e2a7220 */ /* 0x080fe20000410000 */
[----:B------:R-:W-:Y:S01]  /*8ae0*/  FMUL.FTZ R43, R63, R167 ;  /* 0x000000a73f2b7220 */ /* 0x000fe20000410000 */
[----:B------:R-:W-:Y:S01]  /*8af0*/  FMUL.FTZ R57, R57, R169 ;  /* 0x000000a939397220 */ /* 0x000fe20000410000 */
[----:B------:R-:W5:Y:S01]  /*8b00*/  LDSM.16.MT88.4 R60, [R172+0x2000] ;  /* 0x00200000ac3c783b */ /* 0x000f620000004200 */
[-C--:B------:R-:W-:Y:S01]  /*8b10*/  FMUL.FTZ R58, R58, R167.reuse ;  /* 0x000000a73a3a7220 */ /* 0x080fe20000410000 */
[----:B------:R-:W-:Y:S01]  /*8b20*/  FMUL.FTZ R59, R59, R167 ;  /* 0x000000a73b3b7220 */ /* 0x000fe20000410000 */
[-C--:B------:R-:W-:Y:S01]  /*8b30*/  FMUL.FTZ R64, R64, R169.reuse ;  /* 0x000000a940407220 */ /* 0x080fe20000410000 */
[----:B------:R-:W-:Y:S01]  /*8b40*/  FMUL.FTZ R65, R65, R169 ;  /* 0x000000a941417220 */ /* 0x000fe20000410000 */
[-C--:B------:R-:W-:Y:S01]  /*8b50*/  FMUL.FTZ R66, R66, R167.reuse ;  /* 0x000000a742427220 */ /* 0x080fe20000410000 */
[----:B------:R-:W-:Y:S01]  /*8b60*/  FMUL.FTZ R67, R67, R167 ;  /* 0x000000a743437220 */ /* 0x000fe20000410000 */
[C---:B---3--:R-:W-:Y:S01]  /*8b70*/  HMMA.16816.F32 R24, R4.reuse, R28, R24 ;  /* 0x0000001c0418723c */ /* 0x048fe20000001818 */
[-C--:B------:R-:W-:Y:S01]  /*8b80*/  FMUL.FTZ R72, R72, R169.reuse ;  /* 0x000000a948487220 */ /* 0x080fe20000410000 */
[----:B------:R-:W-:Y:S01]  /*8b90*/  FMUL.FTZ R73, R73, R169 ;  /* 0x000000a949497220 */ /* 0x000fe20000410000 */
[-C--:B------:R-:W-:Y:S01]  /*8ba0*/  FMUL.FTZ R74, R74, R167.reuse ;  /* 0x000000a74a4a7220 */ /* 0x080fe20000410000 */
[----:B------:R-:W-:Y:S01]  /*8bb0*/  FMUL.FTZ R75, R75, R167 ;  /* 0x000000a74b4b7220 */ /* 0x000fe20000410000 */
[-C--:B------:R-:W-:Y:S01]  /*8bc0*/  FMUL.FTZ R80, R80, R169.reuse ;  /* 0x000000a950507220 */ /* 0x080fe20000410000 */
[----:B------:R-:W-:Y:S01]  /*8bd0*/  FMUL.FTZ R81, R81, R169 ;  /* 0x000000a951517220 */ /* 0x000fe20000410000 */
[----:B------:R-:W-:Y:S01]  /*8be0*/  FMUL.FTZ R82, R82, R167 ;  /* 0x000000a752527220 */ /* 0x000fe20000410000 */
[C---:B------:R-:W-:Y:S01]  /*8bf0*/  HMMA.16816.F32 R28, R4.reuse, R30, R48 ;  /* 0x0000001e041c723c */ /* 0x040fe20000001830 */
[-C--:B------:R-:W-:Y:S01]  /*8c00*/  FMUL.FTZ R48, R68, R169.reuse ;  /* 0x000000a944307220 */ /* 0x080fe20000410000 */
[----:B------:R-:W-:Y:S01]  /*8c10*/  FMUL.FTZ R49, R69, R169 ;  /* 0x000000a945317220 */ /* 0x000fe20000410000 */
[-C--:B------:R-:W-:Y:S01]  /*8c20*/  FMUL.FTZ R50, R70, R167.reuse ;  /* 0x000000a746327220 */ /* 0x080fe20000410000 */
[-C--:B------:R-:W-:Y:S01]  /*8c30*/  FMUL.FTZ R51, R71, R167.reuse ;  /* 0x000000a747337220 */ /* 0x080fe20000410000 */
[----:B------:R-:W-:Y:S01]  /*8c40*/  FMUL.FTZ R83, R83, R167 ;  /* 0x000000a753537220 */ /* 0x000fe20000410000 */
[----:B------:R-:W3:Y:S01]  /*8c50*/  LDSM.16.MT88.4 R68, [R171+0x2000] ;  /* 0x00200000ab44783b */ /* 0x000ee20000004200 */
[-C--:B------:R-:W-:Y:S01]  /*8c60*/  FMUL.FTZ R8, R128, R169.reuse ;  /* 0x000000a980087220 */ /* 0x080fe20000410000 */
[C---:B-1----:R-:W-:Y:S01]  /*8c70*/  HMMA.16816.F32 R32, R4.reuse, R36, R32 ;  /* 0x000000240420723c */ /* 0x042fe20000001820 */
[----:B------:R-:W-:Y:S01]  /*8c80*/  FMUL.FTZ R9, R129, R169 ;  /* 0x000000a981097220 */ /* 0x000fe20000410000 */
[-C--:B------:R-:W-:Y:S01]  /*8c90*/  FMUL.FTZ R10, R130, R167.reuse ;  /* 0x000000a7820a7220 */ /* 0x080fe20000410000 */
[----:B------:R-:W-:Y:S01]  /*8ca0*/  FMUL.FTZ R11, R131, R167 ;  /* 0x000000a7830b7220 */ /* 0x000fe20000410000 */
[-C--:B------:R-:W-:Y:S01]  /*8cb0*/  FMUL.FTZ R124, R124, R169.reuse ;  /* 0x000000a97c7c7220 */ /* 0x080fe20000410000 */
[----:B------:R-:W-:Y:S01]  /*8cc0*/  FMUL.FTZ R125, R125, R169 ;  /* 0x000000a97d7d7220 */ /* 0x000fe20000410000 */
[-C--:B------:R-:W-:Y:S01]  /*8cd0*/  FMUL.FTZ R126, R126, R167.reuse ;  /* 0x000000a77e7e7220 */ /* 0x080fe20000410000 */
[----:B------:R-:W-:Y:S01]  /*8ce0*/  FMUL.FTZ R127, R127, R167 ;  /* 0x000000a77f7f7220 */ /* 0x000fe20000410000 */
[C---:B------:R-:W-:Y:S01]  /*8cf0*/  HMMA.16816.F32 R36, R4.reuse, R38, R56 ;  /* 0x000000260424723c */ /* 0x040fe20000001838 */
[-C--:B------:R-:W-:Y:S01]  /*8d00*/  FMUL.FTZ R56, R76, R169.reuse ;  /* 0x000000a94c387220 */ /* 0x080fe20000410000 */
[----:B------:R-:W-:Y:S01]  /*8d10*/  FMUL.FTZ R57, R77, R169 ;  /* 0x000000a94d397220 */ /* 0x000fe20000410000 */
[-C--:B------:R-:W-:Y:S01]  /*8d20*/  FMUL.FTZ R58, R78, R167.reuse ;  /* 0x000000a74e3a7220 */ /* 0x080fe20000410000 */
[----:B------:R-:W-:Y:S01]  /*8d30*/  FMUL.FTZ R59, R79, R167 ;  /* 0x000000a74f3b7220 */ /* 0x000fe20000410000 */
[----:B------:R-:W-:Y:S01]  /*8d40*/  LDSM.16.MT88.4 R128, [R172+0x800] ;  /* 0x00080000ac80783b */ /* 0x000fe20000004200 */
[-C--:B------:R-:W-:Y:S01]  /*8d50*/  FMUL.FTZ R88, R88, R169.reuse ;  /* 0x000000a958587220 */ /* 0x080fe20000410000 */
[----:B------:R-:W-:Y:S01]  /*8d60*/  FMUL.FTZ R89, R89, R169 ;  /* 0x000000a959597220 */ /* 0x000fe20000410000 */
[C---:B--2---:R-:W-:Y:S01]  /*8d70*/  HMMA.16816.F32 R40, R4.reuse, R44, R40 ;  /* 0x0000002c0428723c */ /* 0x044fe20000001828 */
[----:B------:R-:W1:Y:S01]  /*8d80*/  LDSM.16.MT88.4 R76, [R176+0x16000] ;  /* 0x01600000b04c783b */ /* 0x000e620000004200 */
        /* <DEDUP_REMOVED lines=11> */
[----:B------:R-:W2:Y:S01]  /*8e40*/  MUFU.EX2 R175, R175 ;  /* 0x000000af00af7308 */ /* 0x000ea20000000800 */
[----:B------:R-:W2:Y:S01]  /*8e50*/  LDSM.16.MT88.4 R84, [R173+0x16000] ;  /* 0x01600000ad54783b */ /* 0x000ea20000004200 */
[-C--:B------:R-:W-:Y:S01]  /*8e60*/  FMUL.FTZ R104, R104, R169.reuse ;  /* 0x000000a968687220 */ /* 0x080fe20000410000 */
[C---:B----4-:R-:W-:Y:S01]  /*8e70*/  HMMA.16816.F32 R48, R4.reuse, R52, R48 ;  /* 0x000000340430723c */ /* 0x050fe20000001830 */
[----:B------:R-:W-:Y:S01]  /*8e80*/  FMUL.FTZ R105, R105, R169 ;  /* 0x000000a969697220 */ /* 0x000fe20000410000 */
[-C--:B------:R-:W-:Y:S01]  /*8e90*/  FMUL.FTZ R106, R106, R167.reuse ;  /* 0x000000a76a6a7220 */ /* 0x080fe20000410000 */
[----:B------:R-:W-:Y:S01]  /*8ea0*/  FMUL.FTZ R107, R107, R167 ;  /* 0x000000a76b6b7220 */ /* 0x000fe20000410000 */
[-C--:B------:R-:W-:Y:S01]  /*8eb0*/  FMUL.FTZ R120, R120, R169.reuse ;  /* 0x000000a978787220 */ /* 0x080fe20000410000 */
[----:B------:R-:W-:Y:S01]  /*8ec0*/  MUFU.EX2 R174, R174 ;  /* 0x000000ae00ae7308 */ /* 0x000fe20000000800 */
[----:B------:R-:W-:Y:S01]  /*8ed0*/  FMUL.FTZ R121, R121, R169 ;  /* 0x000000a979797220 */ /* 0x000fe20000410000 */
[----:B------:R-:W-:Y:S01]  /*8ee0*/  FMUL.FTZ R122, R122, R167 ;  /* 0x000000a77a7a7220 */ /* 0x000fe20000410000 */
[C---:B------:R-:W-:Y:S01]  /*8ef0*/  HMMA.16816.F32 R52, R4.reuse, R54, R72 ;  /* 0x000000360434723c */ /* 0x040fe20000001848 */
[-C--:B------:R-:W-:Y:S01]  /*8f00*/  FMUL.FTZ R72, R92, R169.reuse ;  /* 0x000000a95c487220 */ /* 0x080fe20000410000 */
[----:B------:R-:W-:Y:S01]  /*8f10*/  FMUL.FTZ R73, R93, R169 ;  /* 0x000000a95d497220 */ /* 0x000fe20000410000 */
[-C--:B------:R-:W-:Y:S01]  /*8f20*/  FMUL.FTZ R74, R94, R167.reuse ;  /* 0x000000a75e4a7220 */ /* 0x080fe20000410000 */
[-C--:B------:R-:W-:Y:S01]  /*8f30*/  FMUL.FTZ R75, R95, R167.reuse ;  /* 0x000000a75f4b7220 */ /* 0x080fe20000410000 */
[----:B------:R-:W-:Y:S01]  /*8f40*/  MUFU.EX2 R177, R177 ;  /* 0x000000b100b17308 */ /* 0x000fe20000000800 */
[----:B------:R-:W4:Y:S01]  /*8f50*/  LDSM.16.MT88.4 R92, [R172+0x4000] ;  /* 0x00400000ac5c783b */ /* 0x000f220000004200 */
[----:B------:R-:W-:Y:S01]  /*8f60*/  FMUL.FTZ R123, R123, R167 ;  /* 0x000000a77b7b7220 */ /* 0x000fe20000410000 */
[----:B-----5:R-:W-:Y:S01]  /*8f70*/  HMMA.16816.F32 R56, R4, R60, R56 ;  /* 0x0000003c0438723c */ /* 0x020fe20000001838 */
[----:B------:R-:W-:-:S04]  /*8f80*/  FFMA.FTZ R168, R197, R169, R168 ;  /* 0x000000a9c5a87223 */ /* 0x000fc800000100a8 */
[----:B------:R-:W-:Y:S01]  /*8f90*/  MUFU.EX2 R179, R179 ;  /* 0x000000b300b37308 */ /* 0x000fe20000000800 */
[----:B------:R-:W-:Y:S02]  /*8fa0*/  FADD.FTZ R165, R165, R168 ;  /* 0x000000a8a5a57221 */ /* 0x000fe40000010000 */
[C---:B------:R-:W-:Y:S01]  /*8fb0*/  HMMA.16816.F32 R60, R4.reuse, R62, R80 ;  /* 0x0000003e043c723c */ /* 0x040fe20000001850 */
[-C--:B------:R-:W-:Y:S01]  /*8fc0*/  FMUL.FTZ R80, R100, R169.reuse ;  /* 0x000000a964507220 */ /* 0x080fe20000410000 */
[----:B------:R-:W-:Y:S01]  /*8fd0*/  FMUL.FTZ R81, R101, R169 ;  /* 0x000000a965517220 */ /* 0x000fe20000410000 */
[-C--:B------:R-:W-:Y:S01]  /*8fe0*/  FMUL.FTZ R82, R102, R167.reuse ;  /* 0x000000a766527220 */ /* 0x080fe20000410000 */
[----:B------:R-:W-:Y:S01]  /*8ff0*/  FMUL.FTZ R83, R103, R167 ;  /* 0x000000a767537220 */ /* 0x000fe20000410000 */
[----:B------:R-:W5:Y:S01]  /*9000*/  MUFU.EX2 R182, R182 ;  /* 0x000000b600b67308 */ /* 0x000f620000000800 */
[----:B------:R-:W5:Y:S01]  /*9010*/  LDSM.16.MT88.4 R100, [R171+0x4000] ;  /* 0x00400000ab64783b */ /* 0x000f620000004200 */
[----:B------:R-:W-:Y:S01]  /*9020*/  FADD.FTZ R166, R166, R165 ;  /* 0x000000a5a6a67221 */ /* 0x000fe20000010000 */
[----:B------:R-:W-:Y:S03]  /*9030*/  HMMA.16816.F32 R8, R4, R12, R8 ;  /* 0x0000000c0408723c */ /* 0x000fe60000001808 */
[----:B------:R-:W-:-:S02]  /*9040*/  FADD.FTZ R135, R135, R166 ;  /* 0x000000a687877221 */ /* 0x000fc40000010000 */
[----:B------:R-:W-:Y:S03]  /*9050*/  MUFU.EX2 R180, R180 ;  /* 0x000000b400b47308 */ /* 0x000fe60000000800 */
[C---:B------:R-:W-:Y:S01]  /*9060*/  HMMA.16816.F32 R12, R4.reuse, R14, R124 ;  /* 0x0000000e040c723c */ /* 0x040fe2000000187c */
[----:B------:R-:W5:Y:S04]  /*9070*/  LDSM.16.MT88.4 R124, [R171+0x800] ;  /* 0x00080000ab7c783b */ /* 0x000f680000004200 */
[----:B------:R-:W5:Y:S03]  /*9080*/  MUFU.EX2 R181, R181 ;  /* 0x000000b500b57308 */ /* 0x000f660000000800 */
[C---:B---3--:R-:W-:Y:S05]  /*9090*/  HMMA.16816.F32 R64, R4.reuse, R68, R64 ;  /* 0x000000440440723c */ /* 0x048fea0000001840 */
[----:B------:R-:W-:Y:S03]  /*90a0*/  MUFU.EX2 R183, R183 ;  /* 0x000000b700b77308 */ /* 0x000fe60000000800 */
[C---:B------:R-:W-:Y:S01]  /*90b0*/  HMMA.16816.F32 R68, R4.reuse, R70, R88 ;  /* 0x000000460444723c */ /* 0x040fe20000001858 */
[-C--:B------:R-:W-:Y:S01]  /*90c0*/  FMUL.FTZ R88, R108, R169.reuse ;  /* 0x000000a96c587220 */ /* 0x080fe20000410000 */
[----:B------:R-:W-:Y:S01]  /*90d0*/  FMUL.FTZ R89, R109, R169 ;  /* 0x000000a96d597220 */ /* 0x000fe20000410000 */
[-C--:B------:R-:W-:Y:S01]  /*90e0*/  FMUL.FTZ R90, R110, R167.reuse ;  /* 0x000000a76e5a7220 */ /* 0x080fe20000410000 */
[----:B------:R-:W-:Y:S01]  /*90f0*/  FMUL.FTZ R91, R111, R167 ;  /* 0x000000a76f5b7220 */ /* 0x000fe20000410000 */
[----:B------:R-:W3:Y:S01]  /*9100*/  MUFU.EX2 R184, R184 ;  /* 0x000000b800b87308 */ /* 0x000ee20000000800 */
[----:B------:R-:W-:Y:S02]  /*9110*/  LDSM.16.MT88.4 R108, [R172+0x2800] ;  /* 0x00280000ac6c783b */ /* 0x000fe40000004200 */
[C---:B-1----:R-:W-:Y:S05]  /*9120*/  HMMA.16816.F32 R72, R4.reuse, R76, R72 ;  /* 0x0000004c0448723c */ /* 0x042fea0000001848 */
[----:B------:R-:W-:Y:S03]  /*9130*/  MUFU.EX2 R185, R185 ;  /* 0x000000b900b97308 */ /* 0x000fe60000000800 */
[C---:B------:R-:W-:Y:S01]  /*9140*/  HMMA.16816.F32 R76, R4.reuse, R78, R96 ;  /* 0x0000004e044c723c */ /* 0x040fe20000001860 */
[-C--:B------:R-:W-:Y:S01]  /*9150*/  FMUL.FTZ R96, R112, R169.reuse ;  /* 0x000000a970607220 */ /* 0x080fe20000410000 */
[----:B------:R-:W-:Y:S01]  /*9160*/  FMUL.FTZ R97, R113, R169 ;  /* 0x000000a971617220 */ /* 0x000fe20000410000 */
[-C--:B------:R-:W-:Y:S01]  /*9170*/  FMUL.FTZ R98, R114, R167.reuse ;  /* 0x000000a772627220 */ /* 0x080fe20000410000 */
[----:B------:R-:W-:Y:S01]  /*9180*/  FMUL.FTZ R99, R115, R167 ;  /* 0x000000a773637220 */ /* 0x000fe20000410000 */
[----:B------:R-:W-:Y:S01]  /*9190*/  MUFU.EX2 R196, R196 ;  /* 0x000000c400c47308 */ /* 0x000fe20000000800 */
[----:B------:R-:W-:Y:S02]  /*91a0*/  LDSM.16.MT88.4 R112, [R176+0x16800] ;  /* 0x01680000b070783b */ /* 0x000fe40000004200 */
[C---:B--2---:R-:W-:Y:S05]  /*91b0*/  HMMA.16816.F32 R80, R4.reuse, R84, R80 ;  /* 0x000000540450723c */ /* 0x044fea0000001850 */
[----:B------:R-:W-:Y:S03]  /*91c0*/  MUFU.EX2 R193, R193 ;  /* 0x000000c100c17308 */ /* 0x000fe60000000800 */
[C---:B------:R-:W-:Y:S01]  /*91d0*/  HMMA.16816.F32 R84, R4.reuse, R86, R104 ;  /* 0x000000560454723c */ /* 0x040fe20000001868 */
[-C--:B------:R-:W-:Y:S01]  /*91e0*/  FMUL.FTZ R104, R116, R169.reuse ;  /* 0x000000a974687220 */ /* 0x080fe20000410000 */
[----:B------:R-:W-:Y:S01]  /*91f0*/  FMUL.FTZ R105, R117, R169 ;  /* 0x000000a975697220 */ /* 0x000fe20000410000 */
[-C--:B------:R-:W-:Y:S01]  /*9200*/  FMUL.FTZ R106, R118, R167.reuse ;  /* 0x000000a7766a7220 */ /* 0x080fe20000410000 */
[-C--:B------:R-:W-:Y:S01]  /*9210*/  FMUL.FTZ R107, R119, R167.reuse ;  /* 0x000000a7776b7220 */ /* 0x080fe20000410000 */
[----:B------:R-:W1:Y:S01]  /*9220*/  MUFU.EX2 R198, R198 ;  /* 0x000000c600c67308 */ /* 0x000e620000000800 */
[----:B------:R-:W-:Y:S01]  /*9230*/  LDSM.16.MT88.4 R116, [R173+0x14800] ;  /* 0x01480000ad74783b */ /* 0x000fe20000004200 */
[----:B------:R-:W-:Y:S01]  /*9240*/  FFMA.FTZ R167, R195, R167, R164 ;  /* 0x000000a7c3a77223 */ /* 0x000fe200000100a4 */
[----:B----4-:R-:W-:Y:S03]  /*9250*/  HMMA.16816.F32 R88, R4, R92, R88 ;  /* 0x0000005c0458723c */ /* 0x010fe60000001858 */
[----:B------:R-:W-:-:S02]  /*9260*/  FADD.FTZ R134, R134, R167 ;  /* 0x000000a786867221 */ /* 0x000fc40000010000 */
[----:B------:R-:W-:Y:S02]  /*9270*/  MUFU.EX2 R201, R201 ;  /* 0x000000c900c97308 */ /* 0x000fe40000000800 */
[----:B------:R-:W-:Y:S01]  /*9280*/  FADD.FTZ R133, R133, R134 ;  /* 0x0000008685857221 */ /* 0x000fe20000010000 */
[C---:B------:R-:W-:Y:S01]  /*9290*/  HMMA.16816.F32 R92, R4.reuse, R94, R120 ;  /* 0x0000005e045c723c */ /* 0x040fe20000001878 */
[----:B------:R-:W2:Y:S02]  /*92a0*/  LDSM.16.MT88.4 R120, [R176+0x14800] ;  /* 0x01480000b078783b */ /* 0x000ea40000004200 */
[----:B------:R-:W-:Y:S02]  /*92b0*/  FADD.FTZ R170, R170, R133 ;  /* 0x00000085aaaa7221 */ /* 0x000fe40000010000 */
[----:B------:R-:W4:Y:S03]  /*92c0*/  MUFU.EX2 R202, R202 ;  /* 0x000000ca00ca7308 */ /* 0x000f260000000800 */
[----:B-----5:R-:W-:Y:S01]  /*92d0*/  HMMA.16816.F32 R96, R4, R100, R96 ;  /* 0x000000640460723c */ /* 0x020fe20000001860 */
[----:B------:R-:W-:Y:S01]  /*92e0*/  F2FP.F16.F32.PACK_AB R100, R175, R178 ;  /* 0x000000b2af64723e */ /* 0x000fe200000000ff */
[----:B------:R-:W-:Y:S01]  /*92f0*/  FADD.FTZ R178, R178, R135 ;  /* 0x00000087b2b27221 */ /* 0x000fe20000010000 */
[----:B------:R-:W-:-:S02]  /*9300*/  F2FP.F16.F32.PACK_AB R101, R182, R179 ;  /* 0x000000b3b665723e */ /* 0x000fc400000000ff */
[----:B------:R-:W-:Y:S01]  /*9310*/  MUFU.EX2 R203, R203 ;  /* 0x000000cb00cb7308 */ /* 0x000fe20000000800 */
[----:B------:R-:W-:Y:S02]  /*9320*/  FADD.FTZ R175, R175, R178 ;  /* 0x000000b2afaf7221 */ /* 0x000fe40000010000 */
[----:B------:R-:W-:Y:S01]  /*9330*/  HMMA.16816.F32 R4, R4, R102, R104 ;  /* 0x000000660404723c */ /* 0x000fe20000001868 */
[----:B------:R-:W-:Y:S01]  /*9340*/  F2FP.F16.F32.PACK_AB R102, R177, R174 ;  /* 0x000000aeb166723e */ /* 0x000fe200000000ff */
[----:B------:R-:W5:Y:S01]  /*9350*/  LDSM.16.MT88.4 R104, [R171+0x2800] ;  /* 0x00280000ab68783b */ /* 0x000f620000004200 */
[----:B------:R-:W-:Y:S02]  /*9360*/  F2FP.F16.F32.PACK_AB R103, R181, R180 ;  /* 0x000000b4b567723e */ /* 0x000fe400000000ff */
[----:B------:R-:W4:Y:S05]  /*9370*/  MUFU.EX2 R204, R204 ;  /* 0x000000cc00cc7308 */ /* 0x000f2a0000000800 */
[C---:B------:R-:W-:Y:S03]  /*9380*/  HMMA.16816.F32 R24, R100.reuse, R128, R24 ;  /* 0x000000806418723c */ /* 0x040fe60000001818 */
[----:B------:R-:W-:Y:S05]  /*9390*/  MUFU.EX2 R205, R205 ;  /* 0x000000cd00cd7308 */ /* 0x000fea0000000800 */
[C---:B------:R-:W-:Y:S01]  /*93a0*/  HMMA.16816.F32 R28, R100.reuse, R130, R28 ;  /* 0x00000082641c723c */ /* 0x040fe2000000181c */
[----:B------:R-:W3:Y:S02]  /*93b0*/  LDSM.16.MT88.4 R128, [R172+0x4800] ;  /* 0x00480000ac80783b */ /* 0x000ee40000004200 */
[----:B------:R-:W-:Y:S05]  /*93c0*/  MUFU.EX2 R206, R206 ;  /* 0x000000ce00ce7308 */ /* 0x000fea0000000800 */
[C---:B------:R-:W-:Y:S03]  /*93d0*/  HMMA.16816.F32 R32, R100.reuse, R124, R32 ;  /* 0x0000007c6420723c */ /* 0x040fe60000001820 */
[----:B------:R-:W-:Y:S05]  /*93e0*/  MUFU.EX2 R207, R207 ;  /* 0x000000cf00cf7308 */ /* 0x000fea0000000800 */
[C---:B------:R-:W-:Y:S01]  /*93f0*/  HMMA.16816.F32 R36, R100.reuse, R126, R36 ;  /* 0x0000007e6424723c */ /* 0x040fe20000001824 */
[----:B------:R-:W4:Y:S02]  /*9400*/  LDSM.16.MT88.4 R124, [R173+0x16800] ;  /* 0x01680000ad7c783b */ /* 0x000f240000004200 */
[----:B------:R-:W4:Y:S05]  /*9410*/  MUFU.EX2 R208, R208 ;  /* 0x000000d000d07308 */ /* 0x000f2a0000000800 */
[C---:B--2---:R-:W-:Y:S03]  /*9420*/  HMMA.16816.F32 R40, R100.reuse, R120, R40 ;  /* 0x000000786428723c */ /* 0x044fe60000001828 */
[----:B------:R-:W-:Y:S05]  /*9430*/  MUFU.EX2 R209, R209 ;  /* 0x000000d100d17308 */ /* 0x000fea0000000800 */
[C---:B------:R-:W-:Y:S01]  /*9440*/  HMMA.16816.F32 R44, R100.reuse, R122, R44 ;  /* 0x0000007a642c723c */ /* 0x040fe2000000182c */
[----:B------:R-:W2:Y:S02]  /*9450*/  LDSM.16.MT88.4 R120, [R171+0x4800] ;  /* 0x00480000ab78783b */ /* 0x000ea40000004200 */
[----:B------:R-:W2:Y:S05]  /*9460*/  MUFU.EX2 R210, R210 ;  /* 0x000000d200d27308 */ /* 0x000eaa0000000800 */
[C---:B------:R-:W-:Y:S08]  /*9470*/  HMMA.16816.F32 R16, R100.reuse, R136, R16 ;  /* 0x000000886410723c */ /* 0x040ff00000001810 */
[C---:B------:R-:W-:Y:S01]  /*9480*/  HMMA.16816.F32 R20, R100.reuse, R138, R20 ;  /* 0x0000008a6414723c */ /* 0x040fe20000001814 */
[----:B------:R-:W2:Y:S07]  /*9490*/  LDSM.16.MT88.4 R136, [R172+0x1000] ;  /* 0x00100000ac88783b */ /* 0x000eae0000004200 */
[C---:B------:R-:W-:Y:S08]  /*94a0*/  HMMA.16816.F32 R48, R100.reuse, R116, R48 ;  /* 0x000000746430723c */ /* 0x040ff00000001830 */
[C---:B------:R-:W-:Y:S01]  /*94b0*/  HMMA.16816.F32 R52, R100.reuse, R118, R52 ;  /* 0x000000766434723c */ /* 0x040fe20000001834 */
[----:B------:R-:W2:Y:S07]  /*94c0*/  LDSM.16.MT88.4 R116, [R171+0x1000] ;  /* 0x00100000ab74783b */ /* 0x000eae0000004200 */
[C---:B------:R-:W-:Y:S08]  /*94d0*/  HMMA.16816.F32 R56, R100.reuse, R108, R56 ;  /* 0x0000006c6438723c */ /* 0x040ff00000001838 */
[C---:B------:R-:W-:Y:S08]  /*94e0*/  HMMA.16816.F32 R60, R100.reuse, R110, R60 ;  /* 0x0000006e643c723c */ /* 0x040ff0000000183c */
[C---:B-----5:R-:W-:Y:S08]  /*94f0*/  HMMA.16816.F32 R64, R100.reuse, R104, R64 ;  /* 0x000000686440723c */ /* 0x060ff00000001840 */
[C---:B------:R-:W-:Y:S08]  /*9500*/  HMMA.16816.F32 R68, R100.reuse, R106, R68 ;  /* 0x0000006a6444723c */ /* 0x040ff00000001844 */
[----:B---3--:R-:W-:Y:S01]  /*9510*/  HMMA.16816.F32 R108, R100, R128, R88 ;  /* 0x00000080646c723c */ /* 0x008fe20000001858 */
[----:B------:R-:W3:Y:S01]  /*9520*/  LDSM.16.MT88.4 R88, [R176+0x15000] ;  /* 0x01500000b058783b */ /* 0x000ee20000004200 */
[----:B------:R-:W-:-:S02]  /*9530*/  F2FP.F16.F32.PACK_AB R128, R184, R183 ;  /* 0x000000b7b880723e */ /* 0x000fc400000000ff */
[----:B-1----:R-:W-:-:S04]  /*9540*/  F2FP.F16.F32.PACK_AB R129, R198, R193 ;  /* 0x000000c1c681723e */ /* 0x002fc800000000ff */
[C---:B----4-:R-:W-:Y:S01]  /*9550*/  HMMA.16816.F32 R104, R100.reuse, R126, R84 ;  /* 0x0000007e6468723c */ /* 0x050fe20000001854 */
[----:B------:R-:W1:Y:S07]  /*9560*/  LDSM.16.MT88.4 R84, [R173+0x15000] ;  /* 0x01500000ad54783b */ /* 0x000e6e0000004200 */
[C---:B------:R-:W-:Y:S01]  /*9570*/  HMMA.16816.F32 R80, R100.reuse, R124, R80 ;  /* 0x0000007c6450723c */ /* 0x040fe20000001850 */
[----:B------:R-:W4:Y:S07]  /*9580*/  LDSM.16.MT88.4 R124, [R172+0x3000] ;  /* 0x00300000ac7c783b */ /* 0x000f2e0000004200 */
[C---:B------:R-:W-:Y:S08]  /*9590*/  HMMA.16816.F32 R72, R100.reuse, R112, R72 ;  /* 0x000000706448723c */ /* 0x040ff00000001848 */
[C---:B------:R-:W-:Y:S01]  /*95a0*/  HMMA.16816.F32 R76, R100.reuse, R114, R76 ;  /* 0x00000072644c723c */ /* 0x040fe2000000184c */
[----:B------:R-:W5:Y:S07]  /*95b0*/  LDSM.16.MT88.4 R112, [R171+0x3000] ;  /* 0x00300000ab70783b */ /* 0x000f6e0000004200 */
[----:B------:R-:W-:Y:S01]  /*95c0*/  HMMA.16816.F32 R92, R100, R130, R92 ;  /* 0x00000082645c723c */ /* 0x000fe2000000185c */
[----:B------:R-:W-:-:S02]  /*95d0*/  F2FP.F16.F32.PACK_AB R130, R196, R185 ;  /* 0x000000b9c482723e */ /* 0x000fc400000000ff */
[----:B------:R-:W-:-:S05]  /*95e0*/  F2FP.F16.F32.PACK_AB R131, R202, R201 ;  /* 0x000000c9ca83723e */ /* 0x000fca00000000ff */
[C---:B------:R-:W-:Y:S08]  /*95f0*/  HMMA.16816.F32 R8, R100.reuse, R140, R8 ;  /* 0x0000008c6408723c */ /* 0x040ff00000001808 */
[C---:B------:R-:W-:Y:S01]  /*9600*/  HMMA.16816.F32 R12, R100.reuse, R142, R12 ;  /* 0x0000008e640c723c */ /* 0x040fe2000000180c */
[----:B------:R-:W-:Y:S07]  /*9610*/  LDSM.16.MT88.4 R140, [R173+0x13000] ;  /* 0x01300000ad8c783b */ /* 0x000fee0000004200 */
[C---:B--2---:R-:W-:Y:S08]  /*9620*/  HMMA.16816.F32 R96, R100.reuse, R120, R96 ;  /* 0x000000786460723c */ /* 0x044ff00000001860 */
[----:B------:R-:W-:Y:S01]  /*9630*/  HMMA.16816.F32 R100, R100, R122, R4 ;  /* 0x0000007a6464723c */ /* 0x000fe20000001804 */
[----:B------:R-:W2:Y:S07]  /*9640*/  LDSM.16.MT88.4 R120, [R176+0x17000] ;  /* 0x01700000b078783b */ /* 0x000eae0000004200 */
[C---:B------:R-:W-:Y:S08]  /*9650*/  HMMA.16816.F32 R24, R128.reuse, R136, R24 ;  /* 0x000000888018723c */ /* 0x040ff00000001818 */
[C---:B------:R-:W-:Y:S01]  /*9660*/  HMMA.16816.F32 R28, R128.reuse, R138, R28 ;  /* 0x0000008a801c723c */ /* 0x040fe2000000181c */
[----:B------:R-:W2:Y:S07]  /*9670*/  LDSM.16.MT88.4 R136, [R172+0x5000] ;  /* 0x00500000ac88783b */ /* 0x000eae0000004200 */
[C---:B------:R-:W-:Y:S08]  /*9680*/  HMMA.16816.F32 R4, R128.reuse, R118, R36 ;  /* 0x000000768004723c */ /* 0x040ff00000001824 */
[C---:B---3--:R-:W-:Y:S08]  /*9690*/  HMMA.16816.F32 R36, R128.reuse, R90, R44 ;  /* 0x0000005a8024723c */ /* 0x048ff0000000182c */
[C---:B------:R-:W-:Y:S01]  /*96a0*/  HMMA.16816.F32 R32, R128.reuse, R116, R32 ;  /* 0x000000748020723c */ /* 0x040fe20000001820 */
[----:B------:R-:W3:Y:S07]  /*96b0*/  LDSM.16.MT88.4 R116, [R173+0x17000] ;  /* 0x01700000ad74783b */ /* 0x000eee0000004200 */
[C---:B-1----:R-:W-:Y:S08]  /*96c0*/  HMMA.16816.F32 R44, R128.reuse, R86, R52 ;  /* 0x00000056802c723c */ /* 0x042ff00000001834 */
[C---:B----4-:R-:W-:Y:S01]  /*96d0*/  HMMA.16816.F32 R52, R128.reuse, R126, R60 ;  /* 0x0000007e8034723c */ /* 0x050fe2000000183c */
[----:B------:R-:W1:Y:S07]  /*96e0*/  LDSM.16.MT88.4 R60, [R171+0x5000] ;  /* 0x00500000ab3c783b */ /* 0x000e6e0000004200 */
[C---:B------:R-:W-:Y:S01]  /*96f0*/  HMMA.16816.F32 R56, R128.reuse, R124, R56 ;  /* 0x0000007c8038723c */ /* 0x040fe20000001838 */
[----:B------:R-:W4:Y:S07]  /*9700*/  LDSM.16.MT88.4 R124, [R176+0x13800] ;  /* 0x01380000b07c783b */ /* 0x000f2e0000004200 */
[C---:B------:R-:W-:Y:S08]  /*9710*/  HMMA.16816.F32 R8, R128.reuse, R144, R8 ;  /* 0x000000908008723c */ /* 0x040ff00000001808 */
[C---:B------:R-:W-:Y:S08]  /*9720*/  HMMA.16816.F32 R48, R128.reuse, R84, R48 ;  /* 0x000000548030723c */ /* 0x040ff00000001830 */
[C---:B-----5:R-:W-:Y:S01]  /*9730*/  HMMA.16816.F32 R84, R128.reuse, R112, R64 ;  /* 0x000000708054723c */ /* 0x060fe20000001840 */
[----:B------:R-:W5:Y:S07]  /*9740*/  LDSM.16.MT88.4 R64, [R176+0x15800] ;  /* 0x01580000b040783b */ /* 0x000f6e0000004200 */
[C---:B------:R-:W-:Y:S08]  /*9750*/  HMMA.16816.F32 R40, R128.reuse, R88, R40 ;  /* 0x000000588028723c */ /* 0x040ff00000001828 */
[C---:B------:R-:W-:Y:S08]  /*9760*/  HMMA.16816.F32 R88, R128.reuse, R114, R68 ;  /* 0x000000728058723c */ /* 0x040ff00000001844 */
[C---:B--2---:R-:W-:Y:S08]  /*9770*/  HMMA.16816.F32 R72, R128.reuse, R120, R72 ;  /* 0x000000788048723c */ /* 0x044ff00000001848 */
[C---:B------:R-:W-:Y:S01]  /*9780*/  HMMA.16816.F32 R68, R128.reuse, R122, R76 ;  /* 0x0000007a8044723c */ /* 0x040fe2000000184c */
[----:B------:R-:W2:Y:S07]  /*9790*/  LDSM.16.MT88.4 R76, [R172+0x1800] ;  /* 0x00180000ac4c783b */ /* 0x000eae0000004200 */
[----:B------:R-:W-:Y:S01]  /*97a0*/  HMMA.16816.F32 R108, R128, R136, R108 ;  /* 0x00000088806c723c */ /* 0x000fe2000000186c */
[----:B------:R-:W-:-:S02]  /*97b0*/  F2FP.F16.F32.PACK_AB R136, R204, R203 ;  /* 0x000000cbcc88723e */ /* 0x000fc400000000ff */
[----:B------:R-:W-:-:S05]  /*97c0*/  F2FP.F16.F32.PACK_AB R137, R208, R207 ;  /* 0x000000cfd089723e */ /* 0x000fca00000000ff */
[----:B------:R-:W-:Y:S01]  /*97d0*/  HMMA.16816.F32 R120, R128, R138, R92 ;  /* 0x0000008a8078723c */ /* 0x000fe2000000185c */
[----:B------:R-:W-:Y:S02]  /*97e0*/  F2FP.F16.F32.PACK_AB R138, R206, R205 ;  /* 0x000000cdce8a723e */ /* 0x000fe400000000ff */
[----:B------:R-:W-:-:S05]  /*97f0*/  F2FP.F16.F32.PACK_AB R139, R210, R209 ;  /* 0x000000d1d28b723e */ /* 0x000fca00000000ff */
[C---:B---3--:R-:W-:Y:S08]  /*9800*/  HMMA.16816.F32 R80, R128.reuse, R116, R80 ;  /* 0x000000748050723c */ /* 0x048ff00000001850 */
[C---:B------:R-:W-:Y:S08]  /*9810*/  HMMA.16816.F32 R104, R128.reuse, R118, R104 ;  /* 0x000000768068723c */ /* 0x040ff00000001868 */
[C---:B------:R-:W-:Y:S01]  /*9820*/  HMMA.16816.F32 R12, R128.reuse, R146, R12 ;  /* 0x00000092800c723c */ /* 0x040fe2000000180c */
[----:B------:R-:W3:Y:S07]  /*9830*/  LDSM.16.MT88.4 R144, [R172+0x3800] ;  /* 0x00380000ac90783b */ /* 0x000eee0000004200 */
[C---:B------:R-:W-:Y:S08]  /*9840*/  HMMA.16816.F32 R16, R128.reuse, R140, R16 ;  /* 0x0000008c8010723c */ /* 0x040ff00000001810 */
[C---:B------:R-:W-:Y:S01]  /*9850*/  HMMA.16816.F32 R20, R128.reuse, R142, R20 ;  /* 0x0000008e8014723c */ /* 0x040fe20000001814 */
[----:B------:R-:W-:Y:S07]  /*9860*/  LDSM.16.MT88.4 R140, [R172+0x5800] ;  /* 0x00580000ac8c783b */ /* 0x000fee0000004200 */
[C---:B-1----:R-:W-:Y:S08]  /*9870*/  HMMA.16816.F32 R112, R128.reuse, R60, R96 ;  /* 0x0000003c8070723c */ /* 0x042ff00000001860 */
[----:B------:R-:W-:Y:S08]  /*9880*/  HMMA.16816.F32 R116, R128, R62, R100 ;  /* 0x0000003e8074723c */ /* 0x000ff00000001864 */
[C---:B----4-:R-:W-:Y:S01]  /*9890*/  HMMA.16816.F32 R128, R136.reuse, R124, R8 ;  /* 0x0000007c8880723c */ /* 0x050fe20000001808 */
[----:B------:R-:W1:Y:S07]  /*98a0*/  LDSM.16.MT88.4 R8, [R171+0x1800] ;  /* 0x00180000ab08783b */ /* 0x000e6e0000004200 */
[C---:B-----5:R-:W-:Y:S08]  /*98b0*/  HMMA.16816.F32 R60, R136.reuse, R64, R40 ;  /* 0x00000040883c723c */ /* 0x060ff00000001828 */
[C---:B------:R-:W-:Y:S08]  /*98c0*/  HMMA.16816.F32 R64, R136.reuse, R66, R36 ;  /* 0x000000428840723c */ /* 0x040ff00000001824 */
[C---:B------:R-:W-:Y:S01]  /*98d0*/  HMMA.16816.F32 R124, R136.reuse, R126, R12 ;  /* 0x0000007e887c723c */ /* 0x040fe2000000180c */
[----:B------:R-:W4:Y:S07]  /*98e0*/  LDSM.16.MT88.4 R12, [R171+0x3800] ;  /* 0x00380000ab0c783b */ /* 0x000f2e0000004200 */
[C---:B------:R-:W-:Y:S01]  /*98f0*/  HMMA.16816.F32 R36, R136.reuse, R156, R16 ;  /* 0x0000009c8824723c */ /* 0x040fe20000001810 */
[----:B------:R-:W5:Y:S07]  /*9900*/  LDSM.16.MT88.4 R16, [R171+0x5800] ;  /* 0x00580000ab10783b */ /* 0x000f6e0000004200 */
[C---:B------:R-:W-:Y:S08]  /*9910*/  HMMA.16816.F32 R92, R136.reuse, R160, R72 ;  /* 0x000000a0885c723c */ /* 0x040ff00000001848 */
[C---:B------:R-:W-:Y:S08]  /*9920*/  HMMA.16816.F32 R96, R136.reuse, R162, R68 ;  /* 0x000000a28860723c */ /* 0x040ff00000001844 */
[C---:B------:R-:W-:Y:S08]  /*9930*/  HMMA.16816.F32 R68, R136.reuse, R148, R48 ;  /* 0x000000948844723c */ /* 0x040ff00000001830 */
[C---:B------:R-:W-:Y:S08]  /*9940*/  HMMA.16816.F32 R72, R136.reuse, R150, R44 ;  /* 0x000000968848723c */ /* 0x040ff0000000182c */
[C---:B--2---:R-:W-:Y:S08]  /*9950*/  HMMA.16816.F32 R44, R136.reuse, R76, R24 ;  /* 0x0000004c882c723c */ /* 0x044ff00000001818 */
[C---:B------:R-:W-:Y:S08]  /*9960*/  HMMA.16816.F32 R48, R136.reuse, R78, R28 ;  /* 0x0000004e8830723c */ /* 0x040ff0000000181c */
[C---:B---3--:R-:W-:Y:S08]  /*9970*/  HMMA.16816.F32 R76, R136.reuse, R144, R56 ;  /* 0x00000090884c723c */ /* 0x048ff00000001838 */
[----:B-1----:R-:W-:Y:S01]  /*9980*/  HMMA.16816.F32 R56, R136, R10, R4 ;  /* 0x0000000a8838723c */ /* 0x002fe20000001804 */
        /* <DEDUP_REMOVED lines=13> */
[----:B------:R-:W-:Y:S01]  /*9a60*/  FADD.FTZ R196, R196, R185 ;  /* 0x000000b9c4c47221 */ /* 0x000fe20000010000 */
[----:B------:R-:W-:Y:S01]  /*9a70*/  IADD3 R193, PT, PT, R199, -0x4, RZ ;  /* 0xfffffffcc7c17810 */ /* 0x000fe20007ffe0ff */
        /* <DEDUP_REMOVED lines=15> */
[C---:B----4-:R-:W-:Y:S08]  /*9b70*/  HMMA.16816.F32 R84, R136.reuse, R12, R84 ;  /* 0x0000000c8854723c */ /* 0x050ff00000001854 */
[C---:B------:R-:W-:Y:S08]  /*9b80*/  HMMA.16816.F32 R88, R136.reuse, R14, R88 ;  /* 0x0000000e8858723c */ /* 0x040ff00000001858 */
[C---:B-----5:R-:W-:Y:S08]  /*9b90*/  HMMA.16816.F32 R112, R136.reuse, R16, R112 ;  /* 0x000000108870723c */ /* 0x060ff00000001870 */
[----:B------:R-:W-:-:S15]  /*9ba0*/  HMMA.16816.F32 R116, R136, R18, R116 ;  /* 0x000000128874723c */ /* 0x000fde0000001874 */
[----:B------:R-:W-:-:S05]  /*9bb0*/  NOP ;  /* 0x0000000000007918 */ /* 0x000fca0000000000 */
.L_x_22:
[----:B------:R-:W-:-:S13]  /*9bc0*/  ISETP.GE.AND P1, PT, R193, RZ, PT ;  /* 0x000000ffc100720c */ /* 0x000fda0003f26270 */
[----:B------:R-:W-:Y:S05]  /*9bd0*/  @!P1 BRA `(.L_x_25) ;  /* 0x0000002400e49947 */ /* 0x000fea0003800000 */
[----:B------:R-:W-:Y:S01]  /*9be0*/  IMAD.SHL.U32 R4, R200, 0x20, RZ ;  /* 0x00000020c8047824 */ /* 0x000fe200078e00ff */
[C---:B------:R-:W-:Y:S01]  /*9bf0*/  LOP3.LUT R5, R0.reuse, 0x200, RZ, 0xc0, !PT ;  /* 0x0000020000057812 */ /* 0x040fe200078ec0ff */
[----:B------:R-:W1:Y:S01]  /*9c00*/  LDCU.64 UR6, c[0x0][0x3c0] ;  /* 0x00007800ff0677ac */ /* 0x000e620008000a00 */
[----:B------:R-:W-:Y:S01]  /*9c10*/  LOP3.LUT R187, R187, 0x1c0, R0, 0xf8, !PT ;  /* 0x000001c0bbbb7812 */ /* 0x000fe200078ef800 */
[----:B------:R-:W-:Y:S01]  /*9c20*/  IMAD.MOV.U32 R184, RZ, RZ, 0x20 ;  /* 0x00000020ffb87424 */ /* 0x000fe200078e00ff */
[----:B------:R-:W-:Y:S01]  /*9c30*/  SHF.R.U32.HI R6, RZ, 0x1, R200 ;  /* 0x00000001ff067819 */ /* 0x000fe200000116c8 */
[----:B------:R-:W-:Y:S01]  /*9c40*/  IMAD.MOV.U32 R133, RZ, RZ, R132 ;  /* 0x000000ffff857224 */ /* 0x000fe200078e0084 */
[----:B------:R-:W-:Y:S01]  /*9c50*/  LOP3.LUT R4, R5, 0x7c00, R4, 0xf8, !PT ;  /* 0x00007c0005047812 */ /* 0x000fe200078ef804 */
[----:B------:R-:W2:Y:S01]  /*9c60*/  LDCU UR4, c[0x0][0x45c] ;  /* 0x00008b80ff0477ac */ /* 0x000ea20008000800 */
[----:B------:R-:W-:Y:S02]  /*9c70*/  LOP3.LUT R5, R0, 0x400, RZ, 0xc0, !PT ;  /* 0x0000040000057812 */ /* 0x000fe400078ec0ff */
[----:B------:R-:W-:-:S02]  /*9c80*/  LOP3.LUT R200, R187, 0x8, R200, 0x78, !PT ;  /* 0x00000008bbc87812 */ /* 0x000fc400078e78c8 */
[----:B------:R-:W-:Y:S02]  /*9c90*/  LOP3.LUT R177, R187, 0x8, R6, 0x78, !PT ;  /* 0x00000008bbb17812 */ /* 0x000fe400078e7806 */
[----:B------:R-:W-:Y:S01]  /*9ca0*/  SEL R184, R184, 0xffffffe0, !P0 ;  /* 0xffffffe0b8b87807 */ /* 0x000fe20004000000 */
[----:B------:R-:W-:Y:S01]  /*9cb0*/  IMAD R187, R200, 0x2, R5 ;  /* 0x00000002c8bb7824 */ /* 0x000fe200078e0205 */
[----:B------:R-:W-:Y:S02]  /*9cc0*/  LOP3.LUT R182, R4, R177, RZ, 0xfc, !PT ;  /* 0x000000b104b67212 */ /* 0x000fe400078efcff */
[----:B------:R-:W-:Y:S01]  /*9cd0*/  LOP3.LUT R177, R177, 0x200, R0, 0xf8, !PT ;  /* 0x00000200b1b17812 */ /* 0x000fe200078ef800 */
[----:B------:R-:W-:Y:S01]  /*9ce0*/  IMAD.MOV.U32 R0, RZ, RZ, R3 ;  /* 0x000000ffff007224 */ /* 0x000fe200078e0003 */
[----:B------:R-:W-:Y:S01]  /*9cf0*/  IADD3 R187, PT, PT, R187, UR5, RZ ;  /* 0x00000005bbbb7c10 */ /* 0x000fe2000fffe0ff */
[----:B-1----:R-:W-:Y:S01]  /*9d00*/  USHF.L.U64.HI UR8, UR6, 0x5, UR7 ;  /* 0x0000000506087899 */ /* 0x002fe20008010207 */
[----:B------:R-:W-:Y:S01]  /*9d10*/  LEA R182, R182, UR5, 0x1 ;  /* 0x00000005b6b67c11 */ /* 0x000fe2000f8e08ff */
[----:B------:R-:W-:Y:S01]  /*9d20*/  USHF.L.U32 UR9, UR6, 0x5, URZ ;  /* 0x0000000506097899 */ /* 0x000fe200080006ff */
[----:B------:R-:W-:Y:S01]  /*9d30*/  LEA R177, R177, UR5, 0x1 ;  /* 0x00000005b1b17c11 */ /* 0x000fe2000f8e08ff */
[C---:B------:R-:W-:Y:S01]  /*9d40*/  IMAD.IADD R185, R187.reuse, 0x1, R2 ;  /* 0x00000001bbb97824 */ /* 0x040fe200078e0202 */
[----:B------:R-:W-:Y:S01]  /*9d50*/  IADD3 R178, PT, PT, R184, R182, RZ ;  /* 0x000000b6b8b27210 */ /* 0x000fe20007ffe0ff */
[----:B------:R-:W-:Y:S01]  /*9d60*/  IMAD.IADD R181, R2, 0x1, R182 ;  /* 0x0000000102b57824 */ /* 0x000fe200078e02b6 */
[----:B------:R-:W1:Y:S01]  /*9d70*/  LDCU.64 UR6, c[0x0][0x3c0] ;  /* 0x00007800ff0677ac */ /* 0x000e620008000a00 */
[----:B------:R-:W-:Y:S01]  /*9d80*/  IMAD.IADD R179, R187, 0x1, R184 ;  /* 0x00000001bbb37824 */ /* 0x000fe200078e02b8 */
[----:B------:R-:W-:Y:S01]  /*9d90*/  IADD3 R183, PT, PT, R184, R185, RZ ;  /* 0x000000b9b8b77210 */ /* 0x000fe20007ffe0ff */
[----:B------:R-:W-:-:S02]  /*9da0*/  VIADD R198, R177, 0x12000 ;  /* 0x00012000b1c67836 */ /* 0x000fc40000000000 */
[C---:B------:R-:W-:Y:S02]  /*9db0*/  IMAD.IADD R176, R184.reuse, 0x1, R177 ;  /* 0x00000001b8b07824 */ /* 0x040fe400078e02b1 */
[----:B------:R-:W-:Y:S02]  /*9dc0*/  VIADD R196, R177, 0x12040 ;  /* 0x00012040b1c47836 */ /* 0x000fe40000000000 */
[----:B------:R-:W-:Y:S01]  /*9dd0*/  IMAD.IADD R180, R184, 0x1, R181 ;  /* 0x00000001b8b47824 */ /* 0x000fe200078e02b5 */
[----:B--2---:R-:W-:Y:S06]  /*9de0*/  BRA `(.L_x_26) ;  /* 0x00000000005c7947 */ /* 0x004fec0003800000 */
.L_x_28:
[----:B------:R-:W1:Y:S01]  /*9df0*/  LDC.64 R2, c[0x0][0x3b8] ;  /* 0x0000ee00ff027b82 */ /* 0x000e620000000a00 */
[----:B------:R-:W-:Y:S04]  /*9e00*/  VIADD R139, R193, 0xffffffff ;  /* 0xffffffffc18b7836 */ /* 0x000fe80000000000 */
[C---:B-1----:R-:W-:Y:S04]  /*9e10*/  IMAD.WIDE.U32 R136, R139.reuse, R2, RZ ;  /* 0x000000028b887225 */ /* 0x042fe800078e00ff */
[----:B------:R-:W-:Y:S01]  /*9e20*/  IMAD R137, R139, R3, R137 ;  /* 0x000000038b897224 */ /* 0x000fe200078e0289 */
[C---:B------:R-:W-:Y:S01]  /*9e30*/  LEA R138, P1, R136.reuse, R191, 0x7 ;  /* 0x000000bf888a7211 */ /* 0x040fe200078238ff */
[C---:B------:R-:W-:Y:S03]  /*9e40*/  IMAD.SHL.U32 R141, R136.reuse, 0x40, RZ ;  /* 0x00000040888d7824 */ /* 0x040fe600078e00ff */
[--C-:B------:R-:W-:Y:S02]  /*9e50*/  LEA.HI.X R139, R136, R190, R137.reuse, 0x7, P1 ;  /* 0x000000be888b7211 */ /* 0x100fe400008f3c89 */
[----:B------:R-:W-:Y:S02]  /*9e60*/  LEA R134, P0, R2, R141, 0x5 ;  /* 0x0000008d02867211 */ /* 0x000fe400078028ff */
[----:B------:R-:W-:Y:S01]  /*9e70*/  SHF.L.U64.HI R132, R136, 0x6, R137 ;  /* 0x0000000688847819 */ /* 0x000fe20000010289 */
[----:B------:R-:W-:Y:S01]  /*9e80*/  @!PT LDS RZ, [RZ] ;  /* 0x00000000fffff984 */ /* 0x000fe20000000800 */
[----:B------:R-:W-:Y:S01]  /*9e90*/  @!PT LDS RZ, [RZ] ;  /* 0x00000000fffff984 */ /* 0x000fe20000000800 */
[----:B------:R-:W-:Y:S01]  /*9ea0*/  @!PT LDS RZ, [RZ] ;  /* 0x00000000fffff984 */ /* 0x000fe20000000800 */
[----:B------:R1:W-:Y:S03]  /*9eb0*/  LDGSTS.E.BYPASS.LTC128B.128 [R194+0xc000], desc[UR12][R138.64] ;  /* 0x0c0000008ac27fae */ /* 0x0003e6000b981a0c */
[----:B------:R-:W-:Y:S01]  /*9ec0*/  LEA.HI.X R3, R2, R132, R3, 0x5, P0 ;  /* 0x0000008402037211 */ /* 0x000fe200000f2c03 */
[----:B------:R1:W-:Y:S01]  /*9ed0*/  LDGSTS.E.BYPASS.LTC128B.128 [R194+0xe000], desc[UR12][R138.64+0x80] ;  /* 0x0e0000808ac27fae */ /* 0x0003e2000b981a0c */
[C---:B------:R-:W-:Y:S03]  /*9ee0*/  LEA R140, P0, R134.reuse, R191, 0x1 ;  /* 0x000000bf868c7211 */ /* 0x040fe600078008ff */
[----:B------:R1:W-:Y:S01]  /*9ef0*/  LDGSTS.E.BYPASS.LTC128B.128 [R194+0x10000], desc[UR12][R138.64+0x100] ;  /* 0x100001008ac27fae */ /* 0x0003e2000b981a0c */
[----:B------:R-:W-:Y:S05]  /*9f00*/  LEA.HI.X R141, R134, R190, R3, 0x1, P0 ;  /* 0x000000be868d7211 */ /* 0x000fea00000f0c03 */
[----:B------:R1:W-:Y:S04]  /*9f10*/  LDGSTS.E.BYPASS.LTC128B.128 [R194+0xd000], desc[UR12][R140.64] ;  /* 0x0d0000008cc27fae */ /* 0x0003e8000b981a0c */
[----:B------:R1:W-:Y:S04]  /*9f20*/  LDGSTS.E.BYPASS.LTC128B.128 [R194+0xf000], desc[UR12][R140.64+0x80] ;  /* 0x0f0000808cc27fae */ /* 0x0003e8000b981a0c */
[----:B------:R1:W-:Y:S04]  /*9f30*/  LDGSTS.E.BYPASS.LTC128B.128 [R194+0x11000], desc[UR12][R140.64+0x100] ;  /* 0x110001008cc27fae */ /* 0x0003e8000b981a0c */
[----:B------:R-:W0:Y:S01]  /*9f40*/  LDGDEPBAR ;  /* 0x00000000000079af */ /* 0x000e220000000000 */
[----:B------:R-:W-:Y:S05]  /*9f50*/  BRA `(.L_x_27) ;  /* 0x0000000c000c7947 */ /* 0x000fea0003800000 */
.L_x_26:
[----:B------:R-:W-:Y:S04]  /*9f60*/  DEPBAR.LE SB0, 0x0 ;  /* 0x000080000000791a */ /* 0x000fe80000000000 */
[----:B------:R-:W-:Y:S01]  /*9f70*/  BAR.SYNC.DEFER_BLOCKING 0x0 ;  /* 0x0000000000007b1d */ /* 0x000fe20000010000 */
[C---:B-1----:R-:W-:Y:S04]  /*9f80*/  IMAD.WIDE.U32 R2, R193.reuse, UR6, RZ ;  /* 0x00000006c1027c25 */ /* 0x042fe8000f8e00ff */
[C---:B------:R-:W-:Y:S01]  /*9f90*/  IMAD R3, R193.reuse, UR7, R3 ;  /* 0x00000007c1037c24 */ /* 0x040fe2000f8e0203 */
[CC--:B------:R-:W-:Y:S02]  /*9fa0*/  LEA R202, P1, R2.reuse, R189.reuse, 0x7 ;  /* 0x000000bd02ca7211 */ /* 0x0c0fe400078238ff */
[C---:B------:R-:W-:Y:S02]  /*9fb0*/  LEA R132, P0, R2.reuse, UR9, 0x6 ;  /* 0x0000000902847c11 */ /* 0x040fe4000f8030ff */
[CCC-:B------:R-:W-:Y:S02]  /*9fc0*/  LEA.HI.X R203, R2.reuse, R188.reuse, R3.reuse, 0x7, P1 ;  /* 0x000000bc02cb7211 */ /* 0x1c0fe400008f3c03 */
[----:B------:R-:W-:Y:S02]  /*9fd0*/  LEA.HI.X R135, R2, UR8, R3, 0x6, P0 ;  /* 0x0000000802877c11 */ /* 0x000fe400080f3403 */
[C---:B------:R-:W-:Y:S04]  /*9fe0*/  LEA R200, P0, R132.reuse, R189, 0x1 ;  /* 0x000000bd84c87211 */ /* 0x040fe800078008ff */
[----:B------:R-:W-:Y:S02]  /*9ff0*/  LEA.HI.X R201, R132, R188, R135, 0x1, P0 ;  /* 0x000000bc84c97211 */ /* 0x000fe400000f0c87 */
[----:B------:R-:W-:Y:S01]  /*a000*/  ISETP.NE.AND P0, PT, R193, RZ, PT ;  /* 0x000000ffc100720c */ /* 0x000fe20003f05270 */
[----:B------:R-:W-:Y:S01]  /*a010*/  @!PT LDS RZ, [RZ] ;  /* 0x00000000fffff984 */ /* 0x000fe20000000800 */
[----:B------:R-:W-:Y:S01]  /*a020*/  @!PT LDS RZ, [RZ] ;  /* 0x00000000fffff984 */ /* 0x000fe20000000800 */
[----:B------:R-:W-:Y:S01]  /*a030*/  @!PT LDS RZ, [RZ] ;  /* 0x00000000fffff984 */ /* 0x000fe20000000800 */
[----:B------:R1:W-:Y:S05]  /*a040*/  LDGSTS.E.BYPASS.LTC128B.128 [R194+0x12000], desc[UR12][R202.64] ;  /* 0x12000000cac27fae */ /* 0x0003ea000b981a0c */
[----:B------:R1:W-:Y:S05]  /*a050*/  LDGSTS.E.BYPASS.LTC128B.128 [R194+0x14000], desc[UR12][R202.64+0x80] ;  /* 0x14000080cac27fae */ /* 0x0003ea000b981a0c */
[----:B------:R1:W-:Y:S05]  /*a060*/  LDGSTS.E.BYPASS.LTC128B.128 [R194+0x16000], desc[UR12][R202.64+0x100] ;  /* 0x16000100cac27fae */ /* 0x0003ea000b981a0c */
[----:B------:R1:W-:Y:S05]  /*a070*/  LDGSTS.E.BYPASS.LTC128B.128 [R194+0x13000], desc[UR12][R200.64] ;  /* 0x13000000c8c27fae */ /* 0x0003ea000b981a0c */
[----:B------:R1:W-:Y:S05]  /*a080*/  LDGSTS.E.BYPASS.LTC128B.128 [R194+0x15000], desc[UR12][R200.64+0x80] ;  /* 0x15000080c8c27fae */ /* 0x0003ea000b981a0c */
[----:B------:R1:W-:Y:S05]  /*a090*/  LDGSTS.E.BYPASS.LTC128B.128 [R194+0x17000], desc[UR12][R200.64+0x100] ;  /* 0x17000100c8c27fae */ /* 0x0003ea000b981a0c */
[----:B------:R-:W-:Y:S05]  /*a0a0*/  LDSM.16.M88.4 R136, [R182] ;  /* 0x00000000b688783b */ /* 0x000fea0000000200 */
[----:B------:R-:W2:Y:S05]  /*a0b0*/  LDSM.16.M88.4 R140, [R187+0xc000] ;  /* 0x00c00000bb8c783b */ /* 0x000eaa0000000200 */
[----:B------:R-:W3:Y:S05]  /*a0c0*/  LDSM.16.M88.4 R144, [R187+0xc800] ;  /* 0x00c80000bb90783b */ /* 0x000eea0000000200 */
[----:B------:R-:W4:Y:S05]  /*a0d0*/  LDSM.16.M88.4 R148, [R187+0xd000] ;  /* 0x00d00000bb94783b */ /* 0x000f2a0000000200 */
[----:B------:R-:W0:Y:S05]  /*a0e0*/  LDGDEPBAR ;  /* 0x00000000000079af */ /* 0x000e2a0000000000 */
[----:B------:R-:W5:Y:S05]  /*a0f0*/  LDSM.16.M88.4 R152, [R187+0xd800] ;  /* 0x00d80000bb98783b */ /* 0x000f6a0000000200 */
[----:B------:R-:W-:Y:S05]  /*a100*/  LDSM.16.M88.4 R156, [R178] ;  /* 0x00000000b29c783b */ /* 0x000fea0000000200 */
[----:B------:R-:W1:Y:S05]  /*a110*/  LDSM.16.M88.4 R160, [R179+0xc000] ;  /* 0x00c00000b3a0783b */ /* 0x000e6a0000000200 */
[----:B------:R-:W-:Y:S05]  /*a120*/  LDSM.16.M88.4 R164, [R179+0xd000] ;  /* 0x00d00000b3a4783b */ /* 0x000fea0000000200 */
[----:B------:R-:W-:Y:S01]  /*a130*/  LDSM.16.M88.4 R168, [R183+0xc000] ;  /* 0x00c00000b7a8783b */ /* 0x000fe20000000200 */
[C---:B--2---:R-:W-:Y:S04]  /*a140*/  HMMA.16816.F32 R4, R136.reuse, R140, RZ ;  /* 0x0000008c8804723c */ /* 0x044fe800000018ff */
[----:B------:R-:W-:Y:S04]  /*a150*/  LDSM.16.M88.4 R172, [R183+0xc800] ;  /* 0x00c80000b7ac783b */ /* 0x000fe80000000200 */
[C---:B------:R-:W-:Y:S01]  /*a160*/  HMMA.16816.F32 R8, R136.reuse, R142, RZ ;  /* 0x0000008e8808723c */ /* 0x040fe200000018ff */
[----:B------:R-:W2:Y:S07]  /*a170*/  LDSM.16.M88.4 R140, [R179+0xc800] ;  /* 0x00c80000b38c783b */ /* 0x000eae0000000200 */
[C---:B---3--:R-:W-:Y:S08]  /*a180*/  HMMA.16816.F32 R12, R136.reuse, R144, RZ ;  /* 0x00000090880c723c */ /* 0x048ff000000018ff */
[C---:B------:R-:W-:Y:S01]  /*a190*/  HMMA.16816.F32 R16, R136.reuse, R146, RZ ;  /* 0x000000928810723c */ /* 0x040fe200000018ff */
[----:B------:R-:W3:Y:S07]  /*a1a0*/  LDSM.16.M88.4 R144, [R179+0xd800] ;  /* 0x00d80000b390783b */ /* 0x000eee0000000200 */
[C---:B----4-:R-:W-:Y:S08]  /*a1b0*/  HMMA.16816.F32 R20, R136.reuse, R148, RZ ;  /* 0x000000948814723c */ /* 0x050ff000000018ff */
[C---:B------:R-:W-:Y:S01]  /*a1c0*/  HMMA.16816.F32 R24, R136.reuse, R150, RZ ;  /* 0x000000968818723c */ /* 0x040fe200000018ff */
[----:B------:R-:W-:Y:S07]  /*a1d0*/  LDSM.16.M88.4 R148, [R185+0xc000] ;  /* 0x00c00000b994783b */ /* 0x000fee0000000200 */
[C---:B-----5:R-:W-:Y:S08]  /*a1e0*/  HMMA.16816.F32 R28, R136.reuse, R152, RZ ;  /* 0x00000098881c723c */ /* 0x060ff000000018ff */
[----:B------:R-:W-:Y:S01]  /*a1f0*/  HMMA.16816.F32 R32, R136, R154, RZ ;  /* 0x0000009a8820723c */ /* 0x000fe200000018ff */
[----:B------:R-:W4:Y:S05]  /*a200*/  LDSM.16.M88.4 R136, [R181] ;  /* 0x00000000b588783b */ /* 0x000f2a0000000200 */
[----:B------:R-:W5:Y:S02]  /*a210*/  LDSM.16.M88.4 R152, [R185+0xc800] ;  /* 0x00c80000b998783b */ /* 0x000f640000000200 */
[C---:B-1----:R-:W-:Y:S08]  /*a220*/  HMMA.16816.F32 R4, R156.reuse, R160, R4 ;  /* 0x000000a09c04723c */ /* 0x042ff00000001804 */
[C---:B------:R-:W-:Y:S01]  /*a230*/  HMMA.16816.F32 R8, R156.reuse, R162, R8 ;  /* 0x000000a29c08723c */ /* 0x040fe20000001808 */
[----:B------:R-:W-:Y:S07]  /*a240*/  LDSM.16.M88.4 R160, [R185+0xd800] ;  /* 0x00d80000b9a0783b */ /* 0x000fee0000000200 */
[C---:B--2---:R-:W-:Y:S08]  /*a250*/  HMMA.16816.F32 R12, R156.reuse, R140, R12 ;  /* 0x0000008c9c0c723c */ /* 0x044ff0000000180c */
[C---:B------:R-:W-:Y:S01]  /*a260*/  HMMA.16816.F32 R16, R156.reuse, R142, R16 ;  /* 0x0000008e9c10723c */ /* 0x040fe20000001810 */
[----:B------:R-:W1:Y:S07]  /*a270*/  LDSM.16.M88.4 R140, [R185+0xd000] ;  /* 0x00d00000b98c783b */ /* 0x000e6e0000000200 */
[C---:B------:R-:W-:Y:S08]  /*a280*/  HMMA.16816.F32 R20, R156.reuse, R164, R20 ;  /* 0x000000a49c14723c */ /* 0x040ff00000001814 */
[C---:B------:R-:W-:Y:S01]  /*a290*/  HMMA.16816.F32 R24, R156.reuse, R166, R24 ;  /* 0x000000a69c18723c */ /* 0x040fe20000001818 */
[----:B------:R-:W2:Y:S07]  /*a2a0*/  LDSM.16.M88.4 R164, [R180] ;  /* 0x00000000b4a4783b */ /* 0x000eae0000000200 */
[C---:B---3--:R-:W-:Y:S08]  /*a2b0*/  HMMA.16816.F32 R28, R156.reuse, R144, R28 ;  /* 0x000000909c1c723c */ /* 0x048ff0000000181c */
[----:B------:R-:W-:Y:S01]  /*a2c0*/  HMMA.16816.F32 R32, R156, R146, R32 ;  /* 0x000000929c20723c */ /* 0x000fe20000001820 */
[----:B------:R-:W3:Y:S05]  /*a2d0*/  LDSM.16.M88.4 R144, [R183+0xd000] ;  /* 0x00d00000b790783b */ /* 0x000eea0000000200 */
[----:B------:R-:W-:Y:S02]  /*a2e0*/  LDSM.16.M88.4 R156, [R187+0xf000] ;  /* 0x00f00000bb9c783b */ /* 0x000fe40000000200 */
[C---:B----4-:R-:W-:Y:S08]  /*a2f0*/  HMMA.16816.F32 R4, R136.reuse, R148, R4 ;  /* 0x000000948804723c */ /* 0x050ff00000001804 */
[C---:B------:R-:W-:Y:S01]  /*a300*/  HMMA.16816.F32 R8, R136.reuse, R150, R8 ;  /* 0x000000968808723c */ /* 0x040fe20000001808 */
[----:B------:R-:W4:Y:S07]  /*a310*/  LDSM.16.M88.4 R148, [R183+0xd800] ;  /* 0x00d80000b794783b */ /* 0x000f2e0000000200 */
[C---:B-----5:R-:W-:Y:S08]  /*a320*/  HMMA.16816.F32 R12, R136.reuse, R152, R12 ;  /* 0x00000098880c723c */ /* 0x060ff0000000180c */
[C---:B------:R-:W-:Y:S01]  /*a330*/  HMMA.16816.F32 R16, R136.reuse, R154, R16 ;  /* 0x0000009a8810723c */ /* 0x040fe20000001810 */
[----:B------:R-:W-:Y:S07]  /*a340*/  LDSM.16.M88.4 R152, [R187+0xe800] ;  /* 0x00e80000bb98783b */ /* 0x000fee0000000200 */
[C---:B-1----:R-:W-:Y:S08]  /*a350*/  HMMA.16816.F32 R20, R136.reuse, R140, R20 ;  /* 0x0000008c8814723c */ /* 0x042ff00000001814 */
[C---:B------:R-:W-:Y:S01]  /*a360*/  HMMA.16816.F32 R24, R136.reuse, R142, R24 ;  /* 0x0000008e8818723c */ /* 0x040fe20000001818 */
[----:B------:R-:W-:Y:S07]  /*a370*/  LDSM.16.M88.4 R140, [R187+0xe000] ;  /* 0x00e00000bb8c783b */ /* 0x000fee0000000200 */
[C---:B------:R-:W-:Y:S08]  /*a380*/  HMMA.16816.F32 R28, R136.reuse, R160, R28 ;  /* 0x000000a0881c723c */ /* 0x040ff0000000181c */
[----:B------:R-:W-:Y:S01]  /*a390*/  HMMA.16816.F32 R32, R136, R162, R32 ;  /* 0x000000a28820723c */ /* 0x000fe20000001820 */
[----:B------:R-:W1:Y:S05]  /*a3a0*/  LDSM.16.M88.4 R136, [R182+0x4000] ;  /* 0x00400000b688783b */ /* 0x000e6a0000000200 */
[----:B------:R-:W-:Y:S02]  /*a3b0*/  LDSM.16.M88.4 R160, [R179+0xe000] ;  /* 0x00e00000b3a0783b */ /* 0x000fe40000000200 */
[C---:B--2---:R-:W-:Y:S08]  /*a3c0*/  HMMA.16816.F32 R4, R164.reuse, R168, R4 ;  /* 0x000000a8a404723c */ /* 0x044ff00000001804 */
[C---:B------:R-:W-:Y:S01]  /*a3d0*/  HMMA.16816.F32 R8, R164.reuse, R170, R8 ;  /* 0x000000aaa408723c */ /* 0x040fe20000001808 */
[----:B------:R-:W-:Y:S07]  /*a3e0*/  LDSM.16.M88.4 R168, [R183+0xe000] ;  /* 0x00e00000b7a8783b */ /* 0x000fee0000000200 */
[C---:B------:R-:W-:Y:S08]  /*a3f0*/  HMMA.16816.F32 R12, R164.reuse, R172, R12 ;  /* 0x000000aca40c723c */ /* 0x040ff0000000180c */
[C---:B------:R-:W-:Y:S01]  /*a400*/  HMMA.16816.F32 R16, R164.reuse, R174, R16 ;  /* 0x000000aea410723c */ /* 0x040fe20000001810 */
[----:B------:R-:W-:Y:S07]  /*a410*/  LDSM.16.M88.4 R172, [R179+0x10800] ;  /* 0x01080000b3ac783b */ /* 0x000fee0000000200 */
[C---:B---3--:R-:W-:Y:S08]  /*a420*/  HMMA.16816.F32 R20, R164.reuse, R144, R20 ;  /* 0x00000090a414723c */ /* 0x048ff00000001814 */
[C---:B------:R-:W-:Y:S01]  /*a430*/  HMMA.16816.F32 R24, R164.reuse, R146, R24 ;  /* 0x00000092a418723c */ /* 0x040fe20000001818 */
[----:B------:R-:W2:Y:S07]  /*a440*/  LDSM.16.M88.4 R144, [R187+0xf800] ;  /* 0x00f80000bb90783b */ /* 0x000eae0000000200 */
[C---:B----4-:R-:W-:Y:S08]  /*a450*/  HMMA.16816.F32 R28, R164.reuse, R148, R28 ;  /* 0x00000094a41c723c */ /* 0x050ff0000000181c */
[----:B------:R-:W-:Y:S01]  /*a460*/  HMMA.16816.F32 R32, R164, R150, R32 ;  /* 0x00000096a420723c */ /* 0x000fe20000001820 */
[----:B------:R-:W3:Y:S05]  /*a470*/  LDSM.16.M88.4 R148, [R178+0x4000] ;  /* 0x00400000b294783b */ /* 0x000eea0000000200 */
[----:B------:R-:W-:Y:S02]  /*a480*/  LDSM.16.M88.4 R164, [R180+0x4000] ;  /* 0x00400000b4a4783b */ /* 0x000fe40000000200 */
[C---:B-1----:R-:W-:Y:S08]  /*a490*/  HMMA.16816.F32 R4, R136.reuse, R140, R4 ;  /* 0x0000008c8804723c */ /* 0x042ff00000001804 */
[C---:B------:R-:W-:Y:S01]  /*a4a0*/  HMMA.16816.F32 R8, R136.reuse, R142, R8 ;  /* 0x0000008e8808723c */ /* 0x040fe20000001808 */
[----:B------:R-:W1:Y:S07]  /*a4b0*/  LDSM.16.M88.4 R140, [R179+0xe800] ;  /* 0x00e80000b38c783b */ /* 0x000e6e0000000200 */
[C---:B------:R-:W-:Y:S08]  /*a4c0*/  HMMA.16816.F32 R12, R136.reuse, R152, R12 ;  /* 0x00000098880c723c */ /* 0x040ff0000000180c */
[C---:B------:R-:W-:Y:S01]  /*a4d0*/  HMMA.16816.F32 R16, R136.reuse, R154, R16 ;  /* 0x0000009a8810723c */ /* 0x040fe20000001810 */
[----:B------:R-:W4:Y:S07]  /*a4e0*/  LDSM.16.M88.4 R152, [R179+0xf000] ;  /* 0x00f00000b398783b */ /* 0x000f2e0000000200 */
[C---:B------:R-:W-:Y:S08]  /*a4f0*/  HMMA.16816.F32 R20, R136.reuse, R156, R20 ;  /* 0x0000009c8814723c */ /* 0x040ff00000001814 */
[C---:B------:R-:W-:Y:S01]  /*a500*/  HMMA.16816.F32 R24, R136.reuse, R158, R24 ;  /* 0x0000009e8818723c */ /* 0x040fe20000001818 */
[----:B------:R-:W5:Y:S07]  /*a510*/  LDSM.16.M88.4 R156, [R179+0xf800] ;  /* 0x00f80000b39c783b */ /* 0x000f6e0000000200 */
[C---:B--2---:R-:W-:Y:S08]  /*a520*/  HMMA.16816.F32 R28, R136.reuse, R144, R28 ;  /* 0x00000090881c723c */ /* 0x044ff0000000181c */
[----:B------:R-:W-:Y:S01]  /*a530*/  HMMA.16816.F32 R32, R136, R146, R32 ;  /* 0x000000928820723c */ /* 0x000fe20000001820 */
[----:B------:R-:W-:Y:S05]  /*a540*/  LDSM.16.M88.4 R136, [R181+0x4000] ;  /* 0x00400000b588783b */ /* 0x000fea0000000200 */
[----:B------:R-:W2:Y:S02]  /*a550*/  LDSM.16.M88.4 R144, [R185+0xe000] ;  /* 0x00e00000b990783b */ /* 0x000ea40000000200 */
[C---:B---3--:R-:W-:Y:S08]  /*a560*/  HMMA.16816.F32 R4, R148.reuse, R160, R4 ;  /* 0x000000a09404723c */ /* 0x048ff00000001804 */
[C---:B------:R-:W-:Y:S01]  /*a570*/  HMMA.16816.F32 R8, R148.reuse, R162, R8 ;  /* 0x000000a29408723c */ /* 0x040fe20000001808 */
[----:B------:R-:W3:Y:S07]  /*a580*/  LDSM.16.M88.4 R160, [R185+0xe800] ;  /* 0x00e80000b9a0783b */ /* 0x000eee0000000200 */
[C---:B-1----:R-:W-:Y:S08]  /*a590*/  HMMA.16816.F32 R12, R148.reuse, R140, R12 ;  /* 0x0000008c940c723c */ /* 0x042ff0000000180c */
[C---:B------:R-:W-:Y:S01]  /*a5a0*/  HMMA.16816.F32 R16, R148.reuse, R142, R16 ;  /* 0x0000008e9410723c */ /* 0x040fe20000001810 */
[----:B------:R-:W1:Y:S07]  /*a5b0*/  LDSM.16.M88.4 R140, [R185+0xf000] ;  /* 0x00f00000b98c783b */ /* 0x000e6e0000000200 */
[C---:B----4-:R-:W-:Y:S08]  /*a5c0*/  HMMA.16816.F32 R20, R148.reuse, R152, R20 ;  /* 0x000000989414723c */ /* 0x050ff00000001814 */
[C---:B------:R-:W-:Y:S01]  /*a5d0*/  HMMA.16816.F32 R24, R148.reuse, R154, R24 ;  /* 0x0000009a9418723c */ /* 0x040fe20000001818 */
[----:B------:R-:W4:Y:S07]  /*a5e0*/  LDSM.16.M88.4 R152, [R185+0xf800] ;  /* 0x00f80000b998783b */ /* 0x000f2e0000000200 */
[C---:B-----5:R-:W-:Y:S08]  /*a5f0*/  HMMA.16816.F32 R28, R148.reuse, R156, R28 ;  /* 0x0000009c941c723c */ /* 0x060ff0000000181c */
[----:B------:R-:W-:Y:S01]  /*a600*/  HMMA.16816.F32 R32, R148, R158, R32 ;  /* 0x0000009e9420723c */ /* 0x000fe20000001820 */
[----:B------:R-:W-:Y:S05]  /*a610*/  LDSM.16.M88.4 R148, [R183+0xf000] ;  /* 0x00f00000b794783b */ /* 0x000fea0000000200 */
[----:B------:R-:W-:Y:S02]  /*a620*/  LDSM.16.M88.4 R156, [R183+0xf800] ;  /* 0x00f80000b79c783b */ /* 0x000fe40000000200 */
[C---:B--2---:R-:W-:Y:S08]  /*a630*/  HMMA.16816.F32 R4, R136.reuse, R144, R4 ;  /* 0x000000908804723c */ /* 0x044ff00000001804 */
[C---:B------:R-:W-:Y:S01]  /*a640*/  HMMA.16816.F32 R8, R136.reuse, R146, R8 ;  /* 0x000000928808723c */ /* 0x040fe20000001808 */
[----:B------:R-:W2:Y:S07]  /*a650*/  LDSM.16.M88.4 R144, [R183+0xe800] ;  /* 0x00e80000b790783b */ /* 0x000eae0000000200 */
[C---:B---3--:R-:W-:Y:S08]  /*a660*/  HMMA.16816.F32 R12, R136.reuse, R160, R12 ;  /* 0x000000a0880c723c */ /* 0x048ff0000000180c */
[C---:B------:R-:W-:Y:S01]  /*a670*/  HMMA.16816.F32 R16, R136.reuse, R162, R16 ;  /* 0x000000a28810723c */ /* 0x040fe20000001810 */
[----:B------:R-:W-:Y:S07]  /*a680*/  LDSM.16.M88.4 R160, [R187+0x11800] ;  /* 0x01180000bba0783b */ /* 0x000fee0000000200 */
[C---:B-1----:R-:W-:Y:S08]  /*a690*/  HMMA.16816.F32 R20, R136.reuse, R140, R20 ;  /* 0x0000008c8814723c */ /* 0x042ff00000001814 */
[C---:B------:R-:W-:Y:S01]  /*a6a0*/  HMMA.16816.F32 R24, R136.reuse, R142, R24 ;  /* 0x0000008e8818723c */ /* 0x040fe20000001818 */
[----:B------:R-:W-:Y:S07]  /*a6b0*/  LDSM.16.M88.4 R140, [R187+0x10000] ;  /* 0x01000000bb8c783b */ /* 0x000fee0000000200 */
[C---:B----4-:R-:W-:Y:S08]  /*a6c0*/  HMMA.16816.F32 R28, R136.reuse, R152, R28 ;  /* 0x00000098881c723c */ /* 0x050ff0000000181c */
[----:B------:R-:W-:Y:S01]  /*a6d0*/  HMMA.16816.F32 R32, R136, R154, R32 ;  /* 0x0000009a8820723c */ /* 0x000fe20000001820 */
[----:B------:R-:W1:Y:S05]  /*a6e0*/  LDSM.16.M88.4 R136, [R182+0x8000] ;  /* 0x00800000b688783b */ /* 0x000e6a0000000200 */
[----:B------:R-:W-:Y:S02]  /*a6f0*/  LDSM.16.M88.4 R152, [R187+0x11000] ;  /* 0x01100000bb98783b */ /* 0x000fe40000000200 */
[C---:B------:R-:W-:Y:S08]  /*a700*/  HMMA.16816.F32 R4, R164.reuse, R168, R4 ;  /* 0x000000a8a404723c */ /* 0x040ff00000001804 */
[C---:B------:R-:W-:Y:S01]  /*a710*/  HMMA.16816.F32 R8, R164.reuse, R170, R8 ;  /* 0x000000aaa408723c */ /* 0x040fe20000001808 */
[----:B------:R-:W-:Y:S07]  /*a720*/  LDSM.16.M88.4 R168, [R179+0x10000] ;  /* 0x01000000b3a8783b */ /* 0x000fee0000000200 */
[C---:B--2---:R-:W-:Y:S08]  /*a730*/  HMMA.16816.F32 R12, R164.reuse, R144, R12 ;  /* 0x00000090a40c723c */ /* 0x044ff0000000180c */
[C---:B------:R-:W-:Y:S01]  /*a740*/  HMMA.16816.F32 R16, R164.reuse, R146, R16 ;  /* 0x00000092a410723c */ /* 0x040fe20000001810 */
[----:B------:R-:W2:Y:S07]  /*a750*/  LDSM.16.M88.4 R144, [R187+0x10800] ;  /* 0x01080000bb90783b */ /* 0x000eae0000000200 */
[C---:B------:R-:W-:Y:S08]  /*a760*/  HMMA.16816.F32 R20, R164.reuse, R148, R20 ;  /* 0x00000094a414723c */ /* 0x040ff00000001814 */
[C---:B------:R-:W-:Y:S01]  /*a770*/  HMMA.16816.F32 R24, R164.reuse, R150, R24 ;  /* 0x00000096a418723c */ /* 0x040fe20000001818 */
[----:B------:R-:W3:Y:S07]  /*a780*/  LDSM.16.M88.4 R148, [R178+0x8000] ;  /* 0x00800000b294783b */ /* 0x000eee0000000200 */
[C---:B------:R-:W-:Y:S08]  /*a790*/  HMMA.16816.F32 R28, R164.reuse, R156, R28 ;  /* 0x0000009ca41c723c */ /* 0x040ff0000000181c */
[----:B------:R-:W-:Y:S01]  /*a7a0*/  HMMA.16816.F32 R32, R164, R158, R32 ;  /* 0x0000009ea420723c */ /* 0x000fe20000001820 */
[----:B------:R-:W4:Y:S05]  /*a7b0*/  LDSM.16.M88.4 R156, [R179+0x11000] ;  /* 0x01100000b39c783b */ /* 0x000f2a0000000200 */
[----:B------:R-:W-:Y:S02]  /*a7c0*/  LDSM.16.M88.4 R164, [R180+0x8000] ;  /* 0x00800000b4a4783b */ /* 0x000fe40000000200 */
[C---:B-1----:R-:W-:Y:S08]  /*a7d0*/  HMMA.16816.F32 R4, R136.reuse, R140, R4 ;  /* 0x0000008c8804723c */ /* 0x042ff00000001804 */
[C---:B------:R-:W-:Y:S01]  /*a7e0*/  HMMA.16816.F32 R8, R136.reuse, R142, R8 ;  /* 0x0000008e8808723c */ /* 0x040fe20000001808 */
[----:B------:R-:W1:Y:S07]  /*a7f0*/  LDSM.16.M88.4 R140, [R179+0x11800] ;  /* 0x01180000b38c783b */ /* 0x000e6e0000000200 */
[C---:B--2---:R-:W-:Y:S08]  /*a800*/  HMMA.16816.F32 R12, R136.reuse, R144, R12 ;  /* 0x00000090880c723c */ /* 0x044ff0000000180c */
[C---:B------:R-:W-:Y:S01]  /*a810*/  HMMA.16816.F32 R16, R136.reuse, R146, R16 ;  /* 0x000000928810723c */ /* 0x040fe20000001810 */
[----:B------:R-:W-:Y:S07]  /*a820*/  LDSM.16.M88.4 R144, [R185+0x10000] ;  /* 0x01000000b990783b */ /* 0x000fee0000000200 */
[C---:B------:R-:W-:Y:S08]  /*a830*/  HMMA.16816.F32 R20, R136.reuse, R152, R20 ;  /* 0x000000988814723c */ /* 0x040ff00000001814 */
[C---:B------:R-:W-:Y:S01]  /*a840*/  HMMA.16816.F32 R24, R136.reuse, R154, R24 ;  /* 0x0000009a8818723c */ /* 0x040fe20000001818 */
[----:B------:R-:W-:Y:S07]  /*a850*/  LDSM.16.M88.4 R152, [R185+0x10800] ;  /* 0x01080000b998783b */ /* 0x000fee0000000200 */
[C---:B------:R-:W-:Y:S08]  /*a860*/  HMMA.16816.F32 R28, R136.reuse, R160, R28 ;  /* 0x000000a0881c723c */ /* 0x040ff0000000181c */
[----:B------:R-:W-:Y:S01]  /*a870*/  HMMA.16816.F32 R32, R136, R162, R32 ;  /* 0x000000a28820723c */ /* 0x000fe20000001820 */
[----:B------:R-:W2:Y:S05]  /*a880*/  LDSM.16.M88.4 R136, [R181+0x8000] ;  /* 0x00800000b588783b */ /* 0x000eaa0000000200 */
[----:B------:R-:W-:Y:S02]  /*a890*/  LDSM.16.M88.4 R160, [R185+0x11800] ;  /* 0x01180000b9a0783b */ /* 0x000fe40000000200 */
[C---:B---3--:R-:W-:Y:S08]  /*a8a0*/  HMMA.16816.F32 R4, R148.reuse, R168, R4 ;  /* 0x000000a89404723c */ /* 0x048ff00000001804 */
[C---:B------:R-:W-:Y:S01]  /*a8b0*/  HMMA.16816.F32 R8, R148.reuse, R170, R8 ;  /* 0x000000aa9408723c */ /* 0x040fe20000001808 */
[----:B------:R-:W-:Y:S07]  /*a8c0*/  LDSM.16.M88.4 R168, [R183+0x10000] ;  /* 0x01000000b7a8783b */ /* 0x000fee0000000200 */
[C---:B------:R-:W-:Y:S08]  /*a8d0*/  HMMA.16816.F32 R12, R148.reuse, R172, R12 ;  /* 0x000000ac940c723c */ /* 0x040ff0000000180c */
[C---:B------:R-:W-:Y:S08]  /*a8e0*/  HMMA.16816.F32 R16, R148.reuse, R174, R16 ;  /* 0x000000ae9410723c */ /* 0x040ff00000001810 */
[C---:B----4-:R-:W-:Y:S08]  /*a8f0*/  HMMA.16816.F32 R20, R148.reuse, R156, R20 ;  /* 0x0000009c9414723c */ /* 0x050ff00000001814 */
[C---:B------:R-:W-:Y:S01]  /*a900*/  HMMA.16816.F32 R24, R148.reuse, R158, R24 ;  /* 0x0000009e9418723c */ /* 0x040fe20000001818 */
[----:B------:R-:W3:Y:S07]  /*a910*/  LDSM.16.M88.4 R156, [R185+0x11000] ;  /* 0x01100000b99c783b */ /* 0x000eee0000000200 */
[C---:B-1----:R-:W-:Y:S08]  /*a920*/  HMMA.16816.F32 R28, R148.reuse, R140, R28 ;  /* 0x0000008c941c723c */ /* 0x042ff0000000181c */
[----:B------:R-:W-:Y:S01]  /*a930*/  HMMA.16816.F32 R32, R148, R142, R32 ;  /* 0x0000008e9420723c */ /* 0x000fe20000001820 */
[----:B------:R-:W1:Y:S05]  /*a940*/  LDSM.16.M88.4 R140, [R183+0x10800] ;  /* 0x01080000b78c783b */ /* 0x000e6a0000000200 */
[----:B------:R-:W4:Y:S02]  /*a950*/  LDSM.16.M88.4 R148, [R183+0x11000] ;  /* 0x01100000b794783b */ /* 0x000f240000000200 */
[C---:B--2---:R-:W-:Y:S08]  /*a960*/  HMMA.16816.F32 R4, R136.reuse, R144, R4 ;  /* 0x000000908804723c */ /* 0x044ff00000001804 */
[C---:B------:R-:W-:Y:S01]  /*a970*/  HMMA.16816.F32 R8, R136.reuse, R146, R8 ;  /* 0x000000928808723c */ /* 0x040fe20000001808 */
[----:B------:R-:W2:Y:S01]  /*a980*/  LDSM.16.M88.4 R144, [R183+0x11800] ;  /* 0x01180000b790783b */ /* 0x000ea20000000200 */
[----:B------:R-:W-:Y:S04]  /*a990*/  DEPBAR.LE SB0, 0x0 ;  /* 0x000080000000791a */ /* 0x000fe80000000000 */
[----:B------:R-:W-:Y:S02]  /*a9a0*/  BAR.SYNC.DEFER_BLOCKING 0x0 ;  /* 0x0000000000007b1d */ /* 0x000fe40000010000 */
[C---:B------:R-:W-:Y:S08]  /*a9b0*/  HMMA.16816.F32 R12, R136.reuse, R152, R12 ;  /* 0x00000098880c723c */ /* 0x040ff0000000180c */
[C---:B------:R-:W-:Y:S08]  /*a9c0*/  HMMA.16816.F32 R16, R136.reuse, R154, R16 ;  /* 0x0000009a8810723c */ /* 0x040ff00000001810 */
[C---:B---3--:R-:W-:Y:S08]  /*a9d0*/  HMMA.16816.F32 R20, R136.reuse, R156, R20 ;  /* 0x0000009c8814723c */ /* 0x048ff00000001814 */
[C---:B------:R-:W-:Y:S08]  /*a9e0*/  HMMA.16816.F32 R24, R136.reuse, R158, R24 ;  /* 0x0000009e8818723c */ /* 0x040ff00000001818 */
[C---:B------:R-:W-:Y:S08]  /*a9f0*/  HMMA.16816.F32 R28, R136.reuse, R160, R28 ;  /* 0x000000a0881c723c */ /* 0x040ff0000000181c */
[----:B------:R-:W-:Y:S08]  /*aa00*/  HMMA.16816.F32 R32, R136, R162, R32 ;  /* 0x000000a28820723c */ /* 0x000ff00000001820 */
[C---:B------:R-:W-:Y:S08]  /*aa10*/  HMMA.16816.F32 R4, R164.reuse, R168, R4 ;  /* 0x000000a8a404723c */ /* 0x040ff00000001804 */
[C---:B------:R-:W-:Y:S08]  /*aa20*/  HMMA.16816.F32 R8, R164.reuse, R170, R8 ;  /* 0x000000aaa408723c */ /* 0x040ff00000001808 */
[C---:B-1----:R-:W-:Y:S03]  /*aa30*/  HMMA.16816.F32 R12, R164.reuse, R140, R12 ;  /* 0x0000008ca40c723c */ /* 0x042fe6000000180c */
[----:B------:R-:W-:Y:S02]  /*aa40*/  FMNMX3.FTZ R2, R133, R4, R5, !PT ;  /* 0x0000000485027276 */ /* 0x000fe40007810005 */
[----:B------:R-:W-:Y:S03]  /*aa50*/  FMNMX3.FTZ R3, R0, R6, R7, !PT ;  /* 0x0000000600037276 */ /* 0x000fe60007810007 */
[C---:B------:R-:W-:Y:S03]  /*aa60*/  HMMA.16816.F32 R16, R164.reuse, R142, R16 ;  /* 0x0000008ea410723c */ /* 0x040fe60000001810 */
[----:B------:R-:W-:Y:S02]  /*aa70*/  FMNMX3.FTZ R132, R2, R8, R9, !PT ;  /* 0x0000000802847276 */ /* 0x000fe40007810009 */
[----:B------:R-:W-:Y:S03]  /*aa80*/  FMNMX3.FTZ R2, R3, R10, R11, !PT ;  /* 0x0000000a03027276 */ /* 0x000fe6000781000b */
[C---:B----4-:R-:W-:Y:S03]  /*aa90*/  HMMA.16816.F32 R20, R164.reuse, R148, R20 ;  /* 0x00000094a414723c */ /* 0x050fe60000001814 */
[----:B------:R-:W-:Y:S02]  /*aaa0*/  FMNMX3.FTZ R3, R132, R12, R13, !PT ;  /* 0x0000000c84037276 */ /* 0x000fe4000781000d */
[----:B------:R-:W-:Y:S03]  /*aab0*/  FMNMX3.FTZ R2, R2, R14, R15, !PT ;  /* 0x0000000e02027276 */ /* 0x000fe6000781000f */
[C---:B------:R-:W-:Y:S03]  /*aac0*/  HMMA.16816.F32 R24, R164.reuse, R150, R24 ;  /* 0x00000096a418723c */ /* 0x040fe60000001818 */
[----:B------:R-:W-:Y:S02]  /*aad0*/  FMNMX3.FTZ R3, R3, R16, R17, !PT ;  /* 0x0000001003037276 */ /* 0x000fe40007810011 */
[----:B------:R-:W-:Y:S03]  /*aae0*/  FMNMX3.FTZ R135, R2, R18, R19, !PT ;  /* 0x0000001202877276 */ /* 0x000fe60007810013 */
[C---:B--2---:R-:W-:Y:S03]  /*aaf0*/  HMMA.16816.F32 R28, R164.reuse, R144, R28 ;  /* 0x00000090a41c723c */ /* 0x044fe6000000181c */
[----:B------:R-:W-:Y:S02]  /*ab00*/  FMNMX3.FTZ R199, R3, R20, R21, !PT ;  /* 0x0000001403c77276 */ /* 0x000fe40007810015 */
[----:B------:R-:W-:Y:S03]  /*ab10*/  FMNMX3.FTZ R135, R135, R22, R23, !PT ;  /* 0x0000001687877276 */ /* 0x000fe60007810017 */
[----:B------:R-:W-:Y:S03]  /*ab20*/  HMMA.16816.F32 R32, R164, R146, R32 ;  /* 0x00000092a420723c */ /* 0x000fe60000001820 */
[----:B------:R-:W-:Y:S02]  /*ab30*/  FMNMX3.FTZ R199, R199, R24, R25, !PT ;  /* 0x00000018c7c77276 */ /* 0x000fe40007810019 */
[----:B------:R-:W-:Y:S06]  /*ab40*/  FMNMX3.FTZ R135, R135, R26, R27, !PT ;  /* 0x0000001a87877276 */ /* 0x000fec000781001b */
[----:B------:R-:W-:Y:S02]  /*ab50*/  FMNMX3.FTZ R199, R199, R28, R29, !PT ;  /* 0x0000001cc7c77276 */ /* 0x000fe4000781001d */
[----:B------:R-:W-:Y:S06]  /*ab60*/  FMNMX3.FTZ R135, R135, R30, R31, !PT ;  /* 0x0000001e87877276 */ /* 0x000fec000781001f */
[----:B------:R-:W-:Y:S01]  /*ab70*/  FMNMX3.FTZ R199, R199, R32, R33, !PT ;  /* 0x00000020c7c77276 */ /* 0x000fe20007810021 */
[----:B------:R-:W-:Y:S06]  /*ab80*/  @P0 BRA `(.L_x_28) ;  /* 0xfffffff000980947 */ /* 0x000fec000383ffff */
.L_x_27:
[----:B------:R-:W-:Y:S01]  /*ab90*/  FMNMX3.FTZ R135, R135, R34, R35, !PT ;  /* 0x0000002287877276 */ /* 0x000fe20007810023 */
[----:B------:R-:W2:Y:S08]  /*aba0*/  SHFL.BFLY PT, R132, R199, 0x2, 0x1f ;  /* 0x0c401f00c7847f89 */ /* 0x000eb000000e0000 */
[----:B------:R-:W3:Y:S08]  /*abb0*/  SHFL.BFLY PT, R2, R135, 0x2, 0x1f ;  /* 0x0c401f0087027f89 */ /* 0x000ef000000e0000 */
[----:B-1----:R-:W-:Y:S08]  /*abc0*/  LDSM.16.MT88.4 R140, [R176+0x12000] ;  /* 0x01200000b08c783b */ /* 0x002ff00000004200 */
[----:B------:R-:W-:Y:S08]  /*abd0*/  LDSM.16.MT88.4 R148, [R177+0x14800] ;  /* 0x01480000b194783b */ /* 0x000ff00000004200 */
[----:B------:R-:W-:Y:S01]  /*abe0*/  LDSM.16.MT88.4 R152, [R176+0x14800] ;  /* 0x01480000b098783b */ /* 0x000fe20000004200 */
[----:B--2---:R-:W-:Y:S02]  /*abf0*/  FMNMX.FTZ R137, R199, R132, !PT ;  /* 0x00000084c7897209 */ /* 0x004fe40007810000 */
[----:B---3--:R-:W-:Y:S05]  /*ac00*/  FMNMX.FTZ R134, R135, R2, !PT ;  /* 0x0000000287867209 */ /* 0x008fea0007810000 */
[----:B------:R-:W1:Y:S08]  /*ac10*/  SHFL.BFLY PT, R132, R137, 0x1, 0x1f ;  /* 0x0c201f0089847f89 */ /* 0x000e7000000e0000 */
[----:B------:R-:W2:Y:S01]  /*ac20*/  SHFL.BFLY PT, R3, R134, 0x1, 0x1f ;  /* 0x0c201f0086037f89 */ /* 0x000ea200000e0000 */
[----:B-1----:R-:W-:Y:S07]  /*ac30*/  FMNMX.FTZ R132, R137, R132, !PT ;  /* 0x0000008489847209 */ /* 0x002fee0007810000 */
[----:B------:R-:W1:Y:S01]  /*ac40*/  LDSM.16.MT88.4 R136, [R177+0x12000] ;  /* 0x01200000b188783b */ /* 0x000e620000004200 */
[----:B--2---:R-:W-:Y:S01]  /*ac50*/  FMNMX.FTZ R3, R134, R3, !PT ;  /* 0x0000000386037209 */ /* 0x004fe20007810000 */
[C---:B------:R-:W-:Y:S01]  /*ac60*/  FMUL.FTZ R164, R132.reuse, UR4 ;  /* 0x0000000484a47c20 */ /* 0x040fe20008410000 */
[C---:B------:R-:W-:Y:S01]  /*ac70*/  FSETP.NEU.FTZ.AND P0, PT, R132.reuse, -INF , PT ;  /* 0xff8000008400780b */ /* 0x040fe20003f1d000 */
[----:B------:R-:W-:Y:S02]  /*ac80*/  FADD.FTZ R2, -R132, R133 ;  /* 0x0000008584027221 */ /* 0x000fe40000010100 */
[C---:B------:R-:W-:Y:S01]  /*ac90*/  FMUL.FTZ R162, R3.reuse, UR4 ;  /* 0x0000000403a27c20 */ /* 0x040fe20008410000 */
[----:B------:R-:W-:Y:S01]  /*aca0*/  FSEL R164, R164, RZ, P0 ;  /* 0x000000ffa4a47208 */ /* 0x000fe20000000000 */
[----:B------:R-:W-:Y:S01]  /*acb0*/  FMUL.FTZ R133, R2, UR4 ;  /* 0x0000000402857c20 */ /* 0x000fe20008410000 */
[C---:B------:R-:W-:Y:S01]  /*acc0*/  FSETP.NEU.FTZ.AND P0, PT, R3.reuse, -INF , PT ;  /* 0xff8000000300780b */ /* 0x040fe20003f1d000 */
[----:B------:R-:W-:Y:S02]  /*acd0*/  FADD.FTZ R0, -R3, R0 ;  /* 0x0000000003007221 */ /* 0x000fe40000010100 */
[----:B------:R2:W3:Y:S01]  /*ace0*/  MUFU.EX2 R2, R133 ;  /* 0x0000008500027308 */ /* 0x0004e20000000800 */
[----:B------:R-:W-:Y:S01]  /*acf0*/  FSEL R162, R162, RZ, P0 ;  /* 0x000000ffa2a27208 */ /* 0x000fe20000000000 */
[----:B------:R-:W-:Y:S01]  /*ad00*/  FMUL.FTZ R135, R0, UR4 ;  /* 0x0000000400877c20 */ /* 0x000fe20008410000 */
[--C-:B------:R-:W-:Y:S01]  /*ad10*/  FFMA.FTZ R157, R4, UR4, -R164.reuse ;  /* 0x00000004049d7c23 */ /* 0x100fe200080108a4 */
[--C-:B------:R-:W-:Y:S01]  /*ad20*/  FFMA.FTZ R158, R5, UR4, -R164.reuse ;  /* 0x00000004059e7c23 */ /* 0x100fe200080108a4 */
[----:B------:R-:W-:Y:S01]  /*ad30*/  FFMA.FTZ R156, R8, UR4, -R164 ;  /* 0x00000004089c7c23 */ /* 0x000fe200080108a4 */
[----:B------:R-:W-:Y:S01]  /*ad40*/  FFMA.FTZ R161, R6, UR4, -R162 ;  /* 0x0000000406a17c23 */ /* 0x000fe200080108a2 */
[----:B------:R-:W-:Y:S01]  /*ad50*/  FFMA.FTZ R159, R9, UR4, -R164 ;  /* 0x00000004099f7c23 */ /* 0x000fe200080108a4 */
[--C-:B------:R-:W-:Y:S01]  /*ad60*/  FFMA.FTZ R160, R10, UR4, -R162.reuse ;  /* 0x000000040aa07c23 */ /* 0x100fe200080108a2 */
[--C-:B------:R-:W-:Y:S01]  /*ad70*/  FFMA.FTZ R163, R11, UR4, -R162.reuse ;  /* 0x000000040ba37c23 */ /* 0x100fe200080108a2 */
[----:B------:R-:W-:Y:S01]  /*ad80*/  FFMA.FTZ R7, R7, UR4, -R162 ;  /* 0x0000000407077c23 */ /* 0x000fe200080108a2 */
[----:B------:R-:W4:Y:S01]  /*ad90*/  MUFU.EX2 R0, R135 ;  /* 0x0000008700007308 */ /* 0x000f220000000800 */
[--C-:B------:R-:W-:Y:S01]  /*ada0*/  FFMA.FTZ R173, R24, UR4, -R164.reuse ;  /* 0x0000000418ad7c23 */ /* 0x100fe200080108a4 */
[----:B------:R-:W-:Y:S01]  /*adb0*/  FFMA.FTZ R174, R25, UR4, -R164 ;  /* 0x0000000419ae7c23 */ /* 0x000fe200080108a4 */
[--C-:B------:R-:W-:Y:S01]  /*adc0*/  FFMA.FTZ R175, R26, UR4, -R162.reuse ;  /* 0x000000041aaf7c23 */ /* 0x100fe200080108a2 */
[----:B------:R-:W-:Y:S01]  /*add0*/  FFMA.FTZ R200, R27, UR4, -R162 ;  /* 0x000000041bc87c23 */ /* 0x000fe200080108a2 */
[--C-:B------:R-:W-:Y:S01]  /*ade0*/  FFMA.FTZ R199, R28, UR4, -R164.reuse ;  /* 0x000000041cc77c23 */ /* 0x100fe200080108a4 */
[----:B--2---:R-:W-:Y:S01]  /*adf0*/  MOV R133, R196 ;  /* 0x000000c400857202 */ /* 0x004fe20000000f00 */
[----:B---3--:R-:W-:Y:S03]  /*ae00*/  FMUL.FTZ R4, R2, R128 ;  /* 0x0000008002047220 */ /* 0x008fe60000410000 */
[----:B------:R2:W-:Y:S01]  /*ae10*/  MUFU.EX2 R135, R7 ;  /* 0x0000000700877308 */ /* 0x0005e20000000800 */
[----:B------:R-:W-:Y:S01]  /*ae20*/  @P6 IADD3 R133, PT, PT, R198, -0x40, RZ ;  /* 0xffffffc0c6856810 */ /* 0x000fe20007ffe0ff */
[C---:B------:R-:W-:Y:S01]  /*ae30*/  FMUL.FTZ R5, R2.reuse, R129 ;  /* 0x0000008102057220 */ /* 0x040fe20000410000 */
[C---:B------:R-:W-:Y:S01]  /*ae40*/  FMUL.FTZ R8, R2.reuse, R124 ;  /* 0x0000007c02087220 */ /* 0x040fe20000410000 */
[----:B------:R-:W-:Y:S01]  /*ae50*/  FMUL.FTZ R9, R2, R125 ;  /* 0x0000007d02097220 */ /* 0x000fe20000410000 */
[----:B------:R-:W-:Y:S01]  /*ae60*/  IADD3 R134, PT, PT, R184, R133, RZ ;  /* 0x00000085b8867210 */ /* 0x000fe20007ffe0ff */
[----:B------:R-:W3:Y:S01]  /*ae70*/  LDSM.16.MT88.4 R144, [R133] ;  /* 0x000000008590783b */ /* 0x000ee20000004200 */
[----:B------:R-:W-:Y:S03]  /*ae80*/  FMUL.FTZ R36, R2, R36 ;  /* 0x0000002402247220 */ /* 0x000fe60000410000 */
[----:B------:R-:W-:Y:S01]  /*ae90*/  MUFU.EX2 R157, R157 ;  /* 0x0000009d009d7308 */ /* 0x000fe20000000800 */
[C---:B----4-:R-:W-:Y:S01]  /*aea0*/  FMUL.FTZ R6, R0.reuse, R130 ;  /* 0x0000008200067220 */ /* 0x050fe20000410000 */
[C---:B------:R-:W-:Y:S01]  /*aeb0*/  FMUL.FTZ R10, R0.reuse, R126 ;  /* 0x0000007e000a7220 */ /* 0x040fe20000410000 */
[----:B------:R-:W-:Y:S01]  /*aec0*/  FMUL.FTZ R11, R0, R127 ;  /* 0x0000007f000b7220 */ /* 0x000fe20000410000 */
[----:B------:R-:W-:Y:S01]  /*aed0*/  FMUL.FTZ R37, R2, R37 ;  /* 0x0000002502257220 */ /* 0x000fe20000410000 */
[C---:B------:R-:W-:Y:S01]  /*aee0*/  FMUL.FTZ R38, R0.reuse, R38 ;  /* 0x0000002600267220 */ /* 0x040fe20000410000 */
[----:B------:R-:W4:Y:S01]  /*aef0*/  LDSM.16.MT88.4 R124, [R134] ;  /* 0x00000000867c783b */ /* 0x000f220000004200 */
[C---:B------:R-:W-:Y:S03]  /*af00*/  FMUL.FTZ R39, R0.reuse, R39 ;  /* 0x0000002700277220 */ /* 0x040fe60000410000 */
[----:B------:R-:W5:Y:S01]  /*af10*/  MUFU.EX2 R158, R158 ;  /* 0x0000009e009e7308 */ /* 0x000f620000000800 */
[----:B--2---:R-:W-:Y:S01]  /*af20*/  FMUL.FTZ R7, R0, R131 ;  /* 0x0000008300077220 */ /* 0x004fe20000410000 */
[----:B------:R-:W-:Y:S01]  /*af30*/  FFMA.FTZ R202, R29, UR4, -R164 ;  /* 0x000000041dca7c23 */ /* 0x000fe200080108a4 */
[--C-:B------:R-:W-:Y:S01]  /*af40*/  FFMA.FTZ R201, R30, UR4, -R162.reuse ;  /* 0x000000041ec97c23 */ /* 0x100fe200080108a2 */
[----:B------:R-:W-:Y:S01]  /*af50*/  FFMA.FTZ R204, R31, UR4, -R162 ;  /* 0x000000041fcc7c23 */ /* 0x000fe200080108a2 */
[----:B------:R-:W-:Y:S01]  /*af60*/  FFMA.FTZ R203, R32, UR4, -R164 ;  /* 0x0000000420cb7c23 */ /* 0x000fe200080108a4 */
[----:B------:R-:W-:Y:S01]  /*af70*/  LDSM.16.MT88.4 R24, [R133+0x1000] ;  /* 0x001000008518783b */ /* 0x000fe20000004200 */
[----:B------:R-:W-:Y:S03]  /*af80*/  FFMA.FTZ R205, R34, UR4, -R162 ;  /* 0x0000000422cd7c23 */ /* 0x000fe600080108a2 */
[----:B------:R-:W2:Y:S01]  /*af90*/  MUFU.EX2 R161, R161 ;  /* 0x000000a100a17308 */ /* 0x000ea20000000800 */
[C---:B------:R-:W-:Y:S01]  /*afa0*/  FMUL.FTZ R40, R2.reuse, R40 ;  /* 0x0000002802287220 */ /* 0x040fe20000410000 */
[----:B------:R-:W-:Y:S01]  /*afb0*/  FMUL.FTZ R41, R2, R41 ;  /* 0x0000002902297220 */ /* 0x000fe20000410000 */
[C---:B------:R-:W-:Y:S01]  /*afc0*/  FMUL.FTZ R42, R0.reuse, R42 ;  /* 0x0000002a002a7220 */ /* 0x040fe20000410000 */
[----:B------:R-:W-:Y:S01]  /*afd0*/  FMUL.FTZ R43, R0, R43 ;  /* 0x0000002b002b7220 */ /* 0x000fe20000410000 */
[C---:B------:R-:W-:Y:S01]  /*afe0*/  FMUL.FTZ R44, R2.reuse, R44 ;  /* 0x0000002c022c7220 */ /* 0x040fe20000410000 */
[----:B------:R-:W-:Y:S01]  /*aff0*/  LDSM.16.MT88.4 R28, [R176+0x13800] ;  /* 0x01380000b01c783b */ /* 0x000fe20000004200 */
[----:B------:R-:W-:Y:S03]  /*b000*/  FMUL.FTZ R45, R2, R45 ;  /* 0x0000002d022d7220 */ /* 0x000fe60000410000 */
[----:B------:R-:W-:Y:S01]  /*b010*/  MUFU.EX2 R156, R156 ;  /* 0x0000009c009c7308 */ /* 0x000fe20000000800 */
[----:B-----5:R-:W-:Y:S01]  /*b020*/  F2FP.F16.F32.PACK_AB R128, R158, R157 ;  /* 0x0000009d9e80723e */ /* 0x020fe200000000ff */
[C---:B------:R-:W-:Y:S01]  /*b030*/  FMUL.FTZ R46, R0.reuse, R46 ;  /* 0x0000002e002e7220 */ /* 0x040fe20000410000 */
[----:B------:R-:W-:Y:S01]  /*b040*/  FMUL.FTZ R47, R0, R47 ;  /* 0x0000002f002f7220 */ /* 0x000fe20000410000 */
[C---:B------:R-:W-:Y:S01]  /*b050*/  FMUL.FTZ R48, R2.reuse, R48 ;  /* 0x0000003002307220 */ /* 0x040fe20000410000 */
[----:B------:R-:W-:Y:S01]  /*b060*/  FMUL.FTZ R49, R2, R49 ;  /* 0x0000003102317220 */ /* 0x000fe20000410000 */
[C---:B------:R-:W-:Y:S01]  /*b070*/  FMUL.FTZ R50, R0.reuse, R50 ;  /* 0x0000003200327220 */ /* 0x040fe20000410000 */
[----:B------:R-:W-:Y:S03]  /*b080*/  FMUL.FTZ R51, R0, R51 ;  /* 0x0000003300337220 */ /* 0x000fe60000410000 */
[----:B------:R-:W5:Y:S01]  /*b090*/  MUFU.EX2 R159, R159 ;  /* 0x0000009f009f7308 */ /* 0x000f620000000800 */
[----:B--2---:R-:W-:Y:S01]  /*b0a0*/  F2FP.F16.F32.PACK_AB R129, R135, R161 ;  /* 0x000000a18781723e */ /* 0x004fe200000000ff */
[C---:B------:R-:W-:Y:S01]  /*b0b0*/  FMUL.FTZ R52, R2.reuse, R52 ;  /* 0x0000003402347220 */ /* 0x040fe20000410000 */
[----:B------:R-:W-:Y:S01]  /*b0c0*/  FMUL.FTZ R53, R2, R53 ;  /* 0x0000003502357220 */ /* 0x000fe20000410000 */
[C---:B------:R-:W-:Y:S01]  /*b0d0*/  FMUL.FTZ R54, R0.reuse, R54 ;  /* 0x0000003600367220 */ /* 0x040fe20000410000 */
[----:B------:R-:W-:Y:S01]  /*b0e0*/  FMUL.FTZ R55, R0, R55 ;  /* 0x0000003700377220 */ /* 0x000fe20000410000 */
[C---:B------:R-:W-:Y:S01]  /*b0f0*/  FMUL.FTZ R56, R2.reuse, R56 ;  /* 0x0000003802387220 */ /* 0x040fe20000410000 */
[----:B------:R-:W-:Y:S03]  /*b100*/  FMUL.FTZ R57, R2, R57 ;  /* 0x0000003902397220 */ /* 0x000fe60000410000 */
[----:B------:R-:W-:Y:S01]  /*b110*/  MUFU.EX2 R160, R160 ;  /* 0x000000a000a07308 */ /* 0x000fe20000000800 */
[C---:B------:R-:W-:Y:S01]  /*b120*/  FMUL.FTZ R58, R0.reuse, R58 ;  /* 0x0000003a003a7220 */ /* 0x040fe20000410000 */
[----:B------:R-:W-:Y:S01]  /*b130*/  FMUL.FTZ R59, R0, R59 ;  /* 0x0000003b003b7220 */ /* 0x000fe20000410000 */
[C---:B------:R-:W-:Y:S01]  /*b140*/  FMUL.FTZ R60, R2.reuse, R60 ;  /* 0x0000003c023c7220 */ /* 0x040fe20000410000 */
[----:B------:R-:W-:Y:S01]  /*b150*/  FMUL.FTZ R61, R2, R61 ;  /* 0x0000003d023d7220 */ /* 0x000fe20000410000 */
[C---:B------:R-:W-:Y:S01]  /*b160*/  FMUL.FTZ R62, R0.reuse, R62 ;  /* 0x0000003e003e7220 */ /* 0x040fe20000410000 */
[----:B------:R-:W-:Y:S01]  /*b170*/  FMUL.FTZ R63, R0, R63 ;  /* 0x0000003f003f7220 */ /* 0x000fe20000410000 */
[C---:B------:R-:W-:Y:S03]  /*b180*/  FMUL.FTZ R64, R2.reuse, R64 ;  /* 0x0000004002407220 */ /* 0x040fe60000410000 */
[----:B------:R-:W2:Y:S01]  /*b190*/  MUFU.EX2 R163, R163 ;  /* 0x000000a300a37308 */ /* 0x000ea20000000800 */
[----:B-----5:R-:W-:Y:S01]  /*b1a0*/  F2FP.F16.F32.PACK_AB R130, R159, R156 ;  /* 0x0000009c9f82723e */ /* 0x020fe200000000ff */
[----:B------:R-:W-:Y:S01]  /*b1b0*/  FMUL.FTZ R65, R2, R65 ;  /* 0x0000004102417220 */ /* 0x000fe20000410000 */
[C---:B------:R-:W-:Y:S01]  /*b1c0*/  FMUL.FTZ R66, R0.reuse, R66 ;  /* 0x0000004200427220 */ /* 0x040fe20000410000 */
        /* <DEDUP_REMOVED lines=13> */
[----:B--2---:R-:W-:Y:S01]  /*b2a0*/  F2FP.F16.F32.PACK_AB R131, R163, R160 ;  /* 0x000000a0a383723e */ /* 0x004fe200000000ff */
[C---:B------:R-:W-:Y:S01]  /*b2b0*/  FMUL.FTZ R80, R2.reuse, R80 ;  /* 0x0000005002507220 */ /* 0x040fe20000410000 */
[----:B------:R-:W-:Y:S01]  /*b2c0*/  FMUL.FTZ R81, R2, R81 ;  /* 0x0000005102517220 */ /* 0x000fe20000410000 */
[C---:B------:R-:W-:Y:S01]  /*b2d0*/  FMUL.FTZ R82, R0.reuse, R82 ;  /* 0x0000005200527220 */ /* 0x040fe20000410000 */
[----:B------:R-:W-:Y:S01]  /*b2e0*/  FMUL.FTZ R83, R0, R83 ;  /* 0x0000005300537220 */ /* 0x000fe20000410000 */
[C---:B------:R-:W-:Y:S01]  /*b2f0*/  FMUL.FTZ R84, R2.reuse, R84 ;  /* 0x0000005402547220 */ /* 0x040fe20000410000 */
[----:B------:R-:W-:Y:S01]  /*b300*/  FMUL.FTZ R85, R2, R85 ;  /* 0x0000005502557220 */ /* 0x000fe20000410000 */
[C---:B-1----:R-:W-:Y:S01]  /*b310*/  HMMA.16816.F32 R4, R128.reuse, R136, R4 ;  /* 0x000000888004723c */ /* 0x042fe20000001804 */
[----:B------:R-:W-:Y:S04]  /*b320*/  MUFU.EX2 R173, R173 ;  /* 0x000000ad00ad7308 */ /* 0x000fe80000000800 */
[C---:B------:R-:W-:Y:S01]  /*b330*/  FMUL.FTZ R86, R0.reuse, R86 ;  /* 0x0000005600567220 */ /* 0x040fe20000410000 */
[----:B------:R-:W-:Y:S01]  /*b340*/  FMUL.FTZ R87, R0, R87 ;  /* 0x0000005700577220 */ /* 0x000fe20000410000 */
[C---:B------:R-:W-:Y:S01]  /*b350*/  FMUL.FTZ R88, R2.reuse, R88 ;  /* 0x0000005802587220 */ /* 0x040fe20000410000 */
[C---:B------:R-:W-:Y:S01]  /*b360*/  HMMA.16816.F32 R8, R128.reuse, R138, R8 ;  /* 0x0000008a8008723c */ /* 0x040fe20000001808 */
[----:B------:R-:W1:Y:S02]  /*b370*/  LDSM.16.MT88.4 R136, [R177+0x14000] ;  /* 0x01400000b188783b */ /* 0x000e640000004200 */
[----:B------:R-:W-:Y:S01]  /*b380*/  MUFU.EX2 R174, R174 ;  /* 0x000000ae00ae7308 */ /* 0x000fe20000000800 */
[----:B------:R-:W-:Y:S01]  /*b390*/  FMUL.FTZ R89, R2, R89 ;  /* 0x0000005902597220 */ /* 0x000fe20000410000 */
[C---:B------:R-:W-:Y:S01]  /*b3a0*/  FMUL.FTZ R90, R0.reuse, R90 ;  /* 0x0000005a005a7220 */ /* 0x040fe20000410000 */
[----:B------:R-:W-:Y:S01]  /*b3b0*/  FMUL.FTZ R91, R0, R91 ;  /* 0x0000005b005b7220 */ /* 0x000fe20000410000 */
[C---:B------:R-:W-:Y:S01]  /*b3c0*/  FMUL.FTZ R92, R2.reuse, R92 ;  /* 0x0000005c025c7220 */ /* 0x040fe20000410000 */
[----:B------:R-:W-:Y:S01]  /*b3d0*/  FMUL.FTZ R93, R2, R93 ;  /* 0x0000005d025d7220 */ /* 0x000fe20000410000 */
[C---:B------:R-:W-:Y:S04]  /*b3e0*/  HMMA.16816.F32 R36, R128.reuse, R140, R36 ;  /* 0x0000008c8024723c */ /* 0x040fe80000001824 */
[----:B------:R-:W-:Y:S01]  /*b3f0*/  MUFU.EX2 R175, R175 ;  /* 0x000000af00af7308 */ /* 0x000fe20000000800 */
[C---:B------:R-:W-:Y:S01]  /*b400*/  FMUL.FTZ R94, R0.reuse, R94 ;  /* 0x0000005e005e7220 */ /* 0x040fe20000410000 */
[----:B------:R-:W-:Y:S01]  /*b410*/  FMUL.FTZ R95, R0, R95 ;  /* 0x0000005f005f7220 */ /* 0x000fe20000410000 */
[C---:B------:R-:W-:Y:S01]  /*b420*/  FMUL.FTZ R96, R2.reuse, R96 ;  /* 0x0000006002607220 */ /* 0x040fe20000410000 */
[----:B------:R-:W-:Y:S01]  /*b430*/  FMUL.FTZ R97, R2, R97 ;  /* 0x0000006102617220 */ /* 0x000fe20000410000 */
[C---:B------:R-:W-:Y:S01]  /*b440*/  FMUL.FTZ R98, R0.reuse, R98 ;  /* 0x0000006200627220 */ /* 0x040fe20000410000 */
[C---:B------:R-:W-:Y:S01]  /*b450*/  HMMA.16816.F32 R40, R128.reuse, R142, R40 ;  /* 0x0000008e8028723c */ /* 0x040fe20000001828 */
[----:B------:R-:W2:Y:S03]  /*b460*/  LDSM.16.MT88.4 R140, [R176+0x14000] ;  /* 0x01400000b08c783b */ /* 0x000ea60000004200 */
[----:B------:R-:W-:Y:S01]  /*b470*/  MUFU.EX2 R200, R200 ;  /* 0x000000c800c87308 */ /* 0x000fe20000000800 */
[----:B------:R-:W-:Y:S01]  /*b480*/  FMUL.FTZ R99, R0, R99 ;  /* 0x0000006300637220 */ /* 0x000fe20000410000 */
[C---:B------:R-:W-:Y:S01]  /*b490*/  FMUL.FTZ R100, R2.reuse, R100 ;  /* 0x0000006402647220 */ /* 0x040fe20000410000 */
[----:B------:R-:W-:Y:S01]  /*b4a0*/  FMUL.FTZ R101, R2, R101 ;  /* 0x0000006502657220 */ /* 0x000fe20000410000 */
[C---:B------:R-:W-:Y:S01]  /*b4b0*/  FMUL.FTZ R102, R0.reuse, R102 ;  /* 0x0000006600667220 */ /* 0x040fe20000410000 */
[----:B------:R-:W-:Y:S01]  /*b4c0*/  FMUL.FTZ R103, R0, R103 ;  /* 0x0000006700677220 */ /* 0x000fe20000410000 */
[C---:B---3--:R-:W-:Y:S04]  /*b4d0*/  HMMA.16816.F32 R44, R128.reuse, R144, R44 ;  /* 0x00000090802c723c */ /* 0x048fe8000000182c */
[----:B------:R-:W-:Y:S01]  /*b4e0*/  MUFU.EX2 R199, R199 ;  /* 0x000000c700c77308 */ /* 0x000fe20000000800 */
[C---:B------:R-:W-:Y:S01]  /*b4f0*/  FMUL.FTZ R104, R2.reuse, R104 ;  /* 0x0000006802687220 */ /* 0x040fe20000410000 */
[----:B------:R-:W-:Y:S01]  /*b500*/  FMUL.FTZ R105, R2, R105 ;  /* 0x0000006902697220 */ /* 0x000fe20000410000 */
[C---:B------:R-:W-:Y:S01]  /*b510*/  FMUL.FTZ R106, R0.reuse, R106 ;  /* 0x0000006a006a7220 */ /* 0x040fe20000410000 */
[----:B------:R-:W-:Y:S01]  /*b520*/  FMUL.FTZ R107, R0, R107 ;  /* 0x0000006b006b7220 */ /* 0x000fe20000410000 */
[--C-:B------:R-:W-:Y:S01]  /*b530*/  FFMA.FTZ R165, R12, UR4, -R164.reuse ;  /* 0x000000040ca57c23 */ /* 0x100fe200080108a4 */
[C---:B------:R-:W-:Y:S01]  /*b540*/  HMMA.16816.F32 R48, R128.reuse, R146, R48 ;  /* 0x000000928030723c */ /* 0x040fe20000001830 */
[----:B------:R-:W-:Y:S03]  /*b550*/  LDSM.16.MT88.4 R144, [R134+0x800] ;  /* 0x000800008690783b */ /* 0x000fe60000004200 */
[----:B------:R-:W-:Y:S01]  /*b560*/  MUFU.EX2 R202, R202 ;  /* 0x000000ca00ca7308 */ /* 0x000fe20000000800 */
[C---:B------:R-:W-:Y:S01]  /*b570*/  FMUL.FTZ R12, R2.reuse, R120 ;  /* 0x00000078020c7220 */ /* 0x040fe20000410000 */
[----:B------:R-:W-:Y:S01]  /*b580*/  FFMA.FTZ R166, R13, UR4, -R164 ;  /* 0x000000040da67c23 */ /* 0x000fe200080108a4 */
[----:B------:R-:W-:Y:S01]  /*b590*/  FMUL.FTZ R13, R2, R121 ;  /* 0x00000079020d7220 */ /* 0x000fe20000410000 */
[--C-:B------:R-:W-:Y:S01]  /*b5a0*/  FFMA.FTZ R168, R14, UR4, -R162.reuse ;  /* 0x000000040ea87c23 */ /* 0x100fe200080108a2 */
[C---:B------:R-:W-:Y:S01]  /*b5b0*/  FMUL.FTZ R14, R0.reuse, R122 ;  /* 0x0000007a000e7220 */ /* 0x040fe20000410000 */
[C---:B----4-:R-:W-:Y:S04]  /*b5c0*/  HMMA.16816.F32 R52, R128.reuse, R124, R52 ;  /* 0x0000007c8034723c */ /* 0x050fe80000001834 */
[----:B------:R-:W-:Y:S01]  /*b5d0*/  MUFU.EX2 R165, R165 ;  /* 0x000000a500a57308 */ /* 0x000fe20000000800 */
[----:B------:R-:W-:Y:S01]  /*b5e0*/  FFMA.FTZ R167, R15, UR4, -R162 ;  /* 0x000000040fa77c23 */ /* 0x000fe200080108a2 */
[----:B------:R-:W-:Y:S01]  /*b5f0*/  FMUL.FTZ R15, R0, R123 ;  /* 0x0000007b000f7220 */ /* 0x000fe20000410000 */
[C---:B------:R-:W-:Y:S01]  /*b600*/  FMUL.FTZ R108, R2.reuse, R108 ;  /* 0x0000006c026c7220 */ /* 0x040fe20000410000 */
[----:B------:R-:W-:Y:S01]  /*b610*/  LDSM.16.MT88.4 R120, [R177+0x12800] ;  /* 0x01280000b178783b */ /* 0x000fe20000004200 */
[----:B------:R-:W-:Y:S01]  /*b620*/  FMUL.FTZ R109, R2, R109 ;  /* 0x0000006d026d7220 */ /* 0x000fe20000410000 */
[C---:B------:R-:W-:Y:S04]  /*b630*/  HMMA.16816.F32 R56, R128.reuse, R126, R56 ;  /* 0x0000007e8038723c */ /* 0x040fe80000001838 */
[----:B------:R-:W3:Y:S01]  /*b640*/  MUFU.EX2 R166, R166 ;  /* 0x000000a600a67308 */ /* 0x000ee20000000800 */
[C---:B------:R-:W-:Y:S01]  /*b650*/  FMUL.FTZ R110, R0.reuse, R110 ;  /* 0x0000006e006e7220 */ /* 0x040fe20000410000 */
[----:B------:R-:W-:Y:S01]  /*b660*/  FMUL.FTZ R111, R0, R111 ;  /* 0x0000006f006f7220 */ /* 0x000fe20000410000 */
[--C-:B------:R-:W-:Y:S01]  /*b670*/  FFMA.FTZ R169, R16, UR4, -R164.reuse ;  /* 0x0000000410a97c23 */ /* 0x100fe200080108a4 */
[----:B------:R-:W4:Y:S01]  /*b680*/  LDSM.16.MT88.4 R124, [R133+0x2000] ;  /* 0x00200000857c783b */ /* 0x000f220000004200 */
[----:B------:R-:W-:Y:S01]  /*b690*/  FFMA.FTZ R170, R17, UR4, -R164 ;  /* 0x0000000411aa7c23 */ /* 0x000fe200080108a4 */
[C---:B-1----:R-:W-:Y:S04]  /*b6a0*/  HMMA.16816.F32 R60, R128.reuse, R136, R60 ;  /* 0x00000088803c723c */ /* 0x042fe8000000183c */
[----:B------:R-:W-:Y:S01]  /*b6b0*/  MUFU.EX2 R168, R168 ;  /* 0x000000a800a87308 */ /* 0x000fe20000000800 */
[--C-:B------:R-:W-:Y:S01]  /*b6c0*/  FFMA.FTZ R171, R18, UR4, -R162.reuse ;  /* 0x0000000412ab7c23 */ /* 0x100fe200080108a2 */
[----:B------:R-:W-:Y:S01]  /*b6d0*/  FFMA.FTZ R172, R19, UR4, -R162 ;  /* 0x0000000413ac7c23 */ /* 0x000fe200080108a2 */
[C---:B------:R-:W-:Y:S01]  /*b6e0*/  FMUL.FTZ R112, R2.reuse, R112 ;  /* 0x0000007002707220 */ /* 0x040fe20000410000 */
[----:B------:R-:W-:Y:S01]  /*b6f0*/  FMUL.FTZ R113, R2, R113 ;  /* 0x0000007102717220 */ /* 0x000fe20000410000 */
[C---:B------:R-:W-:Y:S01]  /*b700*/  FMUL.FTZ R114, R0.reuse, R114 ;  /* 0x0000007200727220 */ /* 0x040fe20000410000 */
[C---:B------:R-:W-:Y:S01]  /*b710*/  HMMA.16816.F32 R64, R128.reuse, R138, R64 ;  /* 0x0000008a8040723c */ /* 0x040fe20000001840 */
[----:B------:R-:W1:Y:S03]  /*b720*/  LDSM.16.MT88.4 R136, [R134+0x2000] ;  /* 0x002000008688783b */ /* 0x000e660000004200 */
[----:B------:R-:W5:Y:S01]  /*b730*/  MUFU.EX2 R167, R167 ;  /* 0x000000a700a77308 */ /* 0x000f620000000800 */
[----:B------:R-:W-:Y:S01]  /*b740*/  FMUL.FTZ R115, R0, R115 ;  /* 0x0000007300737220 */ /* 0x000fe20000410000 */
[----:B------:R-:W-:Y:S01]  /*b750*/  FMUL.FTZ R16, R2, R116 ;  /* 0x0000007402107220 */ /* 0x000fe20000410000 */
[----:B---3--:R-:W-:Y:S01]  /*b760*/  F2FP.F16.F32.PACK_AB R116, R166, R165 ;  /* 0x000000a5a674723e */ /* 0x008fe200000000ff */
[----:B------:R-:W-:Y:S01]  /*b770*/  FMUL.FTZ R17, R2, R117 ;  /* 0x0000007502117220 */ /* 0x000fe20000410000 */
[C---:B------:R-:W-:Y:S01]  /*b780*/  FMUL.FTZ R18, R0.reuse, R118 ;  /* 0x0000007600127220 */ /* 0x040fe20000410000 */
[C---:B--2---:R-:W-:Y:S04]  /*b790*/  HMMA.16816.F32 R68, R128.reuse, R140, R68 ;  /* 0x0000008c8044723c */ /* 0x044fe80000001844 */
[----:B------:R-:W-:Y:S01]  /*b7a0*/  MUFU.EX2 R169, R169 ;  /* 0x000000a900a97308 */ /* 0x000fe20000000800 */
[----:B------:R-:W-:Y:S01]  /*b7b0*/  FMUL.FTZ R19, R0, R119 ;  /* 0x0000007700137220 */ /* 0x000fe20000410000 */
[----:B------:R-:W-:Y:S01]  /*b7c0*/  FFMA.FTZ R157, R2, R197, R157 ;  /* 0x000000c5029d7223 */ /* 0x000fe2000001009d */
[C---:B------:R-:W-:Y:S01]  /*b7d0*/  ISETP.NE.AND P0, PT, R193.reuse, RZ, PT ;  /* 0x000000ffc100720c */ /* 0x040fe20003f05270 */
[----:B------:R-:W-:Y:S01]  /*b7e0*/  FFMA.FTZ R161, R0, R195, R161 ;  /* 0x000000c300a17223 */ /* 0x000fe200000100a1 */
[----:B------:R-:W-:Y:S01]  /*b7f0*/  IADD3 R193, PT, PT, R193, -0x1, RZ ;  /* 0xffffffffc1c17810 */ /* 0x000fe20007ffe0ff */
[C---:B------:R-:W-:Y:S01]  /*b800*/  HMMA.16816.F32 R72, R128.reuse, R142, R72 ;  /* 0x0000008e8048723c */ /* 0x040fe20000001848 */
[----:B------:R-:W2:Y:S03]  /*b810*/  LDSM.16.MT88.4 R140, [R177+0x16000] ;  /* 0x01600000b18c783b */ /* 0x000ea60000004200 */
[----:B------:R-:W3:Y:S01]  /*b820*/  MUFU.EX2 R170, R170 ;  /* 0x000000aa00aa7308 */ /* 0x000ee20000000800 */
[----:B-----5:R-:W-:Y:S01]  /*b830*/  F2FP.F16.F32.PACK_AB R117, R167, R168 ;  /* 0x000000a8a775723e */ /* 0x020fe200000000ff */
[----:B------:R-:W-:Y:S01]  /*b840*/  FADD.FTZ R157, R158, R157 ;  /* 0x0000009d9e9d7221 */ /* 0x000fe20000010000 */
[----:B------:R-:W-:Y:S03]  /*b850*/  FADD.FTZ R161, R135, R161 ;  /* 0x000000a187a17221 */ /* 0x000fe60000010000 */
[----:B------:R-:W-:Y:S01]  /*b860*/  FADD.FTZ R0, R156, R157 ;  /* 0x0000009d9c007221 */ /* 0x000fe20000010000 */
[----:B------:R-:W-:Y:S03]  /*b870*/  FADD.FTZ R160, R160, R161 ;  /* 0x000000a1a0a07221 */ /* 0x000fe60000010000 */
[----:B------:R-:W-:Y:S01]  /*b880*/  MUFU.EX2 R171, R171 ;  /* 0x000000ab00ab7308 */ /* 0x000fe20000000800 */
[----:B------:R-:W-:Y:S01]  /*b890*/  FADD.FTZ R0, R159, R0 ;  /* 0x000000009f007221 */ /* 0x000fe20000010000 */
[----:B------:R-:W-:Y:S01]  /*b8a0*/  FADD.FTZ R163, R163, R160 ;  /* 0x000000a0a3a37221 */ /* 0x000fe20000010000 */
[C---:B----4-:R-:W-:Y:S03]  /*b8b0*/  HMMA.16816.F32 R76, R128.reuse, R124, R76 ;  /* 0x0000007c804c723c */ /* 0x050fe6000000184c */
[----:B------:R-:W-:Y:S04]  /*b8c0*/  FADD.FTZ R165, R165, R0 ;  /* 0x00000000a5a57221 */ /* 0x000fe80000010000 */
[----:B------:R-:W4:Y:S01]  /*b8d0*/  MUFU.EX2 R172, R172 ;  /* 0x000000ac00ac7308 */ /* 0x000f220000000800 */
[----:B---3--:R-:W-:Y:S01]  /*b8e0*/  F2FP.F16.F32.PACK_AB R118, R170, R169 ;  /* 0x000000a9aa76723e */ /* 0x008fe200000000ff */
[----:B------:R-:W-:Y:S01]  /*b8f0*/  FADD.FTZ R168, R168, R163 ;  /* 0x000000a3a8a87221 */ /* 0x000fe20000010000 */
[----:B------:R-:W-:Y:S01]  /*b900*/  FADD.FTZ R166, R166, R165 ;  /* 0x000000a5a6a67221 */ /* 0x000fe20000010000 */
[C---:B------:R-:W-:Y:S01]  /*b910*/  HMMA.16816.F32 R80, R128.reuse, R126, R80 ;  /* 0x0000007e8050723c */ /* 0x040fe20000001850 */
[----:B------:R-:W3:Y:S02]  /*b920*/  LDSM.16.MT88.4 R124, [R176+0x16000] ;  /* 0x01600000b07c783b */ /* 0x000ee40000004200 */
[----:B------:R-:W-:Y:S03]  /*b930*/  FADD.FTZ R168, R167, R168 ;  /* 0x000000a8a7a87221 */ /* 0x000fe60000010000 */
[----:B------:R-:W-:Y:S02]  /*b940*/  MUFU.EX2 R201, R201 ;  /* 0x000000c900c97308 */ /* 0x000fe40000000800 */
[C---:B-1----:R-:W-:Y:S08]  /*b950*/  HMMA.16816.F32 R84, R128.reuse, R136, R84 ;  /* 0x000000888054723c */ /* 0x042ff00000001854 */
[----:B------:R-:W-:Y:S01]  /*b960*/  MUFU.EX2 R204, R204 ;  /* 0x000000cc00cc7308 */ /* 0x000fe20000000800 */
[C---:B----4-:R-:W-:Y:S01]  /*b970*/  F2FP.F16.F32.PACK_AB R119, R172.reuse, R171 ;  /* 0x000000abac77723e */ /* 0x050fe200000000ff */
[----:B------:R-:W-:Y:S01]  /*b980*/  FADD.FTZ R171, R171, R168 ;  /* 0x000000a8abab7221 */ /* 0x000fe20000010000 */
[C---:B------:R-:W-:Y:S01]  /*b990*/  HMMA.16816.F32 R88, R128.reuse, R138, R88 ;  /* 0x0000008a8058723c */ /* 0x040fe20000001858 */
[----:B------:R-:W1:Y:S02]  /*b9a0*/  LDSM.16.MT88.4 R136, [R133+0x4000] ;  /* 0x004000008588783b */ /* 0x000e640000004200 */
[----:B------:R-:W-:Y:S04]  /*b9b0*/  FADD.FTZ R171, R172, R171 ;  /* 0x000000abacab7221 */ /* 0x000fe80000010000 */
[----:B------:R-:W-:Y:S01]  /*b9c0*/  MUFU.EX2 R203, R203 ;  /* 0x000000cb00cb7308 */ /* 0x000fe20000000800 */
[C---:B--2---:R-:W-:Y:S09]  /*b9d0*/  HMMA.16816.F32 R92, R128.reuse, R140, R92 ;  /* 0x0000008c805c723c */ /* 0x044ff2000000185c */
[----:B------:R-:W-:Y:S01]  /*b9e0*/  MUFU.EX2 R205, R205 ;  /* 0x000000cd00cd7308 */ /* 0x000fe20000000800 */
[C---:B------:R-:W-:Y:S01]  /*b9f0*/  HMMA.16816.F32 R96, R128.reuse, R142, R96 ;  /* 0x0000008e8060723c */ /* 0x040fe20000001860 */
[----:B------:R-:W2:Y:S07]  /*ba00*/  LDSM.16.MT88.4 R140, [R134+0x4000] ;  /* 0x00400000868c783b */ /* 0x000eae0000004200 */
[C---:B---3--:R-:W-:Y:S08]  /*ba10*/  HMMA.16816.F32 R100, R128.reuse, R124, R100 ;  /* 0x0000007c8064723c */ /* 0x048ff00000001864 */
[C---:B------:R-:W-:Y:S01]  /*ba20*/  HMMA.16816.F32 R104, R128.reuse, R126, R104 ;  /* 0x0000007e8068723c */ /* 0x040fe20000001868 */
[----:B------:R-:W3:Y:S07]  /*ba30*/  LDSM.16.MT88.4 R124, [R176+0x12800] ;  /* 0x01280000b07c783b */ /* 0x000eee0000004200 */
[C---:B-1----:R-:W-:Y:S08]  /*ba40*/  HMMA.16816.F32 R108, R128.reuse, R136, R108 ;  /* 0x00000088806c723c */ /* 0x042ff0000000186c */
[C---:B------:R-:W-:Y:S01]  /*ba50*/  HMMA.16816.F32 R12, R128.reuse, R138, R12 ;  /* 0x0000008a800c723c */ /* 0x040fe2000000180c */
[----:B------:R-:W1:Y:S07]  /*ba60*/  LDSM.16.MT88.4 R136, [R133+0x800] ;  /* 0x000800008588783b */ /* 0x000e6e0000004200 */
[C---:B--2---:R-:W-:Y:S08]  /*ba70*/  HMMA.16816.F32 R112, R128.reuse, R140, R112 ;  /* 0x0000008c8070723c */ /* 0x044ff00000001870 */
[----:B------:R-:W-:Y:S01]  /*ba80*/  HMMA.16816.F32 R16, R128, R142, R16 ;  /* 0x0000008e8010723c */ /* 0x000fe20000001810 */
[----:B------:R-:W2:Y:S07]  /*ba90*/  LDSM.16.MT88.4 R128, [R133+0x2800] ;  /* 0x002800008580783b */ /* 0x000eae0000004200 */
[C---:B------:R-:W-:Y:S01]  /*baa0*/  HMMA.16816.F32 R4, R116.reuse, R120, R4 ;  /* 0x000000787404723c */ /* 0x040fe20000001804 */
[----:B------:R-:W4:Y:S07]  /*bab0*/  LDSM.16.MT88.4 R140, [R134+0x2800] ;  /* 0x00280000868c783b */ /* 0x000f2e0000004200 */
[C---:B------:R-:W-:Y:S01]  /*bac0*/  HMMA.16816.F32 R8, R116.reuse, R122, R8 ;  /* 0x0000007a7408723c */ /* 0x040fe20000001808 */
[----:B------:R-:W5:Y:S07]  /*bad0*/  LDSM.16.MT88.4 R120, [R177+0x16800] ;  /* 0x01680000b178783b */ /* 0x000f6e0000004200 */
[C---:B---3--:R-:W-:Y:S08]  /*bae0*/  HMMA.16816.F32 R36, R116.reuse, R124, R36 ;  /* 0x0000007c7424723c */ /* 0x048ff00000001824 */
[C---:B------:R-:W-:Y:S01]  /*baf0*/  HMMA.16816.F32 R40, R116.reuse, R126, R40 ;  /* 0x0000007e7428723c */ /* 0x040fe20000001828 */
[----:B------:R-:W3:Y:S07]  /*bb00*/  LDSM.16.MT88.4 R124, [R176+0x16800] ;  /* 0x01680000b07c783b */ /* 0x000eee0000004200 */
[C---:B-1----:R-:W-:Y:S08]  /*bb10*/  HMMA.16816.F32 R44, R116.reuse, R136, R44 ;  /* 0x00000088742c723c */ /* 0x042ff0000000182c */
        /* <DEDUP_REMOVED lines=8> */
[C---:B------:R-:W-:Y:S03]  /*bba0*/  HMMA.16816.F32 R68, R116.reuse, R152, R68 ;  /* 0x000000987444723c */ /* 0x040fe60000001844 */
[--C-:B------:R-:W-:Y:S01]  /*bbb0*/  FFMA.FTZ R152, R20, UR4, -R164.reuse ;  /* 0x0000000414987c23 */ /* 0x100fe200080108a4 */
[--C-:B------:R-:W-:Y:S01]  /*bbc0*/  FFMA.FTZ R153, R21, UR4, -R164.reuse ;  /* 0x0000000415997c23 */ /* 0x100fe200080108a4 */
[----:B------:R-:W-:Y:S03]  /*bbd0*/  FFMA.FTZ R164, R33, UR4, -R164 ;  /* 0x0000000421a47c23 */ /* 0x000fe600080108a4 */
[C---:B------:R-:W-:Y:S01]  /*bbe0*/  HMMA.16816.F32 R72, R116.reuse, R154, R72 ;  /* 0x0000009a7448723c */ /* 0x040fe20000001848 */
[----:B------:R-:W-:Y:S02]  /*bbf0*/  MUFU.EX2 R152, R152 ;  /* 0x0000009800987308 */ /* 0x000fe40000000800 */
[--C-:B------:R-:W-:Y:S01]  /*bc00*/  FFMA.FTZ R154, R22, UR4, -R162.reuse ;  /* 0x00000004169a7c23 */ /* 0x100fe200080108a2 */
[----:B------:R-:W-:Y:S01]  /*bc10*/  F2FP.F16.F32.PACK_AB R22, R174, R173 ;  /* 0x000000adae16723e */ /* 0x000fe200000000ff */
[--C-:B------:R-:W-:Y:S01]  /*bc20*/  FFMA.FTZ R155, R23, UR4, -R162.reuse ;  /* 0x00000004179b7c23 */ /* 0x100fe200080108a2 */
[----:B------:R-:W-:Y:S01]  /*bc30*/  F2FP.F16.F32.PACK_AB R23, R200, R175 ;  /* 0x000000afc817723e */ /* 0x000fe200000000ff */
[----:B------:R-:W-:Y:S01]  /*bc40*/  FFMA.FTZ R162, R35, UR4, -R162 ;  /* 0x0000000423a27c23 */ /* 0x000fe200080108a2 */
[C---:B--2---:R-:W-:Y:S01]  /*bc50*/  HMMA.16816.F32 R76, R116.reuse, R128, R76 ;  /* 0x00000080744c723c */ /* 0x044fe2000000184c */
[----:B------:R-:W-:Y:S02]  /*bc60*/  LDSM.16.MT88.4 R32, [R177+0x15800] ;  /* 0x01580000b120783b */ /* 0x000fe40000004200 */
[----:B------:R-:W1:Y:S05]  /*bc70*/  MUFU.EX2 R153, R153 ;  /* 0x0000009900997308 */ /* 0x000e6a0000000800 */
[C---:B------:R-:W-:Y:S01]  /*bc80*/  HMMA.16816.F32 R80, R116.reuse, R130, R80 ;  /* 0x000000827450723c */ /* 0x040fe20000001850 */
[----:B------:R-:W2:Y:S04]  /*bc90*/  LDSM.16.MT88.4 R128, [R133+0x4800] ;  /* 0x004800008580783b */ /* 0x000ea80000004200 */
[----:B------:R-:W-:Y:S03]  /*bca0*/  MUFU.EX2 R154, R154 ;  /* 0x0000009a009a7308 */ /* 0x000fe60000000800 */
[C---:B----4-:R-:W-:Y:S07]  /*bcb0*/  HMMA.16816.F32 R84, R116.reuse, R140, R84 ;  /* 0x0000008c7454723c */ /* 0x050fee0000001854 */
[----:B------:R-:W4:Y:S01]  /*bcc0*/  MUFU.EX2 R155, R155 ;  /* 0x0000009b009b7308 */ /* 0x000f220000000800 */
[----:B-1----:R-:W-:Y:S01]  /*bcd0*/  F2FP.F16.F32.PACK_AB R20, R153, R152 ;  /* 0x000000989914723e */ /* 0x002fe200000000ff */
[C---:B------:R-:W-:Y:S01]  /*bce0*/  HMMA.16816.F32 R88, R116.reuse, R142, R88 ;  /* 0x0000008e7458723c */ /* 0x040fe20000001858 */
[----:B------:R-:W-:Y:S07]  /*bcf0*/  LDSM.16.MT88.4 R140, [R177+0x15000] ;  /* 0x01500000b18c783b */ /* 0x000fee0000004200 */
[----:B------:R-:W1:Y:S01]  /*bd00*/  MUFU.EX2 R164, R164 ;  /* 0x000000a400a47308 */ /* 0x000e620000000800 */
[C---:B-----5:R-:W-:Y:S09]  /*bd10*/  HMMA.16816.F32 R92, R116.reuse, R120, R92 ;  /* 0x00000078745c723c */ /* 0x060ff2000000185c */
[----:B------:R-:W5:Y:S01]  /*bd20*/  MUFU.EX2 R162, R162 ;  /* 0x000000a200a27308 */ /* 0x000f620000000800 */
[C---:B----4-:R-:W-:Y:S01]  /*bd30*/  F2FP.F16.F32.PACK_AB R21, R155.reuse, R154 ;  /* 0x0000009a9b15723e */ /* 0x050fe200000000ff */
[----:B------:R-:W-:Y:S01]  /*bd40*/  FADD.FTZ R154, R154, R171 ;  /* 0x000000ab9a9a7221 */ /* 0x000fe20000010000 */
[C---:B------:R-:W-:Y:S01]  /*bd50*/  HMMA.16816.F32 R96, R116.reuse, R122, R96 ;  /* 0x0000007a7460723c */ /* 0x040fe20000001860 */
[----:B------:R-:W4:Y:S02]  /*bd60*/  LDSM.16.MT88.4 R120, [R177+0x13000] ;  /* 0x01300000b178783b */ /* 0x000f240000004200 */
[----:B------:R-:W-:Y:S04]  /*bd70*/  FADD.FTZ R154, R155, R154 ;  /* 0x0000009a9b9a7221 */ /* 0x000fe80000010000 */
[----:B------:R-:W-:Y:S01]  /*bd80*/  FADD.FTZ R175, R175, R154 ;  /* 0x0000009aafaf7221 */ /* 0x000fe20000010000 */
[C---:B---3--:R-:W-:Y:S03]  /*bd90*/  HMMA.16816.F32 R100, R116.reuse, R124, R100 ;  /* 0x0000007c7464723c */ /* 0x048fe60000001864 */
[----:B------:R-:W-:Y:S05]  /*bda0*/  FADD.FTZ R200, R200, R175 ;  /* 0x000000afc8c87221 */ /* 0x000fea0000010000 */
[C---:B------:R-:W-:Y:S01]  /*bdb0*/  HMMA.16816.F32 R104, R116.reuse, R126, R104 ;  /* 0x0000007e7468723c */ /* 0x040fe20000001868 */
[----:B------:R-:W3:Y:S07]  /*bdc0*/  LDSM.16.MT88.4 R124, [R176+0x13000] ;  /* 0x01300000b07c783b */ /* 0x000eee0000004200 */
[C---:B--2---:R-:W-:Y:S08]  /*bdd0*/  HMMA.16816.F32 R108, R116.reuse, R128, R108 ;  /* 0x00000080746c723c */ /* 0x044ff0000000186c */
[C---:B------:R-:W-:Y:S01]  /*bde0*/  HMMA.16816.F32 R12, R116.reuse, R130, R12 ;  /* 0x00000082740c723c */ /* 0x040fe2000000180c */
[----:B------:R-:W2:Y:S07]  /*bdf0*/  LDSM.16.MT88.4 R128, [R134+0x1000] ;  /* 0x001000008680783b */ /* 0x000eae0000004200 */
[C---:B------:R-:W-:Y:S08]  /*be00*/  HMMA.16816.F32 R112, R116.reuse, R136, R112 ;  /* 0x000000887470723c */ /* 0x040ff00000001870 */
[----:B------:R-:W-:Y:S01]  /*be10*/  HMMA.16816.F32 R16, R116, R138, R16 ;  /* 0x0000008a7410723c */ /* 0x000fe20000001810 */
[----:B------:R-:W1:Y:S07]  /*be20*/  LDSM.16.MT88.4 R116, [R176+0x15000] ;  /* 0x01500000b074783b */ /* 0x000e6e0000004200 */
[C---:B----4-:R-:W-:Y:S01]  /*be30*/  HMMA.16816.F32 R4, R20.reuse, R120, R4 ;  /* 0x000000781404723c */ /* 0x050fe20000001804 */
[----:B------:R-:W4:Y:S07]  /*be40*/  LDSM.16.MT88.4 R136, [R133+0x3000] ;  /* 0x003000008588783b */ /* 0x000f2e0000004200 */
[C---:B------:R-:W-:Y:S01]  /*be50*/  HMMA.16816.F32 R8, R20.reuse, R122, R8 ;  /* 0x0000007a1408723c */ /* 0x040fe20000001808 */
[----:B------:R-:W5:Y:S07]  /*be60*/  LDSM.16.MT88.4 R120, [R177+0x17000] ;  /* 0x01700000b178783b */ /* 0x000f6e0000004200 */
[C---:B---3--:R-:W-:Y:S08]  /*be70*/  HMMA.16816.F32 R36, R20.reuse, R124, R36 ;  /* 0x0000007c1424723c */ /* 0x048ff00000001824 */
[C---:B------:R-:W-:Y:S01]  /*be80*/  HMMA.16816.F32 R40, R20.reuse, R126, R40 ;  /* 0x0000007e1428723c */ /* 0x040fe20000001828 */
[----:B------:R-:W-:Y:S07]  /*be90*/  LDSM.16.MT88.4 R124, [R134+0x5000] ;  /* 0x00500000867c783b */ /* 0x000fee0000004200 */
[C---:B------:R-:W-:Y:S08]  /*bea0*/  HMMA.16816.F32 R44, R20.reuse, R24, R44 ;  /* 0x00000018142c723c */ /* 0x040ff0000000182c */
[C---:B------:R-:W-:Y:S01]  /*beb0*/  HMMA.16816.F32 R48, R20.reuse, R26, R48 ;  /* 0x0000001a1430723c */ /* 0x040fe20000001830 */
[----:B------:R-:W3:Y:S07]  /*bec0*/  LDSM.16.MT88.4 R24, [R176+0x17000] ;  /* 0x01700000b018783b */ /* 0x000eee0000004200 */
[C---:B--2---:R-:W-:Y:S08]  /*bed0*/  HMMA.16816.F32 R52, R20.reuse, R128, R52 ;  /* 0x000000801434723c */ /* 0x044ff00000001834 */
[C---:B------:R-:W-:Y:S08]  /*bee0*/  HMMA.16816.F32 R56, R20.reuse, R130, R56 ;  /* 0x000000821438723c */ /* 0x040ff00000001838 */
[C---:B------:R-:W-:Y:S08]  /*bef0*/  HMMA.16816.F32 R60, R20.reuse, R140, R60 ;  /* 0x0000008c143c723c */ /* 0x040ff0000000183c */
[C---:B------:R-:W-:Y:S01]  /*bf00*/  HMMA.16816.F32 R64, R20.reuse, R142, R64 ;  /* 0x0000008e1440723c */ /* 0x040fe20000001840 */
[----:B------:R-:W-:Y:S07]  /*bf10*/  LDSM.16.MT88.4 R140, [R176+0x15800] ;  /* 0x01580000b08c783b */ /* 0x000fee0000004200 */
[C---:B-1----:R-:W-:Y:S08]  /*bf20*/  HMMA.16816.F32 R68, R20.reuse, R116, R68 ;  /* 0x000000741444723c */ /* 0x042ff00000001844 */
[C---:B------:R-:W-:Y:S01]  /*bf30*/  HMMA.16816.F32 R72, R20.reuse, R118, R72 ;  /* 0x000000761448723c */ /* 0x040fe20000001848 */
[----:B------:R-:W1:Y:S07]  /*bf40*/  LDSM.16.MT88.4 R116, [R133+0x5000] ;  /* 0x005000008574783b */ /* 0x000e6e0000004200 */
[C---:B----4-:R-:W-:Y:S08]  /*bf50*/  HMMA.16816.F32 R76, R20.reuse, R136, R76 ;  /* 0x00000088144c723c */ /* 0x050ff0000000184c */
[C---:B------:R-:W-:Y:S01]  /*bf60*/  HMMA.16816.F32 R80, R20.reuse, R138, R80 ;  /* 0x0000008a1450723c */ /* 0x040fe20000001850 */
[----:B------:R-:W-:Y:S07]  /*bf70*/  LDSM.16.MT88.4 R136, [R134+0x1800] ;  /* 0x001800008688783b */ /* 0x000fee0000004200 */
[C---:B------:R-:W-:Y:S08]  /*bf80*/  HMMA.16816.F32 R84, R20.reuse, R144, R84 ;  /* 0x000000901454723c */ /* 0x040ff00000001854 */
[C---:B------:R-:W-:Y:S01]  /*bf90*/  HMMA.16816.F32 R88, R20.reuse, R146, R88 ;  /* 0x000000921458723c */ /* 0x040fe20000001858 */
[----:B------:R-:W-:Y:S07]  /*bfa0*/  LDSM.16.MT88.4 R144, [R133+0x3800] ;  /* 0x003800008590783b */ /* 0x000fee0000004200 */
[C---:B-----5:R-:W-:Y:S08]  /*bfb0*/  HMMA.16816.F32 R92, R20.reuse, R120, R92 ;  /* 0x00000078145c723c */ /* 0x060ff0000000185c */
[C---:B------:R-:W-:Y:S01]  /*bfc0*/  HMMA.16816.F32 R96, R20.reuse, R122, R96 ;  /* 0x0000007a1460723c */ /* 0x040fe20000001860 */
[----:B------:R-:W-:Y:S07]  /*bfd0*/  LDSM.16.MT88.4 R120, [R133+0x1800] ;  /* 0x001800008578783b */ /* 0x000fee0000004200 */
[C---:B---3--:R-:W-:Y:S08]  /*bfe0*/  HMMA.16816.F32 R100, R20.reuse, R24, R100 ;  /* 0x000000181464723c */ /* 0x048ff00000001864 */
[C---:B------:R-:W-:Y:S01]  /*bff0*/  HMMA.16816.F32 R104, R20.reuse, R26, R104 ;  /* 0x0000001a1468723c */ /* 0x040fe20000001868 */
[----:B------:R-:W2:Y:S07]  /*c000*/  LDSM.16.MT88.4 R24, [R177+0x13800] ;  /* 0x01380000b118783b */ /* 0x000eae0000004200 */
[C---:B-1----:R-:W-:Y:S03]  /*c010*/  HMMA.16816.F32 R108, R20.reuse, R116, R108 ;  /* 0x00000074146c723c */ /* 0x042fe6000000186c */
[----:B------:R-:W-:Y:S02]  /*c020*/  F2FP.F16.F32.PACK_AB R116, R202, R199 ;  /* 0x000000c7ca74723e */ /* 0x000fe400000000ff */
[----:B------:R-:W-:Y:S01]  /*c030*/  F2FP.F16.F32.PACK_AB R117, R204, R201 ;  /* 0x000000c9cc75723e */ /* 0x000fe200000000ff */
[----:B------:R-:W-:Y:S02]  /*c040*/  FADD.FTZ R201, R201, R200 ;  /* 0x000000c8c9c97221 */ /* 0x000fe40000010000 */
[C---:B------:R-:W-:Y:S03]  /*c050*/  HMMA.16816.F32 R12, R20.reuse, R118, R12 ;  /* 0x00000076140c723c */ /* 0x040fe6000000180c */
[----:B------:R-:W-:Y:S01]  /*c060*/  F2FP.F16.F32.PACK_AB R118, R164, R203 ;  /* 0x000000cba476723e */ /* 0x000fe200000000ff */
[----:B------:R-:W-:Y:S01]  /*c070*/  FADD.FTZ R204, R204, R201 ;  /* 0x000000c9cccc7221 */ /* 0x000fe20000010000 */
[C---:B------:R-:W-:Y:S03]  /*c080*/  F2FP.F16.F32.PACK_AB R119, R162.reuse, R205 ;  /* 0x000000cda277723e */ /* 0x040fe600000000ff */
[C---:B------:R-:W-:Y:S03]  /*c090*/  HMMA.16816.F32 R112, R20.reuse, R124, R112 ;  /* 0x0000007c1470723c */ /* 0x040fe60000001870 */
[----:B------:R-:W-:Y:S04]  /*c0a0*/  FADD.FTZ R195, R205, R204 ;  /* 0x000000cccdc37221 */ /* 0x000fe80000010000 */
[----:B------:R-:W-:Y:S01]  /*c0b0*/  FADD.FTZ R195, R162, R195 ;  /* 0x000000c3a2c37221 */ /* 0x000fe20000010000 */
[----:B------:R-:W-:Y:S01]  /*c0c0*/  HMMA.16816.F32 R16, R20, R126, R16 ;  /* 0x0000007e1410723c */ /* 0x000fe20000001810 */
[----:B------:R-:W1:Y:S07]  /*c0d0*/  LDSM.16.MT88.4 R20, [R177+0x17800] ;  /* 0x01780000b114783b */ /* 0x000e6e0000004200 */
[C---:B--2---:R-:W-:Y:S01]  /*c0e0*/  HMMA.16816.F32 R128, R116.reuse, R24, R4 ;  /* 0x000000187480723c */ /* 0x044fe20000001804 */
[----:B------:R-:W2:Y:S07]  /*c0f0*/  LDSM.16.MT88.4 R4, [R176+0x17800] ;  /* 0x01780000b004783b */ /* 0x000eae0000004200 */
[C---:B------:R-:W-:Y:S01]  /*c100*/  HMMA.16816.F32 R124, R116.reuse, R26, R8 ;  /* 0x0000001a747c723c */ /* 0x040fe20000001808 */
[----:B------:R-:W-:Y:S07]  /*c110*/  LDSM.16.MT88.4 R8, [R134+0x5800] ;  /* 0x005800008608783b */ /* 0x000fee0000004200 */
[C---:B------:R-:W-:Y:S08]  /*c120*/  HMMA.16816.F32 R36, R116.reuse, R28, R36 ;  /* 0x0000001c7424723c */ /* 0x040ff00000001824 */
[C---:B------:R-:W-:Y:S08]  /*c130*/  HMMA.16816.F32 R40, R116.reuse, R30, R40 ;  /* 0x0000001e7428723c */ /* 0x040ff00000001828 */
[C---:B------:R-:W-:Y:S08]  /*c140*/  HMMA.16816.F32 R44, R116.reuse, R120, R44 ;  /* 0x00000078742c723c */ /* 0x040ff0000000182c */
[C---:B------:R-:W-:Y:S01]  /*c150*/  HMMA.16816.F32 R48, R116.reuse, R122, R48 ;  /* 0x0000007a7430723c */ /* 0x040fe20000001830 */
[----:B------:R3:W4:Y:S07]  /*c160*/  LDSM.16.MT88.4 R120, [R133+0x5800] ;  /* 0x005800008578783b */ /* 0x00072e0000004200 */
[C---:B------:R-:W-:Y:S08]  /*c170*/  HMMA.16816.F32 R52, R116.reuse, R136, R52 ;  /* 0x000000887434723c */ /* 0x040ff00000001834 */
[C---:B------:R-:W-:Y:S08]  /*c180*/  HMMA.16816.F32 R56, R116.reuse, R138, R56 ;  /* 0x0000008a7438723c */ /* 0x040ff00000001838 */
[C---:B------:R-:W-:Y:S03]  /*c190*/  HMMA.16816.F32 R60, R116.reuse, R32, R60 ;  /* 0x00000020743c723c */ /* 0x040fe6000000183c */
[----:B---3--:R-:W-:Y:S05]  /*c1a0*/  MOV R133, R132 ;  /* 0x0000008400857202 */ /* 0x008fea0000000f00 */
[C---:B------:R-:W-:Y:S08]  /*c1b0*/  HMMA.16816.F32 R64, R116.reuse, R34, R64 ;  /* 0x000000227440723c */ /* 0x040ff00000001840 */
[C---:B------:R-:W-:Y:S08]  /*c1c0*/  HMMA.16816.F32 R68, R116.reuse, R140, R68 ;  /* 0x0000008c7444723c */ /* 0x040ff00000001844 */
[C---:B------:R-:W-:Y:S08]  /*c1d0*/  HMMA.16816.F32 R72, R116.reuse, R142, R72 ;  /* 0x0000008e7448723c */ /* 0x040ff00000001848 */
[C---:B------:R-:W-:Y:S08]  /*c1e0*/  HMMA.16816.F32 R76, R116.reuse, R144, R76 ;  /* 0x00000090744c723c */ /* 0x040ff0000000184c */
[C---:B------:R-:W-:Y:S08]  /*c1f0*/  HMMA.16816.F32 R80, R116.reuse, R146, R80 ;  /* 0x000000927450723c */ /* 0x040ff00000001850 */
[C---:B------:R-:W-:Y:S08]  /*c200*/  HMMA.16816.F32 R84, R116.reuse, R148, R84 ;  /* 0x000000947454723c */ /* 0x040ff00000001854 */
[C---:B------:R-:W-:Y:S08]  /*c210*/  HMMA.16816.F32 R88, R116.reuse, R150, R88 ;  /* 0x000000967458723c */ /* 0x040ff00000001858 */
[C---:B-1----:R-:W-:Y:S08]  /*c220*/  HMMA.16816.F32 R92, R116.reuse, R20, R92 ;  /* 0x00000014745c723c */ /* 0x042ff0000000185c */
[C---:B------:R-:W-:Y:S08]  /*c230*/  HMMA.16816.F32 R96, R116.reuse, R22, R96 ;  /* 0x000000167460723c */ /* 0x040ff00000001860 */
[C---:B--2---:R-:W-:Y:S03]  /*c240*/  HMMA.16816.F32 R100, R116.reuse, R4, R100 ;  /* 0x000000047464723c */ /* 0x044fe60000001864 */
[----:B------:R-:W-:Y:S04]  /*c250*/  FADD.FTZ R5, R169, R166 ;  /* 0x000000a6a9057221 */ /* 0x000fe80000010000 */
[----:B------:R-:W-:Y:S01]  /*c260*/  FADD.FTZ R5, R170, R5 ;  /* 0x00000005aa057221 */ /* 0x000fe20000010000 */
[C---:B------:R-:W-:Y:S03]  /*c270*/  HMMA.16816.F32 R104, R116.reuse, R6, R104 ;  /* 0x000000067468723c */ /* 0x040fe60000001868 */
[----:B------:R-:W-:Y:S04]  /*c280*/  FADD.FTZ R0, R152, R5 ;  /* 0x0000000598007221 */ /* 0x000fe80000010000 */
[----:B------:R-:W-:Y:S01]  /*c290*/  FADD.FTZ R0, R153, R0 ;  /* 0x0000000099007221 */ /* 0x000fe20000010000 */
[C---:B----4-:R-:W-:Y:S03]  /*c2a0*/  HMMA.16816.F32 R108, R116.reuse, R120, R108 ;  /* 0x00000078746c723c */ /* 0x050fe6000000186c */
[----:B------:R-:W-:Y:S01]  /*c2b0*/  FADD.FTZ R173, R173, R0 ;  /* 0x00000000adad7221 */ /* 0x000fe20000010000 */
[----:B------:R-:W-:Y:S03]  /*c2c0*/  MOV R0, R3 ;  /* 0x0000000300007202 */ /* 0x000fe60000000f00 */
[----:B------:R-:W-:Y:S01]  /*c2d0*/  FADD.FTZ R174, R174, R173 ;  /* 0x000000adaeae7221 */ /* 0x000fe20000010000 */
[C---:B------:R-:W-:Y:S03]  /*c2e0*/  HMMA.16816.F32 R120, R116.reuse, R122, R12 ;  /* 0x0000007a7478723c */ /* 0x040fe6000000180c */
[----:B------:R-:W-:Y:S04]  /*c2f0*/  FADD.FTZ R199, R199, R174 ;  /* 0x000000aec7c77221 */ /* 0x000fe80000010000 */
[----:B------:R-:W-:Y:S01]  /*c300*/  FADD.FTZ R202, R202, R199 ;  /* 0x000000c7caca7221 */ /* 0x000fe20000010000 */
[C---:B------:R-:W-:Y:S03]  /*c310*/  HMMA.16816.F32 R112, R116.reuse, R8, R112 ;  /* 0x000000087470723c */ /* 0x040fe60000001870 */
[----:B------:R-:W-:Y:S04]  /*c320*/  FADD.FTZ R197, R203, R202 ;  /* 0x000000cacbc57221 */ /* 0x000fe80000010000 */
[----:B------:R-:W-:Y:S01]  /*c330*/  FADD.FTZ R197, R164, R197 ;  /* 0x000000c5a4c57221 */ /* 0x000fe20000010000 */
[----:B------:R-:W-:Y:S01]  /*c340*/  HMMA.16816.F32 R116, R116, R10, R16 ;  /* 0x0000000a7474723c */ /* 0x000fe20000001810 */
[----:B------:R-:W-:Y:S08]  /*c350*/  @!UPT UIADD3 URZ, UPT, UPT, URZ, URZ, URZ ;  /* 0x000000fffffff290 */ /* 0x000ff0000fffe0ff */
[----:B------:R-:W-:Y:S11]  /*c360*/  @P0 BRA `(.L_x_26) ;  /* 0xffffffd800fc0947 */ /* 0x000ff6000383ffff */
.L_x_25:
[----:B------:R-:W1:Y:S01]  /*c370*/  SHFL.BFLY PT, R12, R197, 0x2, 0x1f ;  /* 0x0c401f00c50c7f89 */ /* 0x000e6200000e0000 */
[----:B------:R-:W2:Y:S01]  /*c380*/  S2UR UR4, SR_CgaCtaId ;  /* 0x00000000000479c3 */ /* 0x000ea20000008800 */
[----:B------:R-:W-:Y:S02]  /*c390*/  UMOV UR5, 0x400 ;  /* 0x0000040000057882 */ /* 0x000fe40000000000 */
[----:B------:R-:W3:Y:S01]  /*c3a0*/  SHFL.BFLY PT, R0, R195, 0x2, 0x1f ;  /* 0x0c401f00c3007f89 */ /* 0x000ee200000e0000 */
[----:B------:R-:W4:Y:S04]  /*c3b0*/  S2R R4, SR_TID.X ;  /* 0x0000000000047919 */ /* 0x000f280000002100 */
[----:B------:R-:W5:Y:S01]  /*c3c0*/  LDC R25, c[0x0][0x434] ;  /* 0x00010d00ff197b82 */ /* 0x000f620000000800 */
[----:B------:R-:W5:Y:S07]  /*c3d0*/  S2R R16, SR_CTAID.Y ;  /* 0x0000000000107919 */ /* 0x000f6e0000002600 */
[----:B------:R-:W5:Y:S01]  /*c3e0*/  LDC.U8 R18, c[0x0][0x548] ;  /* 0x00015200ff127b82 */ /* 0x000f620000000000 */
[----:B-1----:R-:W-:Y:S01]  /*c3f0*/  FADD.FTZ R12, R12, R197 ;  /* 0x000000c50c0c7221 */ /* 0x002fe20000010000 */
[----:B--2---:R-:W-:Y:S01]  /*c400*/  ULEA UR4, UR4, UR5, 0x18 ;  /* 0x0000000504047291 */ /* 0x004fe2000f8ec0ff */
[----:B---3--:R-:W-:-:S03]  /*c410*/  FADD.FTZ R11, R0, R195 ;  /* 0x000000c3000b7221 */ /* 0x008fc60000010000 */
[----:B------:R-:W1:Y:S04]  /*c420*/  SHFL.BFLY PT, R7, R12, 0x1, 0x1f ;  /* 0x0c201f000c077f89 */ /* 0x000e6800000e0000 */
[----:B------:R-:W2:Y:S01]  /*c430*/  SHFL.BFLY PT, R6, R11, 0x1, 0x1f ;  /* 0x0c201f000b067f89 */ /* 0x000ea200000e0000 */
[C---:B----4-:R-:W-:Y:S02]  /*c440*/  SHF.L.U32 R9, R4.reuse, 0x4, RZ ;  /* 0x0000000404097819 */ /* 0x050fe400000006ff */
[----:B------:R-:W-:Y:S02]  /*c450*/  SHF.L.U32 R2, R4, 0x1, RZ ;  /* 0x0000000104027819 */ /* 0x000fe400000006ff */
[----:B------:R-:W-:Y:S02]  /*c460*/  LOP3.LUT R9, R9, 0x1c0, RZ, 0xc0, !PT ;  /* 0x000001c009097812 */ /* 0x000fe400078ec0ff */
[----:B------:R-:W-:-:S02]  /*c470*/  LOP3.LUT R5, R2, 0x6, RZ, 0xc0, !PT ;  /* 0x0000000602057812 */ /* 0x000fc400078ec0ff */
[----:B------:R-:W-:Y:S02]  /*c480*/  LOP3.LUT R9, R9, 0x38, R2, 0xf8, !PT ;  /* 0x0000003809097812 */ /* 0x000fe400078ef802 */
[----:B------:R-:W-:Y:S02]  /*c490*/  MOV R2, 0x10 ;  /* 0x0000001000027802 */ /* 0x000fe40000000f00 */
[----:B------:R-:W-:Y:S01]  /*c4a0*/  LOP3.LUT P0, RZ, R4, 0x4, RZ, 0xc0, !PT ;  /* 0x0000000404ff7812 */ /* 0x000fe2000780c0ff */
[----:B-1----:R-:W-:Y:S01]  /*c4b0*/  FADD.FTZ R7, R12, R7 ;  /* 0x000000070c077221 */ /* 0x002fe20000010000 */
[----:B------:R-:W-:Y:S01]  /*c4c0*/  SHF.L.U32 R0, R4, 0x5, RZ ;  /* 0x0000000504007819 */ /* 0x000fe200000006ff */
[----:B------:R-:W5:Y:S01]  /*c4d0*/  LDC R12, c[0x0][0x434] ;  /* 0x00010d00ff0c7b82 */ /* 0x000f620000000800 */
[----:B------:R-:W-:Y:S01]  /*c4e0*/  SEL R2, R2, 0xfffffff0, !P0 ;  /* 0xfffffff002027807 */ /* 0x000fe20004000000 */
[----:B--2---:R-:W-:Y:S01]  /*c4f0*/  FADD.FTZ R6, R11, R6 ;  /* 0x000000060b067221 */ /* 0x004fe20000010000 */
[----:B------:R-:W-:Y:S01]  /*c500*/  LOP3.LUT R0, R5, 0x7c00, R0, 0xf8, !PT ;  /* 0x00007c0005007812 */ /* 0x000fe200078ef800 */
[----:B------:R-:W1:Y:S01]  /*c510*/  MUFU.RCP R10, R7 ;  /* 0x00000007000a7308 */ /* 0x000e620000001000 */
[----:B------:R-:W-:-:S02]  /*c520*/  LOP3.LUT P0, RZ, R4, 0x10, RZ, 0xc0, !PT ;  /* 0x0000001004ff7812 */ /* 0x000fc4000780c0ff */
[----:B------:R-:W-:Y:S02]  /*c530*/  LOP3.LUT R0, R0, R9, RZ, 0xfc, !PT ;  /* 0x0000000900007212 */ /* 0x000fe400078efcff */
[----:B------:R-:W-:Y:S02]  /*c540*/  MOV R5, 0x20 ;  /* 0x0000002000057802 */ /* 0x000fe40000000f00 */
[----:B------:R-:W-:Y:S01]  /*c550*/  LOP3.LUT P1, RZ, R4, 0x8, RZ, 0xc0, !PT ;  /* 0x0000000804ff7812 */ /* 0x000fe2000782c0ff */
[----:B------:R-:W2:Y:S01]  /*c560*/  MUFU.RCP R8, R6 ;  /* 0x0000000600087308 */ /* 0x000ea20000001000 */
[----:B------:R-:W-:Y:S02]  /*c570*/  LEA R9, R0, UR4, 0x1 ;  /* 0x0000000400097c11 */ /* 0x000fe4000f8e08ff */
[----:B------:R-:W-:Y:S02]  /*c580*/  SEL R0, R5, 0xffffffe0, !P1 ;  /* 0xffffffe005007807 */ /* 0x000fe40004800000 */
[----:B------:R-:W-:-:S02]  /*c590*/  IADD3 R13, PT, PT, R9, 0x40, RZ ;  /* 0x00000040090d7810 */ /* 0x000fc40007ffe0ff */
[C---:B------:R-:W-:Y:S02]  /*c5a0*/  @P0 IADD3 R13, PT, PT, R9.reuse, -0x40, RZ ;  /* 0xffffffc0090d0810 */ /* 0x040fe40007ffe0ff */
[----:B------:R-:W-:Y:S02]  /*c5b0*/  IADD3 R11, PT, PT, R9, R0, RZ ;  /* 0x00000000090b7210 */ /* 0x000fe40007ffe0ff */
[----:B------:R-:W-:Y:S02]  /*c5c0*/  IADD3 R17, PT, PT, R0, R13, RZ ;  /* 0x0000000d00117210 */ /* 0x000fe40007ffe0ff */
[----:B------:R-:W-:Y:S01]  /*c5d0*/  FSETP.NE.FTZ.AND P4, PT, R7, RZ, PT ;  /* 0x000000ff0700720b */ /* 0x000fe20003f95000 */
[----:B------:R-:W3:Y:S01]  /*c5e0*/  LDC.U8 R0, c[0x0][0x549] ;  /* 0x00015240ff007b82 */ /* 0x000ee20000000000 */
[----:B------:R-:W-:Y:S02]  /*c5f0*/  FSETP.NE.FTZ.AND P3, PT, R6, RZ, PT ;  /* 0x000000ff0600720b */ /* 0x000fe40003f75000 */
[----:B-1----:R-:W-:-:S02]  /*c600*/  FSEL R10, R10, 1, P4 ;  /* 0x3f8000000a0a7808 */ /* 0x002fc40002000000 */
[----:B--2---:R-:W-:Y:S02]  /*c610*/  FSEL R8, R8, 1, P3 ;  /* 0x3f80000008087808 */ /* 0x004fe40001800000 */
[----:B------:R-:W-:Y:S01]  /*c620*/  IADD3 R5, PT, PT, R9, R2, RZ ;  /* 0x0000000209057210 */ /* 0x000fe20007ffe0ff */
        /* <DEDUP_REMOVED lines=24> */
[----:B------:R-:W-:Y:S01]  /*c7b0*/  F2FP.F16.F32.PACK_AB R128, R129, R128 ;  /* 0x000000808180723e */ /* 0x000fe200000000ff */
[C---:B------:R-:W-:Y:S01]  /*c7c0*/  FMUL.FTZ R52, R10.reuse, R52 ;  /* 0x000000340a347220 */ /* 0x040fe20000410000 */
[----:B------:R-:W-:Y:S01]  /*c7d0*/  F2FP.F16.F32.PACK_AB R130, R131, R130 ;  /* 0x000000828382723e */ /* 0x000fe200000000ff */
        /* <DEDUP_REMOVED lines=19> */
[----:B------:R-:W-:Y:S01]  /*c910*/  IADD3 R15, PT, PT, R2, R11, RZ ;  /* 0x0000000b020f7210 */ /* 0x000fe20007ffe0ff */
        /* <DEDUP_REMOVED lines=9> */
[----:B------:R-:W-:Y:S01]  /*c9b0*/  STS [R9], R128 ;  /* 0x0000008009007388 */ /* 0x000fe20000000800 */
[----:B------:R-:W-:Y:S01]  /*c9c0*/  F2FP.F16.F32.PACK_AB R50, R51, R50 ;  /* 0x000000323332723e */ /* 0x000fe200000000ff */
[----:B------:R-:W-:Y:S01]  /*c9d0*/  FMUL.FTZ R72, R10, R72 ;  /* 0x000000480a487220 */ /* 0x000fe20000410000 */
[----:B------:R-:W-:Y:S01]  /*c9e0*/  IADD3 R19, PT, PT, R2, R13, RZ ;  /* 0x0000000d02137210 */ /* 0x000fe20007ffe0ff */
[----:B------:R-:W-:Y:S01]  /*c9f0*/  STS [R9+0x400], R130 ;  /* 0x0004008209007388 */ /* 0x000fe20000000800 */
[----:B------:R-:W-:Y:S01]  /*ca00*/  FMUL.FTZ R73, R10, R73 ;  /* 0x000000490a497220 */ /* 0x000fe20000410000 */
[C---:B------:R-:W-:Y:S01]  /*ca10*/  FMUL.FTZ R74, R8.reuse, R74 ;  /* 0x0000004a084a7220 */ /* 0x040fe20000410000 */
[----:B------:R-:W-:Y:S01]  /*ca20*/  FMUL.FTZ R75, R8, R75 ;  /* 0x0000004b084b7220 */ /* 0x000fe20000410000 */
[----:B------:R-:W-:Y:S01]  /*ca30*/  F2FP.F16.F32.PACK_AB R52, R53, R52 ;  /* 0x000000343534723e */ /* 0x000fe200000000ff */
[----:B------:R-:W-:Y:S01]  /*ca40*/  STS [R5], R124 ;  /* 0x0000007c05007388 */ /* 0x000fe20000000800 */
[----:B------:R-:W-:Y:S01]  /*ca50*/  F2FP.F16.F32.PACK_AB R54, R55, R54 ;  /* 0x000000363736723e */ /* 0x000fe200000000ff */
[C---:B------:R-:W-:Y:S01]  /*ca60*/  FMUL.FTZ R76, R10.reuse, R76 ;  /* 0x0000004c0a4c7220 */ /* 0x040fe20000410000 */
[----:B------:R-:W-:Y:S01]  /*ca70*/  FMUL.FTZ R77, R10, R77 ;  /* 0x0000004d0a4d7220 */ /* 0x000fe20000410000 */
[----:B------:R-:W-:Y:S01]  /*ca80*/  STS [R5+0x400], R126 ;  /* 0x0004007e05007388 */ /* 0x000fe20000000800 */
        /* <DEDUP_REMOVED lines=31> */
[----:B---3--:R-:W-:Y:S01]  /*cc80*/  ISETP.NE.AND P2, PT, R0, RZ, PT ;  /* 0x000000ff0000720c */ /* 0x008fe20003f45270 */
        /* <DEDUP_REMOVED lines=21> */
[----:B------:R-:W-:Y:S01]  /*cde0*/  STS [R9+0x4000], R60 ;  /* 0x0040003c09007388 */ /* 0x000fe20000000800 */
        /* <DEDUP_REMOVED lines=9> */
[----:B------:R-:W-:Y:S01]  /*ce80*/  FMUL.FTZ R108, R10, R108 ;  /* 0x0000006c0a6c7220 */ /* 0x000fe20000410000 */
[----:B------:R-:W-:Y:S01]  /*ce90*/  ISETP.NE.AND P0, PT, R192, -0x1, PT ;  /* 0xffffffffc000780c */ /* 0x000fe20003f05270 */
[----:B------:R-:W-:Y:S01]  /*cea0*/  STS [R5+0x4400], R66 ;  /* 0x0044004205007388 */ /* 0x000fe20000000800 */
[----:B------:R-:W-:Y:S01]  /*ceb0*/  FMUL.FTZ R109, R10, R109 ;  /* 0x0000006d0a6d7220 */ /* 0x000fe20000410000 */
        /* <DEDUP_REMOVED lines=21> */
[----:B------:R-:W5:Y:S01]  /*d010*/  @P2 LDC R2, c[0x0][0x430] ;  /* 0x00010c00ff022b82 */ /* 0x000f620000000800 */
[----:B------:R-:W-:Y:S01]  /*d020*/  F2FP.F16.F32.PACK_AB R100, R101, R100 ;  /* 0x000000646564723e */ /* 0x000fe200000000ff */
[----:B------:R-:W-:Y:S01]  /*d030*/  STS [R13+0x4400], R78 ;  /* 0x0044004e0d007388 */ /* 0x000fe20000000800 */
[----:B------:R-:W-:Y:S01]  /*d040*/  F2FP.F16.F32.PACK_AB R102, R103, R102 ;  /* 0x000000666766723e */ /* 0x000fe200000000ff */
[C---:B------:R-:W-:Y:S01]  /*d050*/  FMUL.FTZ R116, R10.reuse, R116 ;  /* 0x000000740a747220 */ /* 0x040fe20000410000 */
[----:B------:R-:W-:Y:S01]  /*d060*/  F2FP.F16.F32.PACK_AB R104, R105, R104 ;  /* 0x000000686968723e */ /* 0x000fe200000000ff */
[----:B------:R-:W-:Y:S01]  /*d070*/  STS [R19+0x4000], R80 ;  /* 0x0040005013007388 */ /* 0x000fe20000000800 */
[----:B------:R-:W-:Y:S01]  /*d080*/  F2FP.F16.F32.PACK_AB R106, R107, R106 ;  /* 0x0000006a6b6a723e */ /* 0x000fe200000000ff */
[----:B------:R-:W1:Y:S01]  /*d090*/  @!P0 LDC.64 R22, c[0x0][0x400] ;  /* 0x00010000ff168b82 */ /* 0x000e620000000a00 */
[----:B------:R-:W-:Y:S01]  /*d0a0*/  F2FP.F16.F32.PACK_AB R108, R109, R108 ;  /* 0x0000006c6d6c723e */ /* 0x000fe200000000ff */
[----:B------:R-:W-:Y:S01]  /*d0b0*/  STS [R19+0x4400], R82 ;  /* 0x0044005213007388 */ /* 0x000fe20000000800 */
[----:B------:R-:W-:Y:S01]  /*d0c0*/  F2FP.F16.F32.PACK_AB R110, R111, R110 ;  /* 0x0000006e6f6e723e */ /* 0x000fe200000000ff */
[----:B------:R-:W-:Y:S01]  /*d0d0*/  FMUL.FTZ R117, R10, R117 ;  /* 0x000000750a757220 */ /* 0x000fe20000410000 */
[----:B------:R-:W-:Y:S01]  /*d0e0*/  F2FP.F16.F32.PACK_AB R120, R121, R120 ;  /* 0x000000787978723e */ /* 0x000fe200000000ff */
[----:B------:R-:W-:Y:S01]  /*d0f0*/  STS [R17+0x4000], R84 ;  /* 0x0040005411007388 */ /* 0x000fe20000000800 */
[----:B------:R-:W-:Y:S01]  /*d100*/  F2FP.F16.F32.PACK_AB R122, R123, R122 ;  /* 0x0000007a7b7a723e */ /* 0x000fe200000000ff */
[C---:B------:R-:W-:Y:S01]  /*d110*/  FMUL.FTZ R118, R8.reuse, R118 ;  /* 0x0000007608767220 */ /* 0x040fe20000410000 */
[----:B------:R-:W-:Y:S01]  /*d120*/  F2FP.F16.F32.PACK_AB R112, R113, R112 ;  /* 0x000000707170723e */ /* 0x000fe200000000ff */
[----:B------:R-:W-:Y:S01]  /*d130*/  STS [R17+0x4400], R86 ;  /* 0x0044005611007388 */ /* 0x000fe20000000800 */
[----:B------:R-:W-:Y:S01]  /*d140*/  F2FP.F16.F32.PACK_AB R114, R115, R114 ;  /* 0x000000727372723e */ /* 0x000fe200000000ff */
[----:B------:R-:W-:Y:S01]  /*d150*/  FMUL.FTZ R119, R8, R119 ;  /* 0x0000007708777220 */ /* 0x000fe20000410000 */
[----:B------:R-:W-:Y:S01]  /*d160*/  F2FP.F16.F32.PACK_AB R116, R117, R116 ;  /* 0x000000747574723e */ /* 0x000fe200000000ff */
[----:B------:R-:W-:Y:S01]  /*d170*/  STS [R21+0x4000], R88 ;  /* 0x0040005815007388 */ /* 0x000fe20000000800 */
[----:B------:R-:W-:Y:S01]  /*d180*/  @P2 MOV R27, 0x1 ;  /* 0x00000001001b2802 */ /* 0x000fe20000000f00 */
[----:B-----5:R-:W-:Y:S01]  /*d190*/  @P2 IMAD R12, R2, R25, RZ ;  /* 0x00000019020c2224 */ /* 0x020fe200078e02ff */
[----:B------:R-:W-:Y:S01]  /*d1a0*/  F2FP.F16.F32.PACK_AB R118, R119, R118 ;  /* 0x000000767776723e */ /* 0x000fe200000000ff */
[----:B------:R-:W-:Y:S04]  /*d1b0*/  STS [R21+0x4400], R90 ;  /* 0x0044005a15007388 */ /* 0x000fe80000000800 */
[----:B------:R-:W-:Y:S04]  /*d1c0*/  STS [R9+0x8000], R92 ;  /* 0x0080005c09007388 */ /* 0x000fe80000000800 */
[----:B------:R-:W-:Y:S04]  /*d1d0*/  STS [R9+0x8400], R94 ;  /* 0x0084005e09007388 */ /* 0x000fe80000000800 */
[----:B------:R-:W-:Y:S04]  /*d1e0*/  STS [R5+0x8000], R96 ;  /* 0x0080006005007388 */ /* 0x000fe80000000800 */
[----:B------:R2:W-:Y:S04]  /*d1f0*/  STS [R5+0x8400], R98 ;  /* 0x0084006205007388 */ /* 0x0005e80000000800 */
[----:B------:R-:W-:Y:S04]  /*d200*/  STS [R11+0x8000], R100 ;  /* 0x008000640b007388 */ /* 0x000fe80000000800 */
[----:B------:R-:W-:Y:S04]  /*d210*/  STS [R11+0x8400], R102 ;  /* 0x008400660b007388 */ /* 0x000fe80000000800 */
[----:B------:R-:W-:Y:S04]  /*d220*/  STS [R15+0x8000], R104 ;  /* 0x008000680f007388 */ /* 0x000fe80000000800 */
[----:B------:R3:W-:Y:S04]  /*d230*/  STS [R15+0x8400], R106 ;  /* 0x0084006a0f007388 */ /* 0x0007e80000000800 */
[----:B------:R-:W-:Y:S04]  /*d240*/  STS [R13+0x8000], R108 ;  /* 0x0080006c0d007388 */ /* 0x000fe80000000800 */
[----:B------:R4:W-:Y:S01]  /*d250*/  STS [R13+0x8400], R110 ;  /* 0x0084006e0d007388 */ /* 0x0009e20000000800 */
[----:B--2---:R-:W-:-:S03]  /*d260*/  SHF.L.U32 R5, R4, 0x3, RZ ;  /* 0x0000000304057819 */ /* 0x004fc600000006ff */
[----:B------:R-:W-:Y:S01]  /*d270*/  STS [R19+0x8000], R120 ;  /* 0x0080007813007388 */ /* 0x000fe20000000800 */
[----:B------:R-:W-:-:S03]  /*d280*/  LOP3.LUT R9, R5, 0x1f8, RZ, 0xc0, !PT ;  /* 0x000001f805097812 */ /* 0x000fc600078ec0ff */
[----:B------:R2:W-:Y:S01]  /*d290*/  STS [R19+0x8400], R122 ;  /* 0x0084007a13007388 */ /* 0x0005e20000000800 */
[----:B------:R-:W-:Y:S01]  /*d2a0*/  LOP3.LUT R8, R9, 0x38, R4, 0x78, !PT ;  /* 0x0000003809087812 */ /* 0x000fe200078e7804 */
[----:B------:R-:W1:Y:S03]  /*d2b0*/  S2R R0, SR_CTAID.X ;  /* 0x0000000000007919 */ /* 0x000e660000002500 */
[----:B------:R-:W-:Y:S01]  /*d2c0*/  LOP3.LUT R8, R8, 0x1e00, R5, 0xf8, !PT ;  /* 0x00001e0008087812 */ /* 0x000fe200078ef805 */
[----:B------:R1:W-:Y:S01]  /*d2d0*/  STS [R17+0x8000], R112 ;  /* 0x0080007011007388 */ /* 0x0003e20000000800 */
[----:B---3--:R-:W3:Y:S03]  /*d2e0*/  @P0 LDC.64 R14, c[0x0][0x408] ;  /* 0x00010200ff0e0b82 */ /* 0x008ee60000000a00 */
[----:B------:R1:W-:Y:S01]  /*d2f0*/  STS [R17+0x8400], R114 ;  /* 0x0084007211007388 */ /* 0x0003e20000000800 */
[----:B----4-:R-:W4:Y:S04]  /*d300*/  S2R R13, SR_CTAID.Z ;  /* 0x00000000000d7919 */ /* 0x010f280000002700 */
[----:B--2---:R-:W2:Y:S01]  /*d310*/  @P2 LDC R19, c[0x0][0x430] ;  /* 0x00010c00ff132b82 */ /* 0x004ea20000000800 */
[----:B------:R-:W-:Y:S05]  /*d320*/  @P2 BRA `(.L_x_29) ;  /* 0x0000000000202947 */ /* 0x000fea0003800000 */
[----:B------:R-:W-:Y:S01]  /*d330*/  ISETP.NE.AND P1, PT, R18, RZ, PT ;  /* 0x000000ff1200720c */ /* 0x000fe20003f25270 */
[----:B------:R-:W5:-:S12]  /*d340*/  LDC R2, c[0x0][0x3e0] ;  /* 0x0000f800ff027b82 */ /* 0x000f580000000800 */
[----:B------:R-:W5:Y:S01]  /*d350*/  @P1 LDC R27, c[0x0][0x454] ;  /* 0x00011500ff1b1b82 */ /* 0x000f620000000800 */
[----:B--2---:R-:W-:Y:S02]  /*d360*/  @P1 MOV R19, 0x1 ;  /* 0x0000000100131802 */ /* 0x004fe40000000f00 */
[----:B------:R-:W-:-:S05]  /*d370*/  @!P1 MOV R19, 0x1 ;  /* 0x0000000100139802 */ /* 0x000fca0000000f00 */
[----:B------:R-:W2:Y:S01]  /*d380*/  @P1 LDC R12, c[0x0][0x454] ;  /* 0x00011500ff0c1b82 */ /* 0x000ea20000000800 */
[-C--:B-----5:R-:W-:Y:S02]  /*d390*/  @P1 IMAD R27, R27, R2.reuse, RZ ;  /* 0x000000021b1b1224 */ /* 0x0a0fe400078e02ff */
[----:B------:R-:W-:-:S07]  /*d3a0*/  @!P1 IMAD R27, R25, R2, RZ ;  /* 0x00000002191b9224 */ /* 0x000fce00078e02ff */
.L_x_29:
[----:B------:R-:W-:Y:S01]  /*d3b0*/  STS [R21+0x8000], R116 ;  /* 0x0080007415007388 */ /* 0x000fe20000000800 */
[----:B-1----:R-:W-:Y:S01]  /*d3c0*/  LEA R17, R8, UR4, 0x1 ;  /* 0x0000000408117c11 */ /* 0x002fe2000f8e08ff */
[----:B------:R-:W-:Y:S01]  /*d3d0*/  @!P0 IMAD.WIDE.U32 R28, R16, R22, RZ ;  /* 0x00000016101c8225 */ /* 0x000fe200078e00ff */
[----:B------:R-:W-:Y:S01]  /*d3e0*/  ISETP.NE.AND P1, PT, R18, RZ, !P2 ;  /* 0x000000ff1200720c */ /* 0x000fe20005725270 */
[----:B------:R3:W-:Y:S01]  /*d3f0*/  STS [R21+0x8400], R118 ;  /* 0x0084007615007388 */ /* 0x0007e20000000800 */
[----:B------:R-:W-:Y:S01]  /*d400*/  ISETP.NE.AND P2, PT, R192, -0x1, PT ;  /* 0xffffffffc000780c */ /* 0x000fe20003f45270 */
[----:B------:R-:W-:Y:S01]  /*d410*/  @!P0 IMAD R23, R16, R23, R29 ;  /* 0x0000001710178224 */ /* 0x000fe200078e021d */
[----:B------:R-:W1:Y:S08]  /*d420*/  @P3 LDC R2, c[0x0][0x458] ;  /* 0x00011600ff023b82 */ /* 0x000e700000000800 */
[----:B------:R-:W-:Y:S01]  /*d430*/  BAR.SYNC.DEFER_BLOCKING 0x0 ;  /* 0x0000000000007b1d */ /* 0x000fe20000010000 */
[----:B------:R-:W-:-:S02]  /*d440*/  SHF.R.U32.HI R31, RZ, 0x1, R4 ;  /* 0x00000001ff1f7819 */ /* 0x000fc40000011604 */
[----:B------:R-:W-:Y:S02]  /*d450*/  SHF.R.U32.HI R18, RZ, 0x2, R4 ;  /* 0x00000002ff127819 */ /* 0x000fe40000011604 */
[----:B------:R-:W-:Y:S01]  /*d460*/  LOP3.LUT R31, R31, 0x70, RZ, 0xc0, !PT ;  /* 0x000000701f1f7812 */ /* 0x000fe200078ec0ff */
[----:B------:R-:W5:Y:S02]  /*d470*/  @P4 MUFU.LG2 R7, R7 ;  /* 0x0000000700074308 */ /* 0x000f640000000c00 */
[----:B------:R-:W1:Y:S01]  /*d480*/  @P4 LDC R29, c[0x0][0x458] ;  /* 0x00011600ff1d4b82 */ /* 0x000e620000000800 */
[----:B------:R-:W-:Y:S01]  /*d490*/  LOP3.LUT P5, RZ, R4, 0x3, RZ, 0xc0, !PT ;  /* 0x0000000304ff7812 */ /* 0x000fe200078ac0ff */
[----:B------:R-:W-:Y:S04]  /*d4a0*/  BSSY.RECONVERGENT B0, `(.L_x_30) ;  /* 0x000002a000007945 */ /* 0x000fe80003800200 */
[----:B------:R-:W2:Y:S01]  /*d4b0*/  @P3 MUFU.LG2 R6, R6 ;  /* 0x0000000600063308 */ /* 0x000ea20000000c00 */
[----:B---3--:R-:W-:-:S04]  /*d4c0*/  @P0 IMAD.WIDE.U32 R20, R192, R14, RZ ;  /* 0x0000000ec0140225 */ /* 0x008fc800078e00ff */
[----:B-----5:R-:W-:Y:S01]  /*d4d0*/  @P4 FMUL.FTZ R7, R7, 0.69314718246459960938 ;  /* 0x3f31721807074820 */ /* 0x020fe20000410000 */
[----:B------:R3:W3:Y:S01]  /*d4e0*/  LDS.128 R8, [R17+0x3000] ;  /* 0x0030000011087984 */ /* 0x0006e20000000c00 */
[----:B------:R-:W-:Y:S02]  /*d4f0*/  @P0 IMAD R23, R192, R15, R21 ;  /* 0x0000000fc0170224 */ /* 0x000fe400078e0215 */
[----:B------:R-:W-:Y:S02]  /*d500*/  @!P2 IMAD R192, R16, R25, RZ ;  /* 0x0000001910c0a224 */ /* 0x000fe400078e02ff */
[----:B--2-4-:R-:W-:Y:S01]  /*d510*/  IMAD R14, R13, R12, RZ ;  /* 0x0000000c0d0e7224 */ /* 0x014fe200078e02ff */
[----:B------:R-:W-:Y:S01]  /*d520*/  LOP3.LUT R12, R31, 0x7, R18, 0xf8, !PT ;  /* 0x000000071f0c7812 */ /* 0x000fe200078ef812 */
[----:B------:R-:W-:Y:S01]  /*d530*/  IMAD R25, R0, R19, RZ ;  /* 0x0000001300197224 */ /* 0x000fe200078e02ff */
[----:B------:R-:W-:Y:S01]  /*d540*/  SHF.R.S32.HI R18, RZ, 0x1f, R192 ;  /* 0x0000001fff127819 */ /* 0x000fe200000114c0 */
[----:B------:R-:W-:Y:S01]  /*d550*/  @!P1 IMAD R14, R16, R27, R14 ;  /* 0x0000001b100e9224 */ /* 0x000fe200078e020e */
[----:B------:R-:W-:Y:S01]  /*d560*/  SEL R192, R192, RZ, P1 ;  /* 0x000000ffc0c07207 */ /* 0x000fe20000800000 */
[----:B------:R-:W-:Y:S01]  /*d570*/  IMAD.SHL.U32 R25, R25, 0x80, RZ ;  /* 0x0000008019197824 */ /* 0x000fe200078e00ff */
[----:B------:R-:W-:Y:S01]  /*d580*/  SEL R22, R18, RZ, P1 ;  /* 0x000000ff12167207 */ /* 0x000fe20000800000 */
[----:B------:R-:W-:Y:S01]  /*d590*/  @P3 FMUL.FTZ R6, R6, 0.69314718246459960938 ;  /* 0x3f31721806063820 */ /* 0x000fe20000410000 */
[--C-:B------:R-:W-:Y:S01]  /*d5a0*/  SHF.R.S32.HI R27, RZ, 0x1f, R14.reuse ;  /* 0x0000001fff1b7819 */ /* 0x100fe2000001140e */
[----:B------:R-:W-:Y:S01]  /*d5b0*/  IMAD.MOV.U32 R16, RZ, RZ, 0x7f800000 ;  /* 0x7f800000ff107424 */ /* 0x000fe200078e00ff */
[----:B------:R-:W-:Y:S01]  /*d5c0*/  IADD3 R18, P2, P1, R25, R192, R14 ;  /* 0x000000c019127210 */ /* 0x000fe2000795e00e */
[----:B------:R-:W-:Y:S01]  /*d5d0*/  IMAD.MOV.U32 R15, RZ, RZ, 0x7f800000 ;  /* 0x7f800000ff0f7424 */ /* 0x000fe200078e00ff */
[----:B------:R-:W-:Y:S01]  /*d5e0*/  SHF.R.S32.HI R25, RZ, 0x1f, R25 ;  /* 0x0000001fff197819 */ /* 0x000fe20000011419 */
[----:B-1----:R-:W-:Y:S01]  /*d5f0*/  @P4 FFMA.FTZ R16, R132, R29, R7 ;  /* 0x0000001d84104223 */ /* 0x002fe20000010007 */
[----:B------:R-:W-:-:S02]  /*d600*/  @P3 FFMA.FTZ R15, R3, R2, R6 ;  /* 0x00000002030f3223 */ /* 0x000fc40000010006 */
[----:B------:R-:W-:Y:S01]  /*d610*/  IADD3.X R22, PT, PT, R25, R22, R27, P2, P1 ;  /* 0x0000001619167210 */ /* 0x000fe200017e241b */
[----:B------:R-:W-:Y:S06]  /*d620*/  @P5 BRA `(.L_x_31) ;  /* 0x0000000000445947 */ /* 0x000fec0003800000 */
[C---:B------:R-:W-:Y:S01]  /*d630*/  VIADD R14, R12.reuse, 0x8 ;  /* 0x000000080c0e7836 */ /* 0x040fe20000000000 */
[----:B------:R-:W-:-:S04]  /*d640*/  ISETP.GE.AND P4, PT, R12, R186, PT ;  /* 0x000000ba0c00720c */ /* 0x000fc80003f86270 */
[----:B------:R-:W-:-:S09]  /*d650*/  ISETP.GE.AND P3, PT, R14, R186, PT ;  /* 0x000000ba0e00720c */ /* 0x000fd20003f66270 */
[----:B------:R-:W1:Y:S01]  /*d660*/  @!P4 LDC.64 R6, c[0x0][0x420] ;  /* 0x00010800ff06cb82 */ /* 0x000e620000000a00 */
[----:B------:R-:W-:-:S03]  /*d670*/  @!P4 IMAD R25, R12, R19, RZ ;  /* 0x000000130c19c224 */ /* 0x000fc600078e02ff */
[----:B------:R-:W-:Y:S02]  /*d680*/  @!P3 IMAD R19, R14, R19, RZ ;  /* 0x000000130e13b224 */ /* 0x000fe400078e02ff */
[-C--:B------:R-:W-:Y:S02]  /*d690*/  @!P4 IADD3 R12, P2, PT, R25, R18.reuse, RZ ;  /* 0x00000012190cc210 */ /* 0x080fe40007f5e0ff */
[----:B------:R-:W2:Y:S01]  /*d6a0*/  @!P3 LDC.64 R2, c[0x0][0x420] ;  /* 0x00010800ff02bb82 */ /* 0x000ea20000000a00 */
[----:B------:R-:W-:Y:S02]  /*d6b0*/  @!P3 IADD3 R18, P1, PT, R19, R18, RZ ;  /* 0x000000121312b210 */ /* 0x000fe40007f3e0ff */
[-C--:B------:R-:W-:Y:S02]  /*d6c0*/  @!P4 LEA.HI.X.SX32 R25, R25, R22.reuse, 0x1, P2 ;  /* 0x000000161919c211 */ /* 0x080fe400010f0eff */
[----:B------:R-:W-:Y:S02]  /*d6d0*/  @!P3 LEA.HI.X.SX32 R19, R19, R22, 0x1, P1 ;  /* 0x000000161313b211 */ /* 0x000fe400008f0eff */
[----:B-1----:R-:W-:-:S04]  /*d6e0*/  @!P4 LEA R6, P2, R12, R6, 0x2 ;  /* 0x000000060c06c211 */ /* 0x002fc800078410ff */
[----:B------:R-:W-:Y:S02]  /*d6f0*/  @!P4 LEA.HI.X R7, R12, R7, R25, 0x2, P2 ;  /* 0x000000070c07c211 */ /* 0x000fe400010f1419 */
[----:B--2---:R-:W-:-:S03]  /*d700*/  @!P3 LEA R2, P1, R18, R2, 0x2 ;  /* 0x000000021202b211 */ /* 0x004fc600078210ff */
[----:B------:R1:W-:Y:S01]  /*d710*/  @!P4 STG.E desc[UR12][R6.64], R16 ;  /* 0x000000100600c986 */ /* 0x0003e2000c10190c */
[----:B------:R-:W-:-:S05]  /*d720*/  @!P3 LEA.HI.X R3, R18, R3, R19, 0x2, P1 ;  /* 0x000000031203b211 */ /* 0x000fca00008f1413 */
[----:B------:R1:W-:Y:S04]  /*d730*/  @!P3 STG.E desc[UR12][R2.64], R15 ;  /* 0x0000000f0200b986 */ /* 0x0003e8000c10190c */
.L_x_31:
[----:B------:R-:W-:Y:S05]  /*d740*/  BSYNC.RECONVERGENT B0 ;  /* 0x0000000000007941 */ /* 0x000fea0003800200 */
.L_x_30:
[----:B------:R-:W2:Y:S01]  /*d750*/  LDCU.64 UR4, c[0x0][0x410] ;  /* 0x00008200ff0477ac */ /* 0x000ea20008000a00 */
[----:B------:R-:W-:Y:S01]  /*d760*/  @P0 IMAD.MOV.U32 R28, RZ, RZ, R20 ;  /* 0x000000ffff1c0224 */ /* 0x000fe200078e0014 */
[----:B-1----:R-:W-:Y:S01]  /*d770*/  LOP3.LUT R7, R5, 0x38, RZ, 0xc0, !PT ;  /* 0x0000003805077812 */ /* 0x002fe200078ec0ff */
[----:B------:R-:W-:Y:S01]  /*d780*/  IMAD.WIDE.U32 R18, R0, 0x80, RZ ;  /* 0x0000008000127825 */ /* 0x000fe200078e00ff */
[----:B------:R-:W-:Y:S01]  /*d790*/  SHF.R.U32.HI R3, RZ, 0x3, R4 ;  /* 0x00000003ff037819 */ /* 0x000fe20000011604 */
[----:B------:R-:W-:Y:S01]  /*d7a0*/  BSSY.RECONVERGENT B0, `(.L_x_32) ;  /* 0x000001d000007945 */ /* 0x000fe20003800200 */
[----:B------:R-:W-:Y:S02]  /*d7b0*/  IADD3 R24, P0, PT, R7, R28, RZ ;  /* 0x0000001c07187210 */ /* 0x000fe40007f1e0ff */
[C---:B------:R-:W-:Y:S01]  /*d7c0*/  ISETP.GE.AND P3, PT, R3.reuse, R186, PT ;  /* 0x000000ba0300720c */ /* 0x040fe20003f66270 */
[----:B------:R-:W-:Y:S01]  /*d7d0*/  VIADD R5, R3, 0x20 ;  /* 0x0000002003057836 */ /* 0x000fe20000000000 */
[----:B------:R-:W-:Y:S01]  /*d7e0*/  LOP3.LUT R2, R18, R3, RZ, 0xfc, !PT ;  /* 0x0000000312027212 */ /* 0x000fe200078efcff */
[----:B------:R-:W-:-:S02]  /*d7f0*/  IMAD.X R25, RZ, RZ, R23, P0 ;  /* 0x000000ffff197224 */ /* 0x000fc400000e0617 */
[----:B------:R-:W-:Y:S01]  /*d800*/  VIADD R7, R3, 0x40 ;  /* 0x0000004003077836 */ /* 0x000fe20000000000 */
[-C--:B------:R-:W-:Y:S01]  /*d810*/  ISETP.GE.AND P2, PT, R5, R186.reuse, PT ;  /* 0x000000ba0500720c */ /* 0x080fe20003f46270 */
[----:B------:R-:W-:Y:S01]  /*d820*/  VIADD R5, R3, 0x60 ;  /* 0x0000006003057836 */ /* 0x000fe20000000000 */
[----:B------:R1:W4:Y:S01]  /*d830*/  LDS.128 R20, [R17] ;  /* 0x0000000011147984 */ /* 0x0003220000000c00 */
[----:B--2---:R-:W-:Y:S01]  /*d840*/  IMAD.WIDE.U32 R24, R13, UR4, R24 ;  /* 0x000000040d187c25 */ /* 0x004fe2000f8e0018 */
[-C--:B------:R-:W-:Y:S02]  /*d850*/  ISETP.GE.AND P1, PT, R7, R186.reuse, PT ;  /* 0x000000ba0700720c */ /* 0x080fe40003f26270 */
[----:B------:R-:W-:Y:S01]  /*d860*/  ISETP.GE.AND P0, PT, R5, R186, PT ;  /* 0x000000ba0500720c */ /* 0x000fe20003f06270 */
[----:B------:R-:W-:Y:S01]  /*d870*/  IMAD R27, R13, UR5, R25 ;  /* 0x000000050d1b7c24 */ /* 0x000fe2000f8e0219 */
[----:B------:R1:W2:Y:S04]  /*d880*/  LDS.128 R4, [R17+0x8000] ;  /* 0x0080000011047984 */ /* 0x0002a80000000c00 */
[----:B------:R1:W1:Y:S01]  /*d890*/  LDS.128 R12, [R17+0x4000] ;  /* 0x00400000110c7984 */ /* 0x0002620000000c00 */
[----:B------:R-:W-:Y:S06]  /*d8a0*/  @P3 BRA `(.L_x_33) ;  /* 0x0000000000303947 */ /* 0x000fec0003800000 */
[----:B------:R-:W5:Y:S01]  /*d8b0*/  LDCU.64 UR6, c[0x0][0x408] ;  /* 0x00008100ff0677ac */ /* 0x000f620008000a00 */
[----:B------:R-:W-:Y:S01]  /*d8c0*/  MOV R26, R24 ;  /* 0x00000018001a7202 */ /* 0x000fe20000000f00 */
[----:B------:R-:W3:Y:S01]  /*d8d0*/  LDCU.64 UR4, c[0x0][0x3f0] ;  /* 0x00007e00ff0477ac */ /* 0x000ee20008000a00 */
[----:B-----5:R-:W-:-:S03]  /*d8e0*/  IMAD R3, R19, UR6, RZ ;  /* 0x0000000613037c24 */ /* 0x020fc6000f8e02ff */
[----:B------:R-:W-:-:S04]  /*d8f0*/  IMAD.WIDE.U32 R28, R2, UR6, R26 ;  /* 0x00000006021c7c25 */ /* 0x000fc8000f8e001a */
[----:B------:R-:W-:Y:S01]  /*d900*/  IMAD R0, R2, UR7, R3 ;  /* 0x0000000702007c24 */ /* 0x000fe2000f8e0203 */
[----:B---3--:R-:W-:-:S04]  /*d910*/  LEA R30, P3, R28, UR4, 0x1 ;  /* 0x000000041c1e7c11 */ /* 0x008fc8000f8608ff */
[----:B------:R-:W-:-:S04]  /*d920*/  IADD3 R0, PT, PT, R0, R29, RZ ;  /* 0x0000001d00007210 */ /* 0x000fc80007ffe0ff */
[----:B------:R-:W-:-:S05]  /*d930*/  LEA.HI.X R31, R28, UR5, R0, 0x1, P3 ;  /* 0x000000051c1f7c11 */ /* 0x000fca00098f0c00 */
[----:B----4-:R3:W-:Y:S04]  /*d940*/  STG.E.128 desc[UR12][R30.64], R20 ;  /* 0x000000141e007986 */ /* 0x0107e8000c101d0c */
[----:B-1----:R3:W-:Y:S04]  /*d950*/  STG.E.128 desc[UR12][R30.64+0x80], R12 ;  /* 0x0000800c1e007986 */ /* 0x0027e8000c101d0c */
[----:B--2---:R3:W-:Y:S02]  /*d960*/  STG.E.128 desc[UR12][R30.64+0x100], R4 ;  /* 0x000100041e007986 */ /* 0x0047e4000c101d0c */
.L_x_33:
[----:B------:R-:W-:Y:S05]  /*d970*/  BSYNC.RECONVERGENT B0 ;  /* 0x0000000000007941 */ /* 0x000fea0003800200 */
.L_x_32:
[----:B---34-:R3:W4:Y:S01]  /*d980*/  LDS.128 R20, [R17+0x1000] ;  /* 0x0010000011147984 */ /* 0x0187220000000c00 */
[----:B------:R-:W-:Y:S03]  /*d990*/  BSSY.RECONVERGENT B0, `(.L_x_34) ;  /* 0x0000013000007945 */ /* 0x000fe60003800200 */
[----:B-1----:R3:W1:Y:S04]  /*d9a0*/  LDS.128 R12, [R17+0x5000] ;  /* 0x00500000110c7984 */ /* 0x0026680000000c00 */
[----:B--2---:R3:W2:Y:S01]  /*d9b0*/  LDS.128 R4, [R17+0x9000] ;  /* 0x0090000011047984 */ /* 0x0046a20000000c00 */
[----:B------:R-:W-:Y:S05]  /*d9c0*/  @P2 BRA `(.L_x_35) ;  /* 0x00000000003c2947 */ /* 0x000fea0003800000 */
[----:B------:R-:W5:Y:S01]  /*d9d0*/  LDCU.64 UR6, c[0x0][0x408] ;  /* 0x00008100ff0677ac */ /* 0x000f620008000a00 */
[----:B------:R-:W-:Y:S01]  /*d9e0*/  IADD3 R3, P2, PT, R2, 0x20, RZ ;  /* 0x0000002002037810 */ /* 0x000fe20007f5e0ff */
[----:B------:R-:W-:Y:S01]  /*d9f0*/  IMAD.MOV.U32 R28, RZ, RZ, R24 ;  /* 0x000000ffff1c7224 */ /* 0x000fe200078e0018 */
[----:B------:R-:W-:Y:S01]  /*da00*/  MOV R29, R27 ;  /* 0x0000001b001d7202 */ /* 0x000fe20000000f00 */
[----:B------:R-:W3:Y:S02]  /*da10*/  LDCU.64 UR4, c[0x0][0x3f0] ;  /* 0x00007e00ff0477ac */ /* 0x000ee40008000a00 */
[----:B------:R-:W-:-:S04]  /*da20*/  IMAD.X R0, RZ, RZ, R19, P2 ;  /* 0x000000ffff007224 */ /* 0x000fc800010e0613 */
[----:B-----5:R-:W-:Y:S02]  /*da30*/  IMAD R0, R0, UR6, RZ ;  /* 0x0000000600007c24 */ /* 0x020fe4000f8e02ff */
        /* <DEDUP_REMOVED lines=8> */
.L_x_35:
[----:B------:R-:W-:Y:S05]  /*dac0*/  BSYNC.RECONVERGENT B0 ;  /* 0x0000000000007941 */ /* 0x000fea0003800200 */
.L_x_34:
        /* <DEDUP_REMOVED lines=20> */
.L_x_37:
[----:B------:R-:W-:Y:S05]  /*dc10*/  BSYNC.RECONVERGENT B0 ;  /* 0x0000000000007941 */ /* 0x000fea0003800200 */
.L_x_36:
[----:B--23--:R2:W3:Y:S04]  /*dc20*/  LDS.128 R4, [R17+0x7000] ;  /* 0x0070000011047984 */ /* 0x00c4e80000000c00 */
[----:B-1----:R2:W1:Y:S01]  /*dc30*/  LDS.128 R12, [R17+0xb000] ;  /* 0x00b00000110c7984 */ /* 0x0024620000000c00 */
[----:B------:R-:W-:Y:S05]  /*dc40*/  @P0 EXIT ;  /* 0x000000000000094d */ /* 0x000fea0003800000 */
[----:B------:R-:W5:Y:S01]  /*dc50*/  LDCU.64 UR6, c[0x0][0x408] ;  /* 0x00008100ff0677ac */ /* 0x000f620008000a00 */
[----:B------:R-:W-:Y:S01]  /*dc60*/  IADD3 R2, P0, PT, R2, 0x60, RZ ;  /* 0x0000006002027810 */ /* 0x000fe20007f1e0ff */
[----:B------:R-:W-:Y:S01]  /*dc70*/  IMAD.MOV.U32 R16, RZ, RZ, R24 ;  /* 0x000000ffff107224 */ /* 0x000fe200078e0018 */
[----:B--2---:R-:W-:Y:S01]  /*dc80*/  MOV R17, R27 ;  /* 0x0000001b00117202 */ /* 0x004fe20000000f00 */
[----:B------:R-:W2:Y:S02]  /*dc90*/  LDCU.64 UR4, c[0x0][0x3f0] ;  /* 0x00007e00ff0477ac */ /* 0x000ea40008000a00 */
[----:B------:R-:W-:-:S04]  /*dca0*/  IMAD.X R3, RZ, RZ, R19, P0 ;  /* 0x000000ffff037224 */ /* 0x000fc800000e0613 */
[----:B-----5:R-:W-:Y:S02]  /*dcb0*/  IMAD R3, R3, UR6, RZ ;  /* 0x0000000603037c24 */ /* 0x020fe4000f8e02ff */
[----:B------:R-:W-:-:S04]  /*dcc0*/  IMAD.WIDE.U32 R16, R2, UR6, R16 ;  /* 0x0000000602107c25 */ /* 0x000fc8000f8e0010 */
[----:B------:R-:W-:Y:S01]  /*dcd0*/  IMAD R3, R2, UR7, R3 ;  /* 0x0000000702037c24 */ /* 0x000fe2000f8e0203 */
[----:B--2---:R-:W-:-:S04]  /*dce0*/  LEA R2, P0, R16, UR4, 0x1 ;  /* 0x0000000410027c11 */ /* 0x004fc8000f8008ff */
[----:B------:R-:W-:-:S04]  /*dcf0*/  IADD3 R3, PT, PT, R3, R17, RZ ;  /* 0x0000001103037210 */ /* 0x000fc80007ffe0ff */
[----:B------:R-:W-:-:S05]  /*dd00*/  LEA.HI.X R3, R16, UR5, R3, 0x1, P0 ;  /* 0x0000000510037c11 */ /* 0x000fca00080f0c03 */
[----:B------:R-:W-:Y:S04]  /*dd10*/  STG.E.128 desc[UR12][R2.64], R8 ;  /* 0x0000000802007986 */ /* 0x000fe8000c101d0c */
[----:B---3--:R-:W-:Y:S04]  /*dd20*/  STG.E.128 desc[UR12][R2.64+0x80], R4 ;  /* 0x0000800402007986 */ /* 0x008fe8000c101d0c */
[----:B-1----:R-:W-:Y:S01]  /*dd30*/  STG.E.128 desc[UR12][R2.64+0x100], R12 ;  /* 0x0001000c02007986 */ /* 0x002fe2000c101d0c */
[----:B------:R-:W-:Y:S05]  /*dd40*/  EXIT ;  /* 0x000000000000794d */ /* 0x000fea0003800000 */
.L_x_38:
[----:B------:R-:W-:-:S00]  /*dd50*/  BRA `(.L_x_38) ;  /* 0xfffffffc00fc7947 */ /* 0x000fc0000383ffff */
[----:B------:R-:W-:-:S00]  /*dd60*/  NOP ;  /* 0x0000000000007918 */ /* 0x000fc00000000000 */
        /* <DEDUP_REMOVED lines=9> */
.L_x_932:


//--------------------- .text._ZN5flash16flash_fwd_kernelI23Flash_fwd_kernel_traitsILi192ELi128ELi64ELi8ELb0ELb0EN7cutlass6half_tE19Flash_kernel_traitsILi192ELi128ELi64ELi8ES3_EELb0ELb1ELb0ELb0ELb0ELb1ELb1ELb0EEEvNS_16Flash_fwd_paramsE --------------------------
	.section	.text._ZN5flash16flash_fwd_kernelI23Flash_fwd_kernel_traitsILi192ELi128ELi64ELi8ELb0ELb0EN7cutlass6half_tE19Flash_kernel_traitsILi192ELi128ELi64ELi8ES3_EELb0ELb1ELb0ELb0ELb0ELb1ELb1ELb0EEEvNS_16Flash_fwd_paramsE,"ax",@progbits
	.align	128
        .global         _ZN5flash16flash_fwd_kernelI23Flash_fwd_kernel_traitsILi192ELi128ELi64ELi8ELb0ELb0EN7cutlass6half_tE19Flash_kernel_traitsILi192ELi128ELi64ELi8ES3_EELb0ELb1ELb0ELb0ELb0ELb1ELb1ELb0EEEvNS_16Flash_fwd_paramsE
        .type           _ZN5flash16flash_fwd_kernelI23Flash_fwd_kernel_traitsILi192ELi128ELi64ELi8ELb0ELb0EN7cutlass6half_tE19Flash_kernel_traitsILi192ELi128ELi64ELi8ES3_EELb0ELb1ELb0ELb0ELb0ELb1ELb1ELb0EEEvNS_16Flash_fwd_paramsE,@function
        .size           _ZN5flash16flash_fwd_kernelI23Flash_fwd_kernel_traitsILi192ELi128ELi64ELi8ELb0ELb0EN7cutlass6half_tE19Flash_kernel_traitsILi192ELi128ELi64ELi8ES3_EELb0ELb1ELb0ELb0ELb0ELb1ELb1ELb0EEEvNS_16Flash_fwd_paramsE,(.L_x_933 - _ZN5flash16flash_fwd_kernelI23Flash_fwd_kernel_traitsILi192ELi128ELi64ELi8ELb0ELb0EN7cutlass6half_tE19Flash_kernel_traitsILi192ELi128ELi64ELi8ES3_EELb0ELb1ELb0ELb0ELb0ELb1ELb1ELb0EEEvNS_16Flash_fwd_paramsE)
        .other          _ZN5flash16flash_fwd_kernelI23Flash_fwd_kernel_traitsILi192ELi128ELi64ELi8ELb0ELb0EN7cutlass6half_tE19Flash_kernel_traitsILi192ELi128ELi64ELi8ES3_EELb0ELb1ELb0ELb0ELb0ELb1ELb1ELb0EEEvNS_16Flash_fwd_paramsE,@"STO_CUDA_ENTRY STV_DEFAULT"
_ZN5flash16flash_fwd_kernelI23Flash_fwd_kernel_traitsILi192ELi128ELi64ELi8ELb0ELb0EN7cutlass6half_tE19Flash_kernel_traitsILi192ELi128ELi64ELi8ES3_EELb0ELb1ELb0ELb0ELb0ELb1ELb1ELb0EEEvNS_16Flash_fwd_paramsE:
.text._ZN5flash16flash_fwd_kernelI23Flash_fwd_kernel_traitsILi192ELi128ELi64ELi8ELb0ELb0EN7cutlass6half_tE19Flash_kernel_traitsILi192ELi128ELi64ELi8ES3_EELb0ELb1ELb0ELb0ELb0ELb1ELb1ELb0EEEvNS_16Flash_fwd_paramsE:
[----:B------:R-:W-:Y:S08]  /*0000*/  LDC R1, c[0x0][0x37c] ;  /* 0x0000df00ff017b82 */ /* 0x000ff00000000800 */
[----:B------:R-:W1:Y:S01]  /*0010*/  LDC.64 R2, c[0x0][0x460] ;  /* 0x00011800ff027b82 */ /* 0x000e620000000a00 */
[----:B------:R-:W2:Y:S01]  /*0020*/  S2R R20, SR_CTAID.Y ;  /* 0x0000000000147919 */ /* 0x000ea20000002600 */
[----:B------:R-:W3:Y:S01]  /*0030*/  LDCU.64 UR12, c[0x0][0x358] ;  /* 0x00006b00ff0c77ac */ /* 0x000ee20008000a00 */
[----:B------:R-:W-:Y:S01]  /*0040*/  IMAD.MOV.U32 R200, RZ, RZ, -0x1 ;  /* 0xffffffffffc87424 */ /* 0x000fe200078e00ff */
[----:B------:R-:W4:Y:S04]  /*0050*/  LDCU.64 UR4, c[0x0][0x478] ;  /* 0x00008f00ff0477ac */ /* 0x000f280008000a00 */
[----:B------:R-:W2:Y:S01]  /*0060*/  LDC.64 R4, c[0x0][0x460] ;  /* 0x00011800ff047b82 */ /* 0x000ea20000000a00 */
[----:B------:R-:W3:Y:S01]  /*0070*/  LDCU.64 UR6, c[0x0][0x470] ;  /* 0x00008e00ff0677ac */ /* 0x000ee20008000a00 */
[----:B-1----:R-:W-:-:S02]  /*0080*/  ISETP.NE.U32.AND P0, PT, R2, RZ, PT ;  /* 0x000000ff0200720c */ /* 0x002fc40003f05070 */
[----:B------:R-:W-:Y:S02]  /*0090*/  ISETP.NE.U32.AND P4, PT, R2, RZ, PT ;  /* 0x000000ff0200720c */ /* 0x000fe40003f85070 */
[C---:B------:R-:W-:Y:S02]  /*00a0*/  ISETP.NE.AND.EX P0, PT, R3.reuse, RZ, PT, P0 ;  /* 0x000000ff0300720c */ /* 0x040fe40003f05300 */
[----:B------:R-:W-:Y:S02]  /*00b0*/  ISETP.NE.AND.EX P4, PT, R3, RZ, PT, P4 ;  /* 0x000000ff0300720c */ /* 0x000fe40003f85340 */
[----:B----4-:R-:W-:Y:S01]  /*00c0*/  ISETP.NE.U32.AND P2, PT, RZ, UR4, PT ;  /* 0x00000004ff007c0c */ /* 0x010fe2000bf45070 */
[C---:B--2---:R-:W-:Y:S01]  /*00d0*/  IMAD.WIDE.U32 R14, R20.reuse, 0x4, R4 ;  /* 0x00000004140e7825 */ /* 0x044fe200078e0004 */
[----:B---3--:R-:W-:Y:S01]  /*00e0*/  ISETP.NE.U32.AND P3, PT, RZ, UR6, PT ;  /* 0x00000006ff007c0c */ /* 0x008fe2000bf65070 */
[----:B------:R-:W1:Y:S01]  /*00f0*/  LDC.64 R4, c[0x0][0x468] ;  /* 0x00011a00ff047b82 */ /* 0x000e620000000a00 */
[----:B------:R-:W-:Y:S01]  /*0100*/  ISETP.NE.AND.EX P2, PT, RZ, UR5, PT, P2 ;  /* 0x00000005ff007c0c */ /* 0x000fe2000bf45320 */
[----:B------:R-:W-:Y:S01]  /*0110*/  IMAD.SHL.U32 R11, R20, 0x4, RZ ;  /* 0x00000004140b7824 */ /* 0x000fe200078e00ff */
[----:B------:R-:W-:-:S03]  /*0120*/  ISETP.NE.AND.EX P3, PT, RZ, UR7, PT, P3 ;  /* 0x00000007ff007c0c */ /* 0x000fc6000bf65330 */
[----:B------:R-:W2:Y:S04]  /*0130*/  @P0 LDG.E R200, desc[UR12][R14.64] ;  /* 0x0000000c0ec80981 */ /* 0x000ea8000c1e1900 */
[----:B------:R-:W2:Y:S01]  /*0140*/  @P4 LDG.E R9, desc[UR12][R14.64+0x4] ;  /* 0x0000040c0e094981 */ /* 0x000ea2000c1e1900 */
[----:B------:R-:W-:Y:S01]  /*0150*/  SHF.R.U32.HI R0, RZ, 0x1e, R20 ;  /* 0x0000001eff007819 */ /* 0x000fe20000011614 */
[----:B------:R-:W-:Y:S02]  /*0160*/  IMAD.MOV.U32 R7, RZ, RZ, RZ ;  /* 0x000000ffff077224 */ /* 0x000fe400078e00ff */
[C---:B------:R-:W-:Y:S02]  /*0170*/  @P2 IADD3 R2, P0, PT, R11.reuse, UR4, RZ ;  /* 0x000000040b022c10 */ /* 0x040fe4000ff1e0ff */
[----:B------:R-:W-:-:S02]  /*0180*/  @P3 IADD3 R12, P1, PT, R11, UR6, RZ ;  /* 0x000000060b0c3c10 */ /* 0x000fc4000ff3e0ff */
[C---:B------:R-:W-:Y:S01]  /*0190*/  @P2 IADD3.X R3, PT, PT, R0.reuse, UR5, RZ, P0, !PT ;  /* 0x0000000500032c10 */ /* 0x040fe200087fe4ff */
[----:B------:R-:W3:Y:S01]  /*01a0*/  S2R R18, SR_CTAID.X ;  /* 0x0000000000127919 */ /* 0x000ee20000002500 */
[----:B------:R-:W4:Y:S01]  /*01b0*/  LDCU.U8 UR4, c[0x0][0x532] ;  /* 0x0000a640ff0477ac */ /* 0x000f220008000000 */
[----:B------:R-:W2:Y:S01]  /*01c0*/  @!P4 LDC R101, c[0x0][0x434] ;  /* 0x00010d00ff65cb82 */ /* 0x000ea20000000800 */
[C---:B------:R-:W-:Y:S01]  /*01d0*/  @P3 IADD3.X R13, PT, PT, R0.reuse, UR7, RZ, P1, !PT ;  /* 0x00000007000d3c10 */ /* 0x040fe20008ffe4ff */
[----:B------:R1:W5:Y:S02]  /*01e0*/  @P2 LDG.E R6, desc[UR12][R2.64] ;  /* 0x0000000c02062981 */ /* 0x000364000c1e1900 */
[----:B-1----:R-:W-:Y:S02]  /*01f0*/  IADD3 R10, P0, PT, R11, R4, RZ ;  /* 0x000000040b0a7210 */ /* 0x002fe40007f1e0ff */
[----:B------:R1:W5:Y:S03]  /*0200*/  @P3 LDG.E R7, desc[UR12][R12.64] ;  /* 0x0000000c0c073981 */ /* 0x000366000c1e1900 */
[----:B------:R-:W-:Y:S01]  /*0210*/  IMAD.X R11, R0, 0x1, R5, P0 ;  /* 0x00000001000b7824 */ /* 0x000fe200000e0605 */
[----:B------:R-:W-:Y:S01]  /*0220*/  ISETP.NE.U32.AND P0, PT, R4, RZ, PT ;  /* 0x000000ff0400720c */ /* 0x000fe20003f05070 */
[----:B------:R-:W1:Y:S03]  /*0230*/  @!P2 LDC R0, c[0x0][0x43c] ;  /* 0x00010f00ff00ab82 */ /* 0x000e660000000800 */
[----:B------:R-:W-:-:S02]  /*0240*/  ISETP.NE.AND.EX P0, PT, R5, RZ, PT, P0 ;  /* 0x000000ff0500720c */ /* 0x000fc40003f05300 */
[----:B------:R-:W-:Y:S02]  /*0250*/  ISETP.EQ.U32.AND P3, PT, R4, RZ, PT ;  /* 0x000000ff0400720c */ /* 0x000fe40003f62070 */
[----:B----4-:R-:W-:-:S09]  /*0260*/  ISETP.NE.AND P1, PT, RZ, UR4, PT ;  /* 0x00000004ff007c0c */ /* 0x010fd2000bf25270 */
[----:B------:R-:W4:Y:S01]  /*0270*/  @!P0 LDC R4, c[0x0][0x438] ;  /* 0x00010e00ff048b82 */ /* 0x000f220000000800 */
[----:B------:R-:W-:-:S07]  /*0280*/  ISETP.EQ.OR.EX P3, PT, R5, RZ, !P1, P3 ;  /* 0x000000ff0500720c */ /* 0x000fce0004f62730 */
[----:B------:R-:W1:Y:S01]  /*0290*/  @!P2 LDC.64 R2, c[0x0][0x488] ;  /* 0x00012200ff02ab82 */ /* 0x000e620000000a00 */
        /* <DEDUP_REMOVED lines=9> */
.L_x_39:
[----:B------:R-:W-:Y:S05]  /*0330*/  @!P3 EXIT ;  /* 0x000000000000b94d */ /* 0x000fea0003800000 */
[----:B------:R-:W2:Y:S01]  /*0340*/  LDC R94, c[0x0][0x508] ;  /* 0x00014200ff5e7b82 */ /* 0x000ea20000000800 */
[----:B------:R-:W-:Y:S01]  /*0350*/  @!P2 ISETP.NE.U32.AND P0, PT, R2, RZ, PT ;  /* 0x000000ff0200a20c */ /* 0x000fe20003f05070 */
[----:B-----5:R-:W-:Y:S01]  /*0360*/  @P2 IMAD.IADD R93, R6, 0x1, -R7 ;  /* 0x00000001065d2824 */ /* 0x020fe200078e0a07 */
[----:B------:R-:W3:Y:S02]  /*0370*/  S2R R27, SR_CTAID.Z ;  /* 0x00000000001b7919 */ /* 0x000ee40000002700 */
[----:B------:R-:W-:Y:S01]  /*0380*/  @!P2 ISETP.NE.AND.EX P0, PT, R3, RZ, PT, P0 ;  /* 0x000000ff0300a20c */ /* 0x000fe20003f05300 */
[----:B------:R-:W4:Y:S03]  /*0390*/  S2R R191, SR_TID.X ;  /* 0x0000000000bf7919 */ /* 0x000f260000002100 */
[----:B------:R-:W-:-:S04]  /*03a0*/  @!P2 SEL R0, R0, RZ, P0 ;  /* 0x000000ff0000a207 */ /* 0x000fc80000000000 */
[----:B------:R-:W-:Y:S01]  /*03b0*/  @!P2 IADD3 R93, PT, PT, R0, R4, -R7 ;  /* 0x00000004005da210 */ /* 0x000fe20007ffe807 */
[----:B------:R-:W-:-:S04]  /*03c0*/  VIADD R0, R18, 0x1 ;  /* 0x0000000112007836 */ /* 0x000fc80000000000 */
[----:B------:R-:W-:Y:S02]  /*03d0*/  VIADD R5, R93, 0x3f ;  /* 0x0000003f5d057836 */ /* 0x000fe40000000000 */
[----:B------:R-:W-:-:S03]  /*03e0*/  IMAD R3, R0, 0x80, -R101 ;  /* 0x0000008000037824 */ /* 0x000fc600078e0a65 */
        /* <DEDUP_REMOVED lines=21> */
[----:B----4-:R-:W-:-:S04]  /*0540*/  @P1 IMAD.WIDE.U32 R10, R200, R4, RZ ;  /* 0x00000004c80a1225 */ /* 0x010fc800078e00ff */
[----:B------:R-:W-:Y:S01]  /*0550*/  @P1 IMAD R7, R200, R5, R11 ;  /* 0x00000005c8071224 */ /* 0x000fe200078e020b */
[----:B------:R-:W-:Y:S01]  /*0560*/  @P1 MOV R6, R10 ;  /* 0x0000000a00061202 */ /* 0x000fe20000000f00 */
[----:B------:R-:W4:Y:S01]  /*0570*/  @P0 LDC R5, c[0x0][0x430] ;  /* 0x00010c00ff050b82 */ /* 0x000f220000000800 */
        /* <DEDUP_REMOVED lines=14> */
.L_x_41:
        /* <DEDUP_REMOVED lines=8> */
[C---:B------:R-:W-:Y:S01]  /*06e0*/  VIADD R10, R0.reuse, 0x20 ;  /* 0x00000020000a7836 */ /* 0x040fe20000000000 */
[----:B------:R-:W-:Y:S01]  /*06f0*/  IADD3 R12, P4, PT, R13, R6, RZ ;  /* 0x000000060d0c7210 */ /* 0x000fe20007f9e0ff */
[----:B------:R-:W-:Y:S01]  /*0700*/  VIADD R8, R0, 0x40 ;  /* 0x0000004000087836 */ /* 0x000fe20000000000 */
[----:B------:R-:W-:Y:S01]  /*0710*/  ISETP.NE.AND P0, PT, R200, -0x1, PT ;  /* 0xffffffffc800780c */ /* 0x000fe20003f05270 */
[----:B------:R-:W-:Y:S01]  /*0720*/  @!P5 IMAD R2, R20, R3, R2 ;  /* 0x000000031402d224 */ /* 0x000fe200078e0202 */
[----:B------:R-:W-:Y:S01]  /*0730*/  LOP3.LUT P6, R191, R191, 0x7, RZ, 0xc0, !PT ;  /* 0x00000007bfbf7812 */ /* 0x000fe200078cc0ff */
[----:B------:R-:W-:Y:S01]  /*0740*/  IMAD.X R13, RZ, RZ, R7, P4 ;  /* 0x000000ffff0d7224 */ /* 0x000fe200020e0607 */
[----:B------:R-:W-:Y:S01]  /*0750*/  SEL R200, R9, R200, !P0 ;  /* 0x000000c809c87207 */ /* 0x000fe20004000000 */
[----:B------:R-:W-:Y:S01]  /*0760*/  VIADD R4, R0, 0x60 ;  /* 0x0000006000047836 */ /* 0x000fe20000000000 */
[-C--:B------:R-:W-:Y:S01]  /*0770*/  ISETP.GE.AND P1, PT, R10, R101.reuse, PT ;  /* 0x000000650a00720c */ /* 0x080fe20003f26270 */
[----:B------:R-:W-:Y:S01]  /*0780*/  IMAD.WIDE.U32 R18, R18, 0x80, RZ ;  /* 0x0000008012127825 */ /* 0x000fe200078e00ff */
[----:B------:R-:W-:Y:S01]  /*0790*/  SHF.R.S32.HI R3, RZ, 0x1f, R200 ;  /* 0x0000001fff037819 */ /* 0x000fe200000114c8 */
[----:B------:R-:W-:Y:S01]  /*07a0*/  BSSY.RECONVERGENT B0, `(.L_x_42) ;  /* 0x0000018000007945 */ /* 0x000fe20003800200 */
[----:B------:R-:W-:Y:S01]  /*07b0*/  ISETP.GE.AND P2, PT, R8, R101, PT ;  /* 0x000000650800720c */ /* 0x000fe20003f46270 */
[----:B-1----:R-:W-:Y:S01]  /*07c0*/  IMAD.WIDE.U32 R12, R27, UR4, R12 ;  /* 0x000000041b0c7c25 */ /* 0x002fe2000f8e000c */
[----:B------:R-:W-:-:S02]  /*07d0*/  SEL R7, R200, RZ, P5 ;  /* 0x000000ffc8077207 */ /* 0x000fc40002800000 */
[----:B------:R-:W-:Y:S01]  /*07e0*/  SEL R3, R3, RZ, P5 ;  /* 0x000000ff03037207 */ /* 0x000fe20002800000 */
[----:B------:R-:W-:Y:S01]  /*07f0*/  IMAD R17, R27, UR5, R13 ;  /* 0x000000051b117c24 */ /* 0x000fe2000f8e020d */
[-C--:B------:R-:W-:Y:S02]  /*0800*/  ISETP.GE.OR P6, PT, R0, R101.reuse, P6 ;  /* 0x000000650000720c */ /* 0x080fe400037c6670 */
[----:B------:R-:W-:Y:S02]  /*0810*/  ISETP.GE.AND P0, PT, R4, R101, PT ;  /* 0x000000650400720c */ /* 0x000fe40003f06270 */
[C---:B------:R-:W-:Y:S02]  /*0820*/  ISETP.NE.OR P5, PT, R191.reuse, RZ, P1 ;  /* 0x000000ffbf00720c */ /* 0x040fe40000fa5670 */
[----:B------:R-:W-:Y:S02]  /*0830*/  ISETP.NE.OR P4, PT, R191, RZ, P2 ;  /* 0x000000ffbf00720c */ /* 0x000fe40001785670 */
        /* <DEDUP_REMOVED lines=14> */
.L_x_43:
[----:B------:R-:W-:Y:S05]  /*0920*/  BSYNC.RECONVERGENT B0 ;  /* 0x0000000000007941 */ /* 0x000fea0003800200 */
.L_x_42:
[----:B------:R-:W-:Y:S01]  /*0930*/  BSSY.RECONVERGENT B0, `(.L_x_44) ;  /* 0x0000013000007945 */ /* 0x000fe20003800200 */
[----:B------:R-:W-:Y:S01]  /*0940*/  ISETP.NE.OR P3, PT, R191, RZ, P0 ;  /* 0x000000ffbf00720c */ /* 0x000fe20000765670 */
[----:B------:R-:W-:Y:S02]  /*0950*/  IMAD R100, R100, R5, RZ ;  /* 0x0000000564647224 */ /* 0x000fe400078e02ff */
[----:B------:R-:W-:Y:S10]  /*0960*/  @P1 BRA `(.L_x_45) ;  /* 0x00000000003c1947 */ /* 0x000ff40003800000 */
[----:B------:R-:W2:Y:S01]  /*0970*/  LDCU.64 UR6, c[0x0][0x408] ;  /* 0x00008100ff0677ac */ /* 0x000ea20008000a00 */
[----:B------:R-:W-:Y:S01]  /*0980*/  IADD3 R14, P1, PT, R6, 0x20, RZ ;  /* 0x00000020060e7810 */ /* 0x000fe20007f3e0ff */
[----:B-1----:R-:W-:Y:S01]  /*0990*/  IMAD.MOV.U32 R20, RZ, RZ, R12 ;  /* 0x000000ffff147224 */ /* 0x002fe200078e000c */
        /* <DEDUP_REMOVED lines=12> */
.L_x_45:
[----:B------:R-:W-:Y:S05]  /*0a60*/  BSYNC.RECONVERGENT B0 ;  /* 0x0000000000007941 */ /* 0x000fea0003800200 */
.L_x_44:
[----:B------:R-:W-:Y:S04]  /*0a70*/  BSSY.RECONVERGENT B0, `(.L_x_46) ;  /* 0x0000011000007945 */ /* 0x000fe80003800200 */
[----:B------:R-:W-:Y:S05]  /*0a80*/  @P2 BRA `(.L_x_47) ;  /* 0x00000000003c2947 */ /* 0x000fea0003800000 */
[----:B------:R-:W3:Y:S01]  /*0a90*/  LDCU.64 UR6, c[0x0][0x408] ;  /* 0x00008100ff0677ac */ /* 0x000ee20008000a00 */
[----:B--2---:R-:W-:Y:S01]  /*0aa0*/  IADD3 R14, P1, PT, R6, 0x40, RZ ;  /* 0x00000040060e7810 */ /* 0x004fe20007f3e0ff */
[----:B-1----:R-:W-:Y:S01]  /*0ab0*/  IMAD.MOV.U32 R20, RZ, RZ, R12 ;  /* 0x000000ffff147224 */ /* 0x002fe200078e000c */
[----:B------:R-:W-:Y:S01]  /*0ac0*/  MOV R21, R17 ;  /* 0x0000001100157202 */ /* 0x000fe20000000f00 */
[----:B------:R-:W1:Y:S02]  /*0ad0*/  LDCU.64 UR4, c[0x0][0x3f0] ;  /* 0x00007e00ff0477ac */ /* 0x000e640008000a00 */
[----:B------:R-:W-:-:S04]  /*0ae0*/  IMAD.X R9, RZ, RZ, R19, P1 ;  /* 0x000000ffff097224 */ /* 0x000fc800008e0613 */
[----:B---3--:R-:W-:Y:S02]  /*0af0*/  IMAD R9, R9, UR6, RZ ;  /* 0x0000000609097c24 */ /* 0x008fe4000f8e02ff */
        /* <DEDUP_REMOVED lines=8> */
.L_x_47:
[----:B------:R-:W-:Y:S05]  /*0b80*/  BSYNC.RECONVERGENT B0 ;  /* 0x0000000000007941 */ /* 0x000fea0003800200 */
.L_x_46:
[----:B------:R-:W-:Y:S01]  /*0b90*/  BSSY.RECONVERGENT B0, `(.L_x_48) ;  /* 0x0000013000007945 */ /* 0x000fe20003800200 */
[----:B------:R-:W-:Y:S02]  /*0ba0*/  IADD3 R7, P2, P1, R100, R7, R2 ;  /* 0x0000000764077210 */ /* 0x000fe4000795e002 */
[----:B------:R-:W-:Y:S02]  /*0bb0*/  SHF.R.S32.HI R100, RZ, 0x1f, R100 ;  /* 0x0000001fff647819 */ /* 0x000fe40000011464 */
[----:B------:R-:W-:Y:S01]  /*0bc0*/  SHF.R.S32.HI R2, RZ, 0x1f, R2 ;  /* 0x0000001fff027819 */ /* 0x000fe20000011402 */
[----:B------:R-:W-:Y:S05]  /*0bd0*/  @P0 BRA `(.L_x_49) ;  /* 0x0000000000380947 */ /* 0x000fea0003800000 */
[----:B------:R-:W4:Y:S01]  /*0be0*/  LDCU.64 UR6, c[0x0][0x408] ;  /* 0x00008100ff0677ac */ /* 0x000f220008000a00 */
[----:B------:R-:W-:Y:S02]  /*0bf0*/  IADD3 R6, P0, PT, R6, 0x60, RZ ;  /* 0x0000006006067810 */ /* 0x000fe40007f1e0ff */
[----:B------:R-:W-:Y:S01]  /*0c00*/  MOV R13, R17 ;  /* 0x00000011000d7202 */ /* 0x000fe20000000f00 */
[----:B------:R-:W2:Y:S01]  /*0c10*/  LDCU.64 UR4, c[0x0][0x3f0] ;  /* 0x00007e00ff0477ac */ /* 0x000ea20008000a00 */
[----:B------:R-:W-:-:S05]  /*0c20*/  IADD3.X R9, PT, PT, RZ, R19, RZ, P0, !PT ;  /* 0x00000013ff097210 */ /* 0x000fca00007fe4ff */
[----:B----4-:R-:W-:Y:S02]  /*0c30*/  IMAD R9, R9, UR6, RZ ;  /* 0x0000000609097c24 */ /* 0x010fe4000f8e02ff */
[----:B------:R-:W-:-:S04]  /*0c40*/  IMAD.WIDE.U32 R12, R6, UR6, R12 ;  /* 0x00000006060c7c25 */ /* 0x000fc8000f8e000c */
[----:B------:R-:W-:Y:S01]  /*0c50*/  IMAD R9, R6, UR7, R9 ;  /* 0x0000000706097c24 */ /* 0x000fe2000f8e0209 */
[----:B--23--:R-:W-:-:S04]  /*0c60*/  LEA R14, P0, R12, UR4, 0x1 ;  /* 0x000000040c0e7c11 */ /* 0x00cfc8000f8008ff */
[----:B------:R-:W-:-:S04]  /*0c70*/  IADD3 R9, PT, PT, R13, R9, RZ ;  /* 0x000000090d097210 */ /* 0x000fc80007ffe0ff */
[----:B------:R-:W-:-:S05]  /*0c80*/  LEA.HI.X R15, R12, UR5, R9, 0x1, P0 ;  /* 0x000000050c0f7c11 */ /* 0x000fca00080f0c09 */
[----:B------:R4:W-:Y:S04]  /*0c90*/  STG.E.128 desc[UR12][R14.64], RZ ;  /* 0x000000ff0e007986 */ /* 0x0009e8000c101d0c */
[----:B------:R4:W-:Y:S04]  /*0ca0*/  STG.E.128 desc[UR12][R14.64+0x80], RZ ;  /* 0x000080ff0e007986 */ /* 0x0009e8000c101d0c */
[----:B------:R4:W-:Y:S02]  /*0cb0*/  STG.E.128 desc[UR12][R14.64+0x100], RZ ;  /* 0x000100ff0e007986 */ /* 0x0009e4000c101d0c */
.L_x_49:
[----:B------:R-:W-:Y:S05]  /*0cc0*/  BSYNC.RECONVERGENT B0 ;  /* 0x0000000000007941 */ /* 0x000fea0003800200 */
.L_x_48:
[----:B------:R-:W-:Y:S01]  /*0cd0*/  BSSY.RECONVERGENT B0, `(.L_x_50) ;  /* 0x000000b000007945 */ /* 0x000fe20003800200 */
[----:B------:R-:W-:-:S03]  /*0ce0*/  IADD3.X R2, PT, PT, R100, R3, R2, P2, P1 ;  /* 0x0000000364027210 */ /* 0x000fc600017e2402 */
[----:B------:R-:W-:Y:S05]  /*0cf0*/  @P6 BRA `(.L_x_51) ;  /* 0x0000000000206947 */ /* 0x000fea0003800000 */
[----:B------:R-:W5:Y:S01]  /*0d00*/  LDCU.64 UR4, c[0x0][0x420] ;  /* 0x00008400ff0477ac */ /* 0x000f620008000a00 */
[----:B------:R-:W-:-:S05]  /*0d10*/  IMAD R0, R0, R5, RZ ;  /* 0x0000000500007224 */ /* 0x000fca00078e02ff */
[----:B------:R-:W-:-:S04]  /*0d20*/  IADD3 R3, P0, PT, R0, R7, RZ ;  /* 0x0000000700037210 */ /* 0x000fc80007f1e0ff */
[----:B------:R-:W-:Y:S02]  /*0d30*/  LEA.HI.X.SX32 R0, R0, R2, 0x1, P0 ;  /* 0x0000000200007211 */ /* 0x000fe400000f0eff */
[----:B-----5:R-:W-:-:S04]  /*0d40*/  LEA R12, P0, R3, UR4, 0x2 ;  /* 0x00000004030c7c11 */ /* 0x020fc8000f8010ff */
[----:B------:R-:W-:Y:S01]  /*0d50*/  LEA.HI.X R13, R3, UR5, R0, 0x2, P0 ;  /* 0x00000005030d7c11 */ /* 0x000fe200080f1400 */
[----:B------:R-:W-:-:S05]  /*0d60*/  IMAD.MOV.U32 R3, RZ, RZ, 0x7f800000 ;  /* 0x7f800000ff037424 */ /* 0x000fca00078e00ff */
[----:B------:R1:W-:Y:S03]  /*0d70*/  STG.E desc[UR12][R12.64], R3 ;  /* 0x000000030c007986 */ /* 0x0003e6000c10190c */
.L_x_51:
[----:B------:R-:W-:Y:S05]  /*0d80*/  BSYNC.RECONVERGENT B0 ;  /* 0x0000000000007941 */ /* 0x000fea0003800200 */
.L_x_50:
[----:B------:R-:W-:Y:S04]  /*0d90*/  BSSY.RECONVERGENT B0, `(.L_x_52) ;  /* 0x000000a000007945 */ /* 0x000fe80003800200 */
[----:B------:R-:W-:Y:S05]  /*0da0*/  @P5 BRA `(.L_x_53) ;  /* 0x0000000000205947 */ /* 0x000fea0003800000 */
[----:B------:R-:W5:Y:S01]  /*0db0*/  LDCU.64 UR4, c[0x0][0x420] ;  /* 0x00008400ff0477ac */ /* 0x000f620008000a00 */
[----:B------:R-:W-:-:S05]  /*0dc0*/  IMAD R0, R10, R5, RZ ;  /* 0x000000050a007224 */ /* 0x000fca00078e02ff */
[----:B-1----:R-:W-:-:S04]  /*0dd0*/  IADD3 R3, P0, PT, R0, R7, RZ ;  /* 0x0000000700037210 */ /* 0x002fc80007f1e0ff */
[----:B------:R-:W-:Y:S02]  /*0de0*/  LEA.HI.X.SX32 R0, R0, R2, 0x1, P0 ;  /* 0x0000000200007211 */ /* 0x000fe400000f0eff */
[----:B-----5:R-:W-:-:S04]  /*0df0*/  LEA R10, P0, R3, UR4, 0x2 ;  /* 0x00000004030a7c11 */ /* 0x020fc8000f8010ff */
[----:B------:R-:W-:Y:S01]  /*0e00*/  LEA.HI.X R11, R3, UR5, R0, 0x2, P0 ;  /* 0x00000005030b7c11 */ /* 0x000fe200080f1400 */
[----:B------:R-:W-:-:S05]  /*0e10*/  IMAD.MOV.U32 R3, RZ, RZ, 0x7f800000 ;  /* 0x7f800000ff037424 */ /* 0x000fca00078e00ff */
[----:B------:R1:W-:Y:S03]  /*0e20*/  STG.E desc[UR12][R10.64], R3 ;  /* 0x000000030a007986 */ /* 0x0003e6000c10190c */
.L_x_53:
[----:B------:R-:W-:Y:S05]  /*0e30*/  BSYNC.RECONVERGENT B0 ;  /* 0x0000000000007941 */ /* 0x000fea0003800200 */
.L_x_52:
        /* <DEDUP_REMOVED lines=10> */
.L_x_55:
[----:B------:R-:W-:Y:S05]  /*0ee0*/  BSYNC.RECONVERGENT B0 ;  /* 0x0000000000007941 */ /* 0x000fea0003800200 */
.L_x_54:
[----:B------:R-:W-:Y:S05]  /*0ef0*/  @P3 EXIT ;  /* 0x000000000000394d */ /* 0x000fea0003800000 */
[----:B------:R-:W5:Y:S01]  /*0f00*/  LDCU.64 UR4, c[0x0][0x420] ;  /* 0x00008400ff0477ac */ /* 0x000f620008000a00 */
[----:B------:R-:W-:Y:S02]  /*0f10*/  IMAD R4, R4, R5, RZ ;  /* 0x0000000504047224 */ /* 0x000fe400078e02ff */
[----:B-1----:R-:W-:-:S03]  /*0f20*/  IMAD.MOV.U32 R3, RZ, RZ, 0x7f800000 ;  /* 0x7f800000ff037424 */ /* 0x002fc600078e00ff */
[----:B------:R-:W-:-:S04]  /*0f30*/  IADD3 R7, P0, PT, R4, R7, RZ ;  /* 0x0000000704077210 */ /* 0x000fc80007f1e0ff */
[----:B------:R-:W-:Y:S02]  /*0f40*/  LEA.HI.X.SX32 R2, R4, R2, 0x1, P0 ;  /* 0x0000000204027211 */ /* 0x000fe400000f0eff */
[----:B-----5:R-:W-:-:S04]  /*0f50*/  LEA R4, P0, R7, UR4, 0x2 ;  /* 0x0000000407047c11 */ /* 0x020fc8000f8010ff */
[----:B------:R-:W-:-:S05]  /*0f60*/  LEA.HI.X R5, R7, UR5, R2, 0x2, P0 ;  /* 0x0000000507057c11 */ /* 0x000fca00080f1402 */
[----:B------:R-:W-:Y:S01]  /*0f70*/  STG.E desc[UR12][R4.64], R3 ;  /* 0x0000000304007986 */ /* 0x000fe2000c10190c */
[----:B------:R-:W-:Y:S05]  /*0f80*/  EXIT ;  /* 0x000000000000794d */ /* 0x000fea0003800000 */
.L_x_40:
        /* <DEDUP_REMOVED lines=22> */
.L_x_56:
[----:B------:R-:W1:Y:S01]  /*10f0*/  LDC.64 R134, c[0x0][0x3b8] ;  /* 0x0000ee00ff867b82 */ /* 0x000e620000000a00 */
[----:B------:R-:W-:-:S05]  /*1100*/  IADD3 R28, PT, PT, R7, R8, RZ ;  /* 0x00000008071c7210 */ /* 0x000fca0007ffe0ff */
[C---:B-1----:R-:W-:Y:S02]  /*1110*/  IMAD R2, R28.reuse, R135, RZ ;  /* 0x000000871c027224 */ /* 0x042fe400078e02ff */
[----:B------:R-:W-:-:S05]  /*1120*/  IMAD.WIDE.U32 R28, R28, R134, RZ ;  /* 0x000000861c1c7225 */ /* 0x000fca00078e00ff */
[----:B------:R-:W-:Y:S02]  /*1130*/  IADD3 R2, PT, PT, R29, R2, RZ ;  /* 0x000000021d027210 */ /* 0x000fe40007ffe0ff */
.L_x_57:
        /* <DEDUP_REMOVED lines=39> */
.L_x_58:
[----:B------:R-:W1:Y:S01]  /*13b0*/  LDC.64 R4, c[0x0][0x3c0] ;  /* 0x0000f000ff047b82 */ /* 0x000e620000000a00 */
[----:B------:R-:W-:-:S05]  /*13c0*/  IADD3 R7, PT, PT, R7, R8, RZ ;  /* 0x0000000807077210 */ /* 0x000fca0007ffe0ff */
[C---:B-1----:R-:W-:Y:S02]  /*13d0*/  IMAD R20, R7.reuse, R5, RZ ;  /* 0x0000000507147224 */ /* 0x042fe400078e02ff */
[----:B------:R-:W-:-:S05]  /*13e0*/  IMAD.WIDE.U32 R22, R7, R4, RZ ;  /* 0x0000000407167225 */ /* 0x000fca00078e00ff */
[----:B------:R-:W-:-:S07]  /*13f0*/  IADD3 R20, PT, PT, R23, R20, RZ ;  /* 0x0000001417147210 */ /* 0x000fce0007ffe0ff */
.L_x_59:
[----:B------:R-:W-:Y:S01]  /*1400*/  SHF.R.U32.HI R13, RZ, 0x3, R191 ;  /* 0x00000003ff0d7819 */ /* 0x000fe200000116bf */
[----:B------:R-:W-:Y:S01]  /*1410*/  IMAD.IADD R194, R101, 0x1, -R100 ;  /* 0x0000000165c27824 */ /* 0x000fe200078e0a64 */
[----:B------:R-:W1:Y:S01]  /*1420*/  LDCU.128 UR4, c[0x0][0x3d0] ;  /* 0x00007a00ff0477ac */ /* 0x000e620008000c00 */
[----:B------:R-:W-:Y:S01]  /*1430*/  IMAD.SHL.U32 R204, R191, 0x8, RZ ;  /* 0x00000008bfcc7824 */ /* 0x000fe200078e00ff */
[----:B------:R-:W-:Y:S01]  /*1440*/  SHF.R.S32.HI R12, RZ, 0x1f, R0 ;  /* 0x0000001fff0c7819 */ /* 0x000fe20000011400 */
[C---:B------:R-:W-:Y:S01]  /*1450*/  VIADD R21, R13.reuse, 0x20 ;  /* 0x000000200d157836 */ /* 0x040fe20000000000 */
[CC--:B------:R-:W-:Y:S01]  /*1460*/  ISETP.GE.AND P4, PT, R13.reuse, R194.reuse, PT ;  /* 0x000000c20d00720c */ /* 0x0c0fe20003f86270 */
[----:B------:R-:W-:Y:S01]  /*1470*/  VIADD R3, R13, 0x40 ;  /* 0x000000400d037836 */ /* 0x000fe20000000000 */
[----:B------:R-:W-:Y:S01]  /*1480*/  LOP3.LUT R133, R204, 0x38, RZ, 0xc0, !PT ;  /* 0x00000038cc857812 */ /* 0x000fe200078ec0ff */
[----:B------:R-:W2:Y:S01]  /*1490*/  LDCU.64 UR8, c[0x0][0x3c8] ;  /* 0x00007900ff0877ac */ /* 0x000ea20008000a00 */
[----:B------:R-:W-:Y:S01]  /*14a0*/  ISETP.GE.AND P0, PT, R21, R194, PT ;  /* 0x000000c21500720c */ /* 0x000fe20003f06270 */
[----:B------:R-:W-:Y:S01]  /*14b0*/  IMAD.WIDE.U32 R18, R18, 0x80, RZ ;  /* 0x0000008012127825 */ /* 0x000fe200078e00ff */
[----:B------:R-:W-:Y:S01]  /*14c0*/  IADD3 R28, P1, PT, R133, R28, RZ ;  /* 0x0000001c851c7210 */ /* 0x000fe20007f3e0ff */
[----:B------:R-:W3:Y:S01]  /*14d0*/  LDCU.64 UR10, c[0x0][0x388] ;  /* 0x00007100ff0a77ac */ /* 0x000ee20008000a00 */
[----:B------:R-:W-:Y:S01]  /*14e0*/  ISETP.GE.AND P6, PT, R3, R194, PT ;  /* 0x000000c20300720c */ /* 0x000fe20003fc6270 */
[----:B------:R-:W4:Y:S01]  /*14f0*/  S2UR UR14, SR_CgaCtaId ;  /* 0x00000000000e79c3 */ /* 0x000f220000008800 */
[----:B------:R-:W-:Y:S01]  /*1500*/  IADD3.X R29, PT, PT, RZ, R2, RZ, P1, !PT ;  /* 0x00000002ff1d7210 */ /* 0x000fe20000ffe4ff */
[----:B------:R-:W-:Y:S01]  /*1510*/  VIADD R25, R13, 0x60 ;  /* 0x000000600d197836 */ /* 0x000fe20000000000 */
[----:B------:R-:W-:Y:S01]  /*1520*/  IADD3 R16, P1, PT, R133, R16, RZ ;  /* 0x0000001085107210 */ /* 0x000fe20007f3e0ff */
[----:B------:R-:W-:Y:S01]  /*1530*/  IMAD.SHL.U32 R90, R134, 0x40, RZ ;  /* 0x00000040865a7824 */ /* 0x000fe200078e00ff */
[----:B------:R-:W-:Y:S01]  /*1540*/  LOP3.LUT R15, R18, R13, RZ, 0xfc, !PT ;  /* 0x0000000d120f7212 */ /* 0x000fe200078efcff */
[----:B-1----:R-:W-:Y:S01]  /*1550*/  IMAD R7, R12, UR4, RZ ;  /* 0x000000040c077c24 */ /* 0x002fe2000f8e02ff */
[----:B------:R-:W-:Y:S01]  /*1560*/  LOP3.LUT R24, R204, 0x1f8, RZ, 0xc0, !PT ;  /* 0x000001f8cc187812 */ /* 0x000fe200078ec0ff */
[----:B------:R-:W1:Y:S01]  /*1570*/  @!P0 LDC.64 R2, c[0x0][0x3b0] ;  /* 0x0000ec00ff028b82 */ /* 0x000e620000000a00 */
[----:B------:R-:W-:Y:S01]  /*1580*/  IMAD.X R17, RZ, RZ, R6, P1 ;  /* 0x000000ffff117224 */ /* 0x000fe200008e0606 */
[----:B------:R-:W-:Y:S01]  /*1590*/  @!P0 IADD3 R34, P1, PT, R15, 0x20, RZ ;  /* 0x000000200f228810 */ /* 0x000fe20007f3e0ff */
[----:B------:R-:W-:Y:S01]  /*15a0*/  IMAD R198, R0, UR5, R7 ;  /* 0x0000000500c67c24 */ /* 0x000fe2000f8e0207 */
[----:B------:R-:W-:Y:S01]  /*15b0*/  ISETP.GE.AND P5, PT, R25, R194, PT ;  /* 0x000000c21900720c */ /* 0x000fe20003fa6270 */
[----:B--2---:R-:W-:Y:S01]  /*15c0*/  IMAD.WIDE.U32 R16, R27, UR8, R16 ;  /* 0x000000081b107c25 */ /* 0x004fe2000f8e0010 */
[----:B------:R-:W-:-:S02]  /*15d0*/  @!P0 IADD3.X R23, PT, PT, RZ, R19, RZ, P1, !PT ;  /* 0x00000013ff178210 */ /* 0x000fc40000ffe4ff */
[----:B------:R-:W2:Y:S01]  /*15e0*/  @!P4 LDC.64 R10, c[0x0][0x3b0] ;  /* 0x0000ec00ff0acb82 */ /* 0x000ea20000000a00 */
[----:B------:R-:W-:Y:S01]  /*15f0*/  IMAD.WIDE.U32 R28, R13, R134, R28 ;  /* 0x000000860d1c7225 */ /* 0x000fe200078e001c */
[C---:B------:R-:W-:Y:S02]  /*1600*/  SHF.L.U32 R92, R134.reuse, 0x5, RZ ;  /* 0x00000005865c7819 */ /* 0x040fe400000006ff */
[----:B------:R-:W-:Y:S01]  /*1610*/  SHF.L.U64.HI R91, R134, 0x5, R135 ;  /* 0x00000005865b7819 */ /* 0x000fe20000010287 */
[----:B------:R-:W-:Y:S01]  /*1620*/  IMAD R17, R27, UR9, R17 ;  /* 0x000000091b117c24 */ /* 0x000fe2000f8e0211 */
[----:B------:R-:W-:Y:S01]  /*1630*/  SHF.R.U32.HI R99, RZ, 0x1, R191 ;  /* 0x00000001ff637819 */ /* 0x000fe200000116bf */
[----:B------:R-:W-:Y:S01]  /*1640*/  IMAD R29, R13, R135, R29 ;  /* 0x000000870d1d7224 */ /* 0x000fe200078e021d */
[----:B------:R-:W5:Y:S01]  /*1650*/  @!P0 LDC.64 R6, c[0x0][0x380] ;  /* 0x0000e000ff068b82 */ /* 0x000f620000000a00 */
[----:B------:R-:W-:Y:S02]  /*1660*/  @!P6 IMAD.MOV.U32 R25, RZ, RZ, R17 ;  /* 0x000000ffff19e224 */ /* 0x000fe400078e0011 */
[----:B------:R-:W-:Y:S01]  /*1670*/  IMAD.WIDE.U32 R28, R0, UR4, R28 ;  /* 0x00000004001c7c25 */ /* 0x000fe2000f8e001c */
[----:B------:R-:W-:-:S02]  /*1680*/  UMOV UR4, 0x400 ;  /* 0x0000040000047882 */ /* 0x000fc40000000000 */
[----:B----4-:R-:W-:Y:S01]  /*1690*/  ULEA UR5, UR14, UR4, 0x18 ;  /* 0x000000040e057291 */ /* 0x010fe2000f8ec0ff */
[----:B------:R-:W-:Y:S01]  /*16a0*/  IMAD.IADD R198, R29, 0x1, R198 ;  /* 0x000000011dc67824 */ /* 0x000fe200078e02c6 */
[----:B------:R-:W4:Y:S01]  /*16b0*/  @!P4 LDC.64 R8, c[0x0][0x380] ;  /* 0x0000e000ff08cb82 */ /* 0x000f220000000a00 */
[----:B-1----:R-:W-:Y:S01]  /*16c0*/  @!P0 IMAD R14, R23, R2, RZ ;  /* 0x00000002170e8224 */ /* 0x002fe200078e02ff */
[C---:B---3--:R-:W-:Y:S01]  /*16d0*/  LEA R199, P1, R28.reuse, UR10, 0x1 ;  /* 0x0000000a1cc77c11 */ /* 0x048fe2000f8208ff */
[----:B------:R-:W-:Y:S02]  /*16e0*/  IMAD.MOV.U32 R88, RZ, RZ, 0x20 ;  /* 0x00000020ff587424 */ /* 0x000fe400078e00ff */
[----:B------:R-:W-:Y:S01]  /*16f0*/  IMAD.SHL.U32 R193, R191, 0x2, RZ ;  /* 0x00000002bfc17824 */ /* 0x000fe200078e00ff */
[----:B------:R-:W-:Y:S01]  /*1700*/  LEA.HI.X R198, R28, UR11, R198, 0x1, P1 ;  /* 0x0000000b1cc67c11 */ /* 0x000fe200088f0cc6 */
[-C--:B--2---:R-:W-:Y:S02]  /*1710*/  @!P4 IMAD R18, R19, R10.reuse, RZ ;  /* 0x0000000a1312c224 */ /* 0x084fe400078e02ff */
[----:B------:R-:W-:Y:S01]  /*1720*/  @!P4 IMAD.WIDE.U32 R30, R15, R10, R16 ;  /* 0x0000000a0f1ec225 */ /* 0x000fe200078e0010 */
[----:B------:R-:W-:-:S03]  /*1730*/  LOP3.LUT R193, R193, 0x6, RZ, 0xc0, !PT ;  /* 0x00000006c1c17812 */ /* 0x000fc600078ec0ff */
[C---:B------:R-:W-:Y:S02]  /*1740*/  @!P0 IMAD R10, R34.reuse, R3, R14 ;  /* 0x00000003220a8224 */ /* 0x040fe400078e020e */
[----:B------:R-:W-:Y:S02]  /*1750*/  @!P0 IMAD.WIDE.U32 R34, R34, R2, R16 ;  /* 0x0000000222228225 */ /* 0x000fe400078e0010 */
[----:B------:R-:W1:Y:S02]  /*1760*/  @!P6 LDC.64 R2, c[0x0][0x3b0] ;  /* 0x0000ec00ff02eb82 */ /* 0x000e640000000a00 */
[----:B------:R-:W-:Y:S01]  /*1770*/  @!P4 IMAD R11, R15, R11, R18 ;  /* 0x0000000b0f0bc224 */ /* 0x000fe200078e0212 */
[----:B------:R-:W-:Y:S01]  /*1780*/  @!P0 IADD3 R10, PT, PT, R35, R10, RZ ;  /* 0x0000000a230a8210 */ /* 0x000fe20007ffe0ff */
[----:B------:R-:W-:Y:S01]  /*1790*/  VIADD R14, R190, 0xffffffff ;  /* 0xffffffffbe0e7836 */ /* 0x000fe20000000000 */
[----:B-----5:R-:W-:Y:S01]  /*17a0*/  @!P0 LEA R32, P1, R34, R6, 0x1 ;  /* 0x0000000622208211 */ /* 0x020fe200078208ff */
[----:B------:R-:W-:Y:S01]  /*17b0*/  @!P4 IMAD.IADD R26, R31, 0x1, R11 ;  /* 0x000000011f1ac824 */ /* 0x000fe200078e020b */
[----:B------:R-:W-:Y:S01]  /*17c0*/  LOP3.LUT R11, R24, 0x38, R191, 0x78, !PT ;  /* 0x00000038180b7812 */ /* 0x000fe200078e78bf */
[----:B------:R-:W-:Y:S01]  /*17d0*/  IMAD R18, R14, -0x40, R93 ;  /* 0xffffffc00e127824 */ /* 0x000fe200078e025d */
[----:B------:R-:W-:Y:S01]  /*17e0*/  @!P0 LEA.HI.X R33, R34, R7, R10, 0x1, P1 ;  /* 0x0000000722218211 */ /* 0x000fe200008f0c0a */
[----:B------:R-:W-:Y:S01]  /*17f0*/  @!P6 IMAD.MOV.U32 R24, RZ, RZ, R16 ;  /* 0x000000ffff18e224 */ /* 0x000fe200078e0010 */
[----:B------:R-:W-:Y:S01]  /*1800*/  LOP3.LUT R202, R11, 0x1e00, R204, 0xf8, !PT ;  /* 0x00001e000bca7812 */ /* 0x000fe200078ef8cc */
[----:B------:R-:W-:Y:S01]  /*1810*/  IMAD R193, R190, 0x40, R193 ;  /* 0x00000040bec17824 */ /* 0x000fe200078e02c1 */
[----:B----4-:R-:W-:Y:S01]  /*1820*/  @!P4 LEA R28, P2, R30, R8, 0x1 ;  /* 0x000000081e1cc211 */ /* 0x010fe200078408ff */
[----:B------:R-:W2:Y:S01]  /*1830*/  @!P6 LDC.64 R10, c[0x0][0x380] ;  /* 0x0000e000ff0aeb82 */ /* 0x000ea20000000a00 */
[----:B------:R-:W-:-:S02]  /*1840*/  @!P6 IADD3 R6, P1, PT, R15, 0x40, RZ ;  /* 0x000000400f06e810 */ /* 0x000fc40007f3e0ff */
[----:B------:R-:W-:Y:S02]  /*1850*/  @!P4 LEA.HI.X R29, R30, R9, R26, 0x1, P2 ;  /* 0x000000091e1dc211 */ /* 0x000fe400010f0c1a */
[----:B------:R-:W-:Y:S01]  /*1860*/  LEA R202, R202, UR5, 0x1 ;  /* 0x00000005caca7c11 */ /* 0x000fe2000f8e08ff */
[----:B------:R-:W-:Y:S01]  /*1870*/  @!P6 IMAD.X R7, RZ, RZ, R19, P1 ;  /* 0x000000ffff07e224 */ /* 0x000fe200008e0613 */
[CC--:B------:R-:W-:Y:S01]  /*1880*/  ISETP.GE.AND P3, PT, R21.reuse, R18.reuse, PT ;  /* 0x000000121500720c */ /* 0x0c0fe20003f66270 */
[----:B------:R-:W3:Y:S01]  /*1890*/  @!P5 LDC.64 R8, c[0x0][0x3b0] ;  /* 0x0000ec00ff08db82 */ /* 0x000ee20000000a00 */
[----:B------:R-:W-:Y:S01]  /*18a0*/  ISETP.GE.AND P2, PT, R21, R18, PT ;  /* 0x000000121500720c */ /* 0x000fe20003f46270 */
[----:B------:R-:W-:Y:S01]  /*18b0*/  @!PT LDS RZ, [RZ] ;  /* 0x00000000fffff984 */ /* 0x000fe20000000800 */
[----:B------:R-:W-:Y:S01]  /*18c0*/  @!PT LDS RZ, [RZ] ;  /* 0x00000000fffff984 */ /* 0x000fe20000000800 */
[----:B------:R-:W-:Y:S01]  /*18d0*/  @!PT LDS RZ, [RZ] ;  /* 0x00000000fffff984 */ /* 0x000fe20000000800 */
[----:B------:R-:W-:Y:S01]  /*18e0*/  @!P4 LDGSTS.E.BYPASS.LTC128B.128 [R202], desc[UR12][R28.64] ;  /* 0x000000001ccacfae */ /* 0x000fe2000b981a0c */
[-C--:B-1----:R-:W-:Y:S02]  /*18f0*/  @!P6 IMAD R7, R7, R2.reuse, RZ ;  /* 0x000000020707e224 */ /* 0x082fe400078e02ff */
[C---:B------:R-:W-:Y:S01]  /*1900*/  @!P6 IMAD.WIDE.U32 R24, R6.reuse, R2, R24 ;  /* 0x000000020618e225 */ /* 0x040fe200078e0018 */
[----:B------:R-:W-:Y:S04]  /*1910*/  @!P4 LDGSTS.E.BYPASS.LTC128B.128 [R202+0x4000], desc[UR12][R28.64+0x80] ;  /* 0x040000801ccacfae */ /* 0x000fe8000b981a0c */
[----:B------:R-:W-:Y:S01]  /*1920*/  @!P4 LDGSTS.E.BYPASS.LTC128B.128 [R202+0x8000], desc[UR12][R28.64+0x100] ;  /* 0x080001001ccacfae */ /* 0x000fe2000b981a0c */
[----:B------:R-:W-:Y:S01]  /*1930*/  ISETP.GE.AND P4, PT, R13, R18, PT ;  /* 0x000000120d00720c */ /* 0x000fe20003f86270 */
[----:B------:R-:W-:Y:S01]  /*1940*/  @!P6 IMAD R18, R6, R3, R7 ;  /* 0x000000030612e224 */ /* 0x000fe200078e0207 */
[----:B------:R-:W-:Y:S01]  /*1950*/  SHF.L.U64.HI R3, R134, 0x6, R135 ;  /* 0x0000000686037819 */ /* 0x000fe20000010287 */
[----:B------:R-:W-:Y:S01]  /*1960*/  @!P0 LDGSTS.E.BYPASS.LTC128B.128 [R202+0x1000], desc[UR12][R32.64] ;  /* 0x0100000020ca8fae */ /* 0x000fe2000b981a0c */
[----:B------:R-:W1:Y:S01]  /*1970*/  @!P5 LDC.64 R6, c[0x0][0x380] ;  /* 0x0000e000ff06db82 */ /* 0x000e620000000a00 */
[----:B------:R-:W-:Y:S01]  /*1980*/  @!P6 IMAD.IADD R18, R25, 0x1, R18 ;  /* 0x000000011912e824 */ /* 0x000fe200078e0212 */
[----:B--2---:R-:W-:Y:S01]  /*1990*/  @!P6 LEA R10, P1, R24, R10, 0x1 ;  /* 0x0000000a180ae211 */ /* 0x004fe200078208ff */
[----:B------:R-:W-:Y:S01]  /*19a0*/  @!P0 LDGSTS.E.BYPASS.LTC128B.128 [R202+0x5000], desc[UR12][R32.64+0x80] ;  /* 0x0500008020ca8fae */ /* 0x000fe2000b981a0c */
[----:B------:R-:W-:-:S02]  /*19b0*/  IMAD R2, R3, R14, RZ ;  /* 0x0000000e03027224 */ /* 0x000fc400078e02ff */
[----:B------:R-:W-:Y:S01]  /*19c0*/  @!P6 LEA.HI.X R11, R24, R11, R18, 0x1, P1 ;  /* 0x0000000b180be211 */ /* 0x000fe200008f0c12 */
[----:B------:R-:W-:Y:S01]  /*19d0*/  @!P0 LDGSTS.E.BYPASS.LTC128B.128 [R202+0x9000], desc[UR12][R32.64+0x100] ;  /* 0x0900010020ca8fae */ /* 0x000fe2000b981a0c */
[----:B------:R-:W-:-:S03]  /*19e0*/  IADD3 R22, P0, PT, R133, R22, RZ ;  /* 0x0000001685167210 */ /* 0x000fc60007f1e0ff */
[----:B------:R-:W-:Y:S01]  /*19f0*/  @!P6 LDGSTS.E.BYPASS.LTC128B.128 [R202+0x2000], desc[UR12][R10.64] ;  /* 0x020000000acaefae */ /* 0x000fe2000b981a0c */
[----:B------:R-:W-:Y:S01]  /*1a00*/  IADD3.X R23, PT, PT, RZ, R20, RZ, P0, !PT ;  /* 0x00000014ff177210 */ /* 0x000fe200007fe4ff */
[----:B------:R-:W-:Y:S01]  /*1a10*/  IMAD.WIDE.U32 R20, R90, R14, RZ ;  /* 0x0000000e5a147225 */ /* 0x000fe200078e00ff */
[----:B------:R-:W-:Y:S01]  /*1a20*/  @!P5 IADD3 R15, P0, PT, R15, 0x60, RZ ;  /* 0x000000600f0fd810 */ /* 0x000fe20007f1e0ff */
[----:B------:R-:W-:Y:S02]  /*1a30*/  @!P6 LDGSTS.E.BYPASS.LTC128B.128 [R202+0x6000], desc[UR12][R10.64+0x80] ;  /* 0x060000800acaefae */ /* 0x000fe4000b981a0c */
[----:B------:R-:W-:Y:S02]  /*1a40*/  IMAD.WIDE.U32 R22, R13, R4, R22 ;  /* 0x000000040d167225 */ /* 0x000fe400078e0016 */
[----:B------:R2:W-:Y:S01]  /*1a50*/  @!P6 LDGSTS.E.BYPASS.LTC128B.128 [R202+0xa000], desc[UR12][R10.64+0x100] ;  /* 0x0a0001000acaefae */ /* 0x0005e2000b981a0c */
[----:B------:R-:W-:Y:S01]  /*1a60*/  LOP3.LUT P6, RZ, R191, 0x4, RZ, 0xc0, !PT ;  /* 0x00000004bfff7812 */ /* 0x000fe200078cc0ff */
[----:B------:R-:W-:-:S02]  /*1a70*/  @!P5 IMAD.X R19, RZ, RZ, R19, P0 ;  /* 0x000000ffff13d224 */ /* 0x000fc400000e0613 */
[----:B------:R-:W-:Y:S02]  /*1a80*/  IMAD R23, R13, R5, R23 ;  /* 0x000000050d177224 */ /* 0x000fe400078e0217 */
[----:B---3--:R-:W-:Y:S02]  /*1a90*/  @!P5 IMAD R18, R19, R8, RZ ;  /* 0x000000081312d224 */ /* 0x008fe400078e02ff */
[----:B------:R-:W-:Y:S01]  /*1aa0*/  IMAD.IADD R13, R21, 0x1, R2 ;  /* 0x00000001150d7824 */ /* 0x000fe200078e0202 */
[----:B------:R-:W-:Y:S01]  /*1ab0*/  @!P3 IADD3 R2, P0, PT, R92, R20, RZ ;  /* 0x000000145c02b210 */ /* 0x000fe20007f1e0ff */
[C---:B------:R-:W-:Y:S01]  /*1ac0*/  @!P5 IMAD R9, R15.reuse, R9, R18 ;  /* 0x000000090f09d224 */ /* 0x040fe200078e0212 */
[----:B------:R-:W-:Y:S01]  /*1ad0*/  @!P4 LEA R18, P1, R20, R199, 0x1 ;  /* 0x000000c71412c211 */ /* 0x000fe200078208ff */
[----:B------:R-:W-:-:S03]  /*1ae0*/  @!P5 IMAD.WIDE.U32 R16, R15, R8, R16 ;  /* 0x000000080f10d225 */ /* 0x000fc600078e0010 */
[----:B------:R-:W-:Y:S01]  /*1af0*/  @!P4 LEA.HI.X R19, R20, R198, R13, 0x1, P1 ;  /* 0x000000c61413c211 */ /* 0x000fe200008f0c0d */
[----:B------:R-:W-:Y:S01]  /*1b00*/  @!P5 IMAD.IADD R9, R17, 0x1, R9 ;  /* 0x000000011109d824 */ /* 0x000fe200078e0209 */
[----:B-1----:R-:W-:Y:S01]  /*1b10*/  @!P5 LEA R6, P1, R16, R6, 0x1 ;  /* 0x000000061006d211 */ /* 0x002fe200078208ff */
[----:B------:R-:W-:Y:S01]  /*1b20*/  IMAD R15, R12, UR6, RZ ;  /* 0x000000060c0f7c24 */ /* 0x000fe2000f8e02ff */
[----:B------:R-:W-:Y:S01]  /*1b30*/  SHF.L.U32 R17, R4, 0x6, RZ ;  /* 0x0000000604117819 */ /* 0x000fe200000006ff */
        /* <DEDUP_REMOVED lines=11> */
[----:B------:R-:W-:Y:S01]  /*1bf0*/  IMAD.WIDE.U32 R16, R17, R14, RZ ;  /* 0x0000000e11107225 */ /* 0x000fe200078e00ff */
[----:B------:R-:W-:-:S02]  /*1c00*/  IADD3 R15, PT, PT, R23, R15, RZ ;  /* 0x0000000f170f7210 */ /* 0x000fc40007ffe0ff */
[----:B------:R3:W-:Y:S01]  /*1c10*/  @!P5 LDGSTS.E.BYPASS.LTC128B.128 [R202+0xb000], desc[UR12][R6.64+0x100] ;  /* 0x0b00010006cadfae */ /* 0x0007e2000b981a0c */
[----:B------:R-:W-:Y:S01]  /*1c20*/  IMAD.SHL.U32 R8, R191, 0x20, RZ ;  /* 0x00000020bf087824 */ /* 0x000fe200078e00ff */
[----:B------:R-:W-:Y:S02]  /*1c30*/  @!P2 LEA R2, P0, R4, R16, 0x5 ;  /* 0x000000100402a211 */ /* 0x000fe400078028ff */
[----:B------:R-:W-:Y:S01]  /*1c40*/  @!P4 LDGSTS.E.BYPASS.LTC128B.128 [R202+0xc000], desc[UR12][R18.64] ;  /* 0x0c00000012cacfae */ /* 0x000fe2000b981a0c */
[----:B------:R-:W-:Y:S02]  /*1c50*/  LOP3.LUT R144, R133, 0x1c0, R0, 0xf8, !PT ;  /* 0x000001c085907812 */ /* 0x000fe400078ef800 */
[----:B------:R-:W-:Y:S01]  /*1c60*/  LOP3.LUT R207, R0, 0x400, RZ, 0xc0, !PT ;  /* 0x0000040000cf7812 */ /* 0x000fe200078ec0ff */
[----:B------:R-:W-:Y:S01]  /*1c70*/  @!P4 LDGSTS.E.BYPASS.LTC128B.128 [R202+0xe000], desc[UR12][R18.64+0x80] ;  /* 0x0e00008012cacfae */ /* 0x000fe2000b981a0c */
[----:B-1----:R-:W-:Y:S01]  /*1c80*/  LEA R197, P1, R22, UR6, 0x1 ;  /* 0x0000000616c57c11 */ /* 0x002fe2000f8208ff */
[----:B------:R-:W1:Y:S01]  /*1c90*/  LDCU UR6, c[0x0][0x50c] ;  /* 0x0000a180ff0677ac */ /* 0x000e620008000800 */
[----:B------:R-:W-:Y:S01]  /*1ca0*/  LOP3.LUT R89, R144, 0x8, R99, 0x78, !PT ;  /* 0x0000000890597812 */ /* 0x000fe200078e7863 */
[----:B------:R4:W-:Y:S01]  /*1cb0*/  @!P4 LDGSTS.E.BYPASS.LTC128B.128 [R202+0x10000], desc[UR12][R18.64+0x100] ;  /* 0x1000010012cacfae */ /* 0x0009e2000b981a0c */
[----:B------:R-:W-:-:S02]  /*1cc0*/  LEA.HI.X R196, R22, UR7, R15, 0x1, P1 ;  /* 0x0000000716c47c11 */ /* 0x000fc400088f0c0f */
[----:B--2---:R-:W-:Y:S01]  /*1cd0*/  @!P4 LEA R10, P1, R16, R197, 0x1 ;  /* 0x000000c5100ac211 */ /* 0x004fe200078208ff */
[----:B------:R-:W-:Y:S01]  /*1ce0*/  @!P3 LDGSTS.E.BYPASS.LTC128B.128 [R202+0xd000], desc[UR12][R12.64] ;  /* 0x0d0000000ccabfae */ /* 0x000fe2000b981a0c */
[----:B------:R-:W-:Y:S02]  /*1cf0*/  LOP3.LUT R99, R99, 0x1f0, RZ, 0xc0, !PT ;  /* 0x000001f063637812 */ /* 0x000fe400078ec0ff */
[----:B------:R-:W-:Y:S01]  /*1d00*/  ISETP.NE.AND P5, PT, R190, 0x1, PT ;  /* 0x00000001be00780c */ /* 0x000fe20003fa5270 */
[----:B------:R-:W-:Y:S01]  /*1d10*/  @!P3 LDGSTS.E.BYPASS.LTC128B.128 [R202+0xf000], desc[UR12][R12.64+0x80] ;  /* 0x0f0000800ccabfae */ /* 0x000fe2000b981a0c */
[----:B------:R-:W-:-:S03]  /*1d20*/  IADD3 R100, PT, PT, R99, 0x1, R100 ;  /* 0x0000000163647810 */ /* 0x000fc60007ffe064 */
[----:B------:R-:W-:Y:S01]  /*1d30*/  @!P3 LDGSTS.E.BYPASS.LTC128B.128 [R202+0x11000], desc[UR12][R12.64+0x100] ;  /* 0x110001000ccabfae */ /* 0x000fe2000b981a0c */
[----:B---3--:R-:W-:-:S03]  /*1d40*/  IMAD R7, R9, R14, RZ ;  /* 0x0000000e09077224 */ /* 0x008fc600078e02ff */
[----:B------:R-:W0:Y:S01]  /*1d50*/  LDGDEPBAR ;  /* 0x00000000000079af */ /* 0x000e220000000000 */
[----:B------:R-:W-:Y:S01]  /*1d60*/  LOP3.LUT R9, R0, 0x200, RZ, 0xc0, !PT ;  /* 0x0000020000097812 */ /* 0x000fe200078ec0ff */
[----:B------:R-:W-:-:S03]  /*1d70*/  IMAD.IADD R7, R17, 0x1, R7 ;  /* 0x0000000111077824 */ /* 0x000fc600078e0207 */
[----:B------:R-:W-:Y:S02]  /*1d80*/  LOP3.LUT R6, R9, 0x7c00, R8, 0xf8, !PT ;  /* 0x00007c0009067812 */ /* 0x000fe400078ef808 */
[----:B------:R-:W-:Y:S02]  /*1d90*/  @!P2 LEA.HI.X R5, R4, R7, R5, 0x5, P0 ;  /* 0x000000070405a211 */ /* 0x000fe400000f2c05 */
[----:B------:R-:W-:Y:S02]  /*1da0*/  @!P4 LEA.HI.X R11, R16, R196, R7, 0x1, P1 ;  /* 0x000000c4100bc211 */ /* 0x000fe400008f0c07 */
[----:B------:R-:W-:Y:S02]  /*1db0*/  @!P2 LEA R8, P0, R2, R197, 0x1 ;  /* 0x000000c50208a211 */ /* 0x000fe400078008ff */
[----:B------:R-:W-:Y:S02]  /*1dc0*/  LOP3.LUT R4, R144, 0x8, R191, 0x78, !PT ;  /* 0x0000000890047812 */ /* 0x000fe400078e78bf */
[----:B------:R-:W-:-:S02]  /*1dd0*/  IADD3 R6, PT, PT, R89, R6, RZ ;  /* 0x0000000659067210 */ /* 0x000fc40007ffe0ff */
[----:B------:R-:W-:Y:S01]  /*1de0*/  @!P2 LEA.HI.X R9, R2, R196, R5, 0x1, P0 ;  /* 0x000000c40209a211 */ /* 0x000fe200000f0c05 */
[----:B------:R-:W-:Y:S01]  /*1df0*/  IMAD R207, R4, 0x2, R207 ;  /* 0x0000000204cf7824 */ /* 0x000fe200078e02cf */
[----:B------:R-:W-:Y:S01]  /*1e00*/  LEA R105, R6, UR5, 0x1 ;  /* 0x0000000506697c11 */ /* 0x000fe2000f8e08ff */
[----:B------:R-:W-:Y:S01]  /*1e10*/  IMAD.MOV.U32 R2, RZ, RZ, 0x40 ;  /* 0x00000040ff027424 */ /* 0x000fe200078e00ff */
[----:B------:R-:W-:Y:S01]  /*1e20*/  LOP3.LUT P0, RZ, R191, 0x2, RZ, 0xc0, !PT ;  /* 0x00000002bfff7812 */ /* 0x000fe2000780c0ff */
[----:B------:R-:W-:Y:S01]  /*1e30*/  VIADD R97, R207, UR5 ;  /* 0x00000005cf617c36 */ /* 0x000fe20008000000 */
[----:B------:R-:W-:-:S04]  /*1e40*/  DEPBAR.LE SB0, 0x0 ;  /* 0x000080000000791a */ /* 0x000fc80000000000 */
[----:B------:R-:W-:Y:S01]  /*1e50*/  BAR.SYNC.DEFER_BLOCKING 0x0 ;  /* 0x0000000000007b1d */ /* 0x000fe20000010000 */
[----:B------:R-:W-:Y:S02]  /*1e60*/  SEL R88, R88, 0xffffffe0, !P0 ;  /* 0xffffffe058587807 */ /* 0x000fe40004000000 */
[----:B------:R-:W-:Y:S02]  /*1e70*/  SEL R2, R2, 0xffffffc0, !P6 ;  /* 0xffffffc002027807 */ /* 0x000fe40007000000 */
[----:B------:R-:W-:Y:S01]  /*1e80*/  IADD3 R102, PT, PT, R105, R88, RZ ;  /* 0x0000005869667210 */ /* 0x000fe20007ffe0ff */
[----:B------:R-:W-:Y:S01]  /*1e90*/  IMAD.IADD R96, R97, 0x1, R88 ;  /* 0x0000000161607824 */ /* 0x000fe200078e0258 */
[----:B------:R-:W-:Y:S01]  /*1ea0*/  IADD3 R103, PT, PT, R105, R2, RZ ;  /* 0x0000000269677210 */ /* 0x000fe20007ffe0ff */
[----:B------:R-:W-:-:S04]  /*1eb0*/  IMAD.IADD R97, R97, 0x1, R2 ;  /* 0x0000000161617824 */ /* 0x000fc800078e0202 */
[C---:B------:R-:W-:Y:S01]  /*1ec0*/  IMAD.IADD R98, R88.reuse, 0x1, R103 ;  /* 0x0000000158627824 */ /* 0x040fe200078e0267 */
[----:B------:R-:W-:Y:S01]  /*1ed0*/  IADD3 R95, PT, PT, R88, R97, RZ ;  /* 0x00000061585f7210 */ /* 0x000fe20007ffe0ff */
[----:B------:R-:W-:Y:S01]  /*1ee0*/  @!PT LDS RZ, [RZ] ;  /* 0x00000000fffff984 */ /* 0x000fe20000000800 */
[----:B------:R-:W-:Y:S01]  /*1ef0*/  @!PT LDS RZ, [RZ] ;  /* 0x00000000fffff984 */ /* 0x000fe20000000800 */
[----:B------:R-:W-:Y:S01]  /*1f00*/  @!PT LDS RZ, [RZ] ;  /* 0x00000000fffff984 */ /* 0x000fe20000000800 */
[----:B------:R-:W-:Y:S04]  /*1f10*/  @!P4 LDGSTS.E.BYPASS.LTC128B.128 [R202+0x12000], desc[UR12][R10.64] ;  /* 0x120000000acacfae */ /* 0x000fe8000b981a0c */
[----:B------:R-:W-:Y:S04]  /*1f20*/  @!P4 LDGSTS.E.BYPASS.LTC128B.128 [R202+0x14000], desc[UR12][R10.64+0x80] ;  /* 0x140000800acacfae */ /* 0x000fe8000b981a0c */
[----:B------:R-:W-:Y:S04]  /*1f30*/  @!P4 LDGSTS.E.BYPASS.LTC128B.128 [R202+0x16000], desc[UR12][R10.64+0x100] ;  /* 0x160001000acacfae */ /* 0x000fe8000b981a0c */
        /* <DEDUP_REMOVED lines=13> */
[----:B------:R-:W3:Y:S04]  /*2010*/  LDSM.16.M88.4 R60, [R207+UR5+0xc000] ;  /* 0x00c00005cf3c783b */ /* 0x000ee80008000200 */
[----:B------:R-:W5:Y:S04]  /*2020*/  LDSM.16.M88.4 R52, [R207+UR5+0xc800] ;  /* 0x00c80005cf34783b */ /* 0x000f680008000200 */
[----:B------:R-:W1:Y:S04]  /*2030*/  LDSM.16.M88.4 R44, [R207+UR5+0xd000] ;  /* 0x00d00005cf2c783b */ /* 0x000e680008000200 */
[----:B------:R-:W1:Y:S04]  /*2040*/  LDSM.16.M88.4 R4, [R207+UR5+0xd800] ;  /* 0x00d80005cf04783b */ /* 0x000e680008000200 */
[----:B----4-:R-:W-:Y:S04]  /*2050*/  LDSM.16.M88.4 R16, [R102] ;  /* 0x000000006610783b */ /* 0x010fe80000000200 */
[----:B------:R-:W4:Y:S04]  /*2060*/  LDSM.16.M88.4 R28, [R96+0xc000] ;  /* 0x00c00000601c783b */ /* 0x000f280000000200 */
[----:B------:R-:W4:Y:S04]  /*2070*/  LDSM.16.M88.4 R20, [R96+0xc800] ;  /* 0x00c800006014783b */ /* 0x000f280000000200 */
[----:B------:R-:W4:Y:S04]  /*2080*/  LDSM.16.M88.4 R24, [R96+0xd800] ;  /* 0x00d800006018783b */ /* 0x000f280000000200 */
[----:B------:R-:W-:Y:S04]  /*2090*/  LDSM.16.M88.4 R72, [R103] ;  /* 0x000000006748783b */ /* 0x000fe80000000200 */
[----:B--2---:R-:W2:Y:S01]  /*20a0*/  LDSM.16.M88.4 R8, [R97+0xc000] ;  /* 0x00c000006108783b */ /* 0x004ea20000000200 */
[C---:B---3--:R-:W-:Y:S03]  /*20b0*/  HMMA.16816.F32 R12, R36.reuse, R60, RZ ;  /* 0x0000003c240c723c */ /* 0x048fe600000018ff */
[----:B------:R-:W3:Y:S04]  /*20c0*/  LDSM.16.M88.4 R64, [R96+0xd000] ;  /* 0x00d000006040783b */ /* 0x000ee80000000200 */
[----:B------:R-:W-:Y:S01]  /*20d0*/  LDSM.16.M88.4 R32, [R95+0xc000] ;  /* 0x00c000005f20783b */ /* 0x000fe20000000200 */
[C---:B-----5:R-:W-:Y:S03]  /*20e0*/  HMMA.16816.F32 R56, R36.reuse, R52, RZ ;  /* 0x000000342438723c */ /* 0x060fe600000018ff */
[----:B------:R-:W-:Y:S04]  /*20f0*/  LDSM.16.M88.4 R80, [R97+0xd000] ;  /* 0x00d000006150783b */ /* 0x000fe80000000200 */
[----:B------:R-:W-:Y:S01]  /*2100*/  LDSM.16.M88.4 R76, [R97+0xd800] ;  /* 0x00d80000614c783b */ /* 0x000fe20000000200 */
[C---:B-1----:R-:W-:Y:S03]  /*2110*/  HMMA.16816.F32 R48, R36.reuse, R44, RZ ;  /* 0x0000002c2430723c */ /* 0x042fe600000018ff */
[----:B------:R-:W-:Y:S04]  /*2120*/  LDSM.16.M88.4 R68, [R95+0xd000] ;  /* 0x00d000005f44783b */ /* 0x000fe80000000200 */
[----:B------:R-:W-:Y:S01]  /*2130*/  LDSM.16.M88.4 R84, [R95+0xe000] ;  /* 0x00e000005f54783b */ /* 0x000fe20000000200 */
[C---:B------:R-:W-:Y:S03]  /*2140*/  HMMA.16816.F32 R60, R36.reuse, R62, RZ ;  /* 0x0000003e243c723c */ /* 0x040fe600000018ff */
[----:B------:R-:W0:Y:S05]  /*2150*/  LDGDEPBAR ;  /* 0x00000000000079af */ /* 0x000e2a0000000000 */
[C---:B------:R-:W-:Y:S08]  /*2160*/  HMMA.16816.F32 R52, R36.reuse, R54, RZ ;  /* 0x000000362434723c */ /* 0x040ff000000018ff */
[C---:B------:R-:W-:Y:S08]  /*2170*/  HMMA.16816.F32 R44, R36.reuse, R46, RZ ;  /* 0x0000002e242c723c */ /* 0x040ff000000018ff */
[C---:B------:R-:W-:Y:S08]  /*2180*/  HMMA.16816.F32 R40, R36.reuse, R4, RZ ;  /* 0x000000042428723c */ /* 0x040ff000000018ff */
[----:B------:R-:W-:Y:S01]  /*2190*/  HMMA.16816.F32 R36, R36, R6, RZ ;  /* 0x000000062424723c */ /* 0x000fe200000018ff */
[----:B------:R-:W1:Y:S07]  /*21a0*/  LDSM.16.M88.4 R4, [R97+0xc800] ;  /* 0x00c800006104783b */ /* 0x000e6e0000000200 */
[C---:B----4-:R-:W-:Y:S08]  /*21b0*/  HMMA.16816.F32 R12, R16.reuse, R28, R12 ;  /* 0x0000001c100c723c */ /* 0x050ff0000000180c */
[C---:B------:R-:W-:Y:S01]  /*21c0*/  HMMA.16816.F32 R60, R16.reuse, R30, R60 ;  /* 0x0000001e103c723c */ /* 0x040fe2000000183c */
[----:B------:R-:W4:Y:S07]  /*21d0*/  LDSM.16.M88.4 R28, [R98] ;  /* 0x00000000621c783b */ /* 0x000f2e0000000200 */
[C---:B------:R-:W-:Y:S08]  /*21e0*/  HMMA.16816.F32 R56, R16.reuse, R20, R56 ;  /* 0x000000141038723c */ /* 0x040ff00000001838 */
[C---:B------:R-:W-:Y:S01]  /*21f0*/  HMMA.16816.F32 R52, R16.reuse, R22, R52 ;  /* 0x000000161034723c */ /* 0x040fe20000001834 */
[----:B------:R-:W5:Y:S07]  /*2200*/  LDSM.16.M88.4 R20, [R95+0xc800] ;  /* 0x00c800005f14783b */ /* 0x000f6e0000000200 */
[C---:B------:R-:W-:Y:S08]  /*2210*/  HMMA.16816.F32 R40, R16.reuse, R24, R40 ;  /* 0x000000181028723c */ /* 0x040ff00000001828 */
[----:B------:R-:W-:Y:S01]  /*2220*/  HMMA.16816.F32 R36, R16, R26, R36 ;  /* 0x0000001a1024723c */ /* 0x000fe20000001824 */
[----:B------:R-:W-:Y:S07]  /*2230*/  LDSM.16.M88.4 R24, [R105+0x4000] ;  /* 0x004000006918783b */ /* 0x000fee0000000200 */
[C---:B--2---:R-:W-:Y:S08]  /*2240*/  HMMA.16816.F32 R12, R72.reuse, R8, R12 ;  /* 0x00000008480c723c */ /* 0x044ff0000000180c */
[----:B------:R-:W-:Y:S01]  /*2250*/  HMMA.16816.F32 R60, R72, R10, R60 ;  /* 0x0000000a483c723c */ /* 0x000fe2000000183c */
[----:B------:R-:W2:Y:S07]  /*2260*/  LDSM.16.M88.4 R8, [R207+UR5+0xe000] ;  /* 0x00e00005cf08783b */ /* 0x000eae0008000200 */
[C---:B---3--:R-:W-:Y:S08]  /*2270*/  HMMA.16816.F32 R48, R16.reuse, R64, R48 ;  /* 0x000000401030723c */ /* 0x048ff00000001830 */
[----:B------:R-:W-:Y:S01]  /*2280*/  HMMA.16816.F32 R44, R16, R66, R44 ;  /* 0x00000042102c723c */ /* 0x000fe2000000182c */
[----:B------:R-:W-:Y:S04]  /*2290*/  LDSM.16.M88.4 R64, [R95+0xd800] ;  /* 0x00d800005f40783b */ /* 0x000fe80000000200 */
[----:B------:R-:W-:Y:S03]  /*22a0*/  LDSM.16.M88.4 R16, [R207+UR5+0xf000] ;  /* 0x00f00005cf10783b */ /* 0x000fe60008000200 */
[C---:B-1----:R-:W-:Y:S08]  /*22b0*/  HMMA.16816.F32 R56, R72.reuse, R4, R56 ;  /* 0x000000044838723c */ /* 0x042ff00000001838 */
[----:B------:R-:W-:Y:S01]  /*22c0*/  HMMA.16816.F32 R52, R72, R6, R52 ;  /* 0x000000064834723c */ /* 0x000fe20000001834 */
[----:B------:R-:W1:Y:S07]  /*22d0*/  LDSM.16.M88.4 R4, [R207+UR5+0xe800] ;  /* 0x00e80005cf04783b */ /* 0x000e6e0008000200 */
[C---:B----4-:R-:W-:Y:S08]  /*22e0*/  HMMA.16816.F32 R12, R28.reuse, R32, R12 ;  /* 0x000000201c0c723c */ /* 0x050ff0000000180c */
[----:B------:R-:W-:Y:S01]  /*22f0*/  HMMA.16816.F32 R60, R28, R34, R60 ;  /* 0x000000221c3c723c */ /* 0x000fe2000000183c */
[----:B------:R-:W-:Y:S07]  /*2300*/  LDSM.16.M88.4 R32, [R96+0xe000] ;  /* 0x00e000006020783b */ /* 0x000fee0000000200 */
[C---:B------:R-:W-:Y:S08]  /*2310*/  HMMA.16816.F32 R48, R72.reuse, R80, R48 ;  /* 0x000000504830723c */ /* 0x040ff00000001830 */
[----:B------:R-:W-:Y:S01]  /*2320*/  HMMA.16816.F32 R44, R72, R82, R44 ;  /* 0x00000052482c723c */ /* 0x000fe2000000182c */
[----:B------:R-:W-:Y:S07]  /*2330*/  LDSM.16.M88.4 R80, [R207+UR5+0x10000] ;  /* 0x01000005cf50783b */ /* 0x000fee0008000200 */
[C---:B-----5:R-:W-:Y:S08]  /*2340*/  HMMA.16816.F32 R56, R28.reuse, R20, R56 ;  /* 0x000000141c38723c */ /* 0x060ff00000001838 */
[----:B------:R-:W-:Y:S01]  /*2350*/  HMMA.16816.F32 R52, R28, R22, R52 ;  /* 0x000000161c34723c */ /* 0x000fe20000001834 */
[----:B------:R-:W3:Y:S07]  /*2360*/  LDSM.16.M88.4 R20, [R102+0x4000] ;  /* 0x004000006614783b */ /* 0x000eee0000000200 */
[C---:B------:R-:W-:Y:S08]  /*2370*/  HMMA.16816.F32 R40, R72.reuse, R76, R40 ;  /* 0x0000004c4828723c */ /* 0x040ff00000001828 */
[----:B------:R-:W-:Y:S01]  /*2380*/  HMMA.16816.F32 R36, R72, R78, R36 ;  /* 0x0000004e4824723c */ /* 0x000fe20000001824 */
[----:B------:R-:W4:Y:S04]  /*2390*/  LDSM.16.M88.4 R72, [R207+UR5+0xf800] ;  /* 0x00f80005cf48783b */ /* 0x000f280008000200 */
[----:B------:R-:W-:Y:S03]  /*23a0*/  LDSM.16.M88.4 R76, [R98+0x4000] ;  /* 0x00400000624c783b */ /* 0x000fe60000000200 */
[C---:B--2---:R-:W-:Y:S08]  /*23b0*/  HMMA.16816.F32 R12, R24.reuse, R8, R12 ;  /* 0x00000008180c723c */ /* 0x044ff0000000180c */
[----:B------:R-:W-:Y:S01]  /*23c0*/  HMMA.16816.F32 R60, R24, R10, R60 ;  /* 0x0000000a183c723c */ /* 0x000fe2000000183c */
[----:B------:R-:W2:Y:S07]  /*23d0*/  LDSM.16.M88.4 R8, [R96+0xe800] ;  /* 0x00e800006008783b */ /* 0x000eae0000000200 */
[C---:B------:R-:W-:Y:S08]  /*23e0*/  HMMA.16816.F32 R48, R28.reuse, R68, R48 ;  /* 0x000000441c30723c */ /* 0x040ff00000001830 */
[----:B------:R-:W-:Y:S01]  /*23f0*/  HMMA.16816.F32 R44, R28, R70, R44 ;  /* 0x000000461c2c723c */ /* 0x000fe2000000182c */
[----:B------:R-:W-:Y:S07]  /*2400*/  LDSM.16.M88.4 R68, [R97+0xe000] ;  /* 0x00e000006144783b */ /* 0x000fee0000000200 */
[C---:B-1----:R-:W-:Y:S08]  /*2410*/  HMMA.16816.F32 R56, R24.reuse, R4, R56 ;  /* 0x000000041838723c */ /* 0x042ff00000001838 */
[----:B------:R-:W-:Y:S01]  /*2420*/  HMMA.16816.F32 R52, R24, R6, R52 ;  /* 0x000000061834723c */ /* 0x000fe20000001834 */
[----:B------:R-:W1:Y:S07]  /*2430*/  LDSM.16.M88.4 R4, [R103+0x4000] ;  /* 0x004000006704783b */ /* 0x000e6e0000000200 */
[C---:B------:R-:W-:Y:S08]  /*2440*/  HMMA.16816.F32 R40, R28.reuse, R64, R40 ;  /* 0x000000401c28723c */ /* 0x040ff00000001828 */
[----:B------:R-:W-:Y:S01]  /*2450*/  HMMA.16816.F32 R36, R28, R66, R36 ;  /* 0x000000421c24723c */ /* 0x000fe20000001824 */
[----:B------:R-:W5:Y:S04]  /*2460*/  LDSM.16.M88.4 R64, [R96+0xf000] ;  /* 0x00f000006040783b */ /* 0x000f680000000200 */
[----:B------:R-:W5:Y:S03]  /*2470*/  LDSM.16.M88.4 R28, [R96+0xf800] ;  /* 0x00f80000601c783b */ /* 0x000f660000000200 */
[C---:B------:R-:W-:Y:S08]  /*2480*/  HMMA.16816.F32 R48, R24.reuse, R16, R48 ;  /* 0x000000101830723c */ /* 0x040ff00000001830 */
[----:B------:R-:W-:Y:S01]  /*2490*/  HMMA.16816.F32 R44, R24, R18, R44 ;  /* 0x00000012182c723c */ /* 0x000fe2000000182c */
[----:B------:R-:W5:Y:S07]  /*24a0*/  LDSM.16.M88.4 R16, [R97+0xe800] ;  /* 0x00e800006110783b */ /* 0x000f6e0000000200 */
[----:B---3--:R-:W-:Y:S08]  /*24b0*/  HMMA.16816.F32 R12, R20, R32, R12 ;  /* 0x00000020140c723c */ /* 0x008ff0000000180c */
[C---:B----4-:R-:W-:Y:S08]  /*24c0*/  HMMA.16816.F32 R40, R24.reuse, R72, R40 ;  /* 0x000000481828723c */ /* 0x050ff00000001828 */
[----:B------:R-:W-:Y:S01]  /*24d0*/  HMMA.16816.F32 R36, R24, R74, R36 ;  /* 0x0000004a1824723c */ /* 0x000fe20000001824 */
[----:B------:R-:W3:Y:S04]  /*24e0*/  LDSM.16.M88.4 R24, [R97+0xf000] ;  /* 0x00f000006118783b */ /* 0x000ee80000000200 */
[----:B------:R-:W-:Y:S03]  /*24f0*/  LDSM.16.M88.4 R72, [R95+0xe800] ;  /* 0x00e800005f48783b */ /* 0x000fe60000000200 */
[C---:B--2---:R-:W-:Y:S08]  /*2500*/  HMMA.16816.F32 R56, R20.reuse, R8, R56 ;  /* 0x000000081438723c */ /* 0x044ff00000001838 */
[C---:B------:R-:W-:Y:S01]  /*2510*/  HMMA.16816.F32 R52, R20.reuse, R10, R52 ;  /* 0x0000000a1434723c */ /* 0x040fe20000001834 */
[----:B------:R-:W2:Y:S07]  /*2520*/  LDSM.16.M88.4 R8, [R97+0xf800] ;  /* 0x00f800006108783b */ /* 0x000eae0000000200 */
[----:B------:R-:W-:Y:S01]  /*2530*/  HMMA.16816.F32 R60, R20, R34, R60 ;  /* 0x00000022143c723c */ /* 0x000fe2000000183c */
[----:B------:R-:W4:Y:S07]  /*2540*/  LDSM.16.M88.4 R32, [R105+0x8000] ;  /* 0x008000006920783b */ /* 0x000f2e0000000200 */
[----:B-1----:R-:W-:Y:S08]  /*2550*/  HMMA.16816.F32 R12, R4, R68, R12 ;  /* 0x00000044040c723c */ /* 0x002ff0000000180c */
[C---:B-----5:R-:W-:Y:S08]  /*2560*/  HMMA.16816.F32 R48, R20.reuse, R64, R48 ;  /* 0x000000401430723c */ /* 0x060ff00000001830 */
[C---:B------:R-:W-:Y:S01]  /*2570*/  HMMA.16816.F32 R44, R20.reuse, R66, R44 ;  /* 0x00000042142c723c */ /* 0x040fe2000000182c */
[----:B------:R-:W1:Y:S07]  /*2580*/  LDSM.16.M88.4 R64, [R95+0xf800] ;  /* 0x00f800005f40783b */ /* 0x000e6e0000000200 */
[C---:B------:R-:W-:Y:S08]  /*2590*/  HMMA.16816.F32 R40, R20.reuse, R28, R40 ;  /* 0x0000001c1428723c */ /* 0x040ff00000001828 */
[----:B------:R-:W-:Y:S01]  /*25a0*/  HMMA.16816.F32 R36, R20, R30, R36 ;  /* 0x0000001e1424723c */ /* 0x000fe20000001824 */
[----:B------:R-:W-:Y:S04]  /*25b0*/  LDSM.16.M88.4 R20, [R102+0x8000] ;  /* 0x008000006614783b */ /* 0x000fe80000000200 */
[----:B------:R-:W-:Y:S03]  /*25c0*/  LDSM.16.M88.4 R28, [R207+UR5+0x10800] ;  /* 0x01080005cf1c783b */ /* 0x000fe60008000200 */
[C---:B------:R-:W-:Y:S01]  /*25d0*/  HMMA.16816.F32 R60, R4.reuse, R70, R60 ;  /* 0x00000046043c723c */ /* 0x040fe2000000183c */
[----:B------:R-:W-:Y:S07]  /*25e0*/  LDSM.16.M88.4 R68, [R95+0xf000] ;  /* 0x00f000005f44783b */ /* 0x000fee0000000200 */
[C---:B------:R-:W-:Y:S08]  /*25f0*/  HMMA.16816.F32 R56, R4.reuse, R16, R56 ;  /* 0x000000100438723c */ /* 0x040ff00000001838 */
[----:B------:R-:W-:Y:S01]  /*2600*/  HMMA.16816.F32 R52, R4, R18, R52 ;  /* 0x000000120434723c */ /* 0x000fe20000001834 */
[----:B------:R-:W5:Y:S07]  /*2610*/  LDSM.16.M88.4 R16, [R96+0x10000] ;  /* 0x010000006010783b */ /* 0x000f6e0000000200 */
[----:B------:R-:W-:Y:S08]  /*2620*/  HMMA.16816.F32 R12, R76, R84, R12 ;  /* 0x000000544c0c723c */ /* 0x000ff0000000180c */
[C---:B---3--:R-:W-:Y:S08]  /*2630*/  HMMA.16816.F32 R48, R4.reuse, R24, R48 ;  /* 0x000000180430723c */ /* 0x048ff00000001830 */
[C---:B------:R-:W-:Y:S01]  /*2640*/  HMMA.16816.F32 R44, R4.reuse, R26, R44 ;  /* 0x0000001a042c723c */ /* 0x040fe2000000182c */
[----:B------:R-:W-:Y:S07]  /*2650*/  LDSM.16.M88.4 R24, [R207+UR5+0x11000] ;  /* 0x01100005cf18783b */ /* 0x000fee0008000200 */
[C---:B--2---:R-:W-:Y:S08]  /*2660*/  HMMA.16816.F32 R40, R4.reuse, R8, R40 ;  /* 0x000000080428723c */ /* 0x044ff00000001828 */
[----:B------:R-:W-:Y:S01]  /*2670*/  HMMA.16816.F32 R36, R4, R10, R36 ;  /* 0x0000000a0424723c */ /* 0x000fe20000001824 */
[----:B------:R-:W-:Y:S04]  /*2680*/  LDSM.16.M88.4 R8, [R103+0x8000] ;  /* 0x008000006708783b */ /* 0x000fe80000000200 */
[----:B------:R-:W2:Y:S03]  /*2690*/  LDSM.16.M88.4 R4, [R97+0x10000] ;  /* 0x010000006104783b */ /* 0x000ea60000000200 */
[----:B------:R-:W-:Y:S08]  /*26a0*/  HMMA.16816.F32 R60, R76, R86, R60 ;  /* 0x000000564c3c723c */ /* 0x000ff0000000183c */
[----:B----4-:R-:W-:Y:S08]  /*26b0*/  HMMA.16816.F32 R12, R32, R80, R12 ;  /* 0x00000050200c723c */ /* 0x010ff0000000180c */
[C---:B------:R-:W-:Y:S08]  /*26c0*/  HMMA.16816.F32 R56, R76.reuse, R72, R56 ;  /* 0x000000484c38723c */ /* 0x040ff00000001838 */
[C---:B------:R-:W-:Y:S08]  /*26d0*/  HMMA.16816.F32 R52, R76.reuse, R74, R52 ;  /* 0x0000004a4c34723c */ /* 0x040ff00000001834 */
[C---:B-1----:R-:W-:Y:S08]  /*26e0*/  HMMA.16816.F32 R40, R76.reuse, R64, R40 ;  /* 0x000000404c28723c */ /* 0x042ff00000001828 */
[----:B------:R-:W-:Y:S01]  /*26f0*/  HMMA.16816.F32 R36, R76, R66, R36 ;  /* 0x000000424c24723c */ /* 0x000fe20000001824 */
[----:B------:R-:W-:Y:S07]  /*2700*/  LDSM.16.M88.4 R64, [R95+0x10000] ;  /* 0x010000005f40783b */ /* 0x000fee0000000200 */
[----:B------:R-:W-:Y:S01]  /*2710*/  HMMA.16816.F32 R80, R32, R82, R60 ;  /* 0x000000522050723c */ /* 0x000fe2000000183c */
[----:B------:R-:W1:Y:S07]  /*2720*/  LDSM.16.M88.4 R60, [R98+0x8000] ;  /* 0x00800000623c783b */ /* 0x000e6e0000000200 */
[----:B-----5:R-:W-:Y:S08]  /*2730*/  HMMA.16816.F32 R12, R20, R16, R12 ;  /* 0x00000010140c723c */ /* 0x020ff0000000180c */
[C---:B------:R-:W-:Y:S08]  /*2740*/  HMMA.16816.F32 R56, R32.reuse, R28, R56 ;  /* 0x0000001c2038723c */ /* 0x040ff00000001838 */
[----:B------:R-:W-:Y:S01]  /*2750*/  HMMA.16816.F32 R52, R32, R30, R52 ;  /* 0x0000001e2034723c */ /* 0x000fe20000001834 */
[----:B------:R-:W3:Y:S07]  /*2760*/  LDSM.16.M88.4 R28, [R96+0x10800] ;  /* 0x01080000601c783b */ /* 0x000eee0000000200 */
[----:B--2---:R-:W-:Y:S08]  /*2770*/  HMMA.16816.F32 R12, R8, R4, R12 ;  /* 0x00000004080c723c */ /* 0x004ff0000000180c */
[----:B------:R-:W-:Y:S01]  /*2780*/  HMMA.16816.F32 R80, R20, R18, R80 ;  /* 0x000000121450723c */ /* 0x000fe20000001850 */
[----:B------:R-:W2:Y:S07]  /*2790*/  LDSM.16.M88.4 R16, [R97+0x10800] ;  /* 0x010800006110783b */ /* 0x000eae0000000200 */
[C---:B------:R-:W-:Y:S08]  /*27a0*/  HMMA.16816.F32 R48, R76.reuse, R68, R48 ;  /* 0x000000444c30723c */ /* 0x040ff00000001830 */
[----:B------:R-:W-:Y:S01]  /*27b0*/  HMMA.16816.F32 R44, R76, R70, R44 ;  /* 0x000000464c2c723c */ /* 0x000fe2000000182c */
[----:B------:R-:W-:Y:S07]  /*27c0*/  LDSM.16.M88.4 R68, [R207+UR5+0x11800] ;  /* 0x01180005cf44783b */ /* 0x000fee0008000200 */
[----:B-1----:R-:W-:Y:S08]  /*27d0*/  HMMA.16816.F32 R12, R60, R64, R12 ;  /* 0x000000403c0c723c */ /* 0x002ff0000000180c */
[----:B------:R-:W-:Y:S01]  /*27e0*/  HMMA.16816.F32 R80, R8, R6, R80 ;  /* 0x000000060850723c */ /* 0x000fe20000001850 */
[----:B------:R-:W-:Y:S07]  /*27f0*/  LDSM.16.M88.4 R4, [R95+0x10800] ;  /* 0x010800005f04783b */ /* 0x000fee0000000200 */
[----:B------:R-:W-:Y:S03]  /*2800*/  HMMA.16816.F32 R48, R32, R24, R48 ;  /* 0x000000182030723c */ /* 0x000fe60000001830 */
[----:B------:R-:W-:Y:S01]  /*2810*/  FMUL.FTZ R12, R12, UR6 ;  /* 0x000000060c0c7c20 */ /* 0x000fe20008410000 */
[----:B------:R-:W-:-:S03]  /*2820*/  FMUL.FTZ R65, R13, UR6 ;  /* 0x000000060d417c20 */ /* 0x000fc60008410000 */
[----:B------:R1:W4:Y:S01]  /*2830*/  MUFU.TANH R64, R12 ;  /* 0x0000000c00407308 */ /* 0x0003220000002400 */
[----:B------:R-:W-:Y:S01]  /*2840*/  HMMA.16816.F32 R44, R32, R26, R44 ;  /* 0x0000001a202c723c */ /* 0x000fe2000000182c */
[----:B------:R-:W5:Y:S06]  /*2850*/  LDSM.16.M88.4 R24, [R96+0x11000] ;  /* 0x011000006018783b */ /* 0x000f6c0000000200 */
[----:B------:R-:W1:Y:S01]  /*2860*/  MUFU.TANH R65, R65 ;  /* 0x0000004100417308 */ /* 0x000e620000002400 */
[C---:B---3--:R-:W-:Y:S08]  /*2870*/  HMMA.16816.F32 R56, R20.reuse, R28, R56 ;  /* 0x0000001c1438723c */ /* 0x048ff00000001838 */
[----:B------:R-:W-:Y:S01]  /*2880*/  HMMA.16816.F32 R52, R20, R30, R52 ;  /* 0x0000001e1434723c */ /* 0x000fe20000001834 */
[----:B------:R-:W-:Y:S07]  /*2890*/  LDSM.16.M88.4 R28, [R96+0x11800] ;  /* 0x01180000601c783b */ /* 0x000fee0000000200 */
[----:B------:R-:W-:Y:S01]  /*28a0*/  HMMA.16816.F32 R80, R60, R66, R80 ;  /* 0x000000423c50723c */ /* 0x000fe20000001850 */
[----:B------:R-:W-:Y:S01]  /*28b0*/  FMUL.FTZ R66, R14, UR6 ;  /* 0x000000060e427c20 */ /* 0x000fe20008410000 */
[----:B------:R-:W-:-:S02]  /*28c0*/  FMUL.FTZ R67, R15, UR6 ;  /* 0x000000060f437c20 */ /* 0x000fc40008410000 */
[----:B-1----:R-:W1:Y:S03]  /*28d0*/  LDSM.16.M88.4 R12, [R97+0x11000] ;  /* 0x01100000610c783b */ /* 0x002e660000000200 */
[----:B------:R-:W3:Y:S01]  /*28e0*/  MUFU.TANH R66, R66 ;  /* 0x0000004200427308 */ /* 0x000ee20000002400 */
[C---:B--2---:R-:W-:Y:S07]  /*28f0*/  HMMA.16816.F32 R56, R8.reuse, R16, R56 ;  /* 0x000000100838723c */ /* 0x044fee0000001838 */
[----:B------:R-:W2:Y:S01]  /*2900*/  MUFU.TANH R67, R67 ;  /* 0x0000004300437308 */ /* 0x000ea20000002400 */
[----:B------:R-:W-:Y:S01]  /*2910*/  HMMA.16816.F32 R52, R8, R18, R52 ;  /* 0x000000120834723c */ /* 0x000fe20000001834 */
[----:B------:R-:W4:Y:S07]  /*2920*/  LDSM.16.M88.4 R16, [R95+0x11000] ;  /* 0x011000005f10783b */ /* 0x000f2e0000000200 */
[----:B-----5:R-:W-:Y:S01]  /*2930*/  HMMA.16816.F32 R48, R20, R24, R48 ;  /* 0x000000181430723c */ /* 0x020fe20000001830 */
[----:B------:R-:W-:-:S06]  /*2940*/  FMUL.FTZ R24, R83, UR6 ;  /* 0x0000000653187c20 */ /* 0x000fcc0008410000 */
[----:B------:R-:W1:Y:S01]  /*2950*/  MUFU.TANH R24, R24 ;  /* 0x0000001800187308 */ /* 0x000e620000002400 */
[C---:B------:R-:W-:Y:S08]  /*2960*/  HMMA.16816.F32 R40, R32.reuse, R68, R40 ;  /* 0x000000442028723c */ /* 0x040ff00000001828 */
[----:B------:R-:W-:Y:S01]  /*2970*/  HMMA.16816.F32 R36, R32, R70, R36 ;  /* 0x000000462024723c */ /* 0x000fe20000001824 */
[----:B------:R-:W-:Y:S01]  /*2980*/  FMUL.FTZ R32, R80, UR6 ;  /* 0x0000000650207c20 */ /* 0x000fe20008410000 */
[----:B------:R-:W-:Y:S01]  /*2990*/  FMUL.FTZ R33, R81, UR6 ;  /* 0x0000000651217c20 */ /* 0x000fe20008410000 */
[----:B------:R-:W-:-:S04]  /*29a0*/  FMUL.FTZ R34, R82, UR6 ;  /* 0x0000000652227c20 */ /* 0x000fc80008410000 */
[----:B------:R-:W1:Y:S01]  /*29b0*/  MUFU.TANH R32, R32 ;  /* 0x0000002000207308 */ /* 0x000e620000002400 */
[C---:B------:R-:W-:Y:S07]  /*29c0*/  HMMA.16816.F32 R56, R60.reuse, R4, R56 ;  /* 0x000000043c38723c */ /* 0x040fee0000001838 */
[----:B------:R-:W2:Y:S01]  /*29d0*/  MUFU.TANH R33, R33 ;  /* 0x0000002100217308 */ /* 0x000ea20000002400 */
[----:B------:R-:W-:Y:S01]  /*29e0*/  HMMA.16816.F32 R52, R60, R6, R52 ;  /* 0x000000063c34723c */ /* 0x000fe20000001834 */
[----:B------:R-:W5:Y:S06]  /*29f0*/  LDSM.16.M88.4 R4, [R97+0x11800] ;  /* 0x011800006104783b */ /* 0x000f6c0000000200 */
[----:B------:R-:W2:Y:S01]  /*2a00*/  MUFU.TANH R34, R34 ;  /* 0x0000002200227308 */ /* 0x000ea20000002400 */
[----:B-1----:R-:W-:Y:S03]  /*2a10*/  HMMA.16816.F32 R48, R8, R12, R48 ;  /* 0x0000000c0830723c */ /* 0x002fe60000001830 */
[----:B------:R-:W-:Y:S01]  /*2a20*/  FMUL.FTZ R25, R56, UR6 ;  /* 0x0000000638197c20 */ /* 0x000fe20008410000 */
[----:B------:R-:W-:Y:S01]  /*2a30*/  FMUL.FTZ R12, R58, UR6 ;  /* 0x000000063a0c7c20 */ /* 0x000fe20008410000 */
[----:B------:R-:W-:-:S03]  /*2a40*/  FMUL.FTZ R13, R59, UR6 ;  /* 0x000000063b0d7c20 */ /* 0x000fc60008410000 */
[----:B------:R-:W-:Y:S01]  /*2a50*/  HMMA.16816.F32 R44, R20, R26, R44 ;  /* 0x0000001a142c723c */ /* 0x000fe2000000182c */
[----:B------:R-:W-:Y:S01]  /*2a60*/  FMUL.FTZ R26, R57, UR6 ;  /* 0x00000006391a7c20 */ /* 0x000fe20008410000 */
[----:B------:R-:W1:Y:S01]  /*2a70*/  MUFU.TANH R25, R25 ;  /* 0x0000001900197308 */ /* 0x000e620000002400 */
[----:B------:R-:W-:-:S05]  /*2a80*/  FMUL.FTZ R27, R52, UR6 ;  /* 0x00000006341b7c20 */ /* 0x000fca0008410000 */
[C---:B------:R-:W-:Y:S02]  /*2a90*/  HMMA.16816.F32 R40, R20.reuse, R28, R40 ;  /* 0x0000001c1428723c */ /* 0x040fe40000001828 */
[----:B------:R-:W1:Y:S06]  /*2aa0*/  MUFU.TANH R26, R26 ;  /* 0x0000001a001a7308 */ /* 0x000e6c0000002400 */
[----:B------:R-:W-:Y:S01]  /*2ab0*/  HMMA.16816.F32 R36, R20, R30, R36 ;  /* 0x0000001e1424723c */ /* 0x000fe20000001824 */
[----:B------:R-:W3:Y:S01]  /*2ac0*/  LDSM.16.M88.4 R20, [R95+0x11800] ;  /* 0x011800005f14783b */ /* 0x000ee20000000200 */
[----:B------:R-:W1:Y:S01]  /*2ad0*/  MUFU.TANH R12, R12 ;  /* 0x0000000c000c7308 */ /* 0x000e620000002400 */
[----:B------:R-:W-:-:S05]  /*2ae0*/  DEPBAR.LE SB0, 0x0 ;  /* 0x000080000000791a */ /* 0x000fca0000000000 */
[----:B----4-:R-:W-:Y:S01]  /*2af0*/  HMMA.16816.F32 R48, R60, R16, R48 ;  /* 0x000000103c30723c */ /* 0x010fe20000001830 */
[----:B------:R-:W-:Y:S01]  /*2b00*/  FMUL.FTZ R17, R53, UR6 ;  /* 0x0000000635117c20 */ /* 0x000fe20008410000 */
[----:B------:R-:W4:Y:S06]  /*2b10*/  MUFU.TANH R13, R13 ;  /* 0x0000000d000d7308 */ /* 0x000f2c0000002400 */
[C---:B------:R-:W-:Y:S01]  /*2b20*/  HMMA.16816.F32 R44, R8.reuse, R14, R44 ;  /* 0x0000000e082c723c */ /* 0x040fe2000000182c */
[----:B------:R-:W-:Y:S01]  /*2b30*/  FMUL.FTZ R14, R54, UR6 ;  /* 0x00000006360e7c20 */ /* 0x000fe20008410000 */
[----:B------:R-:W1:Y:S06]  /*2b40*/  MUFU.TANH R27, R27 ;  /* 0x0000001b001b7308 */ /* 0x000e6c0000002400 */
[C---:B-----5:R-:W-:Y:S01]  /*2b50*/  HMMA.16816.F32 R40, R8.reuse, R4, R40 ;  /* 0x000000040828723c */ /* 0x060fe20000001828 */
[----:B------:R-:W-:Y:S01]  /*2b60*/  SHF.R.U32.HI R5, RZ, 0x2, R191 ;  /* 0x00000002ff057819 */ /* 0x000fe200000116bf */
[----:B------:R-:W-:Y:S01]  /*2b70*/  FMUL.FTZ R4, R55, UR6 ;  /* 0x0000000637047c20 */ /* 0x000fe20008410000 */
[----:B------:R-:W-:Y:S01]  /*2b80*/  FMUL.FTZ R48, R48, UR6 ;  /* 0x0000000630307c20 */ /* 0x000fe20008410000 */
[----:B------:R-:W-:Y:S01]  /*2b90*/  FMUL.FTZ R49, R49, UR6 ;  /* 0x0000000631317c20 */ /* 0x000fe20008410000 */
[----:B------:R-:W-:Y:S01]  /*2ba0*/  LOP3.LUT R5, R5, 0x7, RZ, 0xc0, !PT ;  /* 0x0000000705057812 */ /* 0x000fe200078ec0ff */
[----:B------:R-:W-:Y:S01]  /*2bb0*/  FMUL.FTZ R50, R50, UR6 ;  /* 0x0000000632327c20 */ /* 0x000fe20008410000 */
[----:B------:R-:W-:Y:S01]  /*2bc0*/  FMUL.FTZ R51, R51, UR6 ;  /* 0x0000000633337c20 */ /* 0x000fe20008410000 */
[----:B------:R-:W-:Y:S01]  /*2bd0*/  HMMA.16816.F32 R36, R8, R6, R36 ;  /* 0x000000060824723c */ /* 0x000fe20000001824 */
[----:B------:R-:W-:Y:S01]  /*2be0*/  IADD3 R5, PT, PT, -R101, R100, R5 ;  /* 0x0000006465057210 */ /* 0x000fe20007ffe105 */
[----:B------:R-:W1:Y:S03]  /*2bf0*/  MUFU.TANH R17, R17 ;  /* 0x0000001100117308 */ /* 0x000e660000002400 */
[----:B------:R-:W-:-:S02]  /*2c00*/  IADD3 R94, PT, PT, R5, R94, R93 ;  /* 0x0000005e055e7210 */ /* 0x000fc40007ffe05d */
[----:B------:R-:W-:Y:S01]  /*2c10*/  IADD3 R5, PT, PT, R193, -0x40, RZ ;  /* 0xffffffc0c1057810 */ /* 0x000fe20007ffe0ff */
[C---:B------:R-:W-:Y:S01]  /*2c20*/  HMMA.16816.F32 R44, R60.reuse, R18, R44 ;  /* 0x000000123c2c723c */ /* 0x040fe2000000182c */
[C---:B------:R-:W-:Y:S01]  /*2c30*/  VIMNMX R189, PT, PT, R94.reuse, R93, PT ;  /* 0x0000005d5ebd7248 */ /* 0x040fe20003fe0100 */
[----:B------:R-:W1:Y:S01]  /*2c40*/  MUFU.TANH R14, R14 ;  /* 0x0000000e000e7308 */ /* 0x000e620000002400 */
[----:B------:R-:W-:Y:S02]  /*2c50*/  VIADDMNMX R188, R94, 0x8, R93, PT ;  /* 0x000000085ebc7846 */ /* 0x000fe4000380015d */
[C---:B------:R-:W-:Y:S02]  /*2c60*/  ISETP.GE.AND P4, PT, R5.reuse, R189, PT ;  /* 0x000000bd0500720c */ /* 0x040fe40003f86270 */
[----:B------:R-:W-:Y:S01]  /*2c70*/  ISETP.GE.AND P3, PT, R5, R188, PT ;  /* 0x000000bc0500720c */ /* 0x000fe20003f66270 */
[C---:B---3--:R-:W-:Y:S01]  /*2c80*/  HMMA.16816.F32 R40, R60.reuse, R20, R40 ;  /* 0x000000143c28723c */ /* 0x048fe20000001828 */
[----:B------:R-:W-:Y:S01]  /*2c90*/  VIADD R5, R193, 0xffffffc1 ;  /* 0xffffffc1c1057836 */ /* 0x000fe20000000000 */
[----:B------:R-:W3:Y:S06]  /*2ca0*/  MUFU.TANH R4, R4 ;  /* 0x0000000400047308 */ /* 0x000eec0000002400 */
[----:B------:R-:W-:Y:S02]  /*2cb0*/  HMMA.16816.F32 R36, R60, R22, R36 ;  /* 0x000000163c24723c */ /* 0x000fe40000001824 */
[----:B------:R1:W1:Y:S08]  /*2cc0*/  MUFU.TANH R163, R48 ;  /* 0x0000003000a37308 */ /* 0x0002700000002400 */
[----:B------:R1:W1:Y:S08]  /*2cd0*/  MUFU.TANH R203, R49 ;  /* 0x0000003100cb7308 */ /* 0x0002700000002400 */
[----:B------:R1:W1:Y:S08]  /*2ce0*/  MUFU.TANH R143, R50 ;  /* 0x00000032008f7308 */ /* 0x0002700000002400 */
[----:B------:R1:W1:Y:S01]  /*2cf0*/  MUFU.TANH R141, R51 ;  /* 0x00000033008d7308 */ /* 0x0002620000002400 */
[----:B------:R-:W-:Y:S06]  /*2d00*/  BAR.SYNC.DEFER_BLOCKING 0x0 ;  /* 0x0000000000007b1d */ /* 0x000fec0000010000 */
[----:B--234-:R-:W-:Y:S05]  /*2d10*/  @!P5 BRA `(.L_x_60) ;  /* 0x000000000050d947 */ /* 0x01cfea0003800000 */
[----:B------:R-:W-:-:S04]  /*2d20*/  VIADD R6, R190, 0xfffffffe ;  /* 0xfffffffebe067836 */ /* 0x000fc80000000000 */
[-C--:B------:R-:W-:Y:S02]  /*2d30*/  IMAD R3, R3, R6.reuse, RZ ;  /* 0x0000000603037224 */ /* 0x080fe400078e02ff */
[----:B------:R-:W-:-:S04]  /*2d40*/  IMAD.WIDE.U32 R6, R90, R6, RZ ;  /* 0x000000065a067225 */ /* 0x000fc800078e00ff */
[----:B------:R-:W-:Y:S01]  /*2d50*/  IMAD.IADD R3, R7, 0x1, R3 ;  /* 0x0000000107037824 */ /* 0x000fe200078e0203 */
[----:B------:R-:W-:Y:S02]  /*2d60*/  LEA R8, P2, R6, R199, 0x1 ;  /* 0x000000c706087211 */ /* 0x000fe400078408ff */
[----:B------:R-:W-:Y:S02]  /*2d70*/  IADD3 R92, P1, PT, R92, R6, RZ ;  /* 0x000000065c5c7210 */ /* 0x000fe40007f3e0ff */
[----:B------:R-:W-:-:S03]  /*2d80*/  LEA.HI.X R9, R6, R198, R3, 0x1, P2 ;  /* 0x000000c606097211 */ /* 0x000fc600010f0c03 */
[----:B------:R-:W-:Y:S01]  /*2d90*/  IMAD.X R3, R91, 0x1, R3, P1 ;  /* 0x000000015b037824 */ /* 0x000fe200008e0603 */
[C---:B------:R-:W-:Y:S01]  /*2da0*/  LEA R6, P1, R92.reuse, R199, 0x1 ;  /* 0x000000c75c067211 */ /* 0x040fe200078208ff */
[----:B------:R-:W-:Y:S01]  /*2db0*/  @!PT LDS RZ, [RZ] ;  /* 0x00000000fffff984 */ /* 0x000fe20000000800 */
[----:B------:R-:W-:Y:S01]  /*2dc0*/  @!PT LDS RZ, [RZ] ;  /* 0x00000000fffff984 */ /* 0x000fe20000000800 */
[----:B------:R-:W-:Y:S01]  /*2dd0*/  @!PT LDS RZ, [RZ] ;  /* 0x00000000fffff984 */ /* 0x000fe20000000800 */
[----:B------:R2:W-:Y:S03]  /*2de0*/  LDGSTS.E.BYPASS.LTC128B.128 [R202+0xc000], desc[UR12][R8.64] ;  /* 0x0c00000008ca7fae */ /* 0x0005e6000b981a0c */
[----:B------:R-:W-:Y:S01]  /*2df0*/  LEA.HI.X R7, R92, R198, R3, 0x1, P1 ;  /* 0x000000c65c077211 */ /* 0x000fe200008f0c03 */
[----:B------:R2:W-:Y:S04]  /*2e00*/  LDGSTS.E.BYPASS.LTC128B.128 [R202+0xe000], desc[UR12][R8.64+0x80] ;  /* 0x0e00008008ca7fae */ /* 0x0005e8000b981a0c */
[----:B------:R2:W-:Y:S04]  /*2e10*/  LDGSTS.E.BYPASS.LTC128B.128 [R202+0x10000], desc[UR12][R8.64+0x100] ;  /* 0x1000010008ca7fae */ /* 0x0005e8000b981a0c */
[----:B------:R2:W-:Y:S04]  /*2e20*/  LDGSTS.E.BYPASS.LTC128B.128 [R202+0xd000], desc[UR12][R6.64] ;  /* 0x0d00000006ca7fae */ /* 0x0005e8000b981a0c */
[----:B------:R2:W-:Y:S04]  /*2e30*/  LDGSTS.E.BYPASS.LTC128B.128 [R202+0xf000], desc[UR12][R6.64+0x80] ;  /* 0x0f00008006ca7fae */ /* 0x0005e8000b981a0c */
[----:B------:R2:W-:Y:S04]  /*2e40*/  LDGSTS.E.BYPASS.LTC128B.128 [R202+0x11000], desc[UR12][R6.64+0x100] ;  /* 0x1100010006ca7fae */ /* 0x0005e8000b981a0c */
[----:B------:R-:W0:Y:S02]  /*2e50*/  LDGDEPBAR ;  /* 0x00000000000079af */ /* 0x000e240000000000 */
.L_x_60:
[----:B--2---:R-:W-:Y:S01]  /*2e60*/  VIADD R6, R193, 0xffffffc8 ;  /* 0xffffffc8c1067836 */ /* 0x004fe20000000000 */
[CC--:B------:R-:W-:Y:S01]  /*2e70*/  ISETP.GE.AND P2, PT, R5.reuse, R189.reuse, PT ;  /* 0x000000bd0500720c */ /* 0x0c0fe20003f46270 */
[----:B------:R-:W-:Y:S01]  /*2e80*/  FMUL.FTZ R44, R44, UR6 ;  /* 0x000000062c2c7c20 */ /* 0x000fe20008410000 */
[-C--:B------:R-:W-:Y:S01]  /*2e90*/  ISETP.GE.AND P1, PT, R5, R188.reuse, PT ;  /* 0x000000bc0500720c */ /* 0x080fe20003f26270 */
[----:B------:R-:W-:Y:S01]  /*2ea0*/  VIADD R5, R193, 0xffffffd0 ;  /* 0xffffffd0c1057836 */ /* 0x000fe20000000000 */
[----:B------:R-:W-:Y:S01]  /*2eb0*/  FSEL R3, R64, -INF , !P4 ;  /* 0xff80000040037808 */ /* 0x000fe20006000000 */
[----:B------:R-:W2:Y:S01]  /*2ec0*/  MUFU.TANH R165, R44 ;  /* 0x0000002c00a57308 */ /* 0x000ea20000002400 */
[----:B------:R-:W-:Y:S01]  /*2ed0*/  FSEL R29, R66, -INF , !P3 ;  /* 0xff800000421d7808 */ /* 0x000fe20005800000 */
[----:B------:R-:W-:Y:S01]  /*2ee0*/  FMUL.FTZ R45, R45, UR6 ;  /* 0x000000062d2d7c20 */ /* 0x000fe20008410000 */
[-C--:B------:R-:W-:Y:S01]  /*2ef0*/  ISETP.GE.AND P4, PT, R6, R189.reuse, PT ;  /* 0x000000bd0600720c */ /* 0x080fe20003f86270 */
[----:B------:R-:W-:Y:S01]  /*2f00*/  FMUL.FTZ R40, R40, UR6 ;  /* 0x0000000628287c20 */ /* 0x000fe20008410000 */
[-C--:B------:R-:W-:Y:S01]  /*2f10*/  ISETP.GE.AND P3, PT, R6, R188.reuse, PT ;  /* 0x000000bc0600720c */ /* 0x080fe20003f66270 */
[C---:B------:R-:W-:Y:S01]  /*2f20*/  VIADD R6, R193.reuse, 0xffffffc9 ;  /* 0xffffffc9c1067836 */ /* 0x040fe20000000000 */
[----:B------:R-:W-:Y:S01]  /*2f30*/  FSEL R31, R32, -INF , !P4 ;  /* 0xff800000201f7808 */ /* 0x000fe20006000000 */
[----:B------:R-:W-:Y:S01]  /*2f40*/  VIADD R8, R193, 0xffffffe0 ;  /* 0xffffffe0c1087836 */ /* 0x000fe20000000000 */
[----:B------:R-:W-:Y:S01]  /*2f50*/  FSEL R23, R34, -INF , !P3 ;  /* 0xff80000022177808 */ /* 0x000fe20005800000 */
[----:B------:R-:W3:Y:S01]  /*2f60*/  MUFU.TANH R171, R45 ;  /* 0x0000002d00ab7308 */ /* 0x000ee20000002400 */
[----:B------:R-:W-:Y:S01]  /*2f70*/  FSEL R65, R65, -INF , !P2 ;  /* 0xff80000041417808 */ /* 0x000fe20005000000 */
[----:B------:R-:W-:Y:S01]  /*2f80*/  FMUL.FTZ R41, R41, UR6 ;  /* 0x0000000629297c20 */ /* 0x000fe20008410000 */
[----:B------:R-:W-:Y:S01]  /*2f90*/  FSEL R67, R67, -INF , !P1 ;  /* 0xff80000043437808 */ /* 0x000fe20004800000 */
[----:B------:R-:W-:Y:S01]  /*2fa0*/  FMUL.FTZ R36, R36, UR6 ;  /* 0x0000000624247c20 */ /* 0x000fe20008410000 */
[-C--:B------:R-:W-:Y:S01]  /*2fb0*/  ISETP.GE.AND P4, PT, R5, R189.reuse, PT ;  /* 0x000000bd0500720c */ /* 0x080fe20003f86270 */
[----:B------:R-:W-:Y:S01]  /*2fc0*/  FMUL.FTZ R37, R37, UR6 ;  /* 0x0000000625257c20 */ /* 0x000fe20008410000 */
[-C--:B------:R-:W-:Y:S01]  /*2fd0*/  ISETP.GE.AND P3, PT, R5, R188.reuse, PT ;  /* 0x000000bc0500720c */ /* 0x080fe20003f66270 */
[C---:B------:R-:W-:Y:S01]  /*2fe0*/  VIADD R5, R193.reuse, 0xffffffd1 ;  /* 0xffffffd1c1057836 */ /* 0x040fe20000000000 */
[CC--:B------:R-:W-:Y:S01]  /*2ff0*/  ISETP.GE.AND P2, PT, R6.reuse, R189.reuse, PT ;  /* 0x000000bd0600720c */ /* 0x0c0fe20003f46270 */
[----:B------:R-:W4:Y:S01]  /*3000*/  MUFU.TANH R195, R40 ;  /* 0x0000002800c37308 */ /* 0x000f220000002400 */
[-C--:B------:R-:W-:Y:S01]  /*3010*/  ISETP.GE.AND P1, PT, R6, R188.reuse, PT ;  /* 0x000000bc0600720c */ /* 0x080fe20003f26270 */
[----:B------:R-:W-:Y:S01]  /*3020*/  VIADD R6, R193, 0xffffffd8 ;  /* 0xffffffd8c1067836 */ /* 0x000fe20000000000 */
[----:B------:R-:W-:Y:S01]  /*3030*/  FSEL R33, R33, -INF , !P2 ;  /* 0xff80000021217808 */ /* 0x000fe20005000000 */
[----:B------:R-:W-:Y:S01]  /*3040*/  VIADD R10, R193, 0xfffffff0 ;  /* 0xfffffff0c10a7836 */ /* 0x000fe20000000000 */
[----:B------:R-:W-:Y:S01]  /*3050*/  FSEL R21, R24, -INF , !P1 ;  /* 0xff80000018157808 */ /* 0x000fe20004800000 */
[----:B------:R-:W-:Y:S01]  /*3060*/  FMUL.FTZ R46, R46, UR6 ;  /* 0x000000062e2e7c20 */ /* 0x000fe20008410000 */
[CC--:B------:R-:W-:Y:S01]  /*3070*/  ISETP.GE.AND P2, PT, R5.reuse, R189.reuse, PT ;  /* 0x000000bd0500720c */ /* 0x0c0fe20003f46270 */
[----:B------:R-:W5:Y:S01]  /*3080*/  MUFU.TANH R187, R41 ;  /* 0x0000002900bb7308 */ /* 0x000f620000002400 */
[-C--:B------:R-:W-:Y:S01]  /*3090*/  ISETP.GE.AND P1, PT, R5, R188.reuse, PT ;  /* 0x000000bc0500720c */ /* 0x080fe20003f26270 */
[----:B------:R-:W-:Y:S01]  /*30a0*/  VIADD R5, R193, 0xffffffd9 ;  /* 0xffffffd9c1057836 */ /* 0x000fe20000000000 */
[----:B-1----:R-:W-:Y:S01]  /*30b0*/  FSEL R19, R25, -INF , !P4 ;  /* 0xff80000019137808 */ /* 0x002fe20006000000 */
[----:B------:R-:W-:Y:S01]  /*30c0*/  FMUL.FTZ R47, R47, UR6 ;  /* 0x000000062f2f7c20 */ /* 0x000fe20008410000 */
[----:B------:R-:W-:Y:S01]  /*30d0*/  FSEL R15, R12, -INF , !P3 ;  /* 0xff8000000c0f7808 */ /* 0x000fe20005800000 */
[C---:B------:R-:W-:Y:S01]  /*30e0*/  VIADD R12, R193.reuse, 0xffffffe9 ;  /* 0xffffffe9c10c7836 */ /* 0x040fe20000000000 */
[CC--:B------:R-:W-:Y:S01]  /*30f0*/  ISETP.GE.AND P4, PT, R6.reuse, R189.reuse, PT ;  /* 0x000000bd0600720c */ /* 0x0c0fe20003f86270 */
[----:B------:R-:W1:Y:S01]  /*3100*/  MUFU.TANH R185, R36 ;  /* 0x0000002400b97308 */ /* 0x000e620000002400 */
[-C--:B------:R-:W-:Y:S01]  /*3110*/  ISETP.GE.AND P3, PT, R6, R188.reuse, PT ;  /* 0x000000bc0600720c */ /* 0x080fe20003f66270 */
[----:B------:R-:W-:Y:S01]  /*3120*/  VIADD R6, R193, 0xffffffe1 ;  /* 0xffffffe1c1067836 */ /* 0x000fe20000000000 */
[----:B------:R-:W-:Y:S01]  /*3130*/  FSEL R7, R26, -INF , !P2 ;  /* 0xff8000001a077808 */ /* 0x000fe20005000000 */
[----:B------:R-:W-:Y:S01]  /*3140*/  FMUL.FTZ R42, R42, UR6 ;  /* 0x000000062a2a7c20 */ /* 0x000fe20008410000 */
[----:B------:R-:W-:Y:S01]  /*3150*/  FSEL R13, R13, -INF , !P1 ;  /* 0xff8000000d0d7808 */ /* 0x000fe20004800000 */
[----:B------:R-:W-:Y:S01]  /*3160*/  FMUL.FTZ R43, R43, UR6 ;  /* 0x000000062b2b7c20 */ /* 0x000fe20008410000 */
[C---:B------:R-:W-:Y:S01]  /*3170*/  ISETP.GE.AND P2, PT, R5.reuse, R189, PT ;  /* 0x000000bd0500720c */ /* 0x040fe20003f46270 */
[----:B------:R-:W1:Y:S01]  /*3180*/  MUFU.TANH R183, R37 ;  /* 0x0000002500b77308 */ /* 0x000e620000002400 */
[----:B------:R-:W-:Y:S01]  /*3190*/  ISETP.GE.AND P1, PT, R5, R188, PT ;  /* 0x000000bc0500720c */ /* 0x000fe20003f26270 */
[----:B------:R-:W-:Y:S01]  /*31a0*/  FMUL.FTZ R38, R38, UR6 ;  /* 0x0000000626267c20 */ /* 0x000fe20008410000 */
[----:B------:R-:W-:Y:S01]  /*31b0*/  FSEL R5, R27, -INF , !P4 ;  /* 0xff8000001b057808 */ /* 0x000fe20006000000 */
[----:B------:R-:W-:Y:S01]  /*31c0*/  FMUL.FTZ R39, R39, UR6 ;  /* 0x0000000627277c20 */ /* 0x000fe20008410000 */
[----:B------:R-:W-:Y:S01]  /*31d0*/  FSEL R11, R14, -INF , !P3 ;  /* 0xff8000000e0b7808 */ /* 0x000fe20005800000 */
[----:B------:R-:W-:Y:S01]  /*31e0*/  VIADD R14, R193, 0xffffffe8 ;  /* 0xffffffe8c10e7836 */ /* 0x000fe20000000000 */
[----:B------:R-:W-:Y:S01]  /*31f0*/  FMNMX3.FTZ R16, R3, R65, R31, !PT ;  /* 0x0000004103107276 */ /* 0x000fe2000781001f */
[----:B------:R-:W1:Y:S01]  /*3200*/  MUFU.TANH R201, R46 ;  /* 0x0000002e00c97308 */ /* 0x000e620000002400 */
[----:B------:R-:W-:Y:S01]  /*3210*/  ISETP.GE.AND P4, PT, R8, R189, PT ;  /* 0x000000bd0800720c */ /* 0x000fe20003f86270 */
[----:B------:R-:W1:Y:S01]  /*3220*/  LDCU UR6, c[0x0][0x45c] ;  /* 0x00008b80ff0677ac */ /* 0x000e620008000800 */
[----:B------:R-:W-:-:S02]  /*3230*/  FSEL R17, R17, -INF , !P2 ;  /* 0xff80000011117808 */ /* 0x000fc40005000000 */
[----:B------:R-:W-:Y:S02]  /*3240*/  FMNMX3.FTZ R16, R16, R33, R19, !PT ;  /* 0x0000002110107276 */ /* 0x000fe40007810013 */
[-C--:B------:R-:W-:Y:S01]  /*3250*/  ISETP.GE.AND P2, PT, R6, R189.reuse, PT ;  /* 0x000000bd0600720c */ /* 0x080fe20003f46270 */
[----:B------:R-:W1:Y:S01]  /*3260*/  MUFU.TANH R177, R47 ;  /* 0x0000002f00b17308 */ /* 0x000e620000002400 */
[----:B------:R-:W-:Y:S02]  /*3270*/  FSEL R163, R163, -INF , !P4 ;  /* 0xff800000a3a37808 */ /* 0x000fe40006000000 */
[----:B------:R-:W-:Y:S02]  /*3280*/  ISETP.GE.AND P4, PT, R14, R189, PT ;  /* 0x000000bd0e00720c */ /* 0x000fe40003f86270 */
[----:B------:R-:W-:Y:S02]  /*3290*/  FMNMX3.FTZ R16, R16, R7, R5, !PT ;  /* 0x0000000710107276 */ /* 0x000fe40007810005 */
[-C--:B------:R-:W-:Y:S01]  /*32a0*/  ISETP.GE.AND P3, PT, R8, R188.reuse, PT ;  /* 0x000000bc0800720c */ /* 0x080fe20003f66270 */
[C---:B------:R-:W-:Y:S01]  /*32b0*/  VIADD R8, R193.reuse, 0xfffffff1 ;  /* 0xfffffff1c1087836 */ /* 0x040fe20000000000 */
[----:B------:R-:W-:Y:S01]  /*32c0*/  FSEL R9, R4, -INF , !P1 ;  /* 0xff80000004097808 */ /* 0x000fe20004800000 */
[----:B------:R-:W-:Y:S01]  /*32d0*/  VIADD R4, R193, 0xfffffff9 ;  /* 0xfffffff9c1047836 */ /* 0x000fe20000000000 */
[----:B------:R-:W-:Y:S01]  /*32e0*/  FSEL R203, R203, -INF , !P2 ;  /* 0xff800000cbcb7808 */ /* 0x000fe20005000000 */
[----:B------:R-:W1:Y:S01]  /*32f0*/  MUFU.TANH R181, R42 ;  /* 0x0000002a00b57308 */ /* 0x000e620000002400 */
[----:B------:R-:W-:Y:S01]  /*3300*/  ISETP.GE.AND P1, PT, R6, R188, PT ;  /* 0x000000bc0600720c */ /* 0x000fe20003f26270 */
[----:B------:R-:W-:Y:S01]  /*3310*/  VIADD R6, R193, 0xfffffff8 ;  /* 0xfffffff8c1067836 */ /* 0x000fe20000000000 */
[----:B------:R-:W-:-:S02]  /*3320*/  ISETP.GE.AND P2, PT, R12, R189, PT ;  /* 0x000000bd0c00720c */ /* 0x000fc40003f46270 */
[----:B--2---:R-:W-:Y:S02]  /*3330*/  FSEL R165, R165, -INF , !P4 ;  /* 0xff800000a5a57808 */ /* 0x004fe40006000000 */
[----:B------:R-:W-:Y:S01]  /*3340*/  ISETP.GE.AND P4, PT, R10, R189, PT ;  /* 0x000000bd0a00720c */ /* 0x000fe20003f86270 */
[----:B------:R-:W2:Y:S01]  /*3350*/  MUFU.TANH R179, R43 ;  /* 0x0000002b00b37308 */ /* 0x000ea20000002400 */
[----:B------:R-:W-:Y:S02]  /*3360*/  FMNMX3.FTZ R16, R16, R17, R163, !PT ;  /* 0x0000001110107276 */ /* 0x000fe400078100a3 */
[----:B---3--:R-:W-:Y:S02]  /*3370*/  FSEL R171, R171, -INF , !P2 ;  /* 0xff800000abab7808 */ /* 0x008fe40005000000 */
[-C--:B------:R-:W-:Y:S02]  /*3380*/  ISETP.GE.AND P2, PT, R8, R189.reuse, PT ;  /* 0x000000bd0800720c */ /* 0x080fe40003f46270 */
[----:B----4-:R-:W-:Y:S01]  /*3390*/  FSEL R195, R195, -INF , !P4 ;  /* 0xff800000c3c37808 */ /* 0x010fe20006000000 */
[----:B------:R-:W3:Y:S01]  /*33a0*/  MUFU.TANH R175, R38 ;  /* 0x0000002600af7308 */ /* 0x000ee20000002400 */
[----:B------:R-:W-:-:S02]  /*33b0*/  ISETP.GE.AND P4, PT, R6, R189, PT ;  /* 0x000000bd0600720c */ /* 0x000fc40003f86270 */
[----:B------:R-:W-:Y:S02]  /*33c0*/  FMNMX3.FTZ R16, R16, R203, R165, !PT ;  /* 0x000000cb10107276 */ /* 0x000fe400078100a5 */
[----:B-----5:R-:W-:Y:S02]  /*33d0*/  FSEL R187, R187, -INF , !P2 ;  /* 0xff800000bbbb7808 */ /* 0x020fe40005000000 */
[----:B------:R-:W-:Y:S01]  /*33e0*/  ISETP.GE.AND P2, PT, R4, R189, PT ;  /* 0x000000bd0400720c */ /* 0x000fe20003f46270 */
[----:B------:R-:W4:Y:S01]  /*33f0*/  MUFU.TANH R173, R39 ;  /* 0x0000002700ad7308 */ /* 0x000f220000002400 */
[----:B-1----:R-:W-:Y:S02]  /*3400*/  FSEL R185, R185, -INF , !P4 ;  /* 0xff800000b9b97808 */ /* 0x002fe40006000000 */
[----:B------:R-:W-:Y:S02]  /*3410*/  FMNMX3.FTZ R16, R16, R171, R195, !PT ;  /* 0x000000ab10107276 */ /* 0x000fe400078100c3 */
[----:B------:R-:W-:-:S02]  /*3420*/  ISETP.GE.AND P4, PT, R14, R188, PT ;  /* 0x000000bc0e00720c */ /* 0x000fc40003f86270 */
[----:B------:R-:W-:Y:S02]  /*3430*/  FSEL R183, R183, -INF , !P2 ;  /* 0xff800000b7b77808 */ /* 0x000fe40005000000 */
[----:B------:R-:W-:Y:S02]  /*3440*/  FMNMX3.FTZ R16, R16, R187, R185, !PT ;  /* 0x000000bb10107276 */ /* 0x000fe400078100b9 */
[----:B------:R-:W-:Y:S02]  /*3450*/  FMNMX3.FTZ R14, R29, R67, R23, !PT ;  /* 0x000000431d0e7276 */ /* 0x000fe40007810017 */
[----:B------:R-:W-:Y:S02]  /*3460*/  ISETP.GE.AND P2, PT, R12, R188, PT ;  /* 0x000000bc0c00720c */ /* 0x000fe40003f46270 */
[----:B------:R-:W-:Y:S02]  /*3470*/  FMNMX.FTZ R12, R183, R16, !PT ;  /* 0x00000010b70c7209 */ /* 0x000fe40007810000 */
[----:B------:R-:W-:-:S02]  /*3480*/  FMNMX3.FTZ R14, R14, R21, R15, !PT ;  /* 0x000000150e0e7276 */ /* 0x000fc4000781000f */
[----:B------:R-:W-:Y:S01]  /*3490*/  FSEL R143, R143, -INF , !P3 ;  /* 0xff8000008f8f7808 */ /* 0x000fe20005800000 */
[----:B------:R-:W1:Y:S01]  /*34a0*/  SHFL.BFLY PT, R25, R12, 0x2, 0x1f ;  /* 0x0c401f000c197f89 */ /* 0x000e6200000e0000 */
[----:B------:R-:W-:Y:S02]  /*34b0*/  FMNMX3.FTZ R14, R14, R13, R11, !PT ;  /* 0x0000000d0e0e7276 */ /* 0x000fe4000781000b */
[----:B------:R-:W-:Y:S02]  /*34c0*/  ISETP.GE.AND P3, PT, R10, R188, PT ;  /* 0x000000bc0a00720c */ /* 0x000fe40003f66270 */
[----:B------:R-:W-:Y:S02]  /*34d0*/  FSEL R141, R141, -INF , !P1 ;  /* 0xff8000008d8d7808 */ /* 0x000fe40004800000 */
[----:B------:R-:W-:Y:S02]  /*34e0*/  FSEL R201, R201, -INF , !P4 ;  /* 0xff800000c9c97808 */ /* 0x000fe40006000000 */
[----:B------:R-:W-:-:S02]  /*34f0*/  FMNMX3.FTZ R14, R14, R9, R143, !PT ;  /* 0x000000090e0e7276 */ /* 0x000fc4000781008f */
[-C--:B------:R-:W-:Y:S02]  /*3500*/  ISETP.GE.AND P1, PT, R8, R188.reuse, PT ;  /* 0x000000bc0800720c */ /* 0x080fe40003f26270 */
[-C--:B------:R-:W-:Y:S02]  /*3510*/  ISETP.GE.AND P4, PT, R6, R188.reuse, PT ;  /* 0x000000bc0600720c */ /* 0x080fe40003f86270 */
[----:B------:R-:W-:Y:S02]  /*3520*/  FSEL R177, R177, -INF , !P2 ;  /* 0xff800000b1b17808 */ /* 0x000fe40005000000 */
[----:B------:R-:W-:Y:S02]  /*3530*/  FSEL R181, R181, -INF , !P3 ;  /* 0xff800000b5b57808 */ /* 0x000fe40005800000 */
[----:B------:R-:W-:Y:S02]  /*3540*/  FMNMX3.FTZ R14, R14, R141, R201, !PT ;  /* 0x0000008d0e0e7276 */ /* 0x000fe400078100c9 */
[----:B------:R-:W-:-:S02]  /*3550*/  ISETP.GE.AND P2, PT, R4, R188, PT ;  /* 0x000000bc0400720c */ /* 0x000fc40003f46270 */
[----:B--2---:R-:W-:Y:S02]  /*3560*/  FSEL R179, R179, -INF , !P1 ;  /* 0xff800000b3b37808 */ /* 0x004fe40004800000 */
[----:B---3--:R-:W-:Y:S02]  /*3570*/  FSEL R175, R175, -INF , !P4 ;  /* 0xff800000afaf7808 */ /* 0x008fe40006000000 */
[----:B------:R-:W-:Y:S02]  /*3580*/  FMNMX3.FTZ R14, R14, R177, R181, !PT ;  /* 0x000000b10e0e7276 */ /* 0x000fe400078100b5 */
[----:B----4-:R-:W-:Y:S02]  /*3590*/  FSEL R173, R173, -INF , !P2 ;  /* 0xff800000adad7808 */ /* 0x010fe40005000000 */
[----:B------:R-:W-:Y:S02]  /*35a0*/  FMNMX3.FTZ R6, R14, R179, R175, !PT ;  /* 0x000000b30e067276 */ /* 0x000fe400078100af */
[----:B-1----:R-:W-:-:S02]  /*35b0*/  FMNMX.FTZ R27, R12, R25, !PT ;  /* 0x000000190c1b7209 */ /* 0x002fc40007810000 */
[----:B------:R-:W-:Y:S02]  /*35c0*/  FMNMX.FTZ R6, R173, R6, !PT ;  /* 0x00000006ad067209 */ /* 0x000fe40007810000 */
[----:B------:R-:W-:Y:S01]  /*35d0*/  LOP3.LUT R192, R89, 0x200, R0, 0xf8, !PT ;  /* 0x0000020059c07812 */ /* 0x000fe200078ef800 */
[----:B------:R-:W1:Y:S03]  /*35e0*/  SHFL.BFLY PT, R132, R27, 0x1, 0x1f ;  /* 0x0c201f001b847f89 */ /* 0x000e6600000e0000 */
[----:B------:R-:W-:Y:S01]  /*35f0*/  LEA R167, R192, UR5, 0x1 ;  /* 0x00000005c0a77c11 */ /* 0x000fe2000f8e08ff */
[----:B------:R-:W2:Y:S04]  /*3600*/  SHFL.BFLY PT, R25, R6, 0x2, 0x1f ;  /* 0x0c401f0006197f89 */ /* 0x000ea800000e0000 */
[----:B------:R-:W-:Y:S01]  /*3610*/  LDSM.16.MT88.4 R40, [R167+0x14000] ;  /* 0x01400000a728783b */ /* 0x000fe20000004200 */
[----:B------:R-:W-:-:S02]  /*3620*/  IMAD.IADD R162, R2, 0x1, R167 ;  /* 0x0000000102a27824 */ /* 0x000fc400078e02a7 */
[C---:B------:R-:W-:Y:S01]  /*3630*/  IMAD.IADD R169, R88.reuse, 0x1, R167 ;  /* 0x0000000158a97824 */ /* 0x040fe200078e02a7 */
[----:B------:R-:W-:Y:S01]  /*3640*/  LDSM.16.MT88.4 R124, [R167+0x12000] ;  /* 0x01200000a77c783b */ /* 0x000fe20000004200 */
[----:B------:R-:W-:-:S03]  /*3650*/  IMAD.IADD R161, R88, 0x1, R162 ;  /* 0x0000000158a17824 */ /* 0x000fc600078e02a2 */
[----:B------:R-:W-:Y:S04]  /*3660*/  LDSM.16.MT88.4 R116, [R169+0x12000] ;  /* 0x01200000a974783b */ /* 0x000fe80000004200 */
[----:B------:R-:W-:Y:S01]  /*3670*/  LDSM.16.MT88.4 R48, [R169+0x14000] ;  /* 0x01400000a930783b */ /* 0x000fe20000004200 */
[----:B-1----:R-:W-:-:S03]  /*3680*/  FMNMX.FTZ R132, R27, R132, !PT ;  /* 0x000000841b847209 */ /* 0x002fc60007810000 */
[----:B------:R-:W-:Y:S01]  /*3690*/  LDSM.16.MT88.4 R80, [R169+0x16000] ;  /* 0x01600000a950783b */ /* 0x000fe20000004200 */
[----:B--2---:R-:W-:Y:S01]  /*36a0*/  FMNMX.FTZ R25, R6, R25, !PT ;  /* 0x0000001906197209 */ /* 0x004fe20007810000 */
[C---:B------:R-:W-:Y:S01]  /*36b0*/  FMUL.FTZ R174, R132.reuse, UR6 ;  /* 0x0000000684ae7c20 */ /* 0x040fe20008410000 */
        /* <DEDUP_REMOVED lines=8> */
[----:B------:R-:W2:Y:S01]  /*3740*/  LDSM.16.MT88.4 R100, [R161+0x12000] ;  /* 0x01200000a164783b */ /* 0x000ea20000004200 */
[--C-:B------:R-:W-:Y:S01]  /*3750*/  FFMA.FTZ R151, R7, UR6, -R174.reuse ;  /* 0x0000000607977c23 */ /* 0x100fe200080108ae */
[--C-:B------:R-:W-:Y:S01]  /*3760*/  FFMA.FTZ R148, R5, UR6, -R174.reuse ;  /* 0x0000000605947c23 */ /* 0x100fe200080108ae */
[----:B------:R-:W-:Y:S01]  /*3770*/  MUFU.EX2 R160, R160 ;  /* 0x000000a000a07308 */ /* 0x000fe20000000800 */
[----:B------:R-:W3:Y:S01]  /*3780*/  LDSM.16.MT88.4 R56, [R162+0x14000] ;  /* 0x01400000a238783b */ /* 0x000ee20000004200 */
[--C-:B------:R-:W-:Y:S01]  /*3790*/  FFMA.FTZ R152, R19, UR6, -R174.reuse ;  /* 0x0000000613987c23 */ /* 0x100fe200080108ae */
[--C-:B------:R-:W-:Y:S01]  /*37a0*/  FFMA.FTZ R147, R17, UR6, -R174.reuse ;  /* 0x0000000611937c23 */ /* 0x100fe200080108ae */
[--C-:B------:R-:W-:Y:S01]  /*37b0*/  FFMA.FTZ R166, R171, UR6, -R174.reuse ;  /* 0x00000006aba67c23 */ /* 0x100fe200080108ae */
[----:B------:R-:W-:Y:S01]  /*37c0*/  LDSM.16.MT88.4 R72, [R167+0x16000] ;  /* 0x01600000a748783b */ /* 0x000fe20000004200 */
[--C-:B------:R-:W-:Y:S01]  /*37d0*/  FFMA.FTZ R163, R163, UR6, -R174.reuse ;  /* 0x00000006a3a37c23 */ /* 0x100fe200080108ae */
[--C-:B------:R-:W-:Y:S01]  /*37e0*/  FFMA.FTZ R164, R203, UR6, -R174.reuse ;  /* 0x00000006cba47c23 */ /* 0x100fe200080108ae */
[----:B------:R-:W4:Y:S01]  /*37f0*/  MUFU.EX2 R159, R159 ;  /* 0x0000009f009f7308 */ /* 0x000f220000000800 */
        /* <DEDUP_REMOVED lines=11> */
[----:B------:R-:W-:-:S03]  /*38b0*/  FFMA.FTZ R205, R183, UR6, -R174 ;  /* 0x00000006b7cd7c23 */ /* 0x000fc600080108ae */
[----:B------:R-:W-:Y:S01]  /*38c0*/  FSEL R170, R170, RZ, P1 ;  /* 0x000000ffaaaa7208 */ /* 0x000fe20000800000 */
[----:B------:R-:W1:Y:S01]  /*38d0*/  MUFU.EX2 R155, R155 ;  /* 0x0000009b009b7308 */ /* 0x000e620000000800 */
[----:B----4-:R-:W-:Y:S01]  /*38e0*/  F2FP.F16.F32.PACK_AB R96, R159, R160 ;  /* 0x000000a09f60723e */ /* 0x010fe200000000ff */
[----:B------:R-:W-:Y:S01]  /*38f0*/  LDSM.16.MT88.4 R136, [R169+0x12800] ;  /* 0x01280000a988783b */ /* 0x000fe20000004200 */
[----:B------:R-:W-:Y:S01]  /*3900*/  FADD.FTZ R159, R160, R159 ;  /* 0x0000009fa09f7221 */ /* 0x000fe20000010000 */
[--C-:B------:R-:W-:Y:S01]  /*3910*/  FFMA.FTZ R158, R29, UR6, -R170.reuse ;  /* 0x000000061d9e7c23 */ /* 0x100fe200080108aa */
[--C-:B------:R-:W-:Y:S01]  /*3920*/  FFMA.FTZ R157, R67, UR6, -R170.reuse ;  /* 0x00000006439d7c23 */ /* 0x100fe200080108aa */
[--C-:B------:R-:W-:Y:S01]  /*3930*/  FFMA.FTZ R154, R23, UR6, -R170.reuse ;  /* 0x00000006179a7c23 */ /* 0x100fe200080108aa */
[--C-:B------:R-:W-:Y:S01]  /*3940*/  FFMA.FTZ R153, R21, UR6, -R170.reuse ;  /* 0x0000000615997c23 */ /* 0x100fe200080108aa */
[----:B------:R-:W4:Y:S01]  /*3950*/  LDSM.16.MT88.4 R64, [R161+0x14000] ;  /* 0x01400000a140783b */ /* 0x000f220000004200 */
[--C-:B------:R-:W-:Y:S01]  /*3960*/  FFMA.FTZ R146, R11, UR6, -R170.reuse ;  /* 0x000000060b927c23 */ /* 0x100fe200080108aa */
[----:B------:R-:W-:Y:S01]  /*3970*/  MUFU.EX2 R158, R158 ;  /* 0x0000009e009e7308 */ /* 0x000fe20000000800 */
[--C-:B------:R-:W-:Y:S01]  /*3980*/  FFMA.FTZ R145, R9, UR6, -R170.reuse ;  /* 0x0000000609917c23 */ /* 0x100fe200080108aa */
[--C-:B------:R-:W-:Y:S01]  /*3990*/  FFMA.FTZ R150, R15, UR6, -R170.reuse ;  /* 0x000000060f967c23 */ /* 0x100fe200080108aa */
[----:B------:R-:W5:Y:S01]  /*39a0*/  LDSM.16.MT88.4 R8, [R167+0x14800] ;  /* 0x01480000a708783b */ /* 0x000f620000004200 */
[--C-:B------:R-:W-:Y:S01]  /*39b0*/  FFMA.FTZ R149, R13, UR6, -R170.reuse ;  /* 0x000000060d957c23 */ /* 0x100fe200080108aa */
[--C-:B------:R-:W-:Y:S01]  /*39c0*/  FFMA.FTZ R168, R143, UR6, -R170.reuse ;  /* 0x000000068fa87c23 */ /* 0x100fe200080108aa */
[--C-:B------:R-:W-:Y:S01]  /*39d0*/  FFMA.FTZ R171, R141, UR6, -R170.reuse ;  /* 0x000000068dab7c23 */ /* 0x100fe200080108aa */
[----:B-1----:R-:W-:Y:S01]  /*39e0*/  F2FP.F16.F32.PACK_AB R98, R155, R156 ;  /* 0x0000009c9b62723e */ /* 0x002fe200000000ff */
[----:B------:R-:W1:Y:S01]  /*39f0*/  MUFU.EX2 R157, R157 ;  /* 0x0000009d009d7308 */ /* 0x000e620000000800 */
[----:B------:R-:W5:Y:S01]  /*3a00*/  LDSM.16.MT88.4 R20, [R169+0x14800] ;  /* 0x01480000a914783b */ /* 0x000f620000004200 */
        /* <DEDUP_REMOVED lines=9> */
[----:B------:R-:W-:Y:S01]  /*3aa0*/  FADD.FTZ R156, R156, R159 ;  /* 0x0000009f9c9c7221 */ /* 0x000fe20000010000 */
[----:B------:R-:W-:Y:S01]  /*3ab0*/  IMAD.MOV.U32 R201, RZ, RZ, -0x1 ;  /* 0xffffffffffc97424 */ /* 0x000fe200078e00ff */
        /* <DEDUP_REMOVED lines=29> */
[C---:B---3--:R-:W-:Y:S07]  /*3c90*/  HMMA.16816.F32 R52, R96.reuse, R56, RZ ;  /* 0x000000386034723c */ /* 0x048fee00000018ff */
[----:B------:R-:W-:Y:S01]  /*3ca0*/  MUFU.EX2 R166, R166 ;  /* 0x000000a600a67308 */ /* 0x000fe20000000800 */
[C---:B----4-:R-:W-:Y:S07]  /*3cb0*/  HMMA.16816.F32 R60, R96.reuse, R64, RZ ;  /* 0x00000040603c723c */ /* 0x050fee00000018ff */
[----:B------:R-:W-:Y:S01]  /*3cc0*/  MUFU.EX2 R168, R168 ;  /* 0x000000a800a87308 */ /* 0x000fe20000000800 */
[C---:B------:R-:W-:Y:S07]  /*3cd0*/  HMMA.16816.F32 R68, R96.reuse, R72, RZ ;  /* 0x000000486044723c */ /* 0x040fee00000018ff */
[----:B------:R-:W3:Y:S01]  /*3ce0*/  MUFU.EX2 R171, R171 ;  /* 0x000000ab00ab7308 */ /* 0x000ee20000000800 */
[C---:B------:R-:W-:Y:S07]  /*3cf0*/  HMMA.16816.F32 R84, R96.reuse, R88, RZ ;  /* 0x000000586054723c */ /* 0x040fee00000018ff */
[----:B------:R-:W-:Y:S01]  /*3d00*/  MUFU.EX2 R172, R172 ;  /* 0x000000ac00ac7308 */ /* 0x000fe20000000800 */
[C---:B------:R-:W-:Y:S07]  /*3d10*/  HMMA.16816.F32 R116, R96.reuse, R118, RZ ;  /* 0x000000766074723c */ /* 0x040fee00000018ff */
[----:B------:R-:W4:Y:S01]  /*3d20*/  MUFU.EX2 R177, R177 ;  /* 0x000000b100b17308 */ /* 0x000f220000000800 */
[C---:B------:R-:W-:Y:S07]  /*3d30*/  HMMA.16816.F32 R48, R96.reuse, R50, RZ ;  /* 0x000000326030723c */ /* 0x040fee00000018ff */
[----:B------:R-:W-:Y:S01]  /*3d40*/  MUFU.EX2 R176, R176 ;  /* 0x000000b000b07308 */ /* 0x000fe20000000800 */
[C---:B------:R-:W-:Y:S07]  /*3d50*/  HMMA.16816.F32 R80, R96.reuse, R82, RZ ;  /* 0x000000526050723c */ /* 0x040fee00000018ff */
[----:B------:R-:W4:Y:S01]  /*3d60*/  MUFU.EX2 R187, R187 ;  /* 0x000000bb00bb7308 */ /* 0x000f220000000800 */
[C---:B------:R-:W-:Y:S07]  /*3d70*/  HMMA.16816.F32 R124, R96.reuse, R126, RZ ;  /* 0x0000007e607c723c */ /* 0x040fee00000018ff */
[----:B------:R-:W-:Y:S01]  /*3d80*/  MUFU.EX2 R178, R178 ;  /* 0x000000b200b27308 */ /* 0x000fe20000000800 */
[C---:B------:R-:W-:Y:S07]  /*3d90*/  HMMA.16816.F32 R108, R96.reuse, R110, RZ ;  /* 0x0000006e606c723c */ /* 0x040fee00000018ff */
[----:B------:R-:W-:Y:S01]  /*3da0*/  MUFU.EX2 R205, R205 ;  /* 0x000000cd00cd7308 */ /* 0x000fe20000000800 */
        /* <DEDUP_REMOVED lines=18> */
[----:B-----5:R-:W-:-:S03]  /*3ed0*/  F2FP.F16.F32.PACK_AB R7, R145, R146 ;  /* 0x000000929107723e */ /* 0x020fc600000000ff */
[----:B------:R-:W-:-:S04]  /*3ee0*/  FADD.FTZ R146, R146, R149 ;  /* 0x0000009592927221 */ /* 0x000fc80000010000 */
[----:B------:R-:W-:Y:S01]  /*3ef0*/  HMMA.16816.F32 R36, R4, R8, R36 ;  /* 0x000000080424723c */ /* 0x000fe20000001824 */
[----:B------:R-:W-:-:S07]  /*3f00*/  FADD.FTZ R145, R145, R146 ;  /* 0x0000009291917221 */ /* 0x000fce0000010000 */
[C---:B------:R-:W-:Y:S01]  /*3f10*/  HMMA.16816.F32 R40, R4.reuse, R10, R40 ;  /* 0x0000000a0428723c */ /* 0x040fe20000001828 */
[----:B------:R-:W1:Y:S07]  /*3f20*/  LDSM.16.MT88.4 R8, [R162+0x16800] ;  /* 0x01680000a208783b */ /* 0x000e6e0000004200 */
[C---:B------:R-:W-:Y:S08]  /*3f30*/  HMMA.16816.F32 R44, R4.reuse, R20, R44 ;  /* 0x00000014042c723c */ /* 0x040ff0000000182c */
[C---:B------:R-:W-:Y:S01]  /*3f40*/  HMMA.16816.F32 R48, R4.reuse, R22, R48 ;  /* 0x000000160430723c */ /* 0x040fe20000001830 */
[----:B------:R-:W2:Y:S07]  /*3f50*/  LDSM.16.MT88.4 R20, [R161+0x14800] ;  /* 0x01480000a114783b */ /* 0x000eae0000004200 */
[C---:B------:R-:W-:Y:S08]  /*3f60*/  HMMA.16816.F32 R112, R4.reuse, R12, R112 ;  /* 0x0000000c0470723c */ /* 0x040ff00000001870 */
[C---:B------:R-:W-:Y:S01]  /*3f70*/  HMMA.16816.F32 R108, R4.reuse, R14, R108 ;  /* 0x0000000e046c723c */ /* 0x040fe2000000186c */
[----:B------:R-:W5:Y:S07]  /*3f80*/  LDSM.16.MT88.4 R12, [R167+0x16800] ;  /* 0x01680000a70c783b */ /* 0x000f6e0000004200 */
[C---:B------:R-:W-:Y:S08]  /*3f90*/  HMMA.16816.F32 R52, R4.reuse, R16, R52 ;  /* 0x000000100434723c */ /* 0x040ff00000001834 */
[C---:B------:R-:W-:Y:S01]  /*3fa0*/  HMMA.16816.F32 R56, R4.reuse, R18, R56 ;  /* 0x000000120438723c */ /* 0x040fe20000001838 */
[----:B------:R-:W3:Y:S07]  /*3fb0*/  LDSM.16.MT88.4 R16, [R161+0x16800] ;  /* 0x01680000a110783b */ /* 0x000eee0000004200 */
        /* <DEDUP_REMOVED lines=18> */
[C---:B-----5:R-:W-:Y:S08]  /*40e0*/  HMMA.16816.F32 R68, R4.reuse, R12, R68 ;  /* 0x0000000c0444723c */ /* 0x060ff00000001844 */
[C---:B------:R-:W-:Y:S01]  /*40f0*/  HMMA.16816.F32 R72, R4.reuse, R14, R72 ;  /* 0x0000000e0448723c */ /* 0x040fe20000001848 */
[----:B------:R-:W2:Y:S07]  /*4100*/  LDSM.16.MT88.4 R12, [R162+0x13000] ;  /* 0x01300000a20c783b */ /* 0x000eae0000004200 */
[C---:B---3--:R-:W-:Y:S08]  /*4110*/  HMMA.16816.F32 R92, R4.reuse, R16, R92 ;  /* 0x00000010045c723c */ /* 0x048ff0000000185c */
[----:B------:R-:W-:Y:S01]  /*4120*/  HMMA.16816.F32 R96, R4, R18, R96 ;  /* 0x000000120460723c */ /* 0x000fe20000001860 */
[----:B------:R-:W3:Y:S01]  /*4130*/  LDSM.16.MT88.4 R16, [R161+0x15000] ;  /* 0x01500000a110783b */ /* 0x000ee20000004200 */
[----:B------:R-:W-:-:S02]  /*4140*/  F2FP.F16.F32.PACK_AB R4, R164, R163 ;  /* 0x000000a3a404723e */ /* 0x000fc400000000ff */
[----:B------:R-:W-:Y:S01]  /*4150*/  F2FP.F16.F32.PACK_AB R5, R171, R168 ;  /* 0x000000a8ab05723e */ /* 0x000fe200000000ff */
[----:B------:R-:W-:Y:S01]  /*4160*/  FADD.FTZ R168, R168, R145 ;  /* 0x00000091a8a87221 */ /* 0x000fe20000010000 */
[----:B------:R-:W-:Y:S02]  /*4170*/  F2FP.F16.F32.PACK_AB R6, R166, R165 ;  /* 0x000000a5a606723e */ /* 0x000fe400000000ff */
[----:B----4-:R-:W-:Y:S01]  /*4180*/  F2FP.F16.F32.PACK_AB R7, R177, R172 ;  /* 0x000000acb107723e */ /* 0x010fe200000000ff */
[----:B------:R-:W-:-:S04]  /*4190*/  FADD.FTZ R171, R171, R168 ;  /* 0x000000a8abab7221 */ /* 0x000fc80000010000 */
[----:B------:R-:W-:Y:S02]  /*41a0*/  FADD.FTZ R172, R172, R171 ;  /* 0x000000abacac7221 */ /* 0x000fe40000010000 */
[----:B-1----:R-:W-:Y:S02]  /*41b0*/  HMMA.16816.F32 R36, R4, R8, R36 ;  /* 0x000000080424723c */ /* 0x002fe40000001824 */
[----:B------:R-:W-:-:S06]  /*41c0*/  FADD.FTZ R177, R177, R172 ;  /* 0x000000acb1b17221 */ /* 0x000fcc0000010000 */
        /* <DEDUP_REMOVED lines=36> */
[----:B------:R-:W-:Y:S01]  /*4410*/  F2FP.F16.F32.PACK_AB R5, R179, R174 ;  /* 0x000000aeb305723e */ /* 0x000fe200000000ff */
[----:B------:R-:W-:Y:S01]  /*4420*/  FADD.FTZ R174, R174, R177 ;  /* 0x000000b1aeae7221 */ /* 0x000fe20000010000 */
[----:B------:R-:W-:-:S02]  /*4430*/  F2FP.F16.F32.PACK_AB R6, R205, R178 ;  /* 0x000000b2cd06723e */ /* 0x000fc400000000ff */
[----:B------:R-:W-:Y:S01]  /*4440*/  F2FP.F16.F32.PACK_AB R7, R170, R175 ;  /* 0x000000afaa07723e */ /* 0x000fe200000000ff */
        /* <DEDUP_REMOVED lines=43> */
[----:B------:R-:W-:-:S04]  /*4700*/  DEPBAR.LE SB0, 0x0 ;  /* 0x000080000000791a */ /* 0x000fc80000000000 */
[----:B------:R-:W-:Y:S01]  /*4710*/  VIADD R11, R190, 0xfffffffe ;  /* 0xfffffffebe0b7836 */ /* 0x000fe20000000000 */
[----:B------:R-:W-:Y:S01]  /*4720*/  LOP3.LUT R9, R0, 0x200, RZ, 0xc0, !PT ;  /* 0x0000020000097812 */ /* 0x000fe200078ec0ff */
[----:B------:R-:W-:Y:S01]  /*4730*/  IMAD.SHL.U32 R8, R191, 0x20, RZ ;  /* 0x00000020bf087824 */ /* 0x000fe200078e00ff */
[----:B------:R-:W-:Y:S01]  /*4740*/  LOP3.LUT R6, R204, 0x1f8, RZ, 0xc0, !PT ;  /* 0x000001f8cc067812 */ /* 0x000fe200078ec0ff */
[----:B------:R-:W-:Y:S01]  /*4750*/  IMAD.MOV.U32 R145, RZ, RZ, 0x20 ;  /* 0x00000020ff917424 */ /* 0x000fe200078e00ff */
[--C-:B------:R-:W-:Y:S01]  /*4760*/  SHF.R.U32.HI R7, RZ, 0x1, R191.reuse ;  /* 0x00000001ff077819 */ /* 0x100fe200000116bf */
[----:B------:R-:W-:Y:S01]  /*4770*/  VIADD R206, R207, UR5 ;  /* 0x00000005cfce7c36 */ /* 0x000fe20008000000 */
[----:B------:R-:W-:Y:S01]  /*4780*/  LOP3.LUT R8, R9, 0x7c00, R8, 0xf8, !PT ;  /* 0x00007c0009087812 */ /* 0x000fe200078ef808 */
[----:B------:R-:W2:Y:S01]  /*4790*/  LDCU UR6, c[0x0][0x50c] ;  /* 0x0000a180ff0677ac */ /* 0x000ea20008000800 */
[----:B------:R-:W-:Y:S02]  /*47a0*/  LOP3.LUT R9, R6, 0x38, R191, 0x78, !PT ;  /* 0x0000003806097812 */ /* 0x000fe400078e78bf */
[----:B------:R-:W-:-:S02]  /*47b0*/  LOP3.LUT R7, R144, 0x8, R7, 0x78, !PT ;  /* 0x0000000890077812 */ /* 0x000fc400078e7807 */
[----:B------:R-:W-:Y:S02]  /*47c0*/  LOP3.LUT R9, R9, 0x1e00, R204, 0xf8, !PT ;  /* 0x00001e0009097812 */ /* 0x000fe400078ef8cc */
[----:B------:R-:W-:Y:S02]  /*47d0*/  LOP3.LUT R8, R8, R7, RZ, 0xfc, !PT ;  /* 0x0000000708087212 */ /* 0x000fe400078efcff */
[----:B------:R-:W-:Y:S01]  /*47e0*/  LEA R202, R9, UR5, 0x1 ;  /* 0x0000000509ca7c11 */ /* 0x000fe2000f8e08ff */
[----:B-1----:R-:W-:Y:S01]  /*47f0*/  IMAD.WIDE.U32 R14, R11, R4, RZ ;  /* 0x000000040b0e7225 */ /* 0x002fe200078e00ff */
[----:B------:R-:W-:Y:S02]  /*4800*/  LEA R213, R8, UR5, 0x1 ;  /* 0x0000000508d57c11 */ /* 0x000fe4000f8e08ff */
[----:B------:R-:W-:Y:S01]  /*4810*/  SEL R145, R145, 0xffffffe0, !P0 ;  /* 0xffffffe091917807 */ /* 0x000fe20004000000 */
[----:B------:R-:W-:Y:S01]  /*4820*/  IMAD R11, R11, R5, R15 ;  /* 0x000000050b0b7224 */ /* 0x000fe200078e020f */
[----:B------:R-:W-:Y:S01]  /*4830*/  BAR.SYNC.DEFER_BLOCKING 0x0 ;  /* 0x0000000000007b1d */ /* 0x000fe20000010000 */
[C---:B------:R-:W-:Y:S01]  /*4840*/  IMAD.SHL.U32 R13, R14.reuse, 0x40, RZ ;  /* 0x000000400e0d7824 */ /* 0x040fe200078e00ff */
[C---:B------:R-:W-:Y:S01]  /*4850*/  LEA R6, P2, R14.reuse, R197, 0x7 ;  /* 0x000000c50e067211 */ /* 0x040fe200078438ff */
[C---:B------:R-:W-:Y:S01]  /*4860*/  IMAD.IADD R211, R145.reuse, 0x1, R213 ;  /* 0x0000000191d37824 */ /* 0x040fe200078e02d5 */
[----:B------:R-:W-:Y:S01]  /*4870*/  SHF.L.U64.HI R10, R14, 0x6, R11 ;  /* 0x000000060e0a7819 */ /* 0x000fe2000001020b */
[----:B------:R-:W-:Y:S01]  /*4880*/  IMAD.IADD R195, R206, 0x1, R145 ;  /* 0x00000001cec37824 */ /* 0x000fe200078e0291 */
[----:B------:R-:W-:Y:S01]  /*4890*/  LEA R12, P1, R4, R13, 0x5 ;  /* 0x0000000d040c7211 */ /* 0x000fe200078228ff */
[----:B------:R-:W-:Y:S01]  /*48a0*/  IMAD.IADD R210, R2, 0x1, R213 ;  /* 0x0000000102d27824 */ /* 0x000fe200078e02d5 */
[----:B------:R-:W-:Y:S01]  /*48b0*/  LEA.HI.X R7, R14, R196, R11, 0x7, P2 ;  /* 0x000000c40e077211 */ /* 0x000fe200010f3c0b */
[----:B------:R-:W-:Y:S01]  /*48c0*/  IMAD.IADD R206, R206, 0x1, R2 ;  /* 0x00000001cece7824 */ /* 0x000fe200078e0202 */
[----:B------:R-:W-:Y:S01]  /*48d0*/  LEA.HI.X R5, R4, R10, R5, 0x5, P1 ;  /* 0x0000000a04057211 */ /* 0x000fe200008f2c05 */
[C---:B------:R-:W-:Y:S01]  /*48e0*/  IMAD.IADD R209, R145.reuse, 0x1, R210 ;  /* 0x0000000191d17824 */ /* 0x040fe200078e02d2 */
[----:B------:R-:W-:Y:S01]  /*48f0*/  LEA R4, P1, R12, R197, 0x1 ;  /* 0x000000c50c047211 */ /* 0x000fe200078208ff */
[----:B------:R-:W-:-:S03]  /*4900*/  IMAD.IADD R208, R145, 0x1, R206 ;  /* 0x0000000191d07824 */ /* 0x000fc600078e02ce */
[----:B------:R-:W-:Y:S01]  /*4910*/  LEA.HI.X R5, R12, R196, R5, 0x1, P1 ;  /* 0x000000c40c057211 */ /* 0x000fe200008f0c05 */
        /* <DEDUP_REMOVED lines=10> */
[----:B------:R-:W3:Y:S04]  /*49c0*/  LDSM.16.M88.4 R28, [R207+UR5+0xc000] ;  /* 0x00c00005cf1c783b */ /* 0x000ee80008000200 */
[----:B------:R-:W4:Y:S04]  /*49d0*/  LDSM.16.M88.4 R164, [R207+UR5+0xc800] ;  /* 0x00c80005cfa4783b */ /* 0x000f280008000200 */
[----:B------:R-:W5:Y:S04]  /*49e0*/  LDSM.16.M88.4 R156, [R207+UR5+0xd000] ;  /* 0x00d00005cf9c783b */ /* 0x000f680008000200 */
[----:B------:R-:W2:Y:S04]  /*49f0*/  LDSM.16.M88.4 R8, [R207+UR5+0xd800] ;  /* 0x00d80005cf08783b */ /* 0x000ea80008000200 */
[----:B------:R-:W-:Y:S04]  /*4a00*/  LDSM.16.M88.4 R20, [R211] ;  /* 0x00000000d314783b */ /* 0x000fe80000000200 */
[----:B-1----:R-:W1:Y:S04]  /*4a10*/  LDSM.16.M88.4 R4, [R195+0xc000] ;  /* 0x00c00000c304783b */ /* 0x002e680000000200 */
[----:B------:R-:W1:Y:S04]  /*4a20*/  LDSM.16.M88.4 R140, [R195+0xc800] ;  /* 0x00c80000c38c783b */ /* 0x000e680000000200 */
[----:B------:R-:W1:Y:S04]  /*4a30*/  LDSM.16.M88.4 R136, [R195+0xd000] ;  /* 0x00d00000c388783b */ /* 0x000e680000000200 */
[----:B------:R-:W1:Y:S04]  /*4a40*/  LDSM.16.M88.4 R32, [R195+0xd800] ;  /* 0x00d80000c320783b */ /* 0x000e680000000200 */
[----:B------:R-:W-:Y:S01]  /*4a50*/  LDSM.16.M88.4 R16, [R210] ;  /* 0x00000000d210783b */ /* 0x000fe20000000200 */
[C---:B---3--:R-:W-:Y:S03]  /*4a60*/  HMMA.16816.F32 R12, R148.reuse, R28, RZ ;  /* 0x0000001c940c723c */ /* 0x048fe600000018ff */
[----:B------:R-:W-:Y:S04]  /*4a70*/  LDSM.16.M88.4 R168, [R195+0xe000] ;  /* 0x00e00000c3a8783b */ /* 0x000fe80000000200 */
[----:B------:R-:W-:Y:S01]  /*4a80*/  LDSM.16.M88.4 R176, [R210+0x4000] ;  /* 0x00400000d2b0783b */ /* 0x000fe20000000200 */
[C---:B------:R-:W-:Y:S03]  /*4a90*/  HMMA.16816.F32 R28, R148.reuse, R30, RZ ;  /* 0x0000001e941c723c */ /* 0x040fe600000018ff */
[----:B------:R-:W-:Y:S04]  /*4aa0*/  LDSM.16.M88.4 R144, [R209+0x4000] ;  /* 0x00400000d190783b */ /* 0x000fe80000000200 */
[----:B------:R-:W-:Y:S01]  /*4ab0*/  LDSM.16.M88.4 R180, [R208+0xe000] ;  /* 0x00e00000d0b4783b */ /* 0x000fe20000000200 */
[C---:B----4-:R-:W-:Y:S03]  /*4ac0*/  HMMA.16816.F32 R24, R148.reuse, R164, RZ ;  /* 0x000000a49418723c */ /* 0x050fe600000018ff */
[----:B------:R-:W-:Y:S04]  /*4ad0*/  LDSM.16.M88.4 R184, [R206+0xe800] ;  /* 0x00e80000ceb8783b */ /* 0x000fe80000000200 */
[----:B------:R-:W-:Y:S01]  /*4ae0*/  LDSM.16.M88.4 R172, [R206+0xf000] ;  /* 0x00f00000ceac783b */ /* 0x000fe20000000200 */
[C---:B-----5:R-:W-:Y:S03]  /*4af0*/  HMMA.16816.F32 R160, R148.reuse, R156, RZ ;  /* 0x0000009c94a0723c */ /* 0x060fe600000018ff */
[----:B------:R-:W0:Y:S05]  /*4b00*/  LDGDEPBAR ;  /* 0x00000000000079af */ /* 0x000e2a0000000000 */
[C---:B------:R-:W-:Y:S08]  /*4b10*/  HMMA.16816.F32 R164, R148.reuse, R166, RZ ;  /* 0x000000a694a4723c */ /* 0x040ff000000018ff */
[C---:B------:R-:W-:Y:S08]  /*4b20*/  HMMA.16816.F32 R156, R148.reuse, R158, RZ ;  /* 0x0000009e949c723c */ /* 0x040ff000000018ff */
[C---:B--2---:R-:W-:Y:S08]  /*4b30*/  HMMA.16816.F32 R152, R148.reuse, R8, RZ ;  /* 0x000000089498723c */ /* 0x044ff000000018ff */
[----:B------:R-:W-:Y:S01]  /*4b40*/  HMMA.16816.F32 R148, R148, R10, RZ ;  /* 0x0000000a9494723c */ /* 0x000fe200000018ff */
[----:B------:R-:W2:Y:S07]  /*4b50*/  LDSM.16.M88.4 R8, [R206+0xc000] ;  /* 0x00c00000ce08783b */ /* 0x000eae0000000200 */
[C---:B-1----:R-:W-:Y:S08]  /*4b60*/  HMMA.16816.F32 R12, R20.reuse, R4, R12 ;  /* 0x00000004140c723c */ /* 0x042ff0000000180c */
[C---:B------:R-:W-:Y:S01]  /*4b70*/  HMMA.16816.F32 R28, R20.reuse, R6, R28 ;  /* 0x00000006141c723c */ /* 0x040fe2000000181c */
[----:B------:R-:W1:Y:S07]  /*4b80*/  LDSM.16.M88.4 R4, [R206+0xc800] ;  /* 0x00c80000ce04783b */ /* 0x000e6e0000000200 */
[C---:B------:R-:W-:Y:S08]  /*4b90*/  HMMA.16816.F32 R24, R20.reuse, R140, R24 ;  /* 0x0000008c1418723c */ /* 0x040ff00000001818 */
[C---:B------:R-:W-:Y:S01]  /*4ba0*/  HMMA.16816.F32 R164, R20.reuse, R142, R164 ;  /* 0x0000008e14a4723c */ /* 0x040fe200000018a4 */
[----:B------:R-:W3:Y:S07]  /*4bb0*/  LDSM.16.M88.4 R140, [R206+0xd000] ;  /* 0x00d00000ce8c783b */ /* 0x000eee0000000200 */
[C---:B------:R-:W-:Y:S08]  /*4bc0*/  HMMA.16816.F32 R160, R20.reuse, R136, R160 ;  /* 0x0000008814a0723c */ /* 0x040ff000000018a0 */
[C---:B------:R-:W-:Y:S01]  /*4bd0*/  HMMA.16816.F32 R156, R20.reuse, R138, R156 ;  /* 0x0000008a149c723c */ /* 0x040fe2000000189c */
[----:B------:R-:W4:Y:S07]  /*4be0*/  LDSM.16.M88.4 R136, [R206+0xd800] ;  /* 0x00d80000ce88783b */ /* 0x000f2e0000000200 */
[C---:B------:R-:W-:Y:S08]  /*4bf0*/  HMMA.16816.F32 R152, R20.reuse, R32, R152 ;  /* 0x000000201498723c */ /* 0x040ff00000001898 */
[----:B------:R-:W-:Y:S01]  /*4c00*/  HMMA.16816.F32 R148, R20, R34, R148 ;  /* 0x000000221494723c */ /* 0x000fe20000001894 */
[----:B------:R-:W-:Y:S04]  /*4c10*/  LDSM.16.M88.4 R20, [R209] ;  /* 0x00000000d114783b */ /* 0x000fe80000000200 */
[----:B------:R-:W-:Y:S03]  /*4c20*/  LDSM.16.M88.4 R32, [R208+0xc000] ;  /* 0x00c00000d020783b */ /* 0x000fe60000000200 */
[C---:B--2---:R-:W-:Y:S08]  /*4c30*/  HMMA.16816.F32 R12, R16.reuse, R8, R12 ;  /* 0x00000008100c723c */ /* 0x044ff0000000180c */
[C---:B------:R-:W-:Y:S01]  /*4c40*/  HMMA.16816.F32 R28, R16.reuse, R10, R28 ;  /* 0x0000000a101c723c */ /* 0x040fe2000000181c */
[----:B------:R-:W2:Y:S07]  /*4c50*/  LDSM.16.M88.4 R8, [R208+0xc800] ;  /* 0x00c80000d008783b */ /* 0x000eae0000000200 */
[C---:B-1----:R-:W-:Y:S08]  /*4c60*/  HMMA.16816.F32 R24, R16.reuse, R4, R24 ;  /* 0x000000041018723c */ /* 0x042ff00000001818 */
[C---:B------:R-:W-:Y:S01]  /*4c70*/  HMMA.16816.F32 R164, R16.reuse, R6, R164 ;  /* 0x0000000610a4723c */ /* 0x040fe200000018a4 */
[----:B------:R-:W1:Y:S07]  /*4c80*/  LDSM.16.M88.4 R4, [R208+0xd000] ;  /* 0x00d00000d004783b */ /* 0x000e6e0000000200 */
[C---:B---3--:R-:W-:Y:S08]  /*4c90*/  HMMA.16816.F32 R160, R16.reuse, R140, R160 ;  /* 0x0000008c10a0723c */ /* 0x048ff000000018a0 */
[C---:B------:R-:W-:Y:S01]  /*4ca0*/  HMMA.16816.F32 R156, R16.reuse, R142, R156 ;  /* 0x0000008e109c723c */ /* 0x040fe2000000189c */
[----:B------:R-:W3:Y:S07]  /*4cb0*/  LDSM.16.M88.4 R140, [R208+0xd800] ;  /* 0x00d80000d08c783b */ /* 0x000eee0000000200 */
[C---:B----4-:R-:W-:Y:S08]  /*4cc0*/  HMMA.16816.F32 R152, R16.reuse, R136, R152 ;  /* 0x000000881098723c */ /* 0x050ff00000001898 */
[----:B------:R-:W-:Y:S01]  /*4cd0*/  HMMA.16816.F32 R148, R16, R138, R148 ;  /* 0x0000008a1094723c */ /* 0x000fe20000001894 */
[----:B------:R-:W-:Y:S04]  /*4ce0*/  LDSM.16.M88.4 R16, [R213+0x4000] ;  /* 0x00400000d510783b */ /* 0x000fe80000000200 */
[----:B------:R-:W4:Y:S03]  /*4cf0*/  LDSM.16.M88.4 R136, [R207+UR5+0xe000] ;  /* 0x00e00005cf88783b */ /* 0x000f260008000200 */
[C---:B--2---:R-:W-:Y:S08]  /*4d00*/  HMMA.16816.F32 R24, R20.reuse, R8, R24 ;  /* 0x000000081418723c */ /* 0x044ff00000001818 */
[C---:B------:R-:W-:Y:S01]  /*4d10*/  HMMA.16816.F32 R164, R20.reuse, R10, R164 ;  /* 0x0000000a14a4723c */ /* 0x040fe200000018a4 */
[----:B------:R-:W2:Y:S07]  /*4d20*/  LDSM.16.M88.4 R8, [R207+UR5+0xf000] ;  /* 0x00f00005cf08783b */ /* 0x000eae0008000200 */
[C---:B------:R-:W-:Y:S08]  /*4d30*/  HMMA.16816.F32 R12, R20.reuse, R32, R12 ;  /* 0x00000020140c723c */ /* 0x040ff0000000180c */
[C---:B------:R-:W-:Y:S01]  /*4d40*/  HMMA.16816.F32 R28, R20.reuse, R34, R28 ;  /* 0x00000022141c723c */ /* 0x040fe2000000181c */
[----:B------:R-:W5:Y:S07]  /*4d50*/  LDSM.16.M88.4 R32, [R207+UR5+0xe800] ;  /* 0x00e80005cf20783b */ /* 0x000f6e0008000200 */
[C---:B-1----:R-:W-:Y:S08]  /*4d60*/  HMMA.16816.F32 R160, R20.reuse, R4, R160 ;  /* 0x0000000414a0723c */ /* 0x042ff000000018a0 */
[C---:B------:R-:W-:Y:S01]  /*4d70*/  HMMA.16816.F32 R156, R20.reuse, R6, R156 ;  /* 0x00000006149c723c */ /* 0x040fe2000000189c */
[----:B------:R-:W1:Y:S07]  /*4d80*/  LDSM.16.M88.4 R4, [R211+0x4000] ;  /* 0x00400000d304783b */ /* 0x000e6e0000000200 */
[C---:B---3--:R-:W-:Y:S08]  /*4d90*/  HMMA.16816.F32 R152, R20.reuse, R140, R152 ;  /* 0x0000008c1498723c */ /* 0x048ff00000001898 */
[----:B------:R-:W-:Y:S01]  /*4da0*/  HMMA.16816.F32 R148, R20, R142, R148 ;  /* 0x0000008e1494723c */ /* 0x000fe20000001894 */
[----:B------:R-:W3:Y:S04]  /*4db0*/  LDSM.16.M88.4 R20, [R207+UR5+0xf800] ;  /* 0x00f80005cf14783b */ /* 0x000ee80008000200 */
[----:B------:R-:W-:Y:S03]  /*4dc0*/  LDSM.16.M88.4 R140, [R195+0xe800] ;  /* 0x00e80000c38c783b */ /* 0x000fe60000000200 */
[C---:B----4-:R-:W-:Y:S08]  /*4dd0*/  HMMA.16816.F32 R12, R16.reuse, R136, R12 ;  /* 0x00000088100c723c */ /* 0x050ff0000000180c */
[C---:B------:R-:W-:Y:S01]  /*4de0*/  HMMA.16816.F32 R28, R16.reuse, R138, R28 ;  /* 0x0000008a101c723c */ /* 0x040fe2000000181c */
[----:B------:R-:W4:Y:S07]  /*4df0*/  LDSM.16.M88.4 R136, [R206+0xe000] ;  /* 0x00e00000ce88783b */ /* 0x000f2e0000000200 */
[C---:B--2---:R-:W-:Y:S08]  /*4e00*/  HMMA.16816.F32 R160, R16.reuse, R8, R160 ;  /* 0x0000000810a0723c */ /* 0x044ff000000018a0 */
[C---:B------:R-:W-:Y:S01]  /*4e10*/  HMMA.16816.F32 R156, R16.reuse, R10, R156 ;  /* 0x0000000a109c723c */ /* 0x040fe2000000189c */
[----:B------:R-:W2:Y:S07]  /*4e20*/  LDSM.16.M88.4 R8, [R195+0xf800] ;  /* 0x00f80000c308783b */ /* 0x000eae0000000200 */
[C---:B-----5:R-:W-:Y:S08]  /*4e30*/  HMMA.16816.F32 R24, R16.reuse, R32, R24 ;  /* 0x000000201018723c */ /* 0x060ff00000001818 */
[----:B------:R-:W-:Y:S01]  /*4e40*/  HMMA.16816.F32 R164, R16, R34, R164 ;  /* 0x0000002210a4723c */ /* 0x000fe200000018a4 */
[----:B------:R-:W5:Y:S07]  /*4e50*/  LDSM.16.M88.4 R32, [R195+0xf000] ;  /* 0x00f00000c320783b */ /* 0x000f6e0000000200 */
[C---:B-1----:R-:W-:Y:S08]  /*4e60*/  HMMA.16816.F32 R12, R4.reuse, R168, R12 ;  /* 0x000000a8040c723c */ /* 0x042ff0000000180c */
[----:B------:R-:W-:Y:S01]  /*4e70*/  HMMA.16816.F32 R28, R4, R170, R28 ;  /* 0x000000aa041c723c */ /* 0x000fe2000000181c */
[----:B------:R-:W1:Y:S07]  /*4e80*/  LDSM.16.M88.4 R168, [R206+0xf800] ;  /* 0x00f80000cea8783b */ /* 0x000e6e0000000200 */
[C---:B---3--:R-:W-:Y:S08]  /*4e90*/  HMMA.16816.F32 R152, R16.reuse, R20, R152 ;  /* 0x000000141098723c */ /* 0x048ff00000001898 */
[----:B------:R-:W-:Y:S01]  /*4ea0*/  HMMA.16816.F32 R148, R16, R22, R148 ;  /* 0x000000161094723c */ /* 0x000fe20000001894 */
[----:B------:R-:W-:Y:S04]  /*4eb0*/  LDSM.16.M88.4 R20, [R213+0x8000] ;  /* 0x00800000d514783b */ /* 0x000fe80000000200 */
[----:B------:R-:W3:Y:S03]  /*4ec0*/  LDSM.16.M88.4 R16, [R207+UR5+0x10000] ;  /* 0x01000005cf10783b */ /* 0x000ee60008000200 */
[C---:B----4-:R-:W-:Y:S08]  /*4ed0*/  HMMA.16816.F32 R12, R176.reuse, R136, R12 ;  /* 0x00000088b00c723c */ /* 0x050ff0000000180c */
[----:B------:R-:W-:Y:S01]  /*4ee0*/  HMMA.16816.F32 R28, R176, R138, R28 ;  /* 0x0000008ab01c723c */ /* 0x000fe2000000181c */
[----:B------:R-:W4:Y:S07]  /*4ef0*/  LDSM.16.M88.4 R136, [R208+0xf000] ;  /* 0x00f00000d088783b */ /* 0x000f2e0000000200 */
[C---:B--2---:R-:W-:Y:S08]  /*4f00*/  HMMA.16816.F32 R152, R4.reuse, R8, R152 ;  /* 0x000000080498723c */ /* 0x044ff00000001898 */
[C---:B------:R-:W-:Y:S08]  /*4f10*/  HMMA.16816.F32 R24, R4.reuse, R140, R24 ;  /* 0x0000008c0418723c */ /* 0x040ff00000001818 */
[C---:B------:R-:W-:Y:S01]  /*4f20*/  HMMA.16816.F32 R164, R4.reuse, R142, R164 ;  /* 0x0000008e04a4723c */ /* 0x040fe200000018a4 */
[----:B------:R-:W-:Y:S07]  /*4f30*/  LDSM.16.M88.4 R140, [R208+0xe800] ;  /* 0x00e80000d08c783b */ /* 0x000fee0000000200 */
[C---:B-----5:R-:W-:Y:S08]  /*4f40*/  HMMA.16816.F32 R160, R4.reuse, R32, R160 ;  /* 0x0000002004a0723c */ /* 0x060ff000000018a0 */
[C---:B------:R-:W-:Y:S01]  /*4f50*/  HMMA.16816.F32 R156, R4.reuse, R34, R156 ;  /* 0x00000022049c723c */ /* 0x040fe2000000189c */
[----:B------:R-:W2:Y:S07]  /*4f60*/  LDSM.16.M88.4 R32, [R208+0xf800] ;  /* 0x00f80000d020783b */ /* 0x000eae0000000200 */
[----:B------:R-:W-:Y:S01]  /*4f70*/  HMMA.16816.F32 R148, R4, R10, R148 ;  /* 0x0000000a0494723c */ /* 0x000fe20000001894 */
[----:B------:R-:W-:Y:S04]  /*4f80*/  LDSM.16.M88.4 R8, [R211+0x8000] ;  /* 0x00800000d308783b */ /* 0x000fe80000000200 */
[----:B------:R-:W5:Y:S03]  /*4f90*/  LDSM.16.M88.4 R4, [R195+0x10000] ;  /* 0x01000000c304783b */ /* 0x000f660000000200 */
[C---:B------:R-:W-:Y:S08]  /*4fa0*/  HMMA.16816.F32 R12, R144.reuse, R180, R12 ;  /* 0x000000b4900c723c */ /* 0x040ff0000000180c */
[----:B------:R-:W-:Y:S08]  /*4fb0*/  HMMA.16816.F32 R28, R144, R182, R28 ;  /* 0x000000b6901c723c */ /* 0x000ff0000000181c */
[C---:B-1----:R-:W-:Y:S08]  /*4fc0*/  HMMA.16816.F32 R152, R176.reuse, R168, R152 ;  /* 0x000000a8b098723c */ /* 0x042ff00000001898 */
[C---:B------:R-:W-:Y:S08]  /*4fd0*/  HMMA.16816.F32 R24, R176.reuse, R184, R24 ;  /* 0x000000b8b018723c */ /* 0x040ff00000001818 */
[C---:B------:R-:W-:Y:S08]  /*4fe0*/  HMMA.16816.F32 R164, R176.reuse, R186, R164 ;  /* 0x000000bab0a4723c */ /* 0x040ff000000018a4 */
[C---:B------:R-:W-:Y:S08]  /*4ff0*/  HMMA.16816.F32 R160, R176.reuse, R172, R160 ;  /* 0x000000acb0a0723c */ /* 0x040ff000000018a0 */
[C---:B------:R-:W-:Y:S01]  /*5000*/  HMMA.16816.F32 R156, R176.reuse, R174, R156 ;  /* 0x000000aeb09c723c */ /* 0x040fe2000000189c */
[----:B------:R-:W-:Y:S07]  /*5010*/  LDSM.16.M88.4 R172, [R210+0x8000] ;  /* 0x00800000d2ac783b */ /* 0x000fee0000000200 */
[----:B------:R-:W-:Y:S01]  /*5020*/  HMMA.16816.F32 R168, R176, R170, R148 ;  /* 0x000000aab0a8723c */ /* 0x000fe20000001894 */
[----:B------:R-:W-:Y:S07]  /*5030*/  LDSM.16.M88.4 R148, [R207+UR5+0x10800] ;  /* 0x01080005cf94783b */ /* 0x000fee0008000200 */
[C---:B---3--:R-:W-:Y:S01]  /*5040*/  HMMA.16816.F32 R176, R20.reuse, R16, R12 ;  /* 0x0000001014b0723c */ /* 0x048fe2000000180c */
[----:B------:R-:W1:Y:S07]  /*5050*/  LDSM.16.M88.4 R12, [R206+0x10000] ;  /* 0x01000000ce0c783b */ /* 0x000e6e0000000200 */
[----:B------:R-:W-:Y:S01]  /*5060*/  HMMA.16816.F32 R28, R20, R18, R28 ;  /* 0x00000012141c723c */ /* 0x000fe2000000181c */
[----:B------:R-:W-:Y:S07]  /*5070*/  LDSM.16.M88.4 R16, [R195+0x10800] ;  /* 0x01080000c310783b */ /* 0x000fee0000000200 */
[C---:B----4-:R-:W-:Y:S08]  /*5080*/  HMMA.16816.F32 R160, R144.reuse, R136, R160 ;  /* 0x0000008890a0723c */ /* 0x050ff000000018a0 */
[C---:B------:R-:W-:Y:S01]  /*5090*/  HMMA.16816.F32 R156, R144.reuse, R138, R156 ;  /* 0x0000008a909c723c */ /* 0x040fe2000000189c */
[----:B------:R-:W-:Y:S07]  /*50a0*/  LDSM.16.M88.4 R136, [R209+0x8000] ;  /* 0x00800000d188783b */ /* 0x000fee0000000200 */
[C---:B--2---:R-:W-:Y:S08]  /*50b0*/  HMMA.16816.F32 R152, R144.reuse, R32, R152 ;  /* 0x000000209098723c */ /* 0x044ff00000001898 */
[----:B------:R-:W-:Y:S01]  /*50c0*/  HMMA.16816.F32 R168, R144, R34, R168 ;  /* 0x0000002290a8723c */ /* 0x000fe200000018a8 */
[----:B------:R-:W2:Y:S07]  /*50d0*/  LDSM.16.M88.4 R32, [R208+0x10000] ;  /* 0x01000000d020783b */ /* 0x000eae0000000200 */
[C---:B-----5:R-:W-:Y:S08]  /*50e0*/  HMMA.16816.F32 R176, R8.reuse, R4, R176 ;  /* 0x0000000408b0723c */ /* 0x060ff000000018b0 */
[----:B------:R-:W-:Y:S01]  /*50f0*/  HMMA.16816.F32 R28, R8, R6, R28 ;  /* 0x00000006081c723c */ /* 0x000fe2000000181c */
[----:B------:R-:W-:Y:S07]  /*5100*/  LDSM.16.M88.4 R4, [R206+0x10800] ;  /* 0x01080000ce04783b */ /* 0x000fee0000000200 */
[C---:B------:R-:W-:Y:S08]  /*5110*/  HMMA.16816.F32 R24, R144.reuse, R140, R24 ;  /* 0x0000008c9018723c */ /* 0x040ff00000001818 */
[----:B------:R-:W-:Y:S01]  /*5120*/  HMMA.16816.F32 R164, R144, R142, R164 ;  /* 0x0000008e90a4723c */ /* 0x000fe200000018a4 */
[----:B------:R-:W3:Y:S07]  /*5130*/  LDSM.16.M88.4 R140, [R207+UR5+0x11000] ;  /* 0x01100005cf8c783b */ /* 0x000eee0008000200 */
[C---:B-1----:R-:W-:Y:S08]  /*5140*/  HMMA.16816.F32 R176, R172.reuse, R12, R176 ;  /* 0x0000000cacb0723c */ /* 0x042ff000000018b0 */
[----:B------:R-:W-:Y:S01]  /*5150*/  HMMA.16816.F32 R28, R172, R14, R28 ;  /* 0x0000000eac1c723c */ /* 0x000fe2000000181c */
[----:B------:R-:W-:Y:S07]  /*5160*/  LDSM.16.M88.4 R12, [R208+0x10800] ;  /* 0x01080000d00c783b */ /* 0x000fee0000000200 */
[----:B------:R-:W-:Y:S08]  /*5170*/  HMMA.16816.F32 R24, R20, R148, R24 ;  /* 0x000000941418723c */ /* 0x000ff00000001818 */
[C---:B--2---:R-:W-:Y:S08]  /*5180*/  HMMA.16816.F32 R176, R136.reuse, R32, R176 ;  /* 0x0000002088b0723c */ /* 0x044ff000000018b0 */
[----:B------:R-:W-:Y:S01]  /*5190*/  HMMA.16816.F32 R28, R136, R34, R28 ;  /* 0x00000022881c723c */ /* 0x000fe2000000181c */
[----:B------:R-:W1:Y:S07]  /*51a0*/  LDSM.16.M88.4 R32, [R195+0x11000] ;  /* 0x01100000c320783b */ /* 0x000e6e0000000200 */
[----:B------:R-:W-:Y:S03]  /*51b0*/  HMMA.16816.F32 R164, R20, R150, R164 ;  /* 0x0000009614a4723c */ /* 0x000fe600000018a4 */
[----:B------:R-:W-:Y:S01]  /*51c0*/  FMUL.FTZ R144, R176, UR6 ;  /* 0x00000006b0907c20 */ /* 0x000fe20008410000 */
[----:B------:R-:W-:Y:S01]  /*51d0*/  FMUL.FTZ R145, R177, UR6 ;  /* 0x00000006b1917c20 */ /* 0x000fe20008410000 */
[----:B------:R-:W-:Y:S01]  /*51e0*/  FMUL.FTZ R146, R178, UR6 ;  /* 0x00000006b2927c20 */ /* 0x000fe20008410000 */
[----:B------:R-:W-:-:S02]  /*51f0*/  FMUL.FTZ R147, R179, UR6 ;  /* 0x00000006b3937c20 */ /* 0x000fc40008410000 */
[----:B---3--:R-:W-:Y:S01]  /*5200*/  HMMA.16816.F32 R160, R20, R140, R160 ;  /* 0x0000008c14a0723c */ /* 0x008fe200000018a0 */
[----:B------:R-:W2:Y:S02]  /*5210*/  MUFU.TANH R144, R144 ;  /* 0x0000009000907308 */ /* 0x000ea40000002400 */
[----:B------:R-:W-:Y:S01]  /*5220*/  FMUL.FTZ R28, R28, UR6 ;  /* 0x000000061c1c7c20 */ /* 0x000fe20008410000 */
[----:B------:R-:W-:Y:S01]  /*5230*/  FMUL.FTZ R149, R29, UR6 ;  /* 0x000000061d957c20 */ /* 0x000fe20008410000 */
[----:B------:R-:W-:-:S03]  /*5240*/  FMUL.FTZ R150, R30, UR6 ;  /* 0x000000061e967c20 */ /* 0x000fc60008410000 */
[C---:B------:R-:W-:Y:S01]  /*5250*/  HMMA.16816.F32 R24, R8.reuse, R16, R24 ;  /* 0x000000100818723c */ /* 0x040fe20000001818 */
[----:B------:R3:W-:Y:S07]  /*5260*/  MUFU.TANH R148, R28 ;  /* 0x0000001c00947308 */ /* 0x0007ee0000002400 */
[----:B------:R-:W-:Y:S01]  /*5270*/  HMMA.16816.F32 R164, R8, R18, R164 ;  /* 0x0000001208a4723c */ /* 0x000fe200000018a4 */
[----:B------:R-:W-:Y:S01]  /*5280*/  LDSM.16.M88.4 R16, [R206+0x11000] ;  /* 0x01100000ce10783b */ /* 0x000fe20000000200 */
[----:B------:R-:W-:Y:S06]  /*5290*/  MUFU.TANH R145, R145 ;  /* 0x0000009100917308 */ /* 0x000fec0000002400 */
[----:B------:R-:W-:Y:S01]  /*52a0*/  HMMA.16816.F32 R156, R20, R142, R156 ;  /* 0x0000008e149c723c */ /* 0x000fe2000000189c */
[----:B------:R-:W4:Y:S01]  /*52b0*/  LDSM.16.M88.4 R140, [R207+UR5+0x11800] ;  /* 0x01180005cf8c783b */ /* 0x000f220008000200 */
[----:B------:R-:W5:Y:S06]  /*52c0*/  MUFU.TANH R146, R146 ;  /* 0x0000009200927308 */ /* 0x000f6c0000002400 */
[----:B-1----:R-:W-:Y:S01]  /*52d0*/  HMMA.16816.F32 R160, R8, R32, R160 ;  /* 0x0000002008a0723c */ /* 0x002fe200000018a0 */
[----:B------:R-:W-:Y:S01]  /*52e0*/  FMUL.FTZ R32, R31, UR6 ;  /* 0x000000061f207c20 */ /* 0x000fe20008410000 */
[----:B------:R-:W1:Y:S01]  /*52f0*/  MUFU.TANH R147, R147 ;  /* 0x0000009300937308 */ /* 0x000e620000002400 */
[----:B---3--:R-:W3:Y:S05]  /*5300*/  LDSM.16.M88.4 R28, [R195+0x11800] ;  /* 0x01180000c31c783b */ /* 0x008eea0000000200 */
[C---:B------:R-:W-:Y:S02]  /*5310*/  HMMA.16816.F32 R24, R172.reuse, R4, R24 ;  /* 0x00000004ac18723c */ /* 0x040fe40000001818 */
[----:B------:R-:W-:Y:S06]  /*5320*/  MUFU.TANH R149, R149 ;  /* 0x0000009500957308 */ /* 0x000fec0000002400 */
[----:B------:R-:W-:Y:S01]  /*5330*/  HMMA.16816.F32 R164, R172, R6, R164 ;  /* 0x00000006aca4723c */ /* 0x000fe200000018a4 */
[----:B------:R-:W2:Y:S01]  /*5340*/  LDSM.16.M88.4 R4, [R208+0x11000] ;  /* 0x01100000d004783b */ /* 0x000ea20000000200 */
[----:B------:R-:W1:Y:S06]  /*5350*/  MUFU.TANH R150, R150 ;  /* 0x0000009600967308 */ /* 0x000e6c0000002400 */
[----:B------:R-:W-:Y:S02]  /*5360*/  HMMA.16816.F32 R156, R8, R34, R156 ;  /* 0x00000022089c723c */ /* 0x000fe4000000189c */
[----:B------:R-:W1:Y:S06]  /*5370*/  MUFU.TANH R32, R32 ;  /* 0x0000002000207308 */ /* 0x000e6c0000002400 */
[C---:B------:R-:W-:Y:S08]  /*5380*/  HMMA.16816.F32 R24, R136.reuse, R12, R24 ;  /* 0x0000000c8818723c */ /* 0x040ff00000001818 */
[----:B------:R-:W-:Y:S01]  /*5390*/  HMMA.16816.F32 R164, R136, R14, R164 ;  /* 0x0000000e88a4723c */ /* 0x000fe200000018a4 */
[----:B------:R-:W5:Y:S07]  /*53a0*/  LDSM.16.M88.4 R12, [R206+0x11800] ;  /* 0x01180000ce0c783b */ /* 0x000f6e0000000200 */
[----:B----4-:R-:W-:Y:S03]  /*53b0*/  HMMA.16816.F32 R152, R20, R140, R152 ;  /* 0x0000008c1498723c */ /* 0x010fe60000001898 */
[----:B------:R-:W-:Y:S01]  /*53c0*/  FMUL.FTZ R181, R24, UR6 ;  /* 0x0000000618b57c20 */ /* 0x000fe20008410000 */
[----:B------:R-:W-:Y:S01]  /*53d0*/  FMUL.FTZ R24, R25, UR6 ;  /* 0x0000000619187c20 */ /* 0x000fe20008410000 */
[----:B------:R-:W-:Y:S01]  /*53e0*/  FMUL.FTZ R25, R26, UR6 ;  /* 0x000000061a197c20 */ /* 0x000fe20008410000 */
[----:B------:R-:W-:-:S02]  /*53f0*/  FMUL.FTZ R26, R27, UR6 ;  /* 0x000000061b1a7c20 */ /* 0x000fc40008410000 */
[----:B------:R-:W-:Y:S01]  /*5400*/  HMMA.16816.F32 R168, R20, R142, R168 ;  /* 0x0000008e14a8723c */ /* 0x000fe200000018a8 */
[----:B------:R-:W-:Y:S02]  /*5410*/  MUFU.TANH R181, R181 ;  /* 0x000000b500b57308 */ /* 0x000fe40000002400 */
[----:B------:R-:W-:Y:S01]  /*5420*/  FMUL.FTZ R164, R164, UR6 ;  /* 0x00000006a4a47c20 */ /* 0x000fe20008410000 */
[----:B------:R-:W-:-:S04]  /*5430*/  FMUL.FTZ R165, R165, UR6 ;  /* 0x00000006a5a57c20 */ /* 0x000fc80008410000 */
[C---:B------:R-:W-:Y:S01]  /*5440*/  HMMA.16816.F32 R160, R172.reuse, R16, R160 ;  /* 0x00000010aca0723c */ /* 0x040fe200000018a0 */
[----:B------:R-:W4:Y:S07]  /*5450*/  MUFU.TANH R26, R26 ;  /* 0x0000001a001a7308 */ /* 0x000f2e0000002400 */
[----:B------:R-:W-:Y:S01]  /*5460*/  HMMA.16816.F32 R156, R172, R18, R156 ;  /* 0x00000012ac9c723c */ /* 0x000fe2000000189c */
[----:B------:R-:W4:Y:S01]  /*5470*/  LDSM.16.M88.4 R16, [R208+0x11800] ;  /* 0x01180000d010783b */ /* 0x000f220000000200 */
[----:B------:R-:W4:Y:S01]  /*5480*/  MUFU.TANH R179, R164 ;  /* 0x000000a400b37308 */ /* 0x000f220000002400 */
[----:B------:R-:W-:-:S05]  /*5490*/  DEPBAR.LE SB0, 0x0 ;  /* 0x000080000000791a */ /* 0x000fca0000000000 */
[C---:B---3--:R-:W-:Y:S02]  /*54a0*/  HMMA.16816.F32 R152, R8.reuse, R28, R152 ;  /* 0x0000001c0898723c */ /* 0x048fe40000001898 */
[----:B------:R-:W3:Y:S06]  /*54b0*/  MUFU.TANH R25, R25 ;  /* 0x0000001900197308 */ /* 0x000eec0000002400 */
[----:B------:R-:W-:Y:S01]  /*54c0*/  HMMA.16816.F32 R168, R8, R30, R168 ;  /* 0x0000001e08a8723c */ /* 0x000fe200000018a8 */
[C---:B------:R-:W-:Y:S01]  /*54d0*/  VIADD R8, R193.reuse, 0xffffff89 ;  /* 0xffffff89c1087836 */ /* 0x040fe20000000000 */
[----:B------:R-:W3:Y:S01]  /*54e0*/  MUFU.TANH R24, R24 ;  /* 0x0000001800187308 */ /* 0x000ee20000002400 */
[----:B------:R-:W-:-:S05]  /*54f0*/  VIADD R10, R193, 0xffffff99 ;  /* 0xffffff99c10a7836 */ /* 0x000fca0000000000 */
[----:B--2---:R-:W-:Y:S01]  /*5500*/  HMMA.16816.F32 R156, R136, R6, R156 ;  /* 0x00000006889c723c */ /* 0x004fe2000000189c */
[C---:B------:R-:W-:Y:S01]  /*5510*/  VIADD R6, R193.reuse, 0xffffff80 ;  /* 0xffffff80c1067836 */ /* 0x040fe20000000000 */
[----:B------:R-:W-:Y:S01]  /*5520*/  MUFU.TANH R177, R165 ;  /* 0x000000a500b17308 */ /* 0x000fe20000002400 */
[----:B------:R-:W-:-:S03]  /*5530*/  VIADD R7, R193, 0xffffff81 ;  /* 0xffffff81c1077836 */ /* 0x000fc60000000000 */
[CC--:B------:R-:W-:Y:S02]  /*5540*/  ISETP.GE.AND P1, PT, R6.reuse, R189.reuse, PT ;  /* 0x000000bd0600720c */ /* 0x0c0fe40003f26270 */
[C---:B-----5:R-:W-:Y:S01]  /*5550*/  HMMA.16816.F32 R152, R172.reuse, R12, R152 ;  /* 0x0000000cac98723c */ /* 0x060fe20000001898 */
[-C--:B------:R-:W-:Y:S01]  /*5560*/  ISETP.GE.AND P4, PT, R6, R188.reuse, PT ;  /* 0x000000bc0600720c */ /* 0x080fe20003f86270 */
[----:B------:R-:W-:Y:S01]  /*5570*/  VIADD R6, R193, 0xffffff88 ;  /* 0xffffff88c1067836 */ /* 0x000fe20000000000 */
[----:B------:R-:W-:Y:S02]  /*5580*/  FSEL R9, R144, -INF , !P1 ;  /* 0xff80000090097808 */ /* 0x000fe40004800000 */
[-C--:B------:R-:W-:Y:S02]  /*5590*/  ISETP.GE.AND P2, PT, R7, R189.reuse, PT ;  /* 0x000000bd0700720c */ /* 0x080fe40003f46270 */
[CC--:B------:R-:W-:Y:S01]  /*55a0*/  ISETP.GE.AND P5, PT, R6.reuse, R189.reuse, PT ;  /* 0x000000bd0600720c */ /* 0x0c0fe20003fa6270 */
[----:B------:R-:W-:Y:S01]  /*55b0*/  HMMA.16816.F32 R168, R172, R14, R168 ;  /* 0x0000000eaca8723c */ /* 0x000fe200000018a8 */
[-C--:B------:R-:W-:Y:S01]  /*55c0*/  ISETP.GE.AND P1, PT, R6, R188.reuse, PT ;  /* 0x000000bc0600720c */ /* 0x080fe20003f26270 */
[----:B------:R-:W-:Y:S01]  /*55d0*/  VIADD R6, R193, 0xffffff90 ;  /* 0xffffff90c1067836 */ /* 0x000fe20000000000 */
[-C--:B------:R-:W-:Y:S01]  /*55e0*/  ISETP.GE.AND P3, PT, R7, R188.reuse, PT ;  /* 0x000000bc0700720c */ /* 0x080fe20003f66270 */
[----:B------:R-:W-:Y:S01]  /*55f0*/  FMUL.FTZ R156, R156, UR6 ;  /* 0x000000069c9c7c20 */ /* 0x000fe20008410000 */
[----:B------:R-:W-:Y:S01]  /*5600*/  FSEL R7, R146, -INF , !P4 ;  /* 0xff80000092077808 */ /* 0x000fe20006000000 */
[----:B------:R-:W-:Y:S01]  /*5610*/  FMUL.FTZ R157, R157, UR6 ;  /* 0x000000069d9d7c20 */ /* 0x000fe20008410000 */
[----:B------:R-:W-:Y:S01]  /*5620*/  FSEL R11, R145, -INF , !P2 ;  /* 0xff800000910b7808 */ /* 0x000fe20005000000 */
[C---:B------:R-:W-:Y:S01]  /*5630*/  HMMA.16816.F32 R160, R136.reuse, R4, R160 ;  /* 0x0000000488a0723c */ /* 0x040fe200000018a0 */
[----:B------:R-:W-:Y:S01]  /*5640*/  FMUL.FTZ R5, R166, UR6 ;  /* 0x00000006a6057c20 */ /* 0x000fe20008410000 */
[----:B------:R-:W-:Y:S01]  /*5650*/  FMUL.FTZ R4, R167, UR6 ;  /* 0x00000006a7047c20 */ /* 0x000fe20008410000 */
[CC--:B------:R-:W-:Y:S01]  /*5660*/  ISETP.GE.AND P4, PT, R8.reuse, R189.reuse, PT ;  /* 0x000000bd0800720c */ /* 0x0c0fe20003f86270 */
[----:B------:R-:W-:Y:S01]  /*5670*/  MUFU.TANH R207, R156 ;  /* 0x0000009c00cf7308 */ /* 0x000fe20000002400 */
[-C--:B------:R-:W-:Y:S01]  /*5680*/  ISETP.GE.AND P2, PT, R8, R188.reuse, PT ;  /* 0x000000bc0800720c */ /* 0x080fe20003f46270 */
[----:B------:R-:W-:Y:S01]  /*5690*/  VIADD R8, R193, 0xffffff91 ;  /* 0xffffff91c1087836 */ /* 0x000fe20000000000 */
[----:B-1----:R-:W-:Y:S01]  /*56a0*/  FSEL R13, R147, -INF , !P3 ;  /* 0xff800000930d7808 */ /* 0x002fe20005800000 */
[C---:B----4-:R-:W-:Y:S01]  /*56b0*/  HMMA.16816.F32 R152, R136.reuse, R16, R152 ;  /* 0x000000108898723c */ /* 0x050fe20000001898 */
[----:B------:R-:W-:Y:S01]  /*56c0*/  FSEL R21, R148, -INF , !P5 ;  /* 0xff80000094157808 */ /* 0x000fe20006800000 */
[----:B------:R-:W-:Y:S01]  /*56d0*/  FMUL.FTZ R159, R159, UR6 ;  /* 0x000000069f9f7c20 */ /* 0x000fe20008410000 */
[CC--:B------:R-:W-:Y:S01]  /*56e0*/  ISETP.GE.AND P3, PT, R6.reuse, R189.reuse, PT ;  /* 0x000000bd0600720c */ /* 0x0c0fe20003f66270 */
[----:B------:R-:W1:Y:S01]  /*56f0*/  MUFU.TANH R5, R5 ;  /* 0x0000000500057308 */ /* 0x000e620000002400 */
[-C--:B------:R-:W-:Y:S01]  /*5700*/  ISETP.GE.AND P5, PT, R6, R188.reuse, PT ;  /* 0x000000bc0600720c */ /* 0x080fe20003fa6270 */
[----:B------:R-:W-:Y:S01]  /*5710*/  VIADD R6, R193, 0xffffff98 ;  /* 0xffffff98c1067836 */ /* 0x000fe20000000000 */
[----:B------:R-:W-:Y:S01]  /*5720*/  FSEL R15, R150, -INF , !P1 ;  /* 0xff800000960f7808 */ /* 0x000fe20004800000 */
[----:B------:R-:W-:Y:S01]  /*5730*/  HMMA.16816.F32 R168, R136, R18, R168 ;  /* 0x0000001288a8723c */ /* 0x000fe200000018a8 */
[----:B------:R-:W-:Y:S01]  /*5740*/  FSEL R149, R149, -INF , !P4 ;  /* 0xff80000095957808 */ /* 0x000fe20006000000 */
[----:B------:R-:W-:Y:S01]  /*5750*/  FMUL.FTZ R158, R158, UR6 ;  /* 0x000000069e9e7c20 */ /* 0x000fe20008410000 */
[----:B------:R-:W-:Y:S01]  /*5760*/  FMUL.FTZ R143, R162, UR6 ;  /* 0x00000006a28f7c20 */ /* 0x000fe20008410000 */
[----:B------:R-:W2:Y:S01]  /*5770*/  MUFU.TANH R4, R4 ;  /* 0x0000000400047308 */ /* 0x000ea20000002400 */
[-C--:B------:R-:W-:Y:S01]  /*5780*/  ISETP.GE.AND P1, PT, R8, R189.reuse, PT ;  /* 0x000000bd0800720c */ /* 0x080fe20003f26270 */
[----:B------:R-:W-:Y:S01]  /*5790*/  FMUL.FTZ R160, R160, UR6 ;  /* 0x00000006a0a07c20 */ /* 0x000fe20008410000 */
[-C--:B------:R-:W-:Y:S01]  /*57a0*/  ISETP.GE.AND P4, PT, R8, R188.reuse, PT ;  /* 0x000000bc0800720c */ /* 0x080fe20003f86270 */
[----:B------:R-:W-:Y:S01]  /*57b0*/  VIADD R8, R193, 0xffffffa0 ;  /* 0xffffffa0c1087836 */ /* 0x000fe20000000000 */
[----:B------:R-:W-:Y:S01]  /*57c0*/  FSEL R17, R32, -INF , !P2 ;  /* 0xff80000020117808 */ /* 0x000fe20005000000 */
[----:B------:R-:W-:Y:S01]  /*57d0*/  FMUL.FTZ R161, R161, UR6 ;  /* 0x00000006a1a17c20 */ /* 0x000fe20008410000 */
[-C--:B------:R-:W-:Y:S01]  /*57e0*/  ISETP.GE.AND P2, PT, R6, R189.reuse, PT ;  /* 0x000000bd0600720c */ /* 0x080fe20003f46270 */
[----:B------:R-:W4:Y:S01]  /*57f0*/  MUFU.TANH R211, R160 ;  /* 0x000000a000d37308 */ /* 0x000f220000002400 */
[----:B------:R-:W-:Y:S01]  /*5800*/  FSEL R137, R26, -INF , !P4 ;  /* 0xff8000001a897808 */ /* 0x000fe20006000000 */
[----:B------:R-:W-:Y:S01]  /*5810*/  FMUL.FTZ R152, R152, UR6 ;  /* 0x0000000698987c20 */ /* 0x000fe20008410000 */
[----:B------:R-:W-:Y:S01]  /*5820*/  FSEL R179, R179, -INF , !P2 ;  /* 0xff800000b3b37808 */ /* 0x000fe20005000000 */
[----:B------:R-:W-:Y:S01]  /*5830*/  FMUL.FTZ R141, R163, UR6 ;  /* 0x00000006a38d7c20 */ /* 0x000fe20008410000 */
[----:B------:R-:W-:Y:S01]  /*5840*/  FSEL R181, R181, -INF , !P3 ;  /* 0xff800000b5b57808 */ /* 0x000fe20005800000 */
[----:B------:R-:W-:Y:S01]  /*5850*/  FMUL.FTZ R154, R154, UR6 ;  /* 0x000000069a9a7c20 */ /* 0x000fe20008410000 */
[----:B---3--:R-:W-:Y:S01]  /*5860*/  FSEL R139, R25, -INF , !P5 ;  /* 0xff800000198b7808 */ /* 0x008fe20006800000 */
[----:B------:R-:W3:Y:S01]  /*5870*/  MUFU.TANH R143, R143 ;  /* 0x0000008f008f7308 */ /* 0x000ee20000002400 */
[CC--:B------:R-:W-:Y:S01]  /*5880*/  ISETP.GE.AND P4, PT, R8.reuse, R189.reuse, PT ;  /* 0x000000bd0800720c */ /* 0x0c0fe20003f86270 */
[----:B------:R-:W-:Y:S01]  /*5890*/  FMUL.FTZ R167, R169, UR6 ;  /* 0x00000006a9a77c20 */ /* 0x000fe20008410000 */
[-C--:B------:R-:W-:Y:S01]  /*58a0*/  ISETP.GE.AND P2, PT, R8, R188.reuse, PT ;  /* 0x000000bc0800720c */ /* 0x080fe20003f46270 */
[----:B------:R-:W-:Y:S01]  /*58b0*/  VIADD R8, R193, 0xffffffa1 ;  /* 0xffffffa1c1087836 */ /* 0x000fe20000000000 */
[-C--:B------:R-:W-:Y:S01]  /*58c0*/  ISETP.GE.AND P3, PT, R6, R188.reuse, PT ;  /* 0x000000bc0600720c */ /* 0x080fe20003f66270 */
[----:B------:R-:W-:Y:S01]  /*58d0*/  FMUL.FTZ R6, R153, UR6 ;  /* 0x0000000699067c20 */ /* 0x000fe20008410000 */
[-C--:B------:R-:W-:Y:S01]  /*58e0*/  ISETP.GE.AND P5, PT, R10, R189.reuse, PT ;  /* 0x000000bd0a00720c */ /* 0x080fe20003fa6270 */
[----:B------:R5:W3:Y:S01]  /*58f0*/  MUFU.TANH R209, R161 ;  /* 0x000000a100d17308 */ /* 0x000ae20000002400 */
[----:B------:R-:W-:Y:S01]  /*5900*/  FSEL R175, R24, -INF , !P1 ;  /* 0xff80000018af7808 */ /* 0x000fe20004800000 */
[----:B------:R-:W-:Y:S01]  /*5910*/  FMUL.FTZ R155, R155, UR6 ;  /* 0x000000069b9b7c20 */ /* 0x000fe20008410000 */
[----:B------:R-:W-:Y:S01]  /*5920*/  ISETP.GE.AND P1, PT, R10, R188, PT ;  /* 0x000000bc0a00720c */ /* 0x000fe20003f26270 */
[----:B------:R-:W-:Y:S01]  /*5930*/  VIADD R10, R193, 0xffffffb0 ;  /* 0xffffffb0c10a7836 */ /* 0x000fe20000000000 */
[----:B-1----:R-:W-:Y:S01]  /*5940*/  FSEL R147, R5, -INF , !P3 ;  /* 0xff80000005937808 */ /* 0x002fe20005800000 */
[----:B------:R-:W-:Y:S01]  /*5950*/  VIADD R5, R193, 0xffffffa9 ;  /* 0xffffffa9c1057836 */ /* 0x000fe20000000000 */
[----:B------:R-:W-:Y:S01]  /*5960*/  FSEL R177, R177, -INF , !P5 ;  /* 0xff800000b1b17808 */ /* 0x000fe20006800000 */
[----:B------:R-:W1:Y:S01]  /*5970*/  MUFU.TANH R173, R152 ;  /* 0x0000009800ad7308 */ /* 0x000e620000002400 */
[----:B------:R-:W-:-:S02]  /*5980*/  ISETP.GE.AND P3, PT, R8, R189, PT ;  /* 0x000000bd0800720c */ /* 0x000fc40003f66270 */
[----:B------:R-:W-:Y:S01]  /*5990*/  ISETP.GE.AND P5, PT, R8, R188, PT ;  /* 0x000000bc0800720c */ /* 0x000fe20003fa6270 */
[----:B------:R-:W-:Y:S01]  /*59a0*/  VIADD R8, R193, 0xffffffa8 ;  /* 0xffffffa8c1087836 */ /* 0x000fe20000000000 */
[----:B--2---:R-:W-:Y:S01]  /*59b0*/  FSEL R145, R4, -INF , !P1 ;  /* 0xff80000004917808 */ /* 0x004fe20004800000 */
[----:B------:R-:W-:Y:S01]  /*59c0*/  FMUL.FTZ R4, R168, UR6 ;  /* 0x00000006a8047c20 */ /* 0x000fe20008410000 */
[----:B------:R-:W-:Y:S01]  /*59d0*/  FMNMX3.FTZ R14, R132, R9, R11, !PT ;  /* 0x00000009840e7276 */ /* 0x000fe2000781000b */
[----:B------:R-:W2:Y:S01]  /*59e0*/  MUFU.TANH R187, R157 ;  /* 0x0000009d00bb7308 */ /* 0x000ea20000002400 */
[----:B------:R-:W-:Y:S01]  /*59f0*/  ISETP.GE.AND P1, PT, R8, R189, PT ;  /* 0x000000bd0800720c */ /* 0x000fe20003f26270 */
[----:B-----5:R-:W-:Y:S01]  /*5a00*/  FMUL.FTZ R161, R170, UR6 ;  /* 0x00000006aaa17c20 */ /* 0x020fe20008410000 */
[----:B----4-:R-:W-:Y:S02]  /*5a10*/  FSEL R211, R211, -INF , !P4 ;  /* 0xff800000d3d37808 */ /* 0x010fe40006000000 */
[----:B------:R-:W-:-:S02]  /*5a20*/  FSEL R207, R207, -INF , !P1 ;  /* 0xff800000cfcf7808 */ /* 0x000fc40004800000 */
[----:B------:R-:W-:Y:S01]  /*5a30*/  ISETP.GE.AND P4, PT, R8, R188, PT ;  /* 0x000000bc0800720c */ /* 0x000fe20003f86270 */
[----:B------:R-:W4:Y:S01]  /*5a40*/  MUFU.TANH R6, R6 ;  /* 0x0000000600067308 */ /* 0x000f220000002400 */
[----:B---3--:R-:W-:Y:S01]  /*5a50*/  FSEL R143, R143, -INF , !P2 ;  /* 0xff8000008f8f7808 */ /* 0x008fe20005000000 */
[----:B------:R-:W-:Y:S01]  /*5a60*/  VIADD R8, R193, 0xffffffb1 ;  /* 0xffffffb1c1087836 */ /* 0x000fe20000000000 */
[----:B------:R-:W-:Y:S02]  /*5a70*/  ISETP.GE.AND P1, PT, R10, R189, PT ;  /* 0x000000bd0a00720c */ /* 0x000fe40003f26270 */
[----:B------:R-:W-:Y:S02]  /*5a80*/  FMNMX3.FTZ R14, R14, R21, R149, !PT ;  /* 0x000000150e0e7276 */ /* 0x000fe40007810095 */
[----:B------:R-:W-:Y:S01]  /*5a90*/  ISETP.GE.AND P2, PT, R5, R189, PT ;  /* 0x000000bd0500720c */ /* 0x000fe20003f46270 */
[----:B------:R-:W3:Y:S01]  /*5aa0*/  MUFU.TANH R4, R4 ;  /* 0x0000000400047308 */ /* 0x000ee20000002400 */
[----:B------:R-:W-:-:S02]  /*5ab0*/  FSEL R209, R209, -INF , !P3 ;  /* 0xff800000d1d17808 */ /* 0x000fc40005800000 */
[----:B------:R-:W-:Y:S02]  /*5ac0*/  FMNMX3.FTZ R14, R14, R181, R175, !PT ;  /* 0x000000b50e0e7276 */ /* 0x000fe400078100af */
[----:B-1----:R-:W-:Y:S02]  /*5ad0*/  FSEL R173, R173, -INF , !P1 ;  /* 0xff800000adad7808 */ /* 0x002fe40004800000 */
[----:B------:R-:W-:Y:S01]  /*5ae0*/  ISETP.GE.AND P3, PT, R5, R188, PT ;  /* 0x000000bc0500720c */ /* 0x000fe20003f66270 */
[----:B------:R1:W-:Y:S01]  /*5af0*/  MUFU.TANH R183, R159 ;  /* 0x0000009f00b77308 */ /* 0x0003e20000002400 */
[----:B--2---:R-:W-:Y:S01]  /*5b00*/  FSEL R187, R187, -INF , !P2 ;  /* 0xff800000bbbb7808 */ /* 0x004fe20005000000 */
[C---:B------:R-:W-:Y:S01]  /*5b10*/  VIADD R5, R193.reuse, 0xffffffb8 ;  /* 0xffffffb8c1057836 */ /* 0x040fe20000000000 */
[----:B------:R-:W-:Y:S01]  /*5b20*/  ISETP.GE.U32.AND P1, PT, R190, 0x3, PT ;  /* 0x00000003be00780c */ /* 0x000fe20003f26070 */
[----:B------:R-:W-:Y:S01]  /*5b30*/  VIADD R193, R193, 0xffffffb9 ;  /* 0xffffffb9c1c17836 */ /* 0x000fe20000000000 */
[----:B------:R-:W-:-:S02]  /*5b40*/  ISETP.GE.AND P2, PT, R8, R189, PT ;  /* 0x000000bd0800720c */ /* 0x000fc40003f46270 */
[----:B------:R-:W-:Y:S01]  /*5b50*/  FMNMX3.FTZ R14, R14, R179, R177, !PT ;  /* 0x000000b30e0e7276 */ /* 0x000fe200078100b1 */
[----:B------:R-:W2:Y:S03]  /*5b60*/  MUFU.TANH R167, R167 ;  /* 0x000000a700a77308 */ /* 0x000ea60000002400 */
[----:B------:R-:W-:-:S04]  /*5b70*/  FMNMX3.FTZ R14, R14, R211, R209, !PT ;  /* 0x000000d30e0e7276 */ /* 0x000fc800078100d1 */
[----:B------:R-:W-:Y:S01]  /*5b80*/  FMNMX3.FTZ R14, R14, R207, R187, !PT ;  /* 0x000000cf0e0e7276 */ /* 0x000fe200078100bb */
[----:B------:R-:W2:Y:S01]  /*5b90*/  MUFU.TANH R141, R141 ;  /* 0x0000008d008d7308 */ /* 0x000ea20000002400 */
[----:B-1----:R-:W-:Y:S01]  /*5ba0*/  FMUL.FTZ R159, R171, UR6 ;  /* 0x00000006ab9f7c20 */ /* 0x002fe20008410000 */
[----:B----4-:R-:W-:Y:S02]  /*5bb0*/  FSEL R171, R6, -INF , !P2 ;  /* 0xff80000006ab7808 */ /* 0x010fe40005000000 */
[----:B------:R-:W-:Y:S02]  /*5bc0*/  ISETP.GE.AND P2, PT, R5, R189, PT ;  /* 0x000000bd0500720c */ /* 0x000fe40003f46270 */
[----:B------:R-:W-:Y:S02]  /*5bd0*/  FMNMX3.FTZ R6, R3, R7, R13, !PT ;  /* 0x0000000703067276 */ /* 0x000fe4000781000d */
[----:B------:R1:W4:Y:S01]  /*5be0*/  MUFU.TANH R185, R158 ;  /* 0x0000009e00b97308 */ /* 0x0003220000002400 */
[----:B---3--:R-:W-:Y:S01]  /*5bf0*/  FSEL R169, R4, -INF , !P2 ;  /* 0xff80000004a97808 */ /* 0x008fe20005000000 */
[----:B------:R-:W-:Y:S01]  /*5c00*/  BAR.SYNC.DEFER_BLOCKING 0x0 ;  /* 0x0000000000007b1d */ /* 0x000fe20000010000 */
[----:B------:R-:W-:-:S02]  /*5c10*/  ISETP.GE.AND P2, PT, R193, R189, PT ;  /* 0x000000bdc100720c */ /* 0x000fc40003f46270 */
[----:B------:R-:W-:Y:S02]  /*5c20*/  FMNMX3.FTZ R6, R6, R15, R17, !PT ;  /* 0x0000000f06067276 */ /* 0x000fe40007810011 */
[----:B--2---:R-:W-:Y:S01]  /*5c30*/  FSEL R167, R167, -INF , !P2 ;  /* 0xff800000a7a77808 */ /* 0x004fe20005000000 */
[----:B------:R1:W2:Y:S01]  /*5c40*/  MUFU.TANH R165, R154 ;  /* 0x0000009a00a57308 */ /* 0x0002a20000002400 */
[----:B------:R-:W-:-:S07]  /*5c50*/  FMNMX3.FTZ R14, R14, R173, R171, !PT ;  /* 0x000000ad0e0e7276 */ /* 0x000fce00078100ab */
[----:B------:R1:W3:Y:S08]  /*5c60*/  MUFU.TANH R163, R155 ;  /* 0x0000009b00a37308 */ /* 0x0002f00000002400 */
[----:B------:R-:W1:Y:S08]  /*5c70*/  MUFU.TANH R161, R161 ;  /* 0x000000a100a17308 */ /* 0x000e700000002400 */
[----:B------:R-:W1:Y:S01]  /*5c80*/  MUFU.TANH R159, R159 ;  /* 0x0000009f009f7308 */ /* 0x000e620000002400 */
[----:B--234-:R-:W-:Y:S05]  /*5c90*/  @!P1 BRA `(.L_x_62) ;  /* 0x0000000000549947 */ /* 0x01cfea0003800000 */
        /* <DEDUP_REMOVED lines=21> */
.L_x_62:
[----:B------:R-:W-:Y:S01]  /*5df0*/  FMNMX3.FTZ R6, R6, R139, R137, !PT ;  /* 0x0000008b06067276 */ /* 0x000fe20007810089 */
[----:B------:R-:W3:Y:S01]  /*5e00*/  S2UR UR5, SR_CgaCtaId ;  /* 0x00000000000579c3 */ /* 0x000ee20000008800 */
[----:B------:R-:W-:Y:S01]  /*5e10*/  FSEL R141, R141, -INF , !P5 ;  /* 0xff8000008d8d7808 */ /* 0x000fe20006800000 */
[----:B------:R-:W4:Y:S01]  /*5e20*/  LDCU UR6, c[0x0][0x45c] ;  /* 0x00008b80ff0677ac */ /* 0x000f220008000800 */
[----:B------:R-:W-:Y:S02]  /*5e30*/  FMNMX3.FTZ R6, R6, R147, R145, !PT ;  /* 0x0000009306067276 */ /* 0x000fe40007810091 */
[-C--:B------:R-:W-:Y:S02]  /*5e40*/  ISETP.GE.AND P2, PT, R10, R188.reuse, PT ;  /* 0x000000bc0a00720c */ /* 0x080fe40003f46270 */
[----:B------:R-:W-:Y:S02]  /*5e50*/  ISETP.GE.AND P5, PT, R8, R188, PT ;  /* 0x000000bc0800720c */ /* 0x000fe40003fa6270 */
[----:B------:R-:W-:-:S02]  /*5e60*/  FSEL R185, R185, -INF , !P4 ;  /* 0xff800000b9b97808 */ /* 0x000fc40006000000 */
[----:B------:R-:W-:Y:S02]  /*5e70*/  FSEL R183, R183, -INF , !P3 ;  /* 0xff800000b7b77808 */ /* 0x000fe40005800000 */
[----:B------:R-:W-:Y:S02]  /*5e80*/  FMNMX3.FTZ R6, R6, R143, R141, !PT ;  /* 0x0000008f06067276 */ /* 0x000fe4000781008d */
[-C--:B------:R-:W-:Y:S02]  /*5e90*/  ISETP.GE.AND P4, PT, R5, R188.reuse, PT ;  /* 0x000000bc0500720c */ /* 0x080fe40003f86270 */
[----:B------:R-:W-:Y:S02]  /*5ea0*/  ISETP.GE.AND P3, PT, R193, R188, PT ;  /* 0x000000bcc100720c */ /* 0x000fe40003f66270 */
[----:B------:R-:W-:Y:S02]  /*5eb0*/  FSEL R165, R165, -INF , !P2 ;  /* 0xff800000a5a57808 */ /* 0x000fe40005000000 */
[----:B------:R-:W-:-:S02]  /*5ec0*/  FSEL R163, R163, -INF , !P5 ;  /* 0xff800000a3a37808 */ /* 0x000fc40006800000 */
[----:B------:R-:W-:Y:S01]  /*5ed0*/  FMNMX3.FTZ R6, R6, R185, R183, !PT ;  /* 0x000000b906067276 */ /* 0x000fe200078100b7 */
[----:B---3--:R-:W-:Y:S01]  /*5ee0*/  ULEA UR5, UR5, UR4, 0x18 ;  /* 0x0000000405057291 */ /* 0x008fe2000f8ec0ff */
[----:B-1----:R-:W-:Y:S02]  /*5ef0*/  FSEL R161, R161, -INF , !P4 ;  /* 0xff800000a1a17808 */ /* 0x002fe40006000000 */
[----:B------:R-:W-:Y:S02]  /*5f00*/  FSEL R159, R159, -INF , !P3 ;  /* 0xff8000009f9f7808 */ /* 0x000fe40005800000 */
[----:B------:R-:W-:Y:S02]  /*5f10*/  FMNMX3.FTZ R6, R6, R165, R163, !PT ;  /* 0x000000a506067276 */ /* 0x000fe400078100a3 */
[----:B------:R-:W-:Y:S02]  /*5f20*/  FMNMX3.FTZ R4, R14, R169, R167, !PT ;  /* 0x000000a90e047276 */ /* 0x000fe400078100a7 */
[----:B------:R-:W-:-:S02]  /*5f30*/  FMNMX3.FTZ R8, R6, R161, R159, !PT ;  /* 0x000000a106087276 */ /* 0x000fc4000781009f */
[----:B------:R-:W-:Y:S01]  /*5f40*/  LEA R192, R192, UR5, 0x1 ;  /* 0x00000005c0c07c11 */ /* 0x000fe2000f8e08ff */
[----:B--2---:R-:W1:Y:S01]  /*5f50*/  SHFL.BFLY PT, R19, R4, 0x2, 0x1f ;  /* 0x0c401f0004137f89 */ /* 0x004e6200000e0000 */
[----:B------:R-:W-:Y:S02]  /*5f60*/  MOV R155, 0x20 ;  /* 0x00000020009b7802 */ /* 0x000fe40000000f00 */
[C---:B------:R-:W-:Y:S01]  /*5f70*/  IADD3 R16, PT, PT, R192.reuse, 0x12000, RZ ;  /* 0x00012000c0107810 */ /* 0x040fe20007ffe0ff */
[----:B------:R-:W2:Y:S01]  /*5f80*/  SHFL.BFLY PT, R5, R8, 0x2, 0x1f ;  /* 0x0c401f0008057f89 */ /* 0x000ea200000e0000 */
[----:B------:R-:W-:Y:S02]  /*5f90*/  IADD3 R157, PT, PT, R192, 0x12040, RZ ;  /* 0x00012040c09d7810 */ /* 0x000fe40007ffe0ff */
[----:B------:R-:W-:Y:S02]  /*5fa0*/  @P6 IADD3 R157, PT, PT, R16, -0x40, RZ ;  /* 0xffffffc0109d6810 */ /* 0x000fe40007ffe0ff */
[----:B------:R-:W-:-:S03]  /*5fb0*/  SEL R155, R155, 0xffffffe0, !P0 ;  /* 0xffffffe09b9b7807 */ /* 0x000fc60004000000 */
[----:B------:R-:W-:Y:S01]  /*5fc0*/  LDSM.16.MT88.4 R28, [R157] ;  /* 0x000000009d1c783b */ /* 0x000fe20000004200 */
[C---:B------:R-:W-:Y:S02]  /*5fd0*/  IADD3 R160, PT, PT, R155.reuse, R192, RZ ;  /* 0x000000c09ba07210 */ /* 0x040fe40007ffe0ff */
[----:B------:R-:W-:Y:S02]  /*5fe0*/  IADD3 R155, PT, PT, R155, R157, RZ ;  /* 0x0000009d9b9b7210 */ /* 0x000fe40007ffe0ff */
[----:B-1----:R-:W-:Y:S02]  /*5ff0*/  FMNMX.FTZ R6, R4, R19, !PT ;  /* 0x0000001304067209 */ /* 0x002fe40007810000 */
[----:B--2---:R-:W-:-:S03]  /*6000*/  FMNMX.FTZ R4, R8, R5, !PT ;  /* 0x0000000508047209 */ /* 0x004fc60007810000 */
[----:B------:R-:W1:Y:S04]  /*6010*/  SHFL.BFLY PT, R195, R6, 0x1, 0x1f ;  /* 0x0c201f0006c37f89 */ /* 0x000e6800000e0000 */
[----:B------:R-:W2:Y:S01]  /*6020*/  SHFL.BFLY PT, R193, R4, 0x1, 0x1f ;  /* 0x0c201f0004c17f89 */ /* 0x000ea200000e0000 */
[----:B-1----:R-:W-:Y:S02]  /*6030*/  FMNMX.FTZ R195, R6, R195, !PT ;  /* 0x000000c306c37209 */ /* 0x002fe40007810000 */
[----:B--2---:R-:W-:-:S03]  /*6040*/  FMNMX.FTZ R193, R4, R193, !PT ;  /* 0x000000c104c17209 */ /* 0x004fc60007810000 */
[C---:B----4-:R-:W-:Y:S01]  /*6050*/  FMUL.FTZ R162, R195.reuse, UR6 ;  /* 0x00000006c3a27c20 */ /* 0x050fe20008410000 */
[----:B------:R-:W-:Y:S02]  /*6060*/  FSETP.NEU.FTZ.AND P3, PT, R195, -INF , PT ;  /* 0xff800000c300780b */ /* 0x000fe40003f7d000 */
[C---:B------:R-:W-:Y:S01]  /*6070*/  FSETP.NEU.FTZ.AND P2, PT, R193.reuse, -INF , PT ;  /* 0xff800000c100780b */ /* 0x040fe20003f5d000 */
[----:B------:R-:W-:Y:S01]  /*6080*/  FMUL.FTZ R158, R193, UR6 ;  /* 0x00000006c19e7c20 */ /* 0x000fe20008410000 */
[----:B------:R-:W-:Y:S02]  /*6090*/  FSEL R5, R195, RZ, P3 ;  /* 0x000000ffc3057208 */ /* 0x000fe40001800000 */
[----:B------:R-:W-:Y:S02]  /*60a0*/  FSEL R4, R193, RZ, P2 ;  /* 0x000000ffc1047208 */ /* 0x000fe40001000000 */
[----:B------:R-:W-:Y:S01]  /*60b0*/  FSEL R162, R162, RZ, P3 ;  /* 0x000000ffa2a27208 */ /* 0x000fe20001800000 */
[----:B------:R-:W-:Y:S01]  /*60c0*/  FADD.FTZ R132, R132, -R5 ;  /* 0x8000000584847221 */ /* 0x000fe20000010000 */
[----:B------:R-:W-:Y:S01]  /*60d0*/  FSEL R158, R158, RZ, P2 ;  /* 0x000000ff9e9e7208 */ /* 0x000fe20001000000 */
[----:B------:R-:W-:-:S02]  /*60e0*/  FADD.FTZ R3, R3, -R4 ;  /* 0x8000000403037221 */ /* 0x000fc40000010000 */
[--C-:B------:R-:W-:Y:S01]  /*60f0*/  FFMA.FTZ R150, R149, UR6, -R162.reuse ;  /* 0x0000000695967c23 */ /* 0x100fe200080108a2 */
[----:B------:R-:W-:Y:S01]  /*6100*/  FMUL.FTZ R132, R132, UR6 ;  /* 0x0000000684847c20 */ /* 0x000fe20008410000 */
[----:B------:R-:W-:Y:S01]  /*6110*/  FMUL.FTZ R3, R3, UR6 ;  /* 0x0000000603037c20 */ /* 0x000fe20008410000 */
[--C-:B------:R-:W-:Y:S01]  /*6120*/  FFMA.FTZ R156, R9, UR6, -R162.reuse ;  /* 0x00000006099c7c23 */ /* 0x100fe200080108a2 */
[--C-:B------:R-:W-:Y:S01]  /*6130*/  FFMA.FTZ R152, R11, UR6, -R162.reuse ;  /* 0x000000060b987c23 */ /* 0x100fe200080108a2 */
[----:B------:R-:W-:Y:S01]  /*6140*/  FFMA.FTZ R151, R21, UR6, -R162 ;  /* 0x0000000615977c23 */ /* 0x000fe200080108a2 */
[--C-:B------:R-:W-:Y:S01]  /*6150*/  FFMA.FTZ R154, R7, UR6, -R158.reuse ;  /* 0x00000006079a7c23 */ /* 0x100fe2000801089e */
[--C-:B------:R-:W-:Y:S01]  /*6160*/  FFMA.FTZ R149, R13, UR6, -R158.reuse ;  /* 0x000000060d957c23 */ /* 0x100fe2000801089e */
[--C-:B------:R-:W-:Y:S01]  /*6170*/  FFMA.FTZ R148, R15, UR6, -R158.reuse ;  /* 0x000000060f947c23 */ /* 0x100fe2000801089e */
[----:B------:R-:W-:Y:S01]  /*6180*/  FFMA.FTZ R153, R17, UR6, -R158 ;  /* 0x0000000611997c23 */ /* 0x000fe2000801089e */
[----:B------:R-:W1:Y:S01]  /*6190*/  MUFU.EX2 R132, R132 ;  /* 0x0000008400847308 */ /* 0x000e620000000800 */
[----:B------:R-:W-:Y:S01]  /*61a0*/  LDSM.16.MT88.4 R20, [R160+0x12000] ;  /* 0x01200000a014783b */ /* 0x000fe20000004200 */
[--C-:B------:R-:W-:Y:S01]  /*61b0*/  FFMA.FTZ R164, R181, UR6, -R162.reuse ;  /* 0x00000006b5a47c23 */ /* 0x100fe200080108a2 */
[--C-:B------:R-:W-:Y:S01]  /*61c0*/  FFMA.FTZ R166, R179, UR6, -R162.reuse ;  /* 0x00000006b3a67c23 */ /* 0x100fe200080108a2 */
[--C-:B------:R-:W-:Y:S01]  /*61d0*/  FFMA.FTZ R175, R175, UR6, -R162.reuse ;  /* 0x00000006afaf7c23 */ /* 0x100fe200080108a2 */
[----:B------:R-:W-:Y:S01]  /*61e0*/  LDSM.16.MT88.4 R12, [R192+0x12000] ;  /* 0x01200000c00c783b */ /* 0x000fe20000004200 */
[----:B------:R-:W-:Y:S01]  /*61f0*/  FFMA.FTZ R177, R177, UR6, -R162 ;  /* 0x00000006b1b17c23 */ /* 0x000fe200080108a2 */
[--C-:B------:R-:W-:Y:S01]  /*6200*/  FFMA.FTZ R168, R139, UR6, -R158.reuse ;  /* 0x000000068ba87c23 */ /* 0x100fe2000801089e */
[----:B------:R-:W2:Y:S01]  /*6210*/  MUFU.EX2 R3, R3 ;  /* 0x0000000300037308 */ /* 0x000ea20000000800 */
[--C-:B------:R-:W-:Y:S01]  /*6220*/  FFMA.FTZ R179, R137, UR6, -R158.reuse ;  /* 0x0000000689b37c23 */ /* 0x100fe2000801089e */
[--C-:B------:R-:W-:Y:S01]  /*6230*/  FFMA.FTZ R181, R147, UR6, -R158.reuse ;  /* 0x0000000693b57c23 */ /* 0x100fe2000801089e */
[----:B------:R-:W-:Y:S01]  /*6240*/  FFMA.FTZ R170, R145, UR6, -R158 ;  /* 0x0000000691aa7c23 */ /* 0x000fe2000801089e */
[----:B------:R-:W-:Y:S01]  /*6250*/  LDSM.16.MT88.4 R136, [R192+0x12800] ;  /* 0x01280000c088783b */ /* 0x000fe20000004200 */
[--C-:B------:R-:W-:Y:S01]  /*6260*/  FFMA.FTZ R174, R207, UR6, -R162.reuse ;  /* 0x00000006cfae7c23 */ /* 0x100fe200080108a2 */
[--C-:B------:R-:W-:Y:S01]  /*6270*/  FFMA.FTZ R172, R211, UR6, -R162.reuse ;  /* 0x00000006d3ac7c23 */ /* 0x100fe200080108a2 */
[--C-:B------:R-:W-:Y:S01]  /*6280*/  FFMA.FTZ R209, R209, UR6, -R162.reuse ;  /* 0x00000006d1d17c23 */ /* 0x100fe200080108a2 */
        /* <DEDUP_REMOVED lines=8> */
[----:B------:R-:W1:Y:S01]  /*6310*/  MUFU.EX2 R152, R152 ;  /* 0x0000009800987308 */ /* 0x000e620000000800 */
[-C--:B--2---:R-:W-:Y:S01]  /*6320*/  FMUL.FTZ R34, R106, R3.reuse ;  /* 0x000000036a227220 */ /* 0x084fe20000410000 */
[-C--:B------:R-:W-:Y:S01]  /*6330*/  FMUL.FTZ R35, R107, R3.reuse ;  /* 0x000000036b237220 */ /* 0x080fe20000410000 */
[-C--:B------:R-:W-:Y:S01]  /*6340*/  FMUL.FTZ R26, R114, R3.reuse ;  /* 0x00000003721a7220 */ /* 0x080fe20000410000 */
[-C--:B------:R-:W-:Y:S01]  /*6350*/  FMUL.FTZ R27, R115, R3.reuse ;  /* 0x00000003731b7220 */ /* 0x080fe20000410000 */
[----:B------:R-:W2:Y:S01]  /*6360*/  LDSM.16.MT88.4 R104, [R160+0x14000] ;  /* 0x01400000a068783b */ /* 0x000ea20000004200 */
[-C--:B------:R-:W-:Y:S01]  /*6370*/  FMUL.FTZ R110, R110, R3.reuse ;  /* 0x000000036e6e7220 */ /* 0x080fe20000410000 */
[-C--:B------:R-:W-:Y:S01]  /*6380*/  FMUL.FTZ R111, R111, R3.reuse ;  /* 0x000000036f6f7220 */ /* 0x080fe20000410000 */
[----:B------:R-:W-:Y:S01]  /*6390*/  MUFU.EX2 R151, R151 ;  /* 0x0000009700977308 */ /* 0x000fe20000000800 */
[----:B------:R-:W3:Y:S01]  /*63a0*/  LDSM.16.MT88.4 R112, [R157+0x2000] ;  /* 0x002000009d70783b */ /* 0x000ee20000004200 */
[-C--:B------:R-:W-:Y:S01]  /*63b0*/  FMUL.FTZ R45, R45, R132.reuse ;  /* 0x000000842d2d7220 */ /* 0x080fe20000410000 */
[-C--:B------:R-:W-:Y:S01]  /*63c0*/  FMUL.FTZ R46, R46, R3.reuse ;  /* 0x000000032e2e7220 */ /* 0x080fe20000410000 */
[-C--:B------:R-:W-:Y:S01]  /*63d0*/  FMUL.FTZ R47, R47, R3.reuse ;  /* 0x000000032f2f7220 */ /* 0x080fe20000410000 */
[-C--:B------:R-:W-:Y:S01]  /*63e0*/  FMUL.FTZ R48, R48, R132.reuse ;  /* 0x0000008430307220 */ /* 0x080fe20000410000 */
[----:B------:R-:W-:Y:S01]  /*63f0*/  FMUL.FTZ R49, R49, R132 ;  /* 0x0000008431317220 */ /* 0x000fe20000410000 */
[-C--:B------:R-:W-:Y:S01]  /*6400*/  FMUL.FTZ R50, R50, R3.reuse ;  /* 0x0000000332327220 */ /* 0x080fe20000410000 */
[----:B------:R-:W4:Y:S01]  /*6410*/  MUFU.EX2 R150, R150 ;  /* 0x0000009600967308 */ /* 0x000f220000000800 */
[----:B-1----:R-:W-:Y:S01]  /*6420*/  F2FP.F16.F32.PACK_AB R4, R152, R156 ;  /* 0x0000009c9804723e */ /* 0x002fe200000000ff */
[-C--:B------:R-:W-:Y:S01]  /*6430*/  FMUL.FTZ R51, R51, R3.reuse ;  /* 0x0000000333337220 */ /* 0x080fe20000410000 */
[-C--:B------:R-:W-:Y:S01]  /*6440*/  FMUL.FTZ R52, R52, R132.reuse ;  /* 0x0000008434347220 */ /* 0x080fe20000410000 */
[-C--:B------:R-:W-:Y:S01]  /*6450*/  FMUL.FTZ R53, R53, R132.reuse ;  /* 0x0000008435357220 */ /* 0x080fe20000410000 */
[-C--:B------:R-:W-:Y:S01]  /*6460*/  FMUL.FTZ R54, R54, R3.reuse ;  /* 0x0000000336367220 */ /* 0x080fe20000410000 */
[-C--:B------:R-:W-:Y:S01]  /*6470*/  FMUL.FTZ R55, R55, R3.reuse ;  /* 0x0000000337377220 */ /* 0x080fe20000410000 */
[-C--:B------:R-:W-:Y:S01]  /*6480*/  FMUL.FTZ R56, R56, R132.reuse ;  /* 0x0000008438387220 */ /* 0x080fe20000410000 */
[----:B------:R-:W-:Y:S01]  /*6490*/  MUFU.EX2 R154, R154 ;  /* 0x0000009a009a7308 */ /* 0x000fe20000000800 */
[-C--:B------:R-:W-:Y:S01]  /*64a0*/  FMUL.FTZ R57, R57, R132.reuse ;  /* 0x0000008439397220 */ /* 0x080fe20000410000 */
[-C--:B------:R-:W-:Y:S01]  /*64b0*/  FMUL.FTZ R58, R58, R3.reuse ;  /* 0x000000033a3a7220 */ /* 0x080fe20000410000 */
[-C--:B------:R-:W-:Y:S01]  /*64c0*/  FMUL.FTZ R59, R59, R3.reuse ;  /* 0x000000033b3b7220 */ /* 0x080fe20000410000 */
[-C--:B------:R-:W-:Y:S01]  /*64d0*/  FMUL.FTZ R60, R60, R132.reuse ;  /* 0x000000843c3c7220 */ /* 0x080fe20000410000 */
[-C--:B------:R-:W-:Y:S01]  /*64e0*/  FMUL.FTZ R61, R61, R132.reuse ;  /* 0x000000843d3d7220 */ /* 0x080fe20000410000 */
[-C--:B------:R-:W-:Y:S01]  /*64f0*/  FMUL.FTZ R62, R62, R3.reuse ;  /* 0x000000033e3e7220 */ /* 0x080fe20000410000 */
[----:B------:R-:W-:Y:S01]  /*6500*/  FMUL.FTZ R63, R63, R3 ;  /* 0x000000033f3f7220 */ /* 0x000fe20000410000 */
[----:B------:R-:W1:Y:S01]  /*6510*/  MUFU.EX2 R149, R149 ;  /* 0x0000009500957308 */ /* 0x000e620000000800 */
[----:B----4-:R-:W-:Y:S01]  /*6520*/  F2FP.F16.F32.PACK_AB R6, R150, R151 ;  /* 0x000000979606723e */ /* 0x010fe200000000ff */
        /* <DEDUP_REMOVED lines=10> */
[----:B------:R-:W-:Y:S01]  /*65d0*/  FMUL.FTZ R117, R117, R132 ;  /* 0x0000008475757220 */ /* 0x000fe20000410000 */
[-C--:B------:R-:W-:Y:S01]  /*65e0*/  FMUL.FTZ R118, R118, R3.reuse ;  /* 0x0000000376767220 */ /* 0x080fe20000410000 */
[-C--:B------:R-:W-:Y:S01]  /*65f0*/  FMUL.FTZ R119, R119, R3.reuse ;  /* 0x0000000377777220 */ /* 0x080fe20000410000 */
[----:B------:R-:W-:Y:S01]  /*6600*/  LDSM.16.MT88.4 R120, [R155] ;  /* 0x000000009b78783b */ /* 0x000fe20000004200 */
        /* <DEDUP_REMOVED lines=15> */
[----:B------:R-:W-:Y:S01]  /*6700*/  FMUL.FTZ R77, R77, R132 ;  /* 0x000000844d4d7220 */ /* 0x000fe20000410000 */
[-C--:B------:R-:W-:Y:S01]  /*6710*/  FMUL.FTZ R78, R78, R3.reuse ;  /* 0x000000034e4e7220 */ /* 0x080fe20000410000 */
[----:B----4-:R-:W-:Y:S01]  /*6720*/  F2FP.F16.F32.PACK_AB R7, R153, R148 ;  /* 0x000000949907723e */ /* 0x010fe200000000ff */
        /* <DEDUP_REMOVED lines=15> */
[----:B------:R-:W1:Y:S01]  /*6820*/  LDSM.16.MT88.4 R108, [R155+0x2000] ;  /* 0x002000009b6c783b */ /* 0x000e620000004200 */
[-C--:B------:R-:W-:Y:S01]  /*6830*/  FMUL.FTZ R36, R36, R132.reuse ;  /* 0x0000008424247220 */ /* 0x080fe20000410000 */
[-C--:B------:R-:W-:Y:S01]  /*6840*/  FMUL.FTZ R37, R37, R132.reuse ;  /* 0x0000008425257220 */ /* 0x080fe20000410000 */
[-C--:B------:R-:W-:Y:S01]  /*6850*/  FMUL.FTZ R38, R38, R3.reuse ;  /* 0x0000000326267220 */ /* 0x080fe20000410000 */
[-C--:B------:R-:W-:Y:S01]  /*6860*/  FMUL.FTZ R39, R39, R3.reuse ;  /* 0x0000000327277220 */ /* 0x080fe20000410000 */
[-C--:B------:R-:W-:Y:S01]  /*6870*/  FMUL.FTZ R40, R40, R132.reuse ;  /* 0x0000008428287220 */ /* 0x080fe20000410000 */
[-C--:B------:R-:W-:Y:S01]  /*6880*/  FMUL.FTZ R41, R41, R132.reuse ;  /* 0x0000008429297220 */ /* 0x080fe20000410000 */
[C---:B--2---:R-:W-:Y:S01]  /*6890*/  HMMA.16816.F32 R44, R4.reuse, R104, R44 ;  /* 0x00000068042c723c */ /* 0x044fe2000000182c */
[-C--:B------:R-:W-:Y:S01]  /*68a0*/  FMUL.FTZ R42, R42, R3.reuse ;  /* 0x000000032a2a7220 */ /* 0x080fe20000410000 */
[-C--:B------:R-:W-:Y:S01]  /*68b0*/  FMUL.FTZ R43, R43, R3.reuse ;  /* 0x000000032b2b7220 */ /* 0x080fe20000410000 */
[----:B------:R-:W-:Y:S01]  /*68c0*/  MUFU.EX2 R164, R164 ;  /* 0x000000a400a47308 */ /* 0x000fe20000000800 */
[-C--:B------:R-:W-:Y:S01]  /*68d0*/  FMUL.FTZ R8, R128, R132.reuse ;  /* 0x0000008480087220 */ /* 0x080fe20000410000 */
[-C--:B------:R-:W-:Y:S01]  /*68e0*/  FMUL.FTZ R9, R129, R132.reuse ;  /* 0x0000008481097220 */ /* 0x080fe20000410000 */
[-C--:B------:R-:W-:Y:S01]  /*68f0*/  FMUL.FTZ R10, R130, R3.reuse ;  /* 0x00000003820a7220 */ /* 0x080fe20000410000 */
[-C--:B------:R-:W-:Y:S01]  /*6900*/  FMUL.FTZ R11, R131, R3.reuse ;  /* 0x00000003830b7220 */ /* 0x080fe20000410000 */
[C---:B------:R-:W-:Y:S01]  /*6910*/  HMMA.16816.F32 R48, R4.reuse, R106, R48 ;  /* 0x0000006a0430723c */ /* 0x040fe20000001830 */
[----:B------:R-:W2:Y:S01]  /*6920*/  LDSM.16.MT88.4 R104, [R192+0x16000] ;  /* 0x01600000c068783b */ /* 0x000ea20000004200 */
[-C--:B------:R-:W-:Y:S01]  /*6930*/  FMUL.FTZ R124, R124, R132.reuse ;  /* 0x000000847c7c7220 */ /* 0x080fe20000410000 */
[----:B------:R-:W4:Y:S01]  /*6940*/  MUFU.EX2 R175, R175 ;  /* 0x000000af00af7308 */ /* 0x000f220000000800 */
[-C--:B------:R-:W-:Y:S01]  /*6950*/  FMUL.FTZ R125, R125, R132.reuse ;  /* 0x000000847d7d7220 */ /* 0x080fe20000410000 */
[-C--:B------:R-:W-:Y:S01]  /*6960*/  FMUL.FTZ R126, R126, R3.reuse ;  /* 0x000000037e7e7220 */ /* 0x080fe20000410000 */
[-C--:B------:R-:W-:Y:S01]  /*6970*/  FMUL.FTZ R127, R127, R3.reuse ;  /* 0x000000037f7f7220 */ /* 0x080fe20000410000 */
[-C--:B------:R-:W-:Y:S01]  /*6980*/  FMUL.FTZ R92, R92, R132.reuse ;  /* 0x000000845c5c7220 */ /* 0x080fe20000410000 */
[C---:B---3--:R-:W-:Y:S01]  /*6990*/  HMMA.16816.F32 R52, R4.reuse, R112, R52 ;  /* 0x000000700434723c */ /* 0x048fe20000001834 */
        /* <DEDUP_REMOVED lines=8> */
[----:B------:R-:W3:Y:S01]  /*6a20*/  LDSM.16.MT88.4 R112, [R160+0x16000] ;  /* 0x01600000a070783b */ /* 0x000ee20000004200 */
[-C--:B------:R-:W-:Y:S01]  /*6a30*/  FMUL.FTZ R99, R99, R3.reuse ;  /* 0x0000000363637220 */ /* 0x080fe20000410000 */
[----:B------:R-:W-:Y:S01]  /*6a40*/  MUFU.EX2 R177, R177 ;  /* 0x000000b100b17308 */ /* 0x000fe20000000800 */
[----:B------:R-:W-:Y:S01]  /*6a50*/  FFMA.FTZ R187, R187, UR6, -R162 ;  /* 0x00000006bbbb7c23 */ /* 0x000fe200080108a2 */
[----:B------:R-:W-:Y:S01]  /*6a60*/  LDSM.16.MT88.4 R128, [R157+0x800] ;  /* 0x000800009d80783b */ /* 0x000fe20000004200 */
[--C-:B------:R-:W-:Y:S01]  /*6a70*/  FFMA.FTZ R176, R143, UR6, -R158.reuse ;  /* 0x000000068fb07c23 */ /* 0x100fe2000801089e */
[--C-:B------:R-:W-:Y:S01]  /*6a80*/  FFMA.FTZ R207, R141, UR6, -R158.reuse ;  /* 0x000000068dcf7c23 */ /* 0x100fe2000801089e */
[C---:B------:R-:W-:Y:S01]  /*6a90*/  HMMA.16816.F32 R16, R4.reuse, R20, R16 ;  /* 0x000000140410723c */ /* 0x040fe20000001810 */
[----:B------:R-:W-:Y:S01]  /*6aa0*/  LDSM.16.MT88.4 R144, [R157+0x4800] ;  /* 0x004800009d90783b */ /* 0x000fe20000004200 */
[--C-:B------:R-:W-:Y:S01]  /*6ab0*/  FFMA.FTZ R178, R185, UR6, -R158.reuse ;  /* 0x00000006b9b27c23 */ /* 0x100fe2000801089e */
[----:B------:R-:W-:Y:S01]  /*6ac0*/  MUFU.EX2 R168, R168 ;  /* 0x000000a800a87308 */ /* 0x000fe20000000800 */
[----:B------:R-:W-:Y:S01]  /*6ad0*/  FFMA.FTZ R183, R183, UR6, -R158 ;  /* 0x00000006b7b77c23 */ /* 0x000fe2000801089e */
[----:B------:R-:W-:Y:S01]  /*6ae0*/  LDSM.16.MT88.4 R140, [R192+0x13000] ;  /* 0x01300000c08c783b */ /* 0x000fe20000004200 */
[--C-:B------:R-:W-:Y:S01]  /*6af0*/  FFMA.FTZ R173, R173, UR6, -R162.reuse ;  /* 0x00000006adad7c23 */ /* 0x100fe200080108a2 */
[--C-:B------:R-:W-:Y:S01]  /*6b00*/  FFMA.FTZ R180, R171, UR6, -R162.reuse ;  /* 0x00000006abb47c23 */ /* 0x100fe200080108a2 */
[C---:B-1----:R-:W-:Y:S01]  /*6b10*/  HMMA.16816.F32 R60, R4.reuse, R108, R60 ;  /* 0x0000006c043c723c */ /* 0x042fe2000000183c */
[----:B------:R-:W-:Y:S01]  /*6b20*/  FFMA.FTZ R169, R169, UR6, -R162 ;  /* 0x00000006a9a97c23 */ /* 0x000fe200080108a2 */
[--C-:B------:R-:W-:Y:S01]  /*6b30*/  FFMA.FTZ R165, R165, UR6, -R158.reuse ;  /* 0x00000006a5a57c23 */ /* 0x100fe2000801089e */
[----:B------:R-:W1:Y:S01]  /*6b40*/  MUFU.EX2 R179, R179 ;  /* 0x000000b300b37308 */ /* 0x000e620000000800 */
[--C-:B------:R-:W-:Y:S01]  /*6b50*/  FFMA.FTZ R182, R163, UR6, -R158.reuse ;  /* 0x00000006a3b67c23 */ /* 0x100fe2000801089e */
[----:B------:R-:W-:Y:S01]  /*6b60*/  FFMA.FTZ R161, R161, UR6, -R158 ;  /* 0x00000006a1a17c23 */ /* 0x000fe2000801089e */
[----:B------:R-:W-:Y:S01]  /*6b70*/  FFMA.FTZ R162, R167, UR6, -R162 ;  /* 0x00000006a7a27c23 */ /* 0x000fe200080108a2 */
[----:B------:R-:W-:Y:S01]  /*6b80*/  FFMA.FTZ R158, R159, UR6, -R158 ;  /* 0x000000069f9e7c23 */ /* 0x000fe2000801089e */
[C---:B------:R-:W-:Y:S01]  /*6b90*/  HMMA.16816.F32 R64, R4.reuse, R110, R64 ;  /* 0x0000006e0440723c */ /* 0x040fe20000001840 */
[----:B------:R-:W5:Y:S01]  /*6ba0*/  LDSM.16.MT88.4 R108, [R157+0x4000] ;  /* 0x004000009d6c783b */ /* 0x000f620000004200 */
[----:B------:R-:W-:Y:S01]  /*6bb0*/  FFMA.FTZ R205, R205, R132, R156 ;  /* 0x00000084cdcd7223 */ /* 0x000fe2000001009c */
[----:B------:R-:W-:Y:S01]  /*6bc0*/  MUFU.EX2 R181, R181 ;  /* 0x000000b500b57308 */ /* 0x000fe20000000800 */
[----:B------:R-:W-:Y:S01]  /*6bd0*/  FFMA.FTZ R154, R203, R3, R154 ;  /* 0x00000003cb9a7223 */ /* 0x000fe2000001009a */
[----:B------:R-:W-:Y:S01]  /*6be0*/  MOV R3, R193 ;  /* 0x000000c100037202 */ /* 0x000fe20000000f00 */
[----:B------:R-:W-:Y:S01]  /*6bf0*/  FADD.FTZ R152, R152, R205 ;  /* 0x000000cd98987221 */ /* 0x000fe20000010000 */
[----:B------:R-:W-:Y:S01]  /*6c00*/  MOV R132, R195 ;  /* 0x000000c300847202 */ /* 0x000fe20000000f00 */
[----:B------:R-:W-:Y:S01]  /*6c10*/  HMMA.16816.F32 R20, R4, R22, R116 ;  /* 0x000000160414723c */ /* 0x000fe20000001874 */
[----:B------:R-:W4:Y:S01]  /*6c20*/  LDSM.16.MT88.4 R116, [R192+0x14000] ;  /* 0x01400000c074783b */ /* 0x000f220000004200 */
[----:B------:R-:W-:Y:S01]  /*6c30*/  FADD.FTZ R149, R149, R154 ;  /* 0x0000009a95957221 */ /* 0x000fe20000010000 */
[----:B------:R-:W1:Y:S01]  /*6c40*/  MUFU.EX2 R170, R170 ;  /* 0x000000aa00aa7308 */ /* 0x000e620000000800 */
[----:B------:R-:W-:-:S02]  /*6c50*/  FADD.FTZ R151, R151, R152 ;  /* 0x0000009897977221 */ /* 0x000fc40000010000 */
[----:B------:R-:W-:Y:S02]  /*6c60*/  FADD.FTZ R148, R148, R149 ;  /* 0x0000009594947221 */ /* 0x000fe40000010000 */
[C---:B--2---:R-:W-:Y:S01]  /*6c70*/  HMMA.16816.F32 R68, R4.reuse, R104, R68 ;  /* 0x000000680444723c */ /* 0x044fe20000001844 */
[----:B------:R-:W-:Y:S01]  /*6c80*/  FADD.FTZ R151, R150, R151 ;  /* 0x0000009796977221 */ /* 0x000fe20000010000 */
[----:B------:R-:W-:Y:S01]  /*6c90*/  FADD.FTZ R153, R153, R148 ;  /* 0x0000009499997221 */ /* 0x000fe20000010000 */
[----:B------:R-:W-:Y:S05]  /*6ca0*/  MUFU.EX2 R172, R172 ;  /* 0x000000ac00ac7308 */ /* 0x000fea0000000800 */
[C---:B------:R-:W-:Y:S01]  /*6cb0*/  HMMA.16816.F32 R72, R4.reuse, R106, R72 ;  /* 0x0000006a0448723c */ /* 0x040fe20000001848 */
[----:B------:R-:W2:Y:S02]  /*6cc0*/  LDSM.16.MT88.4 R104, [R155+0x4000] ;  /* 0x004000009b68783b */ /* 0x000ea40000004200 */
[----:B------:R-:W1:Y:S05]  /*6cd0*/  MUFU.EX2 R209, R209 ;  /* 0x000000d100d17308 */ /* 0x000e6a0000000800 */
[C---:B------:R-:W-:Y:S03]  /*6ce0*/  HMMA.16816.F32 R32, R4.reuse, R120, R32 ;  /* 0x000000780420723c */ /* 0x040fe60000001820 */
[----:B------:R-:W-:Y:S05]  /*6cf0*/  MUFU.EX2 R174, R174 ;  /* 0x000000ae00ae7308 */ /* 0x000fea0000000800 */
[C---:B------:R-:W-:Y:S01]  /*6d00*/  HMMA.16816.F32 R100, R4.reuse, R122, R100 ;  /* 0x0000007a0464723c */ /* 0x040fe20000001864 */
[----:B------:R-:W-:Y:S02]  /*6d10*/  LDSM.16.MT88.4 R120, [R192+0x14800] ;  /* 0x01480000c078783b */ /* 0x000fe40000004200 */
[----:B------:R-:W-:Y:S05]  /*6d20*/  MUFU.EX2 R187, R187 ;  /* 0x000000bb00bb7308 */ /* 0x000fea0000000800 */
[C---:B---3--:R-:W-:Y:S03]  /*6d30*/  HMMA.16816.F32 R76, R4.reuse, R112, R76 ;  /* 0x00000070044c723c */ /* 0x048fe6000000184c */
[----:B------:R-:W-:Y:S05]  /*6d40*/  MUFU.EX2 R176, R176 ;  /* 0x000000b000b07308 */ /* 0x000fea0000000800 */
[C---:B------:R-:W-:Y:S01]  /*6d50*/  HMMA.16816.F32 R80, R4.reuse, R114, R80 ;  /* 0x000000720450723c */ /* 0x040fe20000001850 */
[----:B------:R-:W3:Y:S02]  /*6d60*/  LDSM.16.MT88.4 R112, [R160+0x12800] ;  /* 0x01280000a070783b */ /* 0x000ee40000004200 */
[----:B------:R-:W3:Y:S05]  /*6d70*/  MUFU.EX2 R207, R207 ;  /* 0x000000cf00cf7308 */ /* 0x000eea0000000800 */
[C---:B-----5:R-:W-:Y:S03]  /*6d80*/  HMMA.16816.F32 R84, R4.reuse, R108, R84 ;  /* 0x0000006c0454723c */ /* 0x060fe60000001854 */
[----:B------:R-:W-:Y:S05]  /*6d90*/  MUFU.EX2 R178, R178 ;  /* 0x000000b200b27308 */ /* 0x000fea0000000800 */
[C---:B------:R-:W-:Y:S01]  /*6da0*/  HMMA.16816.F32 R88, R4.reuse, R110, R88 ;  /* 0x0000006e0458723c */ /* 0x040fe20000001858 */
[----:B------:R-:W5:Y:S02]  /*6db0*/  LDSM.16.MT88.4 R108, [R157+0x2800] ;  /* 0x002800009d6c783b */ /* 0x000f640000004200 */
[----:B------:R-:W5:Y:S05]  /*6dc0*/  MUFU.EX2 R183, R183 ;  /* 0x000000b700b77308 */ /* 0x000f6a0000000800 */
[C---:B----4-:R-:W-:Y:S03]  /*6dd0*/  HMMA.16816.F32 R36, R4.reuse, R116, R36 ;  /* 0x000000740424723c */ /* 0x050fe60000001824 */
[----:B------:R-:W-:Y:S05]  /*6de0*/  MUFU.EX2 R173, R173 ;  /* 0x000000ad00ad7308 */ /* 0x000fea0000000800 */
[C---:B------:R-:W-:Y:S01]  /*6df0*/  HMMA.16816.F32 R40, R4.reuse, R118, R40 ;  /* 0x000000760428723c */ /* 0x040fe20000001828 */
[----:B------:R-:W4:Y:S02]  /*6e00*/  LDSM.16.MT88.4 R116, [R160+0x14800] ;  /* 0x01480000a074783b */ /* 0x000f240000004200 */
[----:B------:R-:W4:Y:S05]  /*6e10*/  MUFU.EX2 R180, R180 ;  /* 0x000000b400b47308 */ /* 0x000f2a0000000800 */
[C---:B------:R-:W-:Y:S03]  /*6e20*/  HMMA.16816.F32 R8, R4.reuse, R12, R8 ;  /* 0x0000000c0408723c */ /* 0x040fe60000001808 */
[----:B------:R-:W-:Y:S05]  /*6e30*/  MUFU.EX2 R169, R169 ;  /* 0x000000a900a97308 */ /* 0x000fea0000000800 */
[C---:B------:R-:W-:Y:S01]  /*6e40*/  HMMA.16816.F32 R12, R4.reuse, R14, R124 ;  /* 0x0000000e040c723c */ /* 0x040fe2000000187c */
[----:B------:R-:W4:Y:S02]  /*6e50*/  LDSM.16.MT88.4 R124, [R155+0x800] ;  /* 0x000800009b7c783b */ /* 0x000f240000004200 */
[----:B------:R-:W-:Y:S05]  /*6e60*/  MUFU.EX2 R162, R162 ;  /* 0x000000a200a27308 */ /* 0x000fea0000000800 */
[C---:B--2---:R-:W-:Y:S03]  /*6e70*/  HMMA.16816.F32 R92, R4.reuse, R104, R92 ;  /* 0x00000068045c723c */ /* 0x044fe6000000185c */
[----:B------:R-:W-:Y:S05]  /*6e80*/  MUFU.EX2 R165, R165 ;  /* 0x000000a500a57308 */ /* 0x000fea0000000800 */
[----:B------:R-:W-:Y:S01]  /*6e90*/  HMMA.16816.F32 R4, R4, R106, R96 ;  /* 0x0000006a0404723c */ /* 0x000fe20000001860 */
[----:B------:R-:W-:Y:S01]  /*6ea0*/  F2FP.F16.F32.PACK_AB R96, R175, R164 ;  /* 0x000000a4af60723e */ /* 0x000fe200000000ff */
[----:B------:R-:W2:Y:S01]  /*6eb0*/  LDSM.16.MT88.4 R104, [R155+0x2800] ;  /* 0x002800009b68783b */ /* 0x000ea20000004200 */
[----:B-1----:R-:W-:Y:S01]  /*6ec0*/  F2FP.F16.F32.PACK_AB R97, R179, R168 ;  /* 0x000000a8b361723e */ /* 0x002fe200000000ff */
[----:B------:R-:W1:Y:S01]  /*6ed0*/  MUFU.EX2 R182, R182 ;  /* 0x000000b600b67308 */ /* 0x000e620000000800 */
[----:B------:R-:W-:Y:S01]  /*6ee0*/  F2FP.F16.F32.PACK_AB R98, R177, R166 ;  /* 0x000000a6b162723e */ /* 0x000fe200000000ff */
[----:B------:R-:W-:Y:S01]  /*6ef0*/  FADD.FTZ R164, R164, R151 ;  /* 0x00000097a4a47221 */ /* 0x000fe20000010000 */
[----:B------:R-:W-:Y:S01]  /*6f00*/  F2FP.F16.F32.PACK_AB R99, R170, R181 ;  /* 0x000000b5aa63723e */ /* 0x000fe200000000ff */
[----:B------:R-:W-:-:S02]  /*6f10*/  FADD.FTZ R168, R168, R153 ;  /* 0x00000099a8a87221 */ /* 0x000fc40000010000 */
[----:B------:R-:W-:Y:S02]  /*6f20*/  FADD.FTZ R175, R175, R164 ;  /* 0x000000a4afaf7221 */ /* 0x000fe40000010000 */
[----:B------:R-:W-:Y:S01]  /*6f30*/  MUFU.EX2 R161, R161 ;  /* 0x000000a100a17308 */ /* 0x000fe20000000800 */
[----:B------:R-:W-:Y:S01]  /*6f40*/  FADD.FTZ R168, R179, R168 ;  /* 0x000000a8b3a87221 */ /* 0x000fe20000010000 */
[C---:B---3--:R-:W-:Y:S01]  /*6f50*/  HMMA.16816.F32 R16, R96.reuse, R112, R16 ;  /* 0x000000706010723c */ /* 0x048fe20000001810 */
[----:B------:R-:W-:Y:S02]  /*6f60*/  FADD.FTZ R166, R166, R175 ;  /* 0x000000afa6a67221 */ /* 0x000fe40000010000 */
[----:B------:R-:W-:Y:S02]  /*6f70*/  FADD.FTZ R181, R181, R168 ;  /* 0x000000a8b5b57221 */ /* 0x000fe40000010000 */
[----:B------:R-:W-:Y:S01]  /*6f80*/  FADD.FTZ R177, R177, R166 ;  /* 0x000000a6b1b17221 */ /* 0x000fe20000010000 */
[----:B------:R-:W3:Y:S01]  /*6f90*/  MUFU.EX2 R158, R158 ;  /* 0x0000009e009e7308 */ /* 0x000ee20000000800 */
[----:B------:R-:W-:Y:S01]  /*6fa0*/  FADD.FTZ R181, R170, R181 ;  /* 0x000000b5aab57221 */ /* 0x000fe20000010000 */
[C---:B------:R-:W-:Y:S01]  /*6fb0*/  HMMA.16816.F32 R20, R96.reuse, R114, R20 ;  /* 0x000000726014723c */ /* 0x040fe20000001814 */
[----:B------:R-:W1:Y:S07]  /*6fc0*/  LDSM.16.MT88.4 R112, [R192+0x16800] ;  /* 0x01680000c070783b */ /* 0x000e6e0000004200 */
[C---:B------:R-:W-:Y:S08]  /*6fd0*/  HMMA.16816.F32 R36, R96.reuse, R120, R36 ;  /* 0x000000786024723c */ /* 0x040ff00000001824 */
[C---:B------:R-:W-:Y:S01]  /*6fe0*/  HMMA.16816.F32 R40, R96.reuse, R122, R40 ;  /* 0x0000007a6028723c */ /* 0x040fe20000001828 */
[----:B------:R-:W3:Y:S07]  /*6ff0*/  LDSM.16.MT88.4 R120, [R160+0x16800] ;  /* 0x01680000a078783b */ /* 0x000eee0000004200 */
[C---:B-----5:R-:W-:Y:S08]  /*7000*/  HMMA.16816.F32 R52, R96.reuse, R108, R52 ;  /* 0x0000006c6034723c */ /* 0x060ff00000001834 */
[C---:B------:R-:W-:Y:S01]  /*7010*/  HMMA.16816.F32 R56, R96.reuse, R110, R56 ;  /* 0x0000006e6038723c */ /* 0x040fe20000001838 */
[----:B------:R-:W5:Y:S07]  /*7020*/  LDSM.16.MT88.4 R108, [R155+0x4800] ;  /* 0x004800009b6c783b */ /* 0x000f6e0000004200 */
[C---:B----4-:R-:W-:Y:S08]  /*7030*/  HMMA.16816.F32 R44, R96.reuse, R116, R44 ;  /* 0x00000074602c723c */ /* 0x050ff0000000182c */
[C---:B------:R-:W-:Y:S01]  /*7040*/  HMMA.16816.F32 R48, R96.reuse, R118, R48 ;  /* 0x000000766030723c */ /* 0x040fe20000001830 */
[----:B------:R-:W4:Y:S07]  /*7050*/  LDSM.16.MT88.4 R116, [R192+0x15000] ;  /* 0x01500000c074783b */ /* 0x000f2e0000004200 */
        /* <DEDUP_REMOVED lines=12> */
[C---:B-1----:R-:W-:Y:S08]  /*7120*/  HMMA.16816.F32 R68, R96.reuse, R112, R68 ;  /* 0x000000706044723c */ /* 0x042ff00000001844 */
[C---:B------:R-:W-:Y:S01]  /*7130*/  HMMA.16816.F32 R72, R96.reuse, R114, R72 ;  /* 0x000000726048723c */ /* 0x040fe20000001848 */
[----:B------:R-:W-:Y:S07]  /*7140*/  LDSM.16.MT88.4 R112, [R155+0x3000] ;  /* 0x003000009b70783b */ /* 0x000fee0000004200 */
[C---:B---3--:R-:W-:Y:S08]  /*7150*/  HMMA.16816.F32 R76, R96.reuse, R120, R76 ;  /* 0x00000078604c723c */ /* 0x048ff0000000184c */
[C---:B------:R-:W-:Y:S01]  /*7160*/  HMMA.16816.F32 R80, R96.reuse, R122, R80 ;  /* 0x0000007a6050723c */ /* 0x040fe20000001850 */
[----:B------:R-:W1:Y:S07]  /*7170*/  LDSM.16.MT88.4 R120, [R157+0x3000] ;  /* 0x003000009d78783b */ /* 0x000e6e0000004200 */
[C---:B------:R-:W-:Y:S08]  /*7180*/  HMMA.16816.F32 R84, R96.reuse, R144, R84 ;  /* 0x000000906054723c */ /* 0x040ff00000001854 */
[C---:B------:R-:W-:Y:S01]  /*7190*/  HMMA.16816.F32 R88, R96.reuse, R146, R88 ;  /* 0x000000926058723c */ /* 0x040fe20000001858 */
[----:B------:R-:W-:Y:S07]  /*71a0*/  LDSM.16.MT88.4 R144, [R160+0x15800] ;  /* 0x01580000a090783b */ /* 0x000fee0000004200 */
[C---:B-----5:R-:W-:Y:S08]  /*71b0*/  HMMA.16816.F32 R92, R96.reuse, R108, R92 ;  /* 0x0000006c605c723c */ /* 0x060ff0000000185c */
[----:B------:R-:W-:Y:S01]  /*71c0*/  HMMA.16816.F32 R4, R96, R110, R4 ;  /* 0x0000006e6004723c */ /* 0x000fe20000001804 */
[----:B------:R-:W-:Y:S01]  /*71d0*/  F2FP.F16.F32.PACK_AB R96, R209, R172 ;  /* 0x000000acd160723e */ /* 0x000fe200000000ff */
[----:B------:R-:W-:Y:S01]  /*71e0*/  LDSM.16.MT88.4 R108, [R192+0x17000] ;  /* 0x01700000c06c783b */ /* 0x000fe20000004200 */
[----:B------:R-:W-:Y:S01]  /*71f0*/  F2FP.F16.F32.PACK_AB R97, R207, R176 ;  /* 0x000000b0cf61723e */ /* 0x000fe200000000ff */
[----:B------:R-:W-:Y:S01]  /*7200*/  FADD.FTZ R172, R172, R177 ;  /* 0x000000b1acac7221 */ /* 0x000fe20000010000 */
[----:B------:R-:W-:Y:S01]  /*7210*/  F2FP.F16.F32.PACK_AB R98, R187, R174 ;  /* 0x000000aebb62723e */ /* 0x000fe200000000ff */
[----:B------:R-:W-:Y:S01]  /*7220*/  FADD.FTZ R176, R176, R181 ;  /* 0x000000b5b0b07221 */ /* 0x000fe20000010000 */
[----:B------:R-:W-:Y:S01]  /*7230*/  F2FP.F16.F32.PACK_AB R99, R183, R178 ;  /* 0x000000b2b763723e */ /* 0x000fe200000000ff */
[----:B------:R-:W-:-:S02]  /*7240*/  FADD.FTZ R209, R209, R172 ;  /* 0x000000acd1d17221 */ /* 0x000fc40000010000 */
[----:B------:R-:W-:Y:S02]  /*7250*/  FADD.FTZ R207, R207, R176 ;  /* 0x000000b0cfcf7221 */ /* 0x000fe40000010000 */
[----:B------:R-:W-:Y:S02]  /*7260*/  FADD.FTZ R174, R174, R209 ;  /* 0x000000d1aeae7221 */ /* 0x000fe40000010000 */
[----:B----4-:R-:W-:Y:S01]  /*7270*/  HMMA.16816.F32 R36, R96, R116, R36 ;  /* 0x000000746024723c */ /* 0x010fe20000001824 */
[----:B------:R-:W-:Y:S01]  /*7280*/  FADD.FTZ R178, R178, R207 ;  /* 0x000000cfb2b27221 */ /* 0x000fe20000010000 */
[----:B------:R-:W-:-:S03]  /*7290*/  FADD.FTZ R174, R187, R174 ;  /* 0x000000aebbae7221 */ /* 0x000fc60000010000 */
[----:B------:R-:W-:-:S03]  /*72a0*/  FADD.FTZ R178, R183, R178 ;  /* 0x000000b2b7b27221 */ /* 0x000fc60000010000 */
[C---:B------:R-:W-:Y:S01]  /*72b0*/  HMMA.16816.F32 R40, R96.reuse, R118, R40 ;  /* 0x000000766028723c */ /* 0x040fe20000001828 */
[----:B------:R-:W3:Y:S07]  /*72c0*/  LDSM.16.MT88.4 R116, [R160+0x17000] ;  /* 0x01700000a074783b */ /* 0x000eee0000004200 */
[C---:B--2---:R-:W-:Y:S08]  /*72d0*/  HMMA.16816.F32 R44, R96.reuse, R104, R44 ;  /* 0x00000068602c723c */ /* 0x044ff0000000182c */
[C---:B------:R-:W-:Y:S01]  /*72e0*/  HMMA.16816.F32 R48, R96.reuse, R106, R48 ;  /* 0x0000006a6030723c */ /* 0x040fe20000001830 */
[----:B------:R-:W2:Y:S07]  /*72f0*/  LDSM.16.MT88.4 R104, [R157+0x5000] ;  /* 0x005000009d68783b */ /* 0x000eae0000004200 */
[C---:B-1----:R-:W-:Y:S08]  /*7300*/  HMMA.16816.F32 R52, R96.reuse, R120, R52 ;  /* 0x000000786034723c */ /* 0x042ff00000001834 */
[C---:B------:R-:W-:Y:S01]  /*7310*/  HMMA.16816.F32 R56, R96.reuse, R122, R56 ;  /* 0x0000007a6038723c */ /* 0x040fe20000001838 */
[----:B------:R-:W1:Y:S07]  /*7320*/  LDSM.16.MT88.4 R120, [R155+0x5000] ;  /* 0x005000009b78783b */ /* 0x000e6e0000004200 */
[C---:B------:R-:W-:Y:S08]  /*7330*/  HMMA.16816.F32 R24, R96.reuse, R128, R24 ;  /* 0x000000806018723c */ /* 0x040ff00000001818 */
[C---:B------:R-:W-:Y:S01]  /*7340*/  HMMA.16816.F32 R28, R96.reuse, R130, R28 ;  /* 0x00000082601c723c */ /* 0x040fe2000000181c */
[----:B------:R-:W-:Y:S07]  /*7350*/  LDSM.16.MT88.4 R128, [R157+0x3800] ;  /* 0x003800009d80783b */ /* 0x000fee0000004200 */
[C---:B---3--:R-:W-:Y:S08]  /*7360*/  HMMA.16816.F32 R76, R96.reuse, R116, R76 ;  /* 0x00000074604c723c */ /* 0x048ff0000000184c */
[C---:B------:R-:W-:Y:S01]  /*7370*/  HMMA.16816.F32 R80, R96.reuse, R118, R80 ;  /* 0x000000766050723c */ /* 0x040fe20000001850 */
[----:B------:R-:W3:Y:S07]  /*7380*/  LDSM.16.MT88.4 R116, [R160+0x13800] ;  /* 0x01380000a074783b */ /* 0x000eee0000004200 */
[C---:B------:R-:W-:Y:S08]  /*7390*/  HMMA.16816.F32 R32, R96.reuse, R124, R32 ;  /* 0x0000007c6020723c */ /* 0x040ff00000001820 */
[C---:B------:R-:W-:Y:S01]  /*73a0*/  HMMA.16816.F32 R100, R96.reuse, R126, R100 ;  /* 0x0000007e6064723c */ /* 0x040fe20000001864 */
[----:B------:R-:W4:Y:S07]  /*73b0*/  LDSM.16.MT88.4 R124, [R192+0x13800] ;  /* 0x01380000c07c783b */ /* 0x000f2e0000004200 */
[C---:B------:R-:W-:Y:S08]  /*73c0*/  HMMA.16816.F32 R16, R96.reuse, R136, R16 ;  /* 0x000000886010723c */ /* 0x040ff00000001810 */
[C---:B------:R-:W-:Y:S08]  /*73d0*/  HMMA.16816.F32 R8, R96.reuse, R140, R8 ;  /* 0x0000008c6008723c */ /* 0x040ff00000001808 */
[C---:B------:R-:W-:Y:S01]  /*73e0*/  HMMA.16816.F32 R20, R96.reuse, R138, R20 ;  /* 0x0000008a6014723c */ /* 0x040fe20000001814 */
[----:B------:R-:W-:Y:S07]  /*73f0*/  LDSM.16.MT88.4 R136, [R192+0x15800] ;  /* 0x01580000c088783b */ /* 0x000fee0000004200 */
[C---:B------:R-:W-:Y:S01]  /*7400*/  HMMA.16816.F32 R12, R96.reuse, R142, R12 ;  /* 0x0000008e600c723c */ /* 0x040fe2000000180c */
[----:B------:R-:W-:Y:S07]  /*7410*/  LDSM.16.MT88.4 R140, [R155+0x1800] ;  /* 0x001800009b8c783b */ /* 0x000fee0000004200 */
[C---:B------:R-:W-:Y:S08]  /*7420*/  HMMA.16816.F32 R60, R96.reuse, R112, R60 ;  /* 0x00000070603c723c */ /* 0x040ff0000000183c */
[C---:B------:R-:W-:Y:S01]  /*7430*/  HMMA.16816.F32 R64, R96.reuse, R114, R64 ;  /* 0x000000726040723c */ /* 0x040fe20000001840 */
[----:B------:R-:W5:Y:S07]  /*7440*/  LDSM.16.MT88.4 R112, [R160+0x17800] ;  /* 0x01780000a070783b */ /* 0x000f6e0000004200 */
[C---:B------:R-:W-:Y:S08]  /*7450*/  HMMA.16816.F32 R68, R96.reuse, R108, R68 ;  /* 0x0000006c6044723c */ /* 0x040ff00000001844 */
[C---:B------:R-:W-:Y:S01]  /*7460*/  HMMA.16816.F32 R72, R96.reuse, R110, R72 ;  /* 0x0000006e6048723c */ /* 0x040fe20000001848 */
[----:B------:R-:W5:Y:S07]  /*7470*/  LDSM.16.MT88.4 R108, [R157+0x1800] ;  /* 0x001800009d6c783b */ /* 0x000f6e0000004200 */
[C---:B--2---:R-:W-:Y:S08]  /*7480*/  HMMA.16816.F32 R84, R96.reuse, R104, R84 ;  /* 0x000000686054723c */ /* 0x044ff00000001854 */
[C---:B------:R-:W-:Y:S01]  /*7490*/  HMMA.16816.F32 R88, R96.reuse, R106, R88 ;  /* 0x0000006a6058723c */ /* 0x040fe20000001858 */
[----:B------:R-:W2:Y:S07]  /*74a0*/  LDSM.16.MT88.4 R104, [R157+0x5800] ;  /* 0x005800009d68783b */ /* 0x000eae0000004200 */
[C---:B-1----:R-:W-:Y:S08]  /*74b0*/  HMMA.16816.F32 R92, R96.reuse, R120, R92 ;  /* 0x00000078605c723c */ /* 0x042ff0000000185c */
[----:B------:R-:W-:Y:S01]  /*74c0*/  HMMA.16816.F32 R4, R96, R122, R4 ;  /* 0x0000007a6004723c */ /* 0x000fe20000001804 */
[----:B------:R-:W-:Y:S01]  /*74d0*/  F2FP.F16.F32.PACK_AB R96, R180, R173 ;  /* 0x000000adb460723e */ /* 0x000fe200000000ff */
[----:B------:R-:W-:Y:S01]  /*74e0*/  FADD.FTZ R173, R173, R174 ;  /* 0x000000aeadad7221 */ /* 0x000fe20000010000 */
        /* <DEDUP_REMOVED lines=8> */
[----:B---3--:R-:W-:Y:S01]  /*7570*/  HMMA.16816.F32 R120, R96, R116, R16 ;  /* 0x000000746078723c */ /* 0x008fe20000001810 */
[----:B------:R-:W1:Y:S01]  /*7580*/  LDSM.16.MT88.4 R16, [R155+0x3800] ;  /* 0x003800009b10783b */ /* 0x000e620000004200 */
[----:B------:R-:W-:Y:S01]  /*7590*/  FADD.FTZ R205, R162, R169 ;  /* 0x000000a9a2cd7221 */ /* 0x000fe20000010000 */
[----:B------:R-:W-:-:S05]  /*75a0*/  FADD.FTZ R203, R158, R161 ;  /* 0x000000a19ecb7221 */ /* 0x000fca0000010000 */
[C---:B------:R-:W-:Y:S08]  /*75b0*/  HMMA.16816.F32 R52, R96.reuse, R128, R52 ;  /* 0x000000806034723c */ /* 0x040ff00000001834 */
[C---:B------:R-:W-:Y:S08]  /*75c0*/  HMMA.16816.F32 R56, R96.reuse, R130, R56 ;  /* 0x000000826038723c */ /* 0x040ff00000001838 */
[C---:B------:R-:W-:Y:S01]  /*75d0*/  HMMA.16816.F32 R116, R96.reuse, R118, R20 ;  /* 0x000000766074723c */ /* 0x040fe20000001814 */
[----:B------:R-:W3:Y:S07]  /*75e0*/  LDSM.16.MT88.4 R20, [R192+0x17800] ;  /* 0x01780000c014783b */ /* 0x000eee0000004200 */
[C---:B----4-:R-:W-:Y:S01]  /*75f0*/  HMMA.16816.F32 R128, R96.reuse, R124, R8 ;  /* 0x0000007c6080723c */ /* 0x050fe20000001808 */
[----:B------:R-:W4:Y:S07]  /*7600*/  LDSM.16.MT88.4 R8, [R155+0x5800] ;  /* 0x005800009b08783b */ /* 0x000f2e0000004200 */
[C---:B-----5:R-:W-:Y:S08]  /*7610*/  HMMA.16816.F32 R76, R96.reuse, R112, R76 ;  /* 0x00000070604c723c */ /* 0x060ff0000000184c */
[C---:B------:R-:W-:Y:S08]  /*7620*/  HMMA.16816.F32 R80, R96.reuse, R114, R80 ;  /* 0x000000726050723c */ /* 0x040ff00000001850 */
[C---:B------:R-:W-:Y:S08]  /*7630*/  HMMA.16816.F32 R112, R96.reuse, R108, R24 ;  /* 0x0000006c6070723c */ /* 0x040ff00000001818 */
[C---:B--2---:R-:W-:Y:S08]  /*7640*/  HMMA.16816.F32 R84, R96.reuse, R104, R84 ;  /* 0x000000686054723c */ /* 0x044ff00000001854 */
[C---:B------:R-:W-:Y:S08]  /*7650*/  HMMA.16816.F32 R88, R96.reuse, R106, R88 ;  /* 0x0000006a6058723c */ /* 0x040ff00000001858 */
        /* <DEDUP_REMOVED lines=10> */
[C---:B---3--:R-:W-:Y:S08]  /*7700*/  HMMA.16816.F32 R68, R96.reuse, R20, R68 ;  /* 0x000000146044723c */ /* 0x048ff00000001844 */
[C---:B------:R-:W-:Y:S08]  /*7710*/  HMMA.16816.F32 R72, R96.reuse, R22, R72 ;  /* 0x000000166048723c */ /* 0x040ff00000001848 */
[C---:B----4-:R-:W-:Y:S08]  /*7720*/  HMMA.16816.F32 R92, R96.reuse, R8, R92 ;  /* 0x00000008605c723c */ /* 0x050ff0000000185c */
        /* <DEDUP_REMOVED lines=8> */
[C---:B------:R-:W-:Y:S01]  /*77b0*/  LOP3.LUT R3, R0.reuse, 0x200, RZ, 0xc0, !PT ;  /* 0x0000020000037812 */ /* 0x040fe200078ec0ff */
[----:B------:R-:W-:Y:S01]  /*77c0*/  IMAD.MOV.U32 R16, RZ, RZ, 0x20 ;  /* 0x00000020ff107424 */ /* 0x000fe200078e00ff */
[----:B------:R-:W-:Y:S01]  /*77d0*/  LOP3.LUT R12, R133, 0x1c0, R0, 0xf8, !PT ;  /* 0x000001c0850c7812 */ /* 0x000fe200078ef800 */
[----:B------:R-:W2:Y:S01]  /*77e0*/  LDCU UR4, c[0x0][0x50c] ;  /* 0x0000a180ff0477ac */ /* 0x000ea20008000800 */
[----:B------:R-:W-:Y:S02]  /*77f0*/  LOP3.LUT R6, R3, 0x7c00, R6, 0xf8, !PT ;  /* 0x00007c0003067812 */ /* 0x000fe400078ef806 */
[----:B------:R-:W-:Y:S02]  /*7800*/  SHF.R.U32.HI R3, RZ, 0x1, R191 ;  /* 0x00000001ff037819 */ /* 0x000fe400000116bf */
[----:B------:R-:W-:-:S02]  /*7810*/  LOP3.LUT R204, R0, 0x400, RZ, 0xc0, !PT ;  /* 0x0000040000cc7812 */ /* 0x000fc400078ec0ff */
[C---:B------:R-:W-:Y:S02]  /*7820*/  LOP3.LUT R11, R12.reuse, 0x8, R191, 0x78, !PT ;  /* 0x000000080c0b7812 */ /* 0x040fe400078e78bf */
[----:B------:R-:W-:Y:S02]  /*7830*/  LOP3.LUT R3, R12, 0x8, R3, 0x78, !PT ;  /* 0x000000080c037812 */ /* 0x000fe400078e7803 */
[----:B------:R-:W-:Y:S01]  /*7840*/  SEL R16, R16, 0xffffffe0, !P0 ;  /* 0xffffffe010107807 */ /* 0x000fe20004000000 */
[----:B------:R-:W-:Y:S01]  /*7850*/  IMAD R204, R11, 0x2, R204 ;  /* 0x000000020bcc7824 */ /* 0x000fe200078e02cc */
[----:B------:R-:W-:Y:S01]  /*7860*/  LOP3.LUT R3, R6, R3, RZ, 0xfc, !PT ;  /* 0x0000000306037212 */ /* 0x000fe200078efcff */
[----:B-1----:R-:W-:-:S03]  /*7870*/  IMAD.WIDE.U32 R8, R7, R4, RZ ;  /* 0x0000000407087225 */ /* 0x002fc600078e00ff */
[----:B------:R-:W-:Y:S01]  /*7880*/  LEA R209, R3, UR5, 0x1 ;  /* 0x0000000503d17c11 */ /* 0x000fe2000f8e08ff */
[----:B------:R-:W-:Y:S02]  /*7890*/  IMAD R7, R7, R5, R9 ;  /* 0x0000000507077224 */ /* 0x000fe400078e0209 */
[----:B------:R-:W-:Y:S02]  /*78a0*/  IMAD.SHL.U32 R9, R8, 0x40, RZ ;  /* 0x0000004008097824 */ /* 0x000fe400078e00ff */
[----:B------:R-:W-:Y:S01]  /*78b0*/  VIADD R3, R204, UR5 ;  /* 0x00000005cc037c36 */ /* 0x000fe20008000000 */
[----:B------:R-:W-:Y:S01]  /*78c0*/  SHF.L.U64.HI R10, R8, 0x6, R7 ;  /* 0x00000006080a7819 */ /* 0x000fe20000010207 */
[----:B------:R-:W-:Y:S01]  /*78d0*/  IMAD.IADD R208, R16, 0x1, R209 ;  /* 0x0000000110d07824 */ /* 0x000fe200078e02d1 */
[----:B------:R-:W-:Y:S01]  /*78e0*/  BAR.SYNC.DEFER_BLOCKING 0x0 ;  /* 0x0000000000007b1d */ /* 0x000fe20000010000 */
[----:B------:R-:W-:Y:S01]  /*78f0*/  LEA R9, P1, R4, R9, 0x5 ;  /* 0x0000000904097211 */ /* 0x000fe200078228ff */
[----:B------:R-:W-:-:S02]  /*7900*/  IMAD.IADD R132, R3, 0x1, R16 ;  /* 0x0000000103847824 */ /* 0x000fc400078e0210 */
[----:B------:R-:W-:Y:S01]  /*7910*/  IMAD.IADD R207, R2, 0x1, R209 ;  /* 0x0000000102cf7824 */ /* 0x000fe200078e02d1 */
[----:B------:R-:W-:Y:S01]  /*7920*/  LEA.HI.X R4, R4, R10, R5, 0x5, P1 ;  /* 0x0000000a04047211 */ /* 0x000fe200008f2c05 */
[----:B------:R-:W-:Y:S01]  /*7930*/  IMAD.IADD R3, R3, 0x1, R2 ;  /* 0x0000000103037824 */ /* 0x000fe200078e0202 */
[-C--:B------:R-:W-:Y:S01]  /*7940*/  LEA R10, P2, R8, R197.reuse, 0x7 ;  /* 0x000000c5080a7211 */ /* 0x080fe200078438ff */
[C---:B------:R-:W-:Y:S01]  /*7950*/  IMAD.IADD R206, R16.reuse, 0x1, R207 ;  /* 0x0000000110ce7824 */ /* 0x040fe200078e02cf */
[C---:B------:R-:W-:Y:S01]  /*7960*/  LEA R12, P1, R9.reuse, R197, 0x1 ;  /* 0x000000c5090c7211 */ /* 0x040fe200078208ff */
[----:B------:R-:W-:Y:S01]  /*7970*/  IMAD.IADD R201, R16, 0x1, R3 ;  /* 0x0000000110c97824 */ /* 0x000fe200078e0203 */
[-C--:B------:R-:W-:Y:S02]  /*7980*/  LEA.HI.X R11, R8, R196.reuse, R7, 0x7, P2 ;  /* 0x000000c4080b7211 */ /* 0x080fe400010f3c07 */
[----:B------:R-:W-:-:S03]  /*7990*/  LEA.HI.X R13, R9, R196, R4, 0x1, P1 ;  /* 0x000000c4090d7211 */ /* 0x000fc600008f0c04 */
[----:B------:R-:W-:Y:S01]  /*79a0*/  @!PT LDS RZ, [RZ] ;  /* 0x00000000fffff984 */ /* 0x000fe20000000800 */
[----:B------:R-:W-:Y:S01]  /*79b0*/  @!PT LDS RZ, [RZ] ;  /* 0x00000000fffff984 */ /* 0x000fe20000000800 */
[----:B------:R-:W-:Y:S01]  /*79c0*/  @!PT LDS RZ, [RZ] ;  /* 0x00000000fffff984 */ /* 0x000fe20000000800 */
[----:B------:R-:W-:Y:S04]  /*79d0*/  LDGSTS.E.BYPASS.LTC128B.128 [R202+0x12000], desc[UR12][R10.64] ;  /* 0x120000000aca7fae */ /* 0x000fe8000b981a0c */
[----:B------:R-:W-:Y:S04]  /*79e0*/  LDGSTS.E.BYPASS.LTC128B.128 [R202+0x14000], desc[UR12][R10.64+0x80] ;  /* 0x140000800aca7fae */ /* 0x000fe8000b981a0c */
[----:B------:R1:W-:Y:S04]  /*79f0*/  LDGSTS.E.BYPASS.LTC128B.128 [R202+0x16000], desc[UR12][R10.64+0x100] ;  /* 0x160001000aca7fae */ /* 0x0003e8000b981a0c */
[----:B------:R-:W-:Y:S04]  /*7a00*/  LDGSTS.E.BYPASS.LTC128B.128 [R202+0x13000], desc[UR12][R12.64] ;  /* 0x130000000cca7fae */ /* 0x000fe8000b981a0c */
[----:B------:R-:W-:Y:S04]  /*7a10*/  LDGSTS.E.BYPASS.LTC128B.128 [R202+0x15000], desc[UR12][R12.64+0x80] ;  /* 0x150000800cca7fae */ /* 0x000fe8000b981a0c */
[----:B------:R3:W-:Y:S04]  /*7a20*/  LDGSTS.E.BYPASS.LTC128B.128 [R202+0x17000], desc[UR12][R12.64+0x100] ;  /* 0x170001000cca7fae */ /* 0x0007e8000b981a0c */
[----:B------:R-:W-:Y:S04]  /*7a30*/  LDSM.16.M88.4 R164, [R209] ;  /* 0x00000000d1a4783b */ /* 0x000fe80000000200 */
[----:B------:R-:W4:Y:S04]  /*7a40*/  LDSM.16.M88.4 R24, [R204+UR5+0xc000] ;  /* 0x00c00005cc18783b */ /* 0x000f280008000200 */
[----:B------:R-:W5:Y:S04]  /*7a50*/  LDSM.16.M88.4 R144, [R204+UR5+0xc800] ;  /* 0x00c80005cc90783b */ /* 0x000f680008000200 */
[----:B------:R-:W2:Y:S04]  /*7a60*/  LDSM.16.M88.4 R136, [R204+UR5+0xd000] ;  /* 0x00d00005cc88783b */ /* 0x000ea80008000200 */
[----:B-1----:R-:W1:Y:S04]  /*7a70*/  LDSM.16.M88.4 R8, [R204+UR5+0xd800] ;  /* 0x00d80005cc08783b */ /* 0x002e680008000200 */
[----:B------:R-:W-:Y:S04]  /*7a80*/  LDSM.16.M88.4 R20, [R208] ;  /* 0x00000000d014783b */ /* 0x000fe80000000200 */
[----:B------:R-:W1:Y:S04]  /*7a90*/  LDSM.16.M88.4 R156, [R132+0xc000] ;  /* 0x00c00000849c783b */ /* 0x000e680000000200 */
[----:B------:R-:W1:Y:S04]  /*7aa0*/  LDSM.16.M88.4 R152, [R132+0xc800] ;  /* 0x00c800008498783b */ /* 0x000e680000000200 */
[----:B------:R-:W1:Y:S04]  /*7ab0*/  LDSM.16.M88.4 R32, [R132+0xd000] ;  /* 0x00d000008420783b */ /* 0x000e680000000200 */
[----:B------:R-:W1:Y:S04]  /*7ac0*/  LDSM.16.M88.4 R28, [R132+0xd800] ;  /* 0x00d80000841c783b */ /* 0x000e680000000200 */
[----:B---3--:R-:W-:Y:S01]  /*7ad0*/  LDSM.16.M88.4 R12, [R207] ;  /* 0x00000000cf0c783b */ /* 0x008fe20000000200 */
[C---:B----4-:R-:W-:Y:S03]  /*7ae0*/  HMMA.16816.F32 R4, R164.reuse, R24, RZ ;  /* 0x00000018a404723c */ /* 0x050fe600000018ff */
[----:B------:R-:W-:Y:S04]  /*7af0*/  LDSM.16.M88.4 R16, [R3+0xd800] ;  /* 0x00d800000310783b */ /* 0x000fe80000000200 */
[----:B------:R-:W3:Y:S01]  /*7b00*/  LDSM.16.M88.4 R180, [R3+0xc000] ;  /* 0x00c0000003b4783b */ /* 0x000ee20000000200 */
[C---:B-----5:R-:W-:Y:S03]  /*7b10*/  HMMA.16816.F32 R148, R164.reuse, R144, RZ ;  /* 0x00000090a494723c */ /* 0x060fe600000018ff */
[----:B------:R-:W4:Y:S04]  /*7b20*/  LDSM.16.M88.4 R176, [R3+0xc800] ;  /* 0x00c8000003b0783b */ /* 0x000f280000000200 */
[----:B------:R-:W5:Y:S01]  /*7b30*/  LDSM.16.M88.4 R172, [R3+0xd000] ;  /* 0x00d0000003ac783b */ /* 0x000f620000000200 */
[C---:B--2---:R-:W-:Y:S03]  /*7b40*/  HMMA.16816.F32 R140, R164.reuse, R136, RZ ;  /* 0x00000088a48c723c */ /* 0x044fe600000018ff */
[----:B------:R-:W-:Y:S04]  /*7b50*/  LDSM.16.M88.4 R160, [R201+0xc000] ;  /* 0x00c00000c9a0783b */ /* 0x000fe80000000200 */
[----:B------:R-:W-:Y:S01]  /*7b60*/  LDSM.16.M88.4 R184, [R204+UR5+0x10000] ;  /* 0x01000005ccb8783b */ /* 0x000fe20008000200 */
[C---:B------:R-:W-:Y:S03]  /*7b70*/  HMMA.16816.F32 R24, R164.reuse, R26, RZ ;  /* 0x0000001aa418723c */ /* 0x040fe600000018ff */
[----:B------:R-:W0:Y:S05]  /*7b80*/  LDGDEPBAR ;  /* 0x00000000000079af */ /* 0x000e2a0000000000 */
[C---:B------:R-:W-:Y:S08]  /*7b90*/  HMMA.16816.F32 R144, R164.reuse, R146, RZ ;  /* 0x00000092a490723c */ /* 0x040ff000000018ff */
[C---:B------:R-:W-:Y:S08]  /*7ba0*/  HMMA.16816.F32 R136, R164.reuse, R138, RZ ;  /* 0x0000008aa488723c */ /* 0x040ff000000018ff */
[C---:B-1----:R-:W-:Y:S08]  /*7bb0*/  HMMA.16816.F32 R168, R164.reuse, R8, RZ ;  /* 0x00000008a4a8723c */ /* 0x042ff000000018ff */
[----:B------:R-:W-:Y:S01]  /*7bc0*/  HMMA.16816.F32 R164, R164, R10, RZ ;  /* 0x0000000aa4a4723c */ /* 0x000fe200000018ff */
[----:B------:R-:W1:Y:S07]  /*7bd0*/  LDSM.16.M88.4 R8, [R206] ;  /* 0x00000000ce08783b */ /* 0x000e6e0000000200 */
[C---:B------:R-:W-:Y:S08]  /*7be0*/  HMMA.16816.F32 R4, R20.reuse, R156, R4 ;  /* 0x0000009c1404723c */ /* 0x040ff00000001804 */
[C---:B------:R-:W-:Y:S01]  /*7bf0*/  HMMA.16816.F32 R24, R20.reuse, R158, R24 ;  /* 0x0000009e1418723c */ /* 0x040fe20000001818 */
[----:B------:R-:W2:Y:S07]  /*7c00*/  LDSM.16.M88.4 R156, [R201+0xc800] ;  /* 0x00c80000c99c783b */ /* 0x000eae0000000200 */
[C---:B------:R-:W-:Y:S08]  /*7c10*/  HMMA.16816.F32 R148, R20.reuse, R152, R148 ;  /* 0x000000981494723c */ /* 0x040ff00000001894 */
[C---:B------:R-:W-:Y:S01]  /*7c20*/  HMMA.16816.F32 R144, R20.reuse, R154, R144 ;  /* 0x0000009a1490723c */ /* 0x040fe20000001890 */
[----:B------:R-:W2:Y:S07]  /*7c30*/  LDSM.16.M88.4 R152, [R201+0xd000] ;  /* 0x00d00000c998783b */ /* 0x000eae0000000200 */
[C---:B------:R-:W-:Y:S08]  /*7c40*/  HMMA.16816.F32 R140, R20.reuse, R32, R140 ;  /* 0x00000020148c723c */ /* 0x040ff0000000188c */
[C---:B------:R-:W-:Y:S01]  /*7c50*/  HMMA.16816.F32 R136, R20.reuse, R34, R136 ;  /* 0x000000221488723c */ /* 0x040fe20000001888 */
[----:B------:R-:W-:Y:S07]  /*7c60*/  LDSM.16.M88.4 R32, [R204+UR5+0xe000] ;  /* 0x00e00005cc20783b */ /* 0x000fee0008000200 */
[C---:B------:R-:W-:Y:S08]  /*7c70*/  HMMA.16816.F32 R168, R20.reuse, R28, R168 ;  /* 0x0000001c14a8723c */ /* 0x040ff000000018a8 */
[----:B------:R-:W-:Y:S01]  /*7c80*/  HMMA.16816.F32 R164, R20, R30, R164 ;  /* 0x0000001e14a4723c */ /* 0x000fe200000018a4 */
[----:B------:R-:W2:Y:S04]  /*7c90*/  LDSM.16.M88.4 R20, [R201+0xd800] ;  /* 0x00d80000c914783b */ /* 0x000ea80000000200 */
[----:B------:R-:W-:Y:S03]  /*7ca0*/  LDSM.16.M88.4 R28, [R209+0x4000] ;  /* 0x00400000d11c783b */ /* 0x000fe60000000200 */
[C---:B---3--:R-:W-:Y:S08]  /*7cb0*/  HMMA.16816.F32 R4, R12.reuse, R180, R4 ;  /* 0x000000b40c04723c */ /* 0x048ff00000001804 */
[C---:B------:R-:W-:Y:S08]  /*7cc0*/  HMMA.16816.F32 R168, R12.reuse, R16, R168 ;  /* 0x000000100ca8723c */ /* 0x040ff000000018a8 */
[C---:B------:R-:W-:Y:S01]  /*7cd0*/  HMMA.16816.F32 R164, R12.reuse, R18, R164 ;  /* 0x000000120ca4723c */ /* 0x040fe200000018a4 */
[----:B------:R-:W3:Y:S07]  /*7ce0*/  LDSM.16.M88.4 R16, [R204+UR5+0xe800] ;  /* 0x00e80005cc10783b */ /* 0x000eee0008000200 */
[C---:B------:R-:W-:Y:S01]  /*7cf0*/  HMMA.16816.F32 R24, R12.reuse, R182, R24 ;  /* 0x000000b60c18723c */ /* 0x040fe20000001818 */
[----:B------:R-:W-:Y:S07]  /*7d00*/  LDSM.16.M88.4 R180, [R132+0x10000] ;  /* 0x0100000084b4783b */ /* 0x000fee0000000200 */
[C---:B----4-:R-:W-:Y:S08]  /*7d10*/  HMMA.16816.F32 R148, R12.reuse, R176, R148 ;  /* 0x000000b00c94723c */ /* 0x050ff00000001894 */
[C---:B------:R-:W-:Y:S01]  /*7d20*/  HMMA.16816.F32 R144, R12.reuse, R178, R144 ;  /* 0x000000b20c90723c */ /* 0x040fe20000001890 */
[----:B------:R-:W-:Y:S07]  /*7d30*/  LDSM.16.M88.4 R176, [R206+0x4000] ;  /* 0x00400000ceb0783b */ /* 0x000fee0000000200 */
[C---:B-----5:R-:W-:Y:S08]  /*7d40*/  HMMA.16816.F32 R140, R12.reuse, R172, R140 ;  /* 0x000000ac0c8c723c */ /* 0x060ff0000000188c */
[----:B------:R-:W-:Y:S01]  /*7d50*/  HMMA.16816.F32 R136, R12, R174, R136 ;  /* 0x000000ae0c88723c */ /* 0x000fe20000001888 */
[----:B------:R-:W4:Y:S04]  /*7d60*/  LDSM.16.M88.4 R12, [R204+UR5+0xf000] ;  /* 0x00f00005cc0c783b */ /* 0x000f280008000200 */
[----:B------:R-:W-:Y:S03]  /*7d70*/  LDSM.16.M88.4 R172, [R201+0xf800] ;  /* 0x00f80000c9ac783b */ /* 0x000fe60000000200 */
[C---:B-1----:R-:W-:Y:S08]  /*7d80*/  HMMA.16816.F32 R4, R8.reuse, R160, R4 ;  /* 0x000000a00804723c */ /* 0x042ff00000001804 */
[C---:B------:R-:W-:Y:S01]  /*7d90*/  HMMA.16816.F32 R24, R8.reuse, R162, R24 ;  /* 0x000000a20818723c */ /* 0x040fe20000001818 */
[----:B------:R-:W1:Y:S07]  /*7da0*/  LDSM.16.M88.4 R160, [R204+UR5+0xf800] ;  /* 0x00f80005cca0783b */ /* 0x000e6e0008000200 */
        /* <DEDUP_REMOVED lines=9> */
[----:B------:R-:W2:Y:S03]  /*7e40*/  LDSM.16.M88.4 R20, [R132+0xe000] ;  /* 0x00e000008414783b */ /* 0x000ea60000000200 */
        /* <DEDUP_REMOVED lines=9> */
[C---:B-1----:R-:W-:Y:S08]  /*7ee0*/  HMMA.16816.F32 R168, R28.reuse, R160, R168 ;  /* 0x000000a01ca8723c */ /* 0x042ff000000018a8 */
[----:B------:R-:W-:Y:S01]  /*7ef0*/  HMMA.16816.F32 R164, R28, R162, R164 ;  /* 0x000000a21ca4723c */ /* 0x000fe200000018a4 */
[----:B------:R-:W-:Y:S04]  /*7f00*/  LDSM.16.M88.4 R28, [R3+0xe800] ;  /* 0x00e80000031c783b */ /* 0x000fe80000000200 */
[----:B------:R-:W-:Y:S03]  /*7f10*/  LDSM.16.M88.4 R160, [R209+0x8000] ;  /* 0x00800000d1a0783b */ /* 0x000fe60000000200 */
[C---:B--2---:R-:W-:Y:S08]  /*7f20*/  HMMA.16816.F32 R4, R8.reuse, R20, R4 ;  /* 0x000000140804723c */ /* 0x044ff00000001804 */
[C---:B------:R-:W-:Y:S01]  /*7f30*/  HMMA.16816.F32 R24, R8.reuse, R22, R24 ;  /* 0x000000160818723c */ /* 0x040fe20000001818 */
[----:B------:R-:W1:Y:S07]  /*7f40*/  LDSM.16.M88.4 R20, [R201+0xe000] ;  /* 0x00e00000c914783b */ /* 0x000e6e0000000200 */
[C---:B---3--:R-:W-:Y:S08]  /*7f50*/  HMMA.16816.F32 R168, R8.reuse, R16, R168 ;  /* 0x0000001008a8723c */ /* 0x048ff000000018a8 */
[----:B------:R-:W-:Y:S01]  /*7f60*/  HMMA.16816.F32 R164, R8, R18, R164 ;  /* 0x0000001208a4723c */ /* 0x000fe200000018a4 */
[----:B------:R-:W2:Y:S07]  /*7f70*/  LDSM.16.M88.4 R16, [R3+0xf800] ;  /* 0x00f800000310783b */ /* 0x000eae0000000200 */
[----:B----4-:R-:W-:Y:S08]  /*7f80*/  HMMA.16816.F32 R4, R12, R32, R4 ;  /* 0x000000200c04723c */ /* 0x010ff00000001804 */
[C---:B------:R-:W-:Y:S08]  /*7f90*/  HMMA.16816.F32 R148, R8.reuse, R156, R148 ;  /* 0x0000009c0894723c */ /* 0x040ff00000001894 */
[C---:B------:R-:W-:Y:S01]  /*7fa0*/  HMMA.16816.F32 R144, R8.reuse, R158, R144 ;  /* 0x0000009e0890723c */ /* 0x040fe20000001890 */
[----:B------:R-:W-:Y:S07]  /*7fb0*/  LDSM.16.M88.4 R156, [R204+UR5+0x10800] ;  /* 0x01080005cc9c783b */ /* 0x000fee0008000200 */
[C---:B------:R-:W-:Y:S08]  /*7fc0*/  HMMA.16816.F32 R140, R8.reuse, R152, R140 ;  /* 0x00000098088c723c */ /* 0x040ff0000000188c */
[----:B------:R-:W-:Y:S01]  /*7fd0*/  HMMA.16816.F32 R136, R8, R154, R136 ;  /* 0x0000009a0888723c */ /* 0x000fe20000001888 */
[----:B------:R-:W3:Y:S04]  /*7fe0*/  LDSM.16.M88.4 R152, [R3+0xf000] ;  /* 0x00f000000398783b */ /* 0x000ee80000000200 */
[----:B------:R-:W4:Y:S03]  /*7ff0*/  LDSM.16.M88.4 R8, [R201+0xe800] ;  /* 0x00e80000c908783b */ /* 0x000f260000000200 */
[----:B------:R-:W-:Y:S01]  /*8000*/  HMMA.16816.F32 R24, R12, R34, R24 ;  /* 0x000000220c18723c */ /* 0x000fe20000001818 */
[----:B------:R-:W5:Y:S07]  /*8010*/  LDSM.16.M88.4 R32, [R208+0x8000] ;  /* 0x00800000d020783b */ /* 0x000f6e0000000200 */
[----:B-1----:R-:W-:Y:S08]  /*8020*/  HMMA.16816.F32 R4, R176, R20, R4 ;  /* 0x00000014b004723c */ /* 0x002ff00000001804 */
[C---:B------:R-:W-:Y:S08]  /*8030*/  HMMA.16816.F32 R148, R12.reuse, R28, R148 ;  /* 0x0000001c0c94723c */ /* 0x040ff00000001894 */
[C---:B------:R-:W-:Y:S01]  /*8040*/  HMMA.16816.F32 R144, R12.reuse, R30, R144 ;  /* 0x0000001e0c90723c */ /* 0x040fe20000001890 */
[----:B------:R-:W1:Y:S07]  /*8050*/  LDSM.16.M88.4 R28, [R201+0xf000] ;  /* 0x00f00000c91c783b */ /* 0x000e6e0000000200 */
[C---:B--2---:R-:W-:Y:S08]  /*8060*/  HMMA.16816.F32 R168, R12.reuse, R16, R168 ;  /* 0x000000100ca8723c */ /* 0x044ff000000018a8 */
[----:B------:R-:W-:Y:S01]  /*8070*/  HMMA.16816.F32 R164, R12, R18, R164 ;  /* 0x000000120ca4723c */ /* 0x000fe200000018a4 */
[----:B------:R-:W-:Y:S07]  /*8080*/  LDSM.16.M88.4 R16, [R3+0x10000] ;  /* 0x010000000310783b */ /* 0x000fee0000000200 */
[----:B------:R-:W-:Y:S01]  /*8090*/  HMMA.16816.F32 R24, R176, R22, R24 ;  /* 0x00000016b018723c */ /* 0x000fe20000001818 */
[----:B------:R-:W2:Y:S07]  /*80a0*/  LDSM.16.M88.4 R20, [R207+0x8000] ;  /* 0x00800000cf14783b */ /* 0x000eae0000000200 */
[----:B------:R-:W-:Y:S08]  /*80b0*/  HMMA.16816.F32 R4, R160, R184, R4 ;  /* 0x000000b8a004723c */ /* 0x000ff00000001804 */
[C---:B---3--:R-:W-:Y:S08]  /*80c0*/  HMMA.16816.F32 R140, R12.reuse, R152, R140 ;  /* 0x000000980c8c723c */ /* 0x048ff0000000188c */
[----:B------:R-:W-:Y:S01]  /*80d0*/  HMMA.16816.F32 R136, R12, R154, R136 ;  /* 0x0000009a0c88723c */ /* 0x000fe20000001888 */
[----:B------:R-:W-:Y:S07]  /*80e0*/  LDSM.16.M88.4 R152, [R204+UR5+0x11000] ;  /* 0x01100005cc98783b */ /* 0x000fee0008000200 */
[C---:B----4-:R-:W-:Y:S08]  /*80f0*/  HMMA.16816.F32 R148, R176.reuse, R8, R148 ;  /* 0x00000008b094723c */ /* 0x050ff00000001894 */
[----:B------:R-:W-:Y:S01]  /*8100*/  HMMA.16816.F32 R144, R176, R10, R144 ;  /* 0x0000000ab090723c */ /* 0x000fe20000001890 */
[----:B------:R-:W-:Y:S07]  /*8110*/  LDSM.16.M88.4 R8, [R206+0x8000] ;  /* 0x00800000ce08783b */ /* 0x000fee0000000200 */
[----:B-----5:R-:W-:Y:S01]  /*8120*/  HMMA.16816.F32 R12, R32, R180, R4 ;  /* 0x000000b4200c723c */ /* 0x020fe20000001804 */
[----:B------:R-:W3:Y:S07]  /*8130*/  LDSM.16.M88.4 R4, [R201+0x10000] ;  /* 0x01000000c904783b */ /* 0x000eee0000000200 */
[C---:B-1----:R-:W-:Y:S08]  /*8140*/  HMMA.16816.F32 R140, R176.reuse, R28, R140 ;  /* 0x0000001cb08c723c */ /* 0x042ff0000000188c */
[----:B------:R-:W-:Y:S01]  /*8150*/  HMMA.16816.F32 R136, R176, R30, R136 ;  /* 0x0000001eb088723c */ /* 0x000fe20000001888 */
[----:B------:R-:W1:Y:S07]  /*8160*/  LDSM.16.M88.4 R28, [R132+0x10800] ;  /* 0x01080000841c783b */ /* 0x000e6e0000000200 */
[----:B------:R-:W-:Y:S08]  /*8170*/  HMMA.16816.F32 R24, R160, R186, R24 ;  /* 0x000000baa018723c */ /* 0x000ff00000001818 */
[----:B--2---:R-:W-:Y:S08]  /*8180*/  HMMA.16816.F32 R12, R20, R16, R12 ;  /* 0x00000010140c723c */ /* 0x004ff0000000180c */
[C---:B------:R-:W-:Y:S08]  /*8190*/  HMMA.16816.F32 R168, R176.reuse, R172, R168 ;  /* 0x000000acb0a8723c */ /* 0x040ff000000018a8 */
[----:B------:R-:W-:Y:S08]  /*81a0*/  HMMA.16816.F32 R164, R176, R174, R164 ;  /* 0x000000aeb0a4723c */ /* 0x000ff000000018a4 */
[----:B------:R-:W-:Y:S08]  /*81b0*/  HMMA.16816.F32 R24, R32, R182, R24 ;  /* 0x000000b62018723c */ /* 0x000ff00000001818 */
[C---:B------:R-:W-:Y:S01]  /*81c0*/  HMMA.16816.F32 R172, R160.reuse, R156, R148 ;  /* 0x0000009ca0ac723c */ /* 0x040fe20000001894 */
[----:B------:R-:W2:Y:S07]  /*81d0*/  LDSM.16.M88.4 R148, [R3+0x10800] ;  /* 0x010800000394783b */ /* 0x000eae0000000200 */
[----:B------:R-:W-:Y:S08]  /*81e0*/  HMMA.16816.F32 R144, R160, R158, R144 ;  /* 0x0000009ea090723c */ /* 0x000ff00000001890 */
[----:B---3--:R-:W-:Y:S08]  /*81f0*/  HMMA.16816.F32 R12, R8, R4, R12 ;  /* 0x00000004080c723c */ /* 0x008ff0000000180c */
[----:B------:R-:W-:Y:S01]  /*8200*/  HMMA.16816.F32 R24, R20, R18, R24 ;  /* 0x000000121418723c */ /* 0x000fe20000001818 */
[----:B------:R-:W-:Y:S07]  /*8210*/  LDSM.16.M88.4 R16, [R201+0x10800] ;  /* 0x01080000c910783b */ /* 0x000fee0000000200 */
[----:B-1----:R-:W-:Y:S03]  /*8220*/  HMMA.16816.F32 R172, R32, R28, R172 ;  /* 0x0000001c20ac723c */ /* 0x002fe600000018ac */
[----:B------:R-:W-:Y:S01]  /*8230*/  FMUL.FTZ R12, R12, UR4 ;  /* 0x000000040c0c7c20 */ /* 0x000fe20008410000 */
[----:B------:R-:W-:Y:S01]  /*8240*/  FMUL.FTZ R13, R13, UR4 ;  /* 0x000000040d0d7c20 */ /* 0x000fe20008410000 */
[----:B------:R-:W-:-:S03]  /*8250*/  FMUL.FTZ R156, R14, UR4 ;  /* 0x000000040e9c7c20 */ /* 0x000fc60008410000 */
[----:B------:R-:W-:Y:S01]  /*8260*/  HMMA.16816.F32 R144, R32, R30, R144 ;  /* 0x0000001e2090723c */ /* 0x000fe20000001890 */
[----:B------:R-:W1:Y:S02]  /*8270*/  LDSM.16.M88.4 R28, [R132+0x11000] ;  /* 0x01100000841c783b */ /* 0x000e640000000200 */
[----:B------:R-:W-:Y:S05]  /*8280*/  MUFU.TANH R156, R156 ;  /* 0x0000009c009c7308 */ /* 0x000fea0000002400 */
[----:B------:R-:W-:Y:S03]  /*8290*/  HMMA.16816.F32 R140, R160, R152, R140 ;  /* 0x00000098a08c723c */ /* 0x000fe6000000188c */
[----:B------:R-:W3:Y:S05]  /*82a0*/  MUFU.TANH R152, R12 ;  /* 0x0000000c00987308 */ /* 0x000eea0000002400 */
[----:B------:R-:W-:Y:S01]  /*82b0*/  HMMA.16816.F32 R24, R8, R6, R24 ;  /* 0x000000060818723c */ /* 0x000fe20000001818 */
[----:B------:R-:W4:Y:S02]  /*82c0*/  LDSM.16.M88.4 R4, [R3+0x11000] ;  /* 0x011000000304783b */ /* 0x000f240000000200 */
[----:B------:R5:W3:Y:S05]  /*82d0*/  MUFU.TANH R153, R13 ;  /* 0x0000000d00997308 */ /* 0x000aea0000002400 */
[----:B------:R-:W-:Y:S01]  /*82e0*/  HMMA.16816.F32 R136, R160, R154, R136 ;  /* 0x0000009aa088723c */ /* 0x000fe20000001888 */
[----:B------:R-:W-:-:S06]  /*82f0*/  FMUL.FTZ R154, R15, UR4 ;  /* 0x000000040f9a7c20 */ /* 0x000fcc0008410000 */
[----:B------:R-:W-:Y:S01]  /*8300*/  MUFU.TANH R154, R154 ;  /* 0x0000009a009a7308 */ /* 0x000fe20000002400 */
[C---:B--2---:R-:W-:Y:S03]  /*8310*/  HMMA.16816.F32 R172, R20.reuse, R148, R172 ;  /* 0x0000009414ac723c */ /* 0x044fe600000018ac */
[----:B------:R-:W-:Y:S01]  /*8320*/  FMUL.FTZ R24, R24, UR4 ;  /* 0x0000000418187c20 */ /* 0x000fe20008410000 */
[----:B-----5:R-:W2:Y:S01]  /*8330*/  LDSM.16.M88.4 R12, [R204+UR5+0x11800] ;  /* 0x01180005cc0c783b */ /* 0x020ea20008000200 */
[----:B------:R-:W-:Y:S01]  /*8340*/  FMUL.FTZ R26, R26, UR4 ;  /* 0x000000041a1a7c20 */ /* 0x000fe20008410000 */
[----:B------:R-:W-:Y:S01]  /*8350*/  FMUL.FTZ R25, R25, UR4 ;  /* 0x0000000419197c20 */ /* 0x000fe20008410000 */
[----:B------:R-:W-:Y:S01]  /*8360*/  FMUL.FTZ R27, R27, UR4 ;  /* 0x000000041b1b7c20 */ /* 0x000fe20008410000 */
[----:B------:R-:W-:Y:S01]  /*8370*/  HMMA.16816.F32 R144, R20, R150, R144 ;  /* 0x000000961490723c */ /* 0x000fe20000001890 */
[----:B------:R-:W5:Y:S07]  /*8380*/  MUFU.TANH R24, R24 ;  /* 0x0000001800187308 */ /* 0x000f6e0000002400 */
[----:B-1----:R-:W-:Y:S01]  /*8390*/  HMMA.16816.F32 R148, R32, R28, R140 ;  /* 0x0000001c2094723c */ /* 0x002fe2000000188c */
[----:B------:R-:W1:Y:S01]  /*83a0*/  LDSM.16.M88.4 R140, [R201+0x11000] ;  /* 0x01100000c98c783b */ /* 0x000e620000000200 */
[----:B------:R-:W5:Y:S06]  /*83b0*/  MUFU.TANH R26, R26 ;  /* 0x0000001a001a7308 */ /* 0x000f6c0000002400 */
[----:B------:R-:W-:Y:S02]  /*83c0*/  HMMA.16816.F32 R172, R8, R16, R172 ;  /* 0x0000001008ac723c */ /* 0x000fe400000018ac */
[----:B------:R-:W5:Y:S06]  /*83d0*/  MUFU.TANH R25, R25 ;  /* 0x0000001900197308 */ /* 0x000f6c0000002400 */
[----:B------:R-:W-:Y:S02]  /*83e0*/  HMMA.16816.F32 R136, R32, R30, R136 ;  /* 0x0000001e2088723c */ /* 0x000fe40000001888 */
[----:B------:R-:W-:Y:S06]  /*83f0*/  MUFU.TANH R27, R27 ;  /* 0x0000001b001b7308 */ /* 0x000fec0000002400 */
[----:B------:R-:W-:Y:S01]  /*8400*/  HMMA.16816.F32 R144, R8, R18, R144 ;  /* 0x000000120890723c */ /* 0x000fe20000001890 */
[----:B------:R3:W5:Y:S02]  /*8410*/  LDSM.16.M88.4 R16, [R132+0x11800] ;  /* 0x011800008410783b */ /* 0x0007640000000200 */
[----:B------:R-:W-:Y:S01]  /*8420*/  FMUL.FTZ R29, R173, UR4 ;  /* 0x00000004ad1d7c20 */ /* 0x000fe20008410000 */
[----:B------:R-:W-:Y:S01]  /*8430*/  FMUL.FTZ R30, R174, UR4 ;  /* 0x00000004ae1e7c20 */ /* 0x000fe20008410000 */
[----:B------:R-:W-:Y:S01]  /*8440*/  FMUL.FTZ R31, R175, UR4 ;  /* 0x00000004af1f7c20 */ /* 0x000fe20008410000 */
[----:B------:R-:W-:-:S02]  /*8450*/  FMUL.FTZ R28, R172, UR4 ;  /* 0x00000004ac1c7c20 */ /* 0x000fc40008410000 */
[C---:B----4-:R-:W-:Y:S01]  /*8460*/  HMMA.16816.F32 R148, R20.reuse, R4, R148 ;  /* 0x000000041494723c */ /* 0x050fe20000001894 */
[----:B------:R-:W4:Y:S07]  /*8470*/  MUFU.TANH R29, R29 ;  /* 0x0000001d001d7308 */ /* 0x000f2e0000002400 */
[----:B------:R-:W-:Y:S01]  /*8480*/  HMMA.16816.F32 R136, R20, R6, R136 ;  /* 0x000000061488723c */ /* 0x000fe20000001888 */
[----:B------:R1:W4:Y:S01]  /*8490*/  LDSM.16.M88.4 R4, [R3+0x11800] ;  /* 0x011800000304783b */ /* 0x0003220000000200 */
[----:B------:R-:W4:Y:S01]  /*84a0*/  MUFU.TANH R30, R30 ;  /* 0x0000001e001e7308 */ /* 0x000f220000002400 */
[----:B------:R-:W-:Y:S01]  /*84b0*/  FMUL.FTZ R144, R144, UR4 ;  /* 0x0000000490907c20 */ /* 0x000fe20008410000 */
[----:B------:R-:W-:Y:S01]  /*84c0*/  FMUL.FTZ R147, R147, UR4 ;  /* 0x0000000493937c20 */ /* 0x000fe20008410000 */
[----:B------:R-:W-:-:S03]  /*84d0*/  FMUL.FTZ R146, R146, UR4 ;  /* 0x0000000492927c20 */ /* 0x000fc60008410000 */
[----:B--2---:R-:W-:Y:S01]  /*84e0*/  HMMA.16816.F32 R168, R160, R12, R168 ;  /* 0x0000000ca0a8723c */ /* 0x004fe200000018a8 */
[----:B------:R-:W-:Y:S01]  /*84f0*/  IMAD.SHL.U32 R12, R191, 0x2, RZ ;  /* 0x00000002bf0c7824 */ /* 0x000fe200078e00ff */
[----:B------:R-:W-:Y:S01]  /*8500*/  MUFU.TANH R31, R31 ;  /* 0x0000001f001f7308 */ /* 0x000fe20000002400 */
[----:B---3--:R-:W-:-:S05]  /*8510*/  FMUL.FTZ R132, R145, UR4 ;  /* 0x0000000491847c20 */ /* 0x008fca0008410000 */
[----:B------:R-:W-:Y:S02]  /*8520*/  HMMA.16816.F32 R164, R160, R14, R164 ;  /* 0x0000000ea0a4723c */ /* 0x000fe400000018a4 */
[----:B------:R-:W2:Y:S01]  /*8530*/  MUFU.TANH R144, R144 ;  /* 0x0000009000907308 */ /* 0x000ea20000002400 */
[----:B-1----:R-:W-:-:S05]  /*8540*/  LOP3.LUT R3, R12, 0x6, RZ, 0xc0, !PT ;  /* 0x000000060c037812 */ /* 0x002fca00078ec0ff */
[----:B------:R-:W-:Y:S01]  /*8550*/  HMMA.16816.F32 R148, R8, R140, R148 ;  /* 0x0000008c0894723c */ /* 0x000fe20000001894 */
[----:B------:R-:W1:Y:S01]  /*8560*/  LDSM.16.M88.4 R12, [R201+0x11800] ;  /* 0x01180000c90c783b */ /* 0x000e620000000200 */
[----:B------:R-:W-:Y:S01]  /*8570*/  MUFU.TANH R28, R28 ;  /* 0x0000001c001c7308 */ /* 0x000fe20000002400 */
[----:B------:R-:W-:-:S04]  /*8580*/  DEPBAR.LE SB0, 0x0 ;  /* 0x000080000000791a */ /* 0x000fc80000000000 */
[----:B------:R-:W-:Y:S01]  /*8590*/  IMAD R3, R190, 0x40, R3 ;  /* 0x00000040be037824 */ /* 0x000fe200078e0203 */
[----:B-----5:R-:W-:Y:S02]  /*85a0*/  HMMA.16816.F32 R168, R32, R16, R168 ;  /* 0x0000001020a8723c */ /* 0x020fe400000018a8 */
[----:B------:R-:W3:Y:S01]  /*85b0*/  MUFU.TANH R16, R147 ;  /* 0x0000009300107308 */ /* 0x000ee20000002400 */
[----:B------:R-:W-:-:S05]  /*85c0*/  VIADD R17, R3, 0xffffff40 ;  /* 0xffffff4003117836 */ /* 0x000fca0000000000 */
[----:B------:R-:W-:Y:S01]  /*85d0*/  HMMA.16816.F32 R164, R32, R18, R164 ;  /* 0x0000001220a4723c */ /* 0x000fe200000018a4 */
[----:B------:R-:W-:Y:S01]  /*85e0*/  VIADD R18, R3, 0xffffff41 ;  /* 0xffffff4103127836 */ /* 0x000fe20000000000 */
[CC--:B------:R-:W-:Y:S01]  /*85f0*/  ISETP.GE.AND P1, PT, R17.reuse, R189.reuse, PT ;  /* 0x000000bd1100720c */ /* 0x0c0fe20003f26270 */
[----:B------:R-:W-:Y:S01]  /*8600*/  FMUL.FTZ R148, R148, UR4 ;  /* 0x0000000494947c20 */ /* 0x000fe20008410000 */
[-C--:B------:R-:W-:Y:S01]  /*8610*/  ISETP.GE.AND P4, PT, R17, R188.reuse, PT ;  /* 0x000000bc1100720c */ /* 0x080fe20003f86270 */
[----:B------:R-:W-:Y:S01]  /*8620*/  MUFU.TANH R146, R146 ;  /* 0x0000009200927308 */ /* 0x000fe20000002400 */
[CC--:B------:R-:W-:Y:S01]  /*8630*/  ISETP.GE.AND P2, PT, R18.reuse, R189.reuse, PT ;  /* 0x000000bd1200720c */ /* 0x0c0fe20003f46270 */
[----:B------:R-:W-:Y:S01]  /*8640*/  FMUL.FTZ R149, R149, UR4 ;  /* 0x0000000495957c20 */ /* 0x000fe20008410000 */
[-C--:B------:R-:W-:Y:S01]  /*8650*/  ISETP.GE.AND P3, PT, R18, R188.reuse, PT ;  /* 0x000000bc1200720c */ /* 0x080fe20003f66270 */
[----:B------:R-:W-:Y:S01]  /*8660*/  VIADD R18, R3, 0xffffff48 ;  /* 0xffffff4803127836 */ /* 0x000fe20000000000 */
[----:B------:R-:W-:Y:S01]  /*8670*/  FSEL R17, R152, -INF , !P1 ;  /* 0xff80000098117808 */ /* 0x000fe20004800000 */
[----:B------:R-:W-:Y:S01]  /*8680*/  HMMA.16816.F32 R136, R8, R142, R136 ;  /* 0x0000008e0888723c */ /* 0x000fe20000001888 */
[----:B------:R-:W-:Y:S01]  /*8690*/  FSEL R153, R153, -INF , !P2 ;  /* 0xff80000099997808 */ /* 0x000fe20005000000 */
[----:B------:R-:W-:Y:S01]  /*86a0*/  FMUL.FTZ R142, R150, UR4 ;  /* 0x00000004968e7c20 */ /* 0x000fe20008410000 */
[C---:B------:R-:W-:Y:S01]  /*86b0*/  ISETP.GE.AND P5, PT, R18.reuse, R189, PT ;  /* 0x000000bd1200720c */ /* 0x040fe20003fa6270 */
[----:B------:R-:W-:Y:S01]  /*86c0*/  MUFU.TANH R179, R148 ;  /* 0x0000009400b37308 */ /* 0x000fe20000002400 */
[----:B------:R-:W-:Y:S01]  /*86d0*/  ISETP.GE.AND P1, PT, R18, R188, PT ;  /* 0x000000bc1200720c */ /* 0x000fe20003f26270 */
[----:B------:R-:W-:Y:S01]  /*86e0*/  FMUL.FTZ R140, R151, UR4 ;  /* 0x00000004978c7c20 */ /* 0x000fe20008410000 */
[----:B------:R-:W-:Y:S01]  /*86f0*/  FSEL R18, R156, -INF , !P4 ;  /* 0xff8000009c127808 */ /* 0x000fe20006000000 */
[----:B----4-:R-:W-:Y:S01]  /*8700*/  HMMA.16816.F32 R168, R20, R4, R168 ;  /* 0x0000000414a8723c */ /* 0x010fe200000018a8 */
[----:B------:R-:W-:Y:S01]  /*8710*/  VIADD R4, R3, 0xffffff49 ;  /* 0xffffff4903047836 */ /* 0x000fe20000000000 */
[----:B------:R-:W-:-:S02]  /*8720*/  FSEL R19, R24, -INF , !P5 ;  /* 0xff80000018137808 */ /* 0x000fc40006800000 */
[----:B------:R-:W4:Y:S01]  /*8730*/  MUFU.TANH R142, R142 ;  /* 0x0000008e008e7308 */ /* 0x000f220000002400 */
[----:B------:R-:W-:Y:S02]  /*8740*/  FSEL R26, R26, -INF , !P1 ;  /* 0xff8000001a1a7808 */ /* 0x000fe40004800000 */
[CC--:B------:R-:W-:Y:S01]  /*8750*/  ISETP.GE.AND P4, PT, R4.reuse, R189.reuse, PT ;  /* 0x000000bd0400720c */ /* 0x0c0fe20003f86270 */
[----:B------:R-:W-:Y:S01]  /*8760*/  HMMA.16816.F32 R164, R20, R6, R164 ;  /* 0x0000000614a4723c */ /* 0x000fe200000018a4 */
[-C--:B------:R-:W-:Y:S01]  /*8770*/  ISETP.GE.AND P2, PT, R4, R188.reuse, PT ;  /* 0x000000bc0400720c */ /* 0x080fe20003f46270 */
[C---:B------:R-:W-:Y:S01]  /*8780*/  VIADD R4, R3.reuse, 0xffffff50 ;  /* 0xffffff5003047836 */ /* 0x040fe20000000000 */
[----:B------:R-:W-:Y:S01]  /*8790*/  FSEL R20, R154, -INF , !P3 ;  /* 0xff8000009a147808 */ /* 0x000fe20005800000 */
[----:B------:R-:W-:Y:S02]  /*87a0*/  VIADD R21, R3, 0xffffff51 ;  /* 0xffffff5103157836 */ /* 0x000fe40000000000 */
[----:B------:R-:W-:Y:S01]  /*87b0*/  FMUL.FTZ R136, R136, UR4 ;  /* 0x0000000488887c20 */ /* 0x000fe20008410000 */
[----:B------:R-:W-:Y:S01]  /*87c0*/  FMUL.FTZ R137, R137, UR4 ;  /* 0x0000000489897c20 */ /* 0x000fe20008410000 */
[CC--:B------:R-:W-:Y:S01]  /*87d0*/  ISETP.GE.AND P3, PT, R4.reuse, R189.reuse, PT ;  /* 0x000000bd0400720c */ /* 0x0c0fe20003f66270 */
[----:B------:R-:W-:Y:S01]  /*87e0*/  FMUL.FTZ R178, R139, UR4 ;  /* 0x000000048bb27c20 */ /* 0x000fe20008410000 */
[-C--:B------:R-:W-:Y:S01]  /*87f0*/  ISETP.GE.AND P5, PT, R4, R188.reuse, PT ;  /* 0x000000bc0400720c */ /* 0x080fe20003fa6270 */
[----:B------:R5:W4:Y:S01]  /*8800*/  MUFU.TANH R143, R136 ;  /* 0x00000088008f7308 */ /* 0x000b220000002400 */
[----:B------:R-:W-:Y:S01]  /*8810*/  ISETP.GE.AND P1, PT, R21, R189, PT ;  /* 0x000000bd1500720c */ /* 0x000fe20003f26270 */
[C---:B-1----:R-:W-:Y:S01]  /*8820*/  HMMA.16816.F32 R4, R8.reuse, R12, R168 ;  /* 0x0000000c0804723c */ /* 0x042fe200000018a8 */
[----:B------:R-:W-:Y:S01]  /*8830*/  FSEL R25, R25, -INF , !P4 ;  /* 0xff80000019197808 */ /* 0x000fe20006000000 */
[----:B------:R-:W-:Y:S01]  /*8840*/  VIADD R13, R3, 0xffffff59 ;  /* 0xffffff59030d7836 */ /* 0x000fe20000000000 */
[-C--:B------:R-:W-:Y:S01]  /*8850*/  ISETP.GE.AND P4, PT, R21, R188.reuse, PT ;  /* 0x000000bc1500720c */ /* 0x080fe20003f86270 */
[----:B------:R-:W-:Y:S01]  /*8860*/  VIADD R21, R3, 0xffffff58 ;  /* 0xffffff5803157836 */ /* 0x000fe20000000000 */
[----:B------:R-:W-:Y:S01]  /*8870*/  FSEL R139, R29, -INF , !P1 ;  /* 0xff8000001d8b7808 */ /* 0x000fe20004800000 */
[----:B------:R-:W1:Y:S01]  /*8880*/  MUFU.TANH R141, R137 ;  /* 0x00000089008d7308 */ /* 0x000e620000002400 */
[----:B------:R-:W-:Y:S01]  /*8890*/  FMUL.FTZ R138, R138, UR4 ;  /* 0x000000048a8a7c20 */ /* 0x000fe20008410000 */
[----:B------:R-:W-:Y:S01]  /*88a0*/  HMMA.16816.F32 R8, R8, R14, R164 ;  /* 0x0000000e0808723c */ /* 0x000fe200000018a4 */
[----:B------:R-:W-:-:S02]  /*88b0*/  ISETP.GE.AND P1, PT, R13, R188, PT ;  /* 0x000000bc0d00720c */ /* 0x000fc40003f26270 */
[----:B------:R-:W-:Y:S02]  /*88c0*/  FSEL R12, R27, -INF , !P2 ;  /* 0xff8000001b0c7808 */ /* 0x000fe40005000000 */
[-C--:B------:R-:W-:Y:S01]  /*88d0*/  ISETP.GE.AND P2, PT, R21, R189.reuse, PT ;  /* 0x000000bd1500720c */ /* 0x080fe20003f46270 */
[----:B------:R4:W-:Y:S01]  /*88e0*/  MUFU.TANH R180, R138 ;  /* 0x0000008a00b47308 */ /* 0x0009e20000002400 */
[----:B-----5:R-:W-:Y:S02]  /*88f0*/  FSEL R136, R30, -INF , !P5 ;  /* 0xff8000001e887808 */ /* 0x020fe40006800000 */
[----:B------:R-:W-:Y:S01]  /*8900*/  ISETP.GE.AND P5, PT, R13, R189, PT ;  /* 0x000000bd0d00720c */ /* 0x000fe20003fa6270 */
[----:B------:R-:W-:Y:S02]  /*8910*/  VIADD R13, R3, 0xffffff60 ;  /* 0xffffff60030d7836 */ /* 0x000fe40000000000 */
[----:B------:R-:W-:Y:S01]  /*8920*/  FMUL.FTZ R4, R4, UR4 ;  /* 0x0000000404047c20 */ /* 0x000fe20008410000 */
[----:B------:R-:W-:Y:S01]  /*8930*/  FMUL.FTZ R167, R5, UR4 ;  /* 0x0000000405a77c20 */ /* 0x000fe20008410000 */
[----:B--2---:R-:W-:Y:S01]  /*8940*/  FSEL R147, R144, -INF , !P2 ;  /* 0xff80000090937808 */ /* 0x004fe20005000000 */
[----:B------:R-:W-:-:S02]  /*8950*/  VIADD R5, R3, 0xffffff68 ;  /* 0xffffff6803057836 */ /* 0x000fc40000000000 */
[----:B------:R-:W-:Y:S01]  /*8960*/  FMUL.FTZ R150, R6, UR4 ;  /* 0x0000000406967c20 */ /* 0x000fe20008410000 */
[-C--:B------:R-:W-:Y:S01]  /*8970*/  ISETP.GE.AND P2, PT, R13, R188.reuse, PT ;  /* 0x000000bc0d00720c */ /* 0x080fe20003f46270 */
[----:B------:R-:W2:Y:S01]  /*8980*/  MUFU.TANH R4, R4 ;  /* 0x0000000400047308 */ /* 0x000ea20000002400 */
[----:B------:R-:W-:Y:S01]  /*8990*/  VIADD R6, R3, 0xffffff69 ;  /* 0xffffff6903067836 */ /* 0x000fe20000000000 */
[----:B---3--:R-:W-:Y:S01]  /*89a0*/  FSEL R144, R16, -INF , !P1 ;  /* 0xff80000010907808 */ /* 0x008fe20004800000 */
[----:B------:R-:W-:Y:S01]  /*89b0*/  FMUL.FTZ R8, R8, UR4 ;  /* 0x0000000408087c20 */ /* 0x000fe20008410000 */
[-C--:B------:R-:W-:Y:S01]  /*89c0*/  ISETP.GE.AND P1, PT, R5, R189.reuse, PT ;  /* 0x000000bd0500720c */ /* 0x080fe20003f26270 */
[----:B------:R-:W-:Y:S01]  /*89d0*/  FMUL.FTZ R9, R9, UR4 ;  /* 0x0000000409097c20 */ /* 0x000fe20008410000 */
[----:B----4-:R-:W-:Y:S01]  /*89e0*/  FSEL R138, R31, -INF , !P4 ;  /* 0xff8000001f8a7808 */ /* 0x010fe20006000000 */
[----:B------:R-:W-:Y:S01]  /*89f0*/  FMUL.FTZ R166, R10, UR4 ;  /* 0x000000040aa67c20 */ /* 0x000fe20008410000 */
[-C--:B------:R-:W-:Y:S01]  /*8a00*/  ISETP.GE.AND P4, PT, R13, R189.reuse, PT ;  /* 0x000000bd0d00720c */ /* 0x080fe20003f86270 */
[----:B------:R-:W3:Y:S01]  /*8a10*/  MUFU.TANH R177, R149 ;  /* 0x0000009500b17308 */ /* 0x000ee20000002400 */
[----:B------:R-:W-:Y:S01]  /*8a20*/  FSEL R142, R142, -INF , !P2 ;  /* 0xff8000008e8e7808 */ /* 0x000fe20005000000 */
[----:B------:R-:W-:Y:S01]  /*8a30*/  VIADD R13, R3, 0xffffff61 ;  /* 0xffffff61030d7836 */ /* 0x000fe20000000000 */
[----:B------:R-:W-:Y:S01]  /*8a40*/  FSEL R179, R179, -INF , !P4 ;  /* 0xff800000b3b37808 */ /* 0x000fe20006000000 */
[----:B------:R-:W-:Y:S01]  /*8a50*/  FMUL.FTZ R7, R7, UR4 ;  /* 0x0000000407077c20 */ /* 0x000fe20008410000 */
[----:B------:R-:W-:Y:S01]  /*8a60*/  ISETP.GE.AND P4, PT, R5, R188, PT ;  /* 0x000000bc0500720c */ /* 0x000fe20003f86270 */
[----:B------:R-:W-:Y:S01]  /*8a70*/  VIADD R5, R3, 0xffffff70 ;  /* 0xffffff7003057836 */ /* 0x000fe20000000000 */
[----:B------:R-:W-:Y:S01]  /*8a80*/  ISETP.GE.AND P2, PT, R6, R189, PT ;  /* 0x000000bd0600720c */ /* 0x000fe20003f46270 */
[----:B------:R-:W4:Y:S01]  /*8a90*/  MUFU.TANH R167, R167 ;  /* 0x000000a700a77308 */ /* 0x000f220000002400 */
[----:B------:R-:W-:Y:S01]  /*8aa0*/  FSEL R143, R143, -INF , !P1 ;  /* 0xff8000008f8f7808 */ /* 0x000fe20004800000 */
[----:B------:R-:W-:Y:S01]  /*8ab0*/  FMUL.FTZ R11, R11, UR4 ;  /* 0x000000040b0b7c20 */ /* 0x000fe20008410000 */
[----:B-1----:R-:W-:-:S02]  /*8ac0*/  FSEL R141, R141, -INF , !P2 ;  /* 0xff8000008d8d7808 */ /* 0x002fc40005000000 */
[----:B------:R-:W-:Y:S02]  /*8ad0*/  FSEL R145, R28, -INF , !P3 ;  /* 0xff8000001c917808 */ /* 0x000fe40005800000 */
[CC--:B------:R-:W-:Y:S01]  /*8ae0*/  ISETP.GE.AND P1, PT, R5.reuse, R189.reuse, PT ;  /* 0x000000bd0500720c */ /* 0x0c0fe20003f26270 */
[----:B------:R-:W1:Y:S01]  /*8af0*/  MUFU.TANH R151, R8 ;  /* 0x0000000800977308 */ /* 0x000e620000002400 */
[-C--:B------:R-:W-:Y:S01]  /*8b00*/  ISETP.GE.AND P2, PT, R5, R188.reuse, PT ;  /* 0x000000bc0500720c */ /* 0x080fe20003f46270 */
[----:B------:R-:W-:Y:S01]  /*8b10*/  VIADD R5, R3, 0xffffff71 ;  /* 0xffffff7103057836 */ /* 0x000fe20000000000 */
[----:B------:R-:W-:Y:S02]  /*8b20*/  ISETP.GE.AND P3, PT, R21, R188, PT ;  /* 0x000000bc1500720c */ /* 0x000fe40003f66270 */
[----:B--2---:R-:W-:Y:S01]  /*8b30*/  FSEL R171, R4, -INF , !P1 ;  /* 0xff80000004ab7808 */ /* 0x004fe20004800000 */
[----:B------:R-:W-:Y:S01]  /*8b40*/  VIADD R4, R3, 0xffffff78 ;  /* 0xffffff7803047836 */ /* 0x000fe20000000000 */
[----:B------:R-:W-:Y:S01]  /*8b50*/  FSEL R146, R146, -INF , !P3 ;  /* 0xff80000092927808 */ /* 0x000fe20005800000 */
[----:B------:R-:W2:Y:S01]  /*8b60*/  MUFU.TANH R132, R132 ;  /* 0x0000008400847308 */ /* 0x000ea20000002400 */
[-C--:B------:R-:W-:Y:S01]  /*8b70*/  ISETP.GE.AND P3, PT, R13, R189.reuse, PT ;  /* 0x000000bd0d00720c */ /* 0x080fe20003f66270 */
[----:B------:R-:W-:Y:S01]  /*8b80*/  VIADD R3, R3, 0xffffff79 ;  /* 0xffffff7903037836 */ /* 0x000fe20000000000 */
[----:B------:R-:W-:-:S02]  /*8b90*/  ISETP.GE.AND P1, PT, R5, R189, PT ;  /* 0x000000bd0500720c */ /* 0x000fc40003f26270 */
[----:B---3--:R-:W-:Y:S02]  /*8ba0*/  FSEL R177, R177, -INF , !P3 ;  /* 0xff800000b1b17808 */ /* 0x008fe40005800000 */
[----:B----4-:R-:W-:Y:S01]  /*8bb0*/  FSEL R167, R167, -INF , !P1 ;  /* 0xff800000a7a77808 */ /* 0x010fe20004800000 */
[----:B------:R-:W3:Y:S01]  /*8bc0*/  MUFU.TANH R149, R9 ;  /* 0x0000000900957308 */ /* 0x000ee20000002400 */
[----:B------:R-:W-:Y:S02]  /*8bd0*/  ISETP.GE.AND P3, PT, R6, R188, PT ;  /* 0x000000bc0600720c */ /* 0x000fe40003f66270 */
[----:B------:R-:W-:Y:S02]  /*8be0*/  ISETP.GE.AND P1, PT, R4, R189, PT ;  /* 0x000000bd0400720c */ /* 0x000fe40003f26270 */
[----:B------:R-:W-:Y:S02]  /*8bf0*/  FMNMX3.FTZ R6, R195, R17, R153, !PT ;  /* 0x00000011c3067276 */ /* 0x000fe40007810099 */
[----:B-1----:R-:W-:Y:S01]  /*8c00*/  FSEL R151, R151, -INF , !P1 ;  /* 0xff80000097977808 */ /* 0x002fe20004800000 */
[----:B------:R-:W1:Y:S01]  /*8c10*/  MUFU.TANH R140, R140 ;  /* 0x0000008c008c7308 */ /* 0x000e620000002400 */
[----:B------:R-:W-:-:S02]  /*8c20*/  FMNMX3.FTZ R6, R6, R19, R25, !PT ;  /* 0x0000001306067276 */ /* 0x000fc40007810019 */
[----:B------:R-:W-:Y:S02]  /*8c30*/  ISETP.GE.AND P1, PT, R3, R189, PT ;  /* 0x000000bd0300720c */ /* 0x000fe40003f26270 */
[----:B--2---:R-:W-:Y:S02]  /*8c40*/  FSEL R137, R132, -INF , !P5 ;  /* 0xff80000084897808 */ /* 0x004fe40006800000 */
[----:B------:R-:W-:Y:S01]  /*8c50*/  FMNMX3.FTZ R6, R6, R145, R139, !PT ;  /* 0x0000009106067276 */ /* 0x000fe2000781008b */
[----:B------:R-:W2:Y:S01]  /*8c60*/  MUFU.TANH R178, R178 ;  /* 0x000000b200b27308 */ /* 0x000ea20000002400 */
[----:B---3--:R-:W-:Y:S01]  /*8c70*/  FSEL R149, R149, -INF , !P1 ;  /* 0xff80000095957808 */ /* 0x008fe20004800000 */
[----:B------:R-:W-:Y:S01]  /*8c80*/  BAR.SYNC.DEFER_BLOCKING 0x0 ;  /* 0x0000000000007b1d */ /* 0x000fe20000010000 */
[----:B------:R-:W-:Y:S02]  /*8c90*/  ISETP.NE.AND P1, PT, R190, 0x3, PT ;  /* 0x00000003be00780c */ /* 0x000fe40003f25270 */
[----:B------:R-:W-:-:S02]  /*8ca0*/  FMNMX3.FTZ R6, R6, R147, R137, !PT ;  /* 0x0000009306067276 */ /* 0x000fc40007810089 */
[----:B------:R-:W-:Y:S01]  /*8cb0*/  FMNMX3.FTZ R9, R193, R18, R20, !PT ;  /* 0x00000012c1097276 */ /* 0x000fe20007810014 */
[----:B------:R-:W3:Y:S01]  /*8cc0*/  MUFU.TANH R150, R150 ;  /* 0x0000009600967308 */ /* 0x000ee20000002400 */
[----:B------:R-:W-:Y:S02]  /*8cd0*/  FMNMX3.FTZ R6, R6, R179, R177, !PT ;  /* 0x000000b306067276 */ /* 0x000fe400078100b1 */
[----:B------:R-:W-:Y:S02]  /*8ce0*/  ISETP.GE.AND P5, PT, R13, R188, PT ;  /* 0x000000bc0d00720c */ /* 0x000fe40003fa6270 */
[----:B------:R-:W-:Y:S02]  /*8cf0*/  FMNMX3.FTZ R10, R6, R143, R141, !PT ;  /* 0x0000008f060a7276 */ /* 0x000fe4000781008d */
[----:B------:R-:W-:Y:S01]  /*8d00*/  FMNMX3.FTZ R9, R9, R26, R12, !PT ;  /* 0x0000001a09097276 */ /* 0x000fe2000781000c */
[----:B------:R4:W1:Y:S01]  /*8d10*/  MUFU.TANH R148, R7 ;  /* 0x0000000700947308 */ /* 0x0008620000002400 */
[----:B------:R-:W-:-:S07]  /*8d20*/  FMNMX3.FTZ R10, R10, R171, R167, !PT ;  /* 0x000000ab0a0a7276 */ /* 0x000fce00078100a7 */
[----:B------:R-:W1:Y:S01]  /*8d30*/  MUFU.TANH R166, R166 ;  /* 0x000000a600a67308 */ /* 0x000e620000002400 */
[----:B--23--:R-:W-:Y:S05]  /*8d40*/  @!P1 BRA `(.L_x_63) ;  /* 0x0000000000549947 */ /* 0x00cfea0003800000 */
[----:B----4-:R-:W-:-:S04]  /*8d50*/  VIADD R7, R190, 0xfffffffc ;  /* 0xfffffffcbe077836 */ /* 0x010fc80000000000 */
        /* <DEDUP_REMOVED lines=20> */
.L_x_63:
[----:B------:R-:W3:Y:S01]  /*8ea0*/  MUFU.TANH R11, R11 ;  /* 0x0000000b000b7308 */ /* 0x000ee20000002400 */
[----:B------:R-:W-:Y:S01]  /*8eb0*/  FMNMX3.FTZ R9, R9, R136, R138, !PT ;  /* 0x0000008809097276 */ /* 0x000fe2000781008a */
[----:B------:R-:W5:Y:S01]  /*8ec0*/  LDCU UR4, c[0x0][0x45c] ;  /* 0x00008b80ff0477ac */ /* 0x000f620008000800 */
[----:B-1----:R-:W-:Y:S02]  /*8ed0*/  FSEL R140, R140, -INF , !P5 ;  /* 0xff8000008c8c7808 */ /* 0x002fe40006800000 */
[----:B--2-4-:R-:W-:Y:S02]  /*8ee0*/  FMNMX3.FTZ R7, R9, R146, R144, !PT ;  /* 0x0000009209077276 */ /* 0x014fe40007810090 */
[----:B------:R-:W-:Y:S02]  /*8ef0*/  ISETP.GE.AND P1, PT, R5, R188, PT ;  /* 0x000000bc0500720c */ /* 0x000fe40003f26270 */
[----:B------:R-:W-:Y:S02]  /*8f00*/  FSEL R180, R180, -INF , !P4 ;  /* 0xff800000b4b47808 */ /* 0x000fe40006000000 */
[----:B------:R-:W-:-:S02]  /*8f10*/  FSEL R178, R178, -INF , !P3 ;  /* 0xff800000b2b27808 */ /* 0x000fc40005800000 */
[----:B------:R-:W-:Y:S02]  /*8f20*/  FMNMX3.FTZ R7, R7, R142, R140, !PT ;  /* 0x0000008e07077276 */ /* 0x000fe4000781008c */
[-C--:B------:R-:W-:Y:S02]  /*8f30*/  ISETP.GE.AND P5, PT, R4, R188.reuse, PT ;  /* 0x000000bc0400720c */ /* 0x080fe40003fa6270 */
[----:B------:R-:W-:Y:S02]  /*8f40*/  ISETP.GE.AND P3, PT, R3, R188, PT ;  /* 0x000000bc0300720c */ /* 0x000fe40003f66270 */
[----:B------:R-:W-:Y:S02]  /*8f50*/  FSEL R150, R150, -INF , !P2 ;  /* 0xff80000096967808 */ /* 0x000fe40005000000 */
[----:B------:R-:W-:Y:S02]  /*8f60*/  FSEL R148, R148, -INF , !P1 ;  /* 0xff80000094947808 */ /* 0x000fe40004800000 */
[----:B------:R-:W-:-:S02]  /*8f70*/  FMNMX3.FTZ R7, R7, R180, R178, !PT ;  /* 0x000000b407077276 */ /* 0x000fc400078100b2 */
[----:B------:R-:W-:Y:S02]  /*8f80*/  FSEL R166, R166, -INF , !P5 ;  /* 0xff800000a6a67808 */ /* 0x000fe40006800000 */
[----:B---3--:R-:W-:Y:S02]  /*8f90*/  FSEL R164, R11, -INF , !P3 ;  /* 0xff8000000ba47808 */ /* 0x008fe40005800000 */
[----:B------:R-:W-:Y:S02]  /*8fa0*/  FMNMX3.FTZ R7, R7, R150, R148, !PT ;  /* 0x0000009607077276 */ /* 0x000fe40007810094 */
[----:B------:R-:W-:Y:S02]  /*8fb0*/  FMNMX3.FTZ R10, R10, R151, R149, !PT ;  /* 0x000000970a0a7276 */ /* 0x000fe40007810095 */
[----:B------:R-:W-:Y:S02]  /*8fc0*/  FMNMX3.FTZ R7, R7, R166, R164, !PT ;  /* 0x000000a607077276 */ /* 0x000fe400078100a4 */
[C---:B------:R-:W-:Y:S01]  /*8fd0*/  IADD3 R16, PT, PT, R192.reuse, 0x12000, RZ ;  /* 0x00012000c0107810 */ /* 0x040fe20007ffe0ff */
[----:B------:R-:W1:Y:S01]  /*8fe0*/  SHFL.BFLY PT, R5, R10, 0x2, 0x1f ;  /* 0x0c401f000a057f89 */ /* 0x000e6200000e0000 */
[----:B------:R-:W-:-:S02]  /*8ff0*/  IADD3 R161, PT, PT, R192, 0x12040, RZ ;  /* 0x00012040c0a17810 */ /* 0x000fc40007ffe0ff */
[----:B------:R-:W-:Y:S01]  /*9000*/  @P6 IADD3 R161, PT, PT, R16, -0x40, RZ ;  /* 0xffffffc010a16810 */ /* 0x000fe20007ffe0ff */
[----:B------:R-:W2:Y:S01]  /*9010*/  SHFL.BFLY PT, R4, R7, 0x2, 0x1f ;  /* 0x0c401f0007047f89 */ /* 0x000ea200000e0000 */
[----:B------:R-:W-:Y:S02]  /*9020*/  MOV R160, 0x20 ;  /* 0x0000002000a07802 */ /* 0x000fe40000000f00 */
[----:B------:R-:W-:Y:S01]  /*9030*/  IADD3 R201, PT, PT, R190, -0x4, RZ ;  /* 0xfffffffcbec97810 */ /* 0x000fe20007ffe0ff */
[----:B------:R-:W-:Y:S01]  /*9040*/  LDSM.16.MT88.4 R28, [R161] ;  /* 0x00000000a11c783b */ /* 0x000fe20000004200 */
[----:B------:R-:W-:-:S04]  /*9050*/  SEL R160, R160, 0xffffffe0, !P0 ;  /* 0xffffffe0a0a07807 */ /* 0x000fc80004000000 */
        /* <DEDUP_REMOVED lines=8> */
[C---:B-----5:R-:W-:Y:S01]  /*90e0*/  FMUL.FTZ R168, R132.reuse, UR4 ;  /* 0x0000000484a87c20 */ /* 0x060fe20008410000 */
[C---:B------:R-:W-:Y:S02]  /*90f0*/  FSETP.NEU.FTZ.AND P2, PT, R132.reuse, -INF , PT ;  /* 0xff8000008400780b */ /* 0x040fe40003f5d000 */
[C---:B------:R-:W-:Y:S01]  /*9100*/  FSETP.NEU.FTZ.AND P1, PT, R3.reuse, -INF , PT ;  /* 0xff8000000300780b */ /* 0x040fe20003f3d000 */
[C---:B------:R-:W-:Y:S01]  /*9110*/  FMUL.FTZ R165, R3.reuse, UR4 ;  /* 0x0000000403a57c20 */ /* 0x040fe20008410000 */
[----:B------:R-:W-:Y:S02]  /*9120*/  FSEL R4, R132, RZ, P2 ;  /* 0x000000ff84047208 */ /* 0x000fe40001000000 */
[----:B------:R-:W-:Y:S02]  /*9130*/  FSEL R158, R3, RZ, P1 ;  /* 0x000000ff039e7208 */ /* 0x000fe40000800000 */
[----:B------:R-:W-:Y:S01]  /*9140*/  FSEL R168, R168, RZ, P2 ;  /* 0x000000ffa8a87208 */ /* 0x000fe20001000000 */
[----:B------:R-:W-:Y:S01]  /*9150*/  FADD.FTZ R159, R195, -R4 ;  /* 0x80000004c39f7221 */ /* 0x000fe20000010000 */
[----:B------:R-:W-:Y:S01]  /*9160*/  FSEL R165, R165, RZ, P1 ;  /* 0x000000ffa5a57208 */ /* 0x000fe20000800000 */
[----:B------:R-:W-:-:S02]  /*9170*/  FADD.FTZ R158, R193, -R158 ;  /* 0x8000009ec19e7221 */ /* 0x000fc40000010000 */
[--C-:B------:R-:W-:Y:S01]  /*9180*/  FFMA.FTZ R155, R153, UR4, -R168.reuse ;  /* 0x00000004999b7c23 */ /* 0x100fe200080108a8 */
[--C-:B------:R-:W-:Y:S01]  /*9190*/  FFMA.FTZ R156, R17, UR4, -R168.reuse ;  /* 0x00000004119c7c23 */ /* 0x100fe200080108a8 */
[--C-:B------:R-:W-:Y:S01]  /*91a0*/  FFMA.FTZ R154, R19, UR4, -R168.reuse ;  /* 0x00000004139a7c23 */ /* 0x100fe200080108a8 */
[--C-:B------:R-:W-:Y:S01]  /*91b0*/  FFMA.FTZ R153, R25, UR4, -R168.reuse ;  /* 0x0000000419997c23 */ /* 0x100fe200080108a8 */
[--C-:B------:R-:W-:Y:S01]  /*91c0*/  FFMA.FTZ R152, R18, UR4, -R165.reuse ;  /* 0x0000000412987c23 */ /* 0x100fe200080108a5 */
[--C-:B------:R-:W-:Y:S01]  /*91d0*/  FFMA.FTZ R135, R20, UR4, -R165.reuse ;  /* 0x0000000414877c23 */ /* 0x100fe200080108a5 */
[--C-:B------:R-:W-:Y:S01]  /*91e0*/  FFMA.FTZ R134, R26, UR4, -R165.reuse ;  /* 0x000000041a867c23 */ /* 0x100fe200080108a5 */
[--C-:B------:R-:W-:Y:S01]  /*91f0*/  FFMA.FTZ R157, R12, UR4, -R165.reuse ;  /* 0x000000040c9d7c23 */ /* 0x100fe200080108a5 */
[----:B------:R-:W-:Y:S01]  /*9200*/  FMUL.FTZ R159, R159, UR4 ;  /* 0x000000049f9f7c20 */ /* 0x000fe20008410000 */
[----:B------:R-:W-:Y:S01]  /*9210*/  FMUL.FTZ R158, R158, UR4 ;  /* 0x000000049e9e7c20 */ /* 0x000fe20008410000 */
        /* <DEDUP_REMOVED lines=8> */
[----:B------:R-:W1:Y:S01]  /*92a0*/  MUFU.EX2 R155, R155 ;  /* 0x0000009b009b7308 */ /* 0x000e620000000800 */
[--C-:B------:R-:W-:Y:S01]  /*92b0*/  FFMA.FTZ R176, R138, UR4, -R165.reuse ;  /* 0x000000048ab07c23 */ /* 0x100fe200080108a5 */
[--C-:B------:R-:W-:Y:S01]  /*92c0*/  FFMA.FTZ R174, R146, UR4, -R165.reuse ;  /* 0x0000000492ae7c23 */ /* 0x100fe200080108a5 */
[--C-:B------:R-:W-:Y:S01]  /*92d0*/  FFMA.FTZ R175, R144, UR4, -R165.reuse ;  /* 0x0000000490af7c23 */ /* 0x100fe200080108a5 */
[----:B------:R-:W-:Y:S01]  /*92e0*/  LDSM.16.MT88.4 R136, [R192+0x12800] ;  /* 0x01280000c088783b */ /* 0x000fe20000004200 */
[--C-:B------:R-:W-:Y:S01]  /*92f0*/  FFMA.FTZ R182, R177, UR4, -R168.reuse ;  /* 0x00000004b1b67c23 */ /* 0x100fe200080108a8 */
[--C-:B------:R-:W-:Y:S01]  /*9300*/  FFMA.FTZ R179, R179, UR4, -R168.reuse ;  /* 0x00000004b3b37c23 */ /* 0x100fe200080108a8 */
[--C-:B------:R-:W-:Y:S01]  /*9310*/  FFMA.FTZ R177, R143, UR4, -R168.reuse ;  /* 0x000000048fb17c23 */ /* 0x100fe200080108a8 */
[----:B------:R-:W-:Y:S01]  /*9320*/  MUFU.EX2 R154, R154 ;  /* 0x0000009a009a7308 */ /* 0x000fe20000000800 */
[----:B------:R-:W-:Y:S01]  /*9330*/  LDSM.16.MT88.4 R144, [R161+0x4800] ;  /* 0x00480000a190783b */ /* 0x000fe20000004200 */
[--C-:B------:R-:W-:Y:S01]  /*9340*/  FFMA.FTZ R184, R141, UR4, -R168.reuse ;  /* 0x000000048db87c23 */ /* 0x100fe200080108a8 */
[--C-:B------:R-:W-:Y:S01]  /*9350*/  FFMA.FTZ R181, R142, UR4, -R165.reuse ;  /* 0x000000048eb57c23 */ /* 0x100fe200080108a5 */
[--C-:B------:R-:W-:Y:S01]  /*9360*/  FFMA.FTZ R186, R140, UR4, -R165.reuse ;  /* 0x000000048cba7c23 */ /* 0x100fe200080108a5 */
[--C-:B------:R-:W-:Y:S01]  /*9370*/  FFMA.FTZ R180, R180, UR4, -R165.reuse ;  /* 0x00000004b4b47c23 */ /* 0x100fe200080108a5 */
[--C-:B------:R-:W-:Y:S01]  /*9380*/  FFMA.FTZ R183, R178, UR4, -R165.reuse ;  /* 0x00000004b2b77c23 */ /* 0x100fe200080108a5 */
[----:B------:R-:W-:Y:S01]  /*9390*/  LDSM.16.MT88.4 R140, [R192+0x13000] ;  /* 0x01300000c08c783b */ /* 0x000fe20000004200 */
[----:B------:R-:W2:Y:S01]  /*93a0*/  MUFU.EX2 R153, R153 ;  /* 0x0000009900997308 */ /* 0x000ea20000000800 */
[----:B-1----:R-:W-:Y:S01]  /*93b0*/  F2FP.F16.F32.PACK_AB R4, R155, R156 ;  /* 0x0000009c9b04723e */ /* 0x002fe200000000ff */
[--C-:B------:R-:W-:Y:S01]  /*93c0*/  FFMA.FTZ R178, R167, UR4, -R168.reuse ;  /* 0x00000004a7b27c23 */ /* 0x100fe200080108a8 */
[--C-:B------:R-:W-:Y:S01]  /*93d0*/  FFMA.FTZ R171, R171, UR4, -R168.reuse ;  /* 0x00000004abab7c23 */ /* 0x100fe200080108a8 */
[--C-:B------:R-:W-:Y:S01]  /*93e0*/  FFMA.FTZ R167, R151, UR4, -R168.reuse ;  /* 0x0000000497a77c23 */ /* 0x100fe200080108a8 */
[----:B------:R-:W-:Y:S01]  /*93f0*/  FFMA.FTZ R168, R149, UR4, -R168 ;  /* 0x0000000495a87c23 */ /* 0x000fe200080108a8 */
[--C-:B------:R-:W-:Y:S01]  /*9400*/  FFMA.FTZ R185, R150, UR4, -R165.reuse ;  /* 0x0000000496b97c23 */ /* 0x100fe200080108a5 */
[--C-:B------:R-:W-:Y:S01]  /*9410*/  FFMA.FTZ R188, R148, UR4, -R165.reuse ;  /* 0x0000000494bc7c23 */ /* 0x100fe200080108a5 */
[----:B------:R-:W-:Y:S01]  /*9420*/  MUFU.EX2 R152, R152 ;  /* 0x0000009800987308 */ /* 0x000fe20000000800 */
[----:B------:R-:W-:Y:S01]  /*9430*/  LDSM.16.MT88.4 R148, [R192+0x13800] ;  /* 0x01380000c094783b */ /* 0x000fe20000004200 */
[--C-:B------:R-:W-:Y:S01]  /*9440*/  FFMA.FTZ R166, R166, UR4, -R165.reuse ;  /* 0x00000004a6a67c23 */ /* 0x100fe200080108a5 */
[----:B------:R-:W-:-:S05]  /*9450*/  FFMA.FTZ R165, R164, UR4, -R165 ;  /* 0x00000004a4a57c23 */ /* 0x000fca00080108a5 */
[----:B------:R-:W1:Y:S01]  /*9460*/  MUFU.EX2 R135, R135 ;  /* 0x0000008700877308 */ /* 0x000e620000000800 */
[----:B--2---:R-:W-:-:S07]  /*9470*/  F2FP.F16.F32.PACK_AB R6, R153, R154 ;  /* 0x0000009a9906723e */ /* 0x004fce00000000ff */
[----:B------:R-:W-:Y:S08]  /*9480*/  MUFU.EX2 R134, R134 ;  /* 0x0000008600867308 */ /* 0x000ff00000000800 */
[----:B------:R-:W2:Y:S01]  /*9490*/  MUFU.EX2 R157, R157 ;  /* 0x0000009d009d7308 */ /* 0x000ea20000000800 */
[----:B-1----:R-:W-:-:S07]  /*94a0*/  F2FP.F16.F32.PACK_AB R5, R135, R152 ;  /* 0x000000988705723e */ /* 0x002fce00000000ff */
[----:B------:R-:W1:Y:S08]  /*94b0*/  MUFU.EX2 R159, R159 ;  /* 0x0000009f009f7308 */ /* 0x000e700000000800 */
[----:B------:R-:W3:Y:S01]  /*94c0*/  MUFU.EX2 R158, R158 ;  /* 0x0000009e009e7308 */ /* 0x000ee20000000800 */
        /* <DEDUP_REMOVED lines=9> */
[-C--:B------:R-:W-:Y:S01]  /*9560*/  FMUL.FTZ R41, R41, R159.reuse ;  /* 0x0000009f29297220 */ /* 0x080fe20000410000 */
[-C--:B---3--:R-:W-:Y:S01]  /*9570*/  FMUL.FTZ R26, R114, R158.reuse ;  /* 0x0000009e721a7220 */ /* 0x088fe20000410000 */
[-C--:B------:R-:W-:Y:S01]  /*9580*/  FMUL.FTZ R27, R115, R158.reuse ;  /* 0x0000009e731b7220 */ /* 0x080fe20000410000 */
[-C--:B------:R-:W-:Y:S01]  /*9590*/  FMUL.FTZ R34, R110, R158.reuse ;  /* 0x0000009e6e227220 */ /* 0x080fe20000410000 */
[-C--:B------:R-:W-:Y:S01]  /*95a0*/  FMUL.FTZ R35, R111, R158.reuse ;  /* 0x0000009e6f237220 */ /* 0x080fe20000410000 */
[----:B------:R-:W1:Y:S01]  /*95b0*/  LDSM.16.MT88.4 R112, [R162+0x14000] ;  /* 0x01400000a270783b */ /* 0x000e620000004200 */
[-C--:B------:R-:W-:Y:S01]  /*95c0*/  FMUL.FTZ R38, R38, R158.reuse ;  /* 0x0000009e26267220 */ /* 0x080fe20000410000 */
[-C--:B------:R-:W-:Y:S01]  /*95d0*/  FMUL.FTZ R39, R39, R158.reuse ;  /* 0x0000009e27277220 */ /* 0x080fe20000410000 */
[-C--:B------:R-:W-:Y:S01]  /*95e0*/  FMUL.FTZ R42, R42, R158.reuse ;  /* 0x0000009e2a2a7220 */ /* 0x080fe20000410000 */
[C---:B------:R-:W-:Y:S01]  /*95f0*/  HMMA.16816.F32 R24, R4.reuse, R28, R24 ;  /* 0x0000001c0418723c */ /* 0x040fe20000001818 */
[----:B------:R-:W2:Y:S01]  /*9600*/  LDSM.16.MT88.4 R108, [R192+0x14000] ;  /* 0x01400000c06c783b */ /* 0x000ea20000004200 */
        /* <DEDUP_REMOVED lines=28> */
[----:B------:R-:W-:Y:S01]  /*97d0*/  LDSM.16.MT88.4 R120, [R160] ;  /* 0x00000000a078783b */ /* 0x000fe20000004200 */
[-C--:B------:R-:W-:Y:S01]  /*97e0*/  FMUL.FTZ R61, R61, R159.reuse ;  /* 0x0000009f3d3d7220 */ /* 0x080fe20000410000 */
[-C--:B------:R-:W-:Y:S01]  /*97f0*/  FMUL.FTZ R62, R62, R158.reuse ;  /* 0x0000009e3e3e7220 */ /* 0x080fe20000410000 */
        /* <DEDUP_REMOVED lines=44> */
[----:B------:R-:W3:Y:S01]  /*9ac0*/  LDSM.16.MT88.4 R112, [R192+0x16000] ;  /* 0x01600000c070783b */ /* 0x000ee20000004200 */
[-C--:B------:R-:W-:Y:S01]  /*9ad0*/  FMUL.FTZ R119, R119, R158.reuse ;  /* 0x0000009e77777220 */ /* 0x080fe20000410000 */
[----:B------:R-:W4:Y:S01]  /*9ae0*/  MUFU.EX2 R169, R169 ;  /* 0x000000a900a97308 */ /* 0x000f220000000800 */
[-C--:B------:R-:W-:Y:S01]  /*9af0*/  FMUL.FTZ R84, R84, R159.reuse ;  /* 0x0000009f54547220 */ /* 0x080fe20000410000 */
[-C--:B------:R-:W-:Y:S01]  /*9b00*/  FMUL.FTZ R85, R85, R159.reuse ;  /* 0x0000009f55557220 */ /* 0x080fe20000410000 */
[-C--:B------:R-:W-:Y:S01]  /*9b10*/  FMUL.FTZ R86, R86, R158.reuse ;  /* 0x0000009e56567220 */ /* 0x080fe20000410000 */
[-C--:B------:R-:W-:Y:S01]  /*9b20*/  FMUL.FTZ R87, R87, R158.reuse ;  /* 0x0000009e57577220 */ /* 0x080fe20000410000 */
[C---:B------:R-:W-:Y:S01]  /*9b30*/  HMMA.16816.F32 R8, R4.reuse, R12, R8 ;  /* 0x0000000c0408723c */ /* 0x040fe20000001808 */
        /* <DEDUP_REMOVED lines=8> */
[----:B------:R-:W-:Y:S01]  /*9bc0*/  LDSM.16.MT88.4 R124, [R160+0x800] ;  /* 0x00080000a07c783b */ /* 0x000fe20000004200 */
[-C--:B------:R-:W-:Y:S01]  /*9bd0*/  FMUL.FTZ R94, R94, R158.reuse ;  /* 0x0000009e5e5e7220 */ /* 0x080fe20000410000 */
[----:B------:R-:W-:Y:S01]  /*9be0*/  MUFU.EX2 R172, R172 ;  /* 0x000000ac00ac7308 */ /* 0x000fe20000000800 */
[-C--:B------:R-:W-:Y:S01]  /*9bf0*/  FMUL.FTZ R95, R95, R158.reuse ;  /* 0x0000009e5f5f7220 */ /* 0x080fe20000410000 */
[-C--:B------:R-:W-:Y:S01]  /*9c00*/  FMUL.FTZ R96, R96, R159.reuse ;  /* 0x0000009f60607220 */ /* 0x080fe20000410000 */
[-C--:B------:R-:W-:Y:S01]  /*9c10*/  FMUL.FTZ R97, R97, R159.reuse ;  /* 0x0000009f61617220 */ /* 0x080fe20000410000 */
[-C--:B------:R-:W-:Y:S01]  /*9c20*/  FMUL.FTZ R98, R98, R158.reuse ;  /* 0x0000009e62627220 */ /* 0x080fe20000410000 */
[----:B-1----:R-:W-:Y:S01]  /*9c30*/  HMMA.16816.F32 R60, R4, R108, R60 ;  /* 0x0000006c043c723c */ /* 0x002fe2000000183c */
[-C--:B------:R-:W-:Y:S01]  /*9c40*/  FMUL.FTZ R99, R99, R158.reuse ;  /* 0x0000009e63637220 */ /* 0x080fe20000410000 */
[----:B------:R-:W-:Y:S01]  /*9c50*/  LDSM.16.MT88.4 R128, [R161+0x800] ;  /* 0x00080000a180783b */ /* 0x000fe20000004200 */
[----:B------:R-:W-:Y:S01]  /*9c60*/  MUFU.EX2 R173, R173 ;  /* 0x000000ad00ad7308 */ /* 0x000fe20000000800 */
[----:B------:R-:W-:Y:S01]  /*9c70*/  FFMA.FTZ R156, R205, R159, R156 ;  /* 0x0000009fcd9c7223 */ /* 0x000fe2000001009c */
[----:B------:R-:W-:-:S03]  /*9c80*/  FFMA.FTZ R152, R203, R158, R152 ;  /* 0x0000009ecb987223 */ /* 0x000fc60000010098 */
[C---:B------:R-:W-:Y:S01]  /*9c90*/  HMMA.16816.F32 R64, R4.reuse, R110, R64 ;  /* 0x0000006e0440723c */ /* 0x040fe20000001840 */
[----:B------:R-:W1:Y:S01]  /*9ca0*/  LDSM.16.MT88.4 R108, [R161+0x4000] ;  /* 0x00400000a16c783b */ /* 0x000e620000004200 */
[----:B------:R-:W-:Y:S01]  /*9cb0*/  FADD.FTZ R155, R155, R156 ;  /* 0x0000009c9b9b7221 */ /* 0x000fe20000010000 */
[----:B------:R-:W5:Y:S01]  /*9cc0*/  MUFU.EX2 R176, R176 ;  /* 0x000000b000b07308 */ /* 0x000f620000000800 */
[----:B------:R-:W-:Y:S02]  /*9cd0*/  FADD.FTZ R135, R135, R152 ;  /* 0x0000009887877221 */ /* 0x000fe40000010000 */
[----:B------:R-:W-:Y:S02]  /*9ce0*/  FADD.FTZ R154, R154, R155 ;  /* 0x0000009b9a9a7221 */ /* 0x000fe40000010000 */
[C---:B--2---:R-:W-:Y:S02]  /*9cf0*/  HMMA.16816.F32 R76, R4.reuse, R104, R76 ;  /* 0x00000068044c723c */ /* 0x044fe4000000184c */
[----:B------:R-:W-:Y:S01]  /*9d00*/  FADD.FTZ R153, R153, R154 ;  /* 0x0000009a99997221 */ /* 0x000fe20000010000 */
[----:B------:R-:W-:Y:S05]  /*9d10*/  MUFU.EX2 R174, R174 ;  /* 0x000000ae00ae7308 */ /* 0x000fea0000000800 */
[C---:B------:R-:W-:Y:S01]  /*9d20*/  HMMA.16816.F32 R80, R4.reuse, R106, R80 ;  /* 0x0000006a0450723c */ /* 0x040fe20000001850 */
[----:B------:R-:W2:Y:S02]  /*9d30*/  LDSM.16.MT88.4 R104, [R160+0x4000] ;  /* 0x00400000a068783b */ /* 0x000ea40000004200 */
[----:B------:R-:W5:Y:S05]  /*9d40*/  MUFU.EX2 R175, R175 ;  /* 0x000000af00af7308 */ /* 0x000f6a0000000800 */
[C---:B------:R-:W-:Y:S03]  /*9d50*/  HMMA.16816.F32 R32, R4.reuse, R120, R32 ;  /* 0x000000780420723c */ /* 0x040fe60000001820 */
[----:B------:R-:W-:Y:S05]  /*9d60*/  MUFU.EX2 R179, R179 ;  /* 0x000000b300b37308 */ /* 0x000fea0000000800 */
[C---:B------:R-:W-:Y:S01]  /*9d70*/  HMMA.16816.F32 R100, R4.reuse, R122, R100 ;  /* 0x0000007a0464723c */ /* 0x040fe20000001864 */
[----:B------:R-:W-:Y:S02]  /*9d80*/  LDSM.16.MT88.4 R120, [R192+0x14800] ;  /* 0x01480000c078783b */ /* 0x000fe40000004200 */
[----:B------:R-:W5:Y:S05]  /*9d90*/  MUFU.EX2 R182, R182 ;  /* 0x000000b600b67308 */ /* 0x000f6a0000000800 */
[C---:B---3--:R-:W-:Y:S03]  /*9da0*/  HMMA.16816.F32 R68, R4.reuse, R112, R68 ;  /* 0x000000700444723c */ /* 0x048fe60000001844 */
[----:B------:R-:W-:Y:S05]  /*9db0*/  MUFU.EX2 R177, R177 ;  /* 0x000000b100b17308 */ /* 0x000fea0000000800 */
[C---:B------:R-:W-:Y:S01]  /*9dc0*/  HMMA.16816.F32 R72, R4.reuse, R114, R72 ;  /* 0x000000720448723c */ /* 0x040fe20000001848 */
[----:B------:R-:W3:Y:S02]  /*9dd0*/  LDSM.16.MT88.4 R112, [R162+0x12800] ;  /* 0x01280000a270783b */ /* 0x000ee40000004200 */
[----:B------:R-:W-:Y:S05]  /*9de0*/  MUFU.EX2 R184, R184 ;  /* 0x000000b800b87308 */ /* 0x000fea0000000800 */
[C---:B------:R-:W-:Y:S03]  /*9df0*/  HMMA.16816.F32 R16, R4.reuse, R20, R16 ;  /* 0x000000140410723c */ /* 0x040fe60000001810 */
[----:B------:R-:W-:Y:S05]  /*9e00*/  MUFU.EX2 R181, R181 ;  /* 0x000000b500b57308 */ /* 0x000fea0000000800 */
[C---:B------:R-:W-:Y:S01]  /*9e10*/  HMMA.16816.F32 R20, R4.reuse, R22, R116 ;  /* 0x000000160414723c */ /* 0x040fe20000001874 */
[----:B------:R-:W3:Y:S02]  /*9e20*/  LDSM.16.MT88.4 R116, [R162+0x14800] ;  /* 0x01480000a274783b */ /* 0x000ee40000004200 */
[----:B------:R-:W3:Y:S05]  /*9e30*/  MUFU.EX2 R186, R186 ;  /* 0x000000ba00ba7308 */ /* 0x000eea0000000800 */
[C---:B-1----:R-:W-:Y:S03]  /*9e40*/  HMMA.16816.F32 R84, R4.reuse, R108, R84 ;  /* 0x0000006c0454723c */ /* 0x042fe60000001854 */
[----:B------:R-:W-:Y:S05]  /*9e50*/  MUFU.EX2 R180, R180 ;  /* 0x000000b400b47308 */ /* 0x000fea0000000800 */
[C---:B------:R-:W-:Y:S01]  /*9e60*/  HMMA.16816.F32 R88, R4.reuse, R110, R88 ;  /* 0x0000006e0458723c */ /* 0x040fe20000001858 */
[----:B------:R-:W1:Y:S02]  /*9e70*/  LDSM.16.MT88.4 R108, [R161+0x2800] ;  /* 0x00280000a16c783b */ /* 0x000e640000004200 */
[----:B------:R-:W1:Y:S05]  /*9e80*/  MUFU.EX2 R183, R183 ;  /* 0x000000b700b77308 */ /* 0x000e6a0000000800 */
[C---:B--2---:R-:W-:Y:S03]  /*9e90*/  HMMA.16816.F32 R92, R4.reuse, R104, R92 ;  /* 0x00000068045c723c */ /* 0x044fe6000000185c */
[----:B------:R-:W-:Y:S05]  /*9ea0*/  MUFU.EX2 R171, R171 ;  /* 0x000000ab00ab7308 */ /* 0x000fea0000000800 */
[----:B------:R-:W-:Y:S01]  /*9eb0*/  HMMA.16816.F32 R4, R4, R106, R96 ;  /* 0x0000006a0404723c */ /* 0x000fe20000001860 */
[----:B----4-:R-:W-:Y:S01]  /*9ec0*/  F2FP.F16.F32.PACK_AB R96, R169, R170 ;  /* 0x000000aaa960723e */ /* 0x010fe200000000ff */
[----:B------:R-:W2:Y:S01]  /*9ed0*/  LDSM.16.MT88.4 R104, [R160+0x2800] ;  /* 0x00280000a068783b */ /* 0x000ea20000004200 */
[----:B-----5:R-:W-:Y:S01]  /*9ee0*/  F2FP.F16.F32.PACK_AB R97, R176, R173 ;  /* 0x000000adb061723e */ /* 0x020fe200000000ff */
[----:B------:R-:W4:Y:S01]  /*9ef0*/  MUFU.EX2 R178, R178 ;  /* 0x000000b200b27308 */ /* 0x000f220000000800 */
[----:B------:R-:W-:Y:S01]  /*9f00*/  F2FP.F16.F32.PACK_AB R98, R172, R163 ;  /* 0x000000a3ac62723e */ /* 0x000fe200000000ff */
[----:B------:R-:W-:Y:S01]  /*9f10*/  FADD.FTZ R170, R170, R153 ;  /* 0x00000099aaaa7221 */ /* 0x000fe20000010000 */
[----:B------:R-:W-:-:S05]  /*9f20*/  F2FP.F16.F32.PACK_AB R99, R175, R174 ;  /* 0x000000aeaf63723e */ /* 0x000fca00000000ff */
[----:B------:R-:W-:Y:S02]  /*9f30*/  MUFU.EX2 R167, R167 ;  /* 0x000000a700a77308 */ /* 0x000fe40000000800 */
[C---:B---3--:R-:W-:Y:S06]  /*9f40*/  HMMA.16816.F32 R16, R96.reuse, R112, R16 ;  /* 0x000000706010723c */ /* 0x048fec0000001810 */
[----:B------:R-:W-:Y:S02]  /*9f50*/  MUFU.EX2 R168, R168 ;  /* 0x000000a800a87308 */ /* 0x000fe40000000800 */
[C---:B------:R-:W-:Y:S01]  /*9f60*/  HMMA.16816.F32 R20, R96.reuse, R114, R20 ;  /* 0x000000726014723c */ /* 0x040fe20000001814 */
[----:B------:R-:W3:Y:S05]  /*9f70*/  LDSM.16.MT88.4 R112, [R192+0x16800] ;  /* 0x01680000c070783b */ /* 0x000eea0000004200 */
[----:B------:R-:W-:Y:S02]  /*9f80*/  MUFU.EX2 R185, R185 ;  /* 0x000000b900b97308 */ /* 0x000fe40000000800 */
[C---:B------:R-:W-:Y:S06]  /*9f90*/  HMMA.16816.F32 R32, R96.reuse, R124, R32 ;  /* 0x0000007c6020723c */ /* 0x040fec0000001820 */
[----:B------:R-:W5:Y:S02]  /*9fa0*/  MUFU.EX2 R188, R188 ;  /* 0x000000bc00bc7308 */ /* 0x000f640000000800 */
[C---:B------:R-:W-:Y:S01]  /*9fb0*/  HMMA.16816.F32 R100, R96.reuse, R126, R100 ;  /* 0x0000007e6064723c */ /* 0x040fe20000001864 */
[----:B------:R-:W-:Y:S05]  /*9fc0*/  LDSM.16.MT88.4 R124, [R160+0x4800] ;  /* 0x00480000a07c783b */ /* 0x000fea0000004200 */
[----:B------:R-:W-:Y:S02]  /*9fd0*/  MUFU.EX2 R166, R166 ;  /* 0x000000a600a67308 */ /* 0x000fe40000000800 */
[C---:B------:R-:W-:Y:S06]  /*9fe0*/  HMMA.16816.F32 R36, R96.reuse, R120, R36 ;  /* 0x000000786024723c */ /* 0x040fec0000001824 */
[----:B------:R-:W5:Y:S02]  /*9ff0*/  MUFU.EX2 R165, R165 ;  /* 0x000000a500a57308 */ /* 0x000f640000000800 */
        /* <DEDUP_REMOVED lines=11> */
[C---:B-1----:R-:W-:Y:S08]  /*a0b0*/  HMMA.16816.F32 R52, R96.reuse, R108, R52 ;  /* 0x0000006c6034723c */ /* 0x042ff00000001834 */
[C---:B------:R-:W-:Y:S01]  /*a0c0*/  HMMA.16816.F32 R56, R96.reuse, R110, R56 ;  /* 0x0000006e6038723c */ /* 0x040fe20000001838 */
[----:B------:R-:W-:Y:S07]  /*a0d0*/  LDSM.16.MT88.4 R108, [R192+0x15000] ;  /* 0x01500000c06c783b */ /* 0x000fee0000004200 */
[C---:B--2---:R-:W-:Y:S08]  /*a0e0*/  HMMA.16816.F32 R60, R96.reuse, R104, R60 ;  /* 0x00000068603c723c */ /* 0x044ff0000000183c */
[C---:B------:R-:W-:Y:S01]  /*a0f0*/  HMMA.16816.F32 R64, R96.reuse, R106, R64 ;  /* 0x0000006a6040723c */ /* 0x040fe20000001840 */
[----:B------:R-:W1:Y:S07]  /*a100*/  LDSM.16.MT88.4 R104, [R162+0x15000] ;  /* 0x01500000a268783b */ /* 0x000e6e0000004200 */
[C---:B---3--:R-:W-:Y:S08]  /*a110*/  HMMA.16816.F32 R68, R96.reuse, R112, R68 ;  /* 0x000000706044723c */ /* 0x048ff00000001844 */
[C---:B------:R-:W-:Y:S01]  /*a120*/  HMMA.16816.F32 R72, R96.reuse, R114, R72 ;  /* 0x000000726048723c */ /* 0x040fe20000001848 */
[----:B------:R-:W-:Y:S07]  /*a130*/  LDSM.16.MT88.4 R112, [R160+0x3000] ;  /* 0x00300000a070783b */ /* 0x000fee0000004200 */
[C---:B----4-:R-:W-:Y:S08]  /*a140*/  HMMA.16816.F32 R76, R96.reuse, R120, R76 ;  /* 0x00000078604c723c */ /* 0x050ff0000000184c */
[C---:B------:R-:W-:Y:S01]  /*a150*/  HMMA.16816.F32 R80, R96.reuse, R122, R80 ;  /* 0x0000007a6050723c */ /* 0x040fe20000001850 */
[----:B------:R-:W-:Y:S07]  /*a160*/  LDSM.16.MT88.4 R120, [R161+0x3000] ;  /* 0x00300000a178783b */ /* 0x000fee0000004200 */
[C---:B------:R-:W-:Y:S08]  /*a170*/  HMMA.16816.F32 R84, R96.reuse, R144, R84 ;  /* 0x000000906054723c */ /* 0x040ff00000001854 */
[C---:B------:R-:W-:Y:S01]  /*a180*/  HMMA.16816.F32 R88, R96.reuse, R146, R88 ;  /* 0x000000926058723c */ /* 0x040fe20000001858 */
[----:B------:R-:W-:Y:S07]  /*a190*/  LDSM.16.MT88.4 R144, [R192+0x15800] ;  /* 0x01580000c090783b */ /* 0x000fee0000004200 */
[----:B------:R-:W-:Y:S01]  /*a1a0*/  HMMA.16816.F32 R92, R96, R124, R92 ;  /* 0x0000007c605c723c */ /* 0x000fe2000000185c */
[----:B------:R-:W-:-:S02]  /*a1b0*/  F2FP.F16.F32.PACK_AB R124, R182, R179 ;  /* 0x000000b3b67c723e */ /* 0x000fc400000000ff */
[----:B------:R-:W-:-:S05]  /*a1c0*/  F2FP.F16.F32.PACK_AB R125, R186, R181 ;  /* 0x000000b5ba7d723e */ /* 0x000fca00000000ff */
[----:B------:R-:W-:Y:S01]  /*a1d0*/  HMMA.16816.F32 R4, R96, R126, R4 ;  /* 0x0000007e6004723c */ /* 0x000fe20000001804 */
[----:B------:R-:W2:Y:S01]  /*a1e0*/  LDSM.16.MT88.4 R96, [R192+0x17000] ;  /* 0x01700000c060783b */ /* 0x000ea20000004200 */
[----:B------:R-:W-:Y:S02]  /*a1f0*/  F2FP.F16.F32.PACK_AB R126, R184, R177 ;  /* 0x000000b1b87e723e */ /* 0x000fe400000000ff */
[----:B------:R-:W-:-:S07]  /*a200*/  F2FP.F16.F32.PACK_AB R127, R183, R180 ;  /* 0x000000b4b77f723e */ /* 0x000fce00000000ff */
[C---:B-1----:R-:W-:Y:S08]  /*a210*/  HMMA.16816.F32 R44, R124.reuse, R104, R44 ;  /* 0x000000687c2c723c */ /* 0x042ff0000000182c */
[C---:B------:R-:W-:Y:S01]  /*a220*/  HMMA.16816.F32 R48, R124.reuse, R106, R48 ;  /* 0x0000006a7c30723c */ /* 0x040fe20000001830 */
[----:B------:R-:W-:Y:S07]  /*a230*/  LDSM.16.MT88.4 R104, [R161+0x5000] ;  /* 0x00500000a168783b */ /* 0x000fee0000004200 */
[C---:B------:R-:W-:Y:S08]  /*a240*/  HMMA.16816.F32 R8, R124.reuse, R140, R8 ;  /* 0x0000008c7c08723c */ /* 0x040ff00000001808 */
[C---:B------:R-:W-:Y:S08]  /*a250*/  HMMA.16816.F32 R36, R124.reuse, R108, R36 ;  /* 0x0000006c7c24723c */ /* 0x040ff00000001824 */
[C---:B--2---:R-:W-:Y:S08]  /*a260*/  HMMA.16816.F32 R68, R124.reuse, R96, R68 ;  /* 0x000000607c44723c */ /* 0x044ff00000001844 */
[C---:B------:R-:W-:Y:S01]  /*a270*/  HMMA.16816.F32 R72, R124.reuse, R98, R72 ;  /* 0x000000627c48723c */ /* 0x040fe20000001848 */
[----:B------:R-:W1:Y:S07]  /*a280*/  LDSM.16.MT88.4 R96, [R160+0x5000] ;  /* 0x00500000a060783b */ /* 0x000e6e0000004200 */
[C---:B------:R-:W-:Y:S01]  /*a290*/  HMMA.16816.F32 R40, R124.reuse, R110, R40 ;  /* 0x0000006e7c28723c */ /* 0x040fe20000001828 */
[----:B------:R-:W2:Y:S07]  /*a2a0*/  LDSM.16.MT88.4 R108, [R162+0x17000] ;  /* 0x01700000a26c783b */ /* 0x000eae0000004200 */
[C---:B------:R-:W-:Y:S08]  /*a2b0*/  HMMA.16816.F32 R52, R124.reuse, R120, R52 ;  /* 0x000000787c34723c */ /* 0x040ff00000001834 */
[C---:B------:R-:W-:Y:S01]  /*a2c0*/  HMMA.16816.F32 R56, R124.reuse, R122, R56 ;  /* 0x0000007a7c38723c */ /* 0x040fe20000001838 */
[----:B------:R-:W3:Y:S07]  /*a2d0*/  LDSM.16.MT88.4 R120, [R192+0x17800] ;  /* 0x01780000c078783b */ /* 0x000eee0000004200 */
[C---:B------:R-:W-:Y:S08]  /*a2e0*/  HMMA.16816.F32 R32, R124.reuse, R116, R32 ;  /* 0x000000747c20723c */ /* 0x040ff00000001820 */
[C---:B------:R-:W-:Y:S01]  /*a2f0*/  HMMA.16816.F32 R100, R124.reuse, R118, R100 ;  /* 0x000000767c64723c */ /* 0x040fe20000001864 */
[----:B------:R-:W4:Y:S07]  /*a300*/  LDSM.16.MT88.4 R116, [R162+0x13800] ;  /* 0x01380000a274783b */ /* 0x000f2e0000004200 */
[----:B-1----:R-:W-:Y:S01]  /*a310*/  HMMA.16816.F32 R92, R124, R96, R92 ;  /* 0x000000607c5c723c */ /* 0x002fe2000000185c */
[----:B------:R-:W-:-:S02]  /*a320*/  F2FP.F16.F32.PACK_AB R96, R178, R171 ;  /* 0x000000abb260723e */ /* 0x000fc400000000ff */
[----:B-----5:R-:W-:-:S05]  /*a330*/  F2FP.F16.F32.PACK_AB R97, R188, R185 ;  /* 0x000000b9bc61723e */ /* 0x020fca00000000ff */
[----:B------:R-:W-:Y:S01]  /*a340*/  HMMA.16816.F32 R4, R124, R98, R4 ;  /* 0x000000627c04723c */ /* 0x000fe20000001804 */
[----:B------:R-:W-:Y:S02]  /*a350*/  F2FP.F16.F32.PACK_AB R98, R168, R167 ;  /* 0x000000a7a862723e */ /* 0x000fe400000000ff */
[----:B------:R-:W-:-:S05]  /*a360*/  F2FP.F16.F32.PACK_AB R99, R165, R166 ;  /* 0x000000a6a563723e */ /* 0x000fca00000000ff */
[C---:B------:R-:W-:Y:S08]  /*a370*/  HMMA.16816.F32 R24, R124.reuse, R128, R24 ;  /* 0x000000807c18723c */ /* 0x040ff00000001818 */
[C---:B------:R-:W-:Y:S08]  /*a380*/  HMMA.16816.F32 R28, R124.reuse, R130, R28 ;  /* 0x000000827c1c723c */ /* 0x040ff0000000181c */
[C---:B------:R-:W-:Y:S08]  /*a390*/  HMMA.16816.F32 R84, R124.reuse, R104, R84 ;  /* 0x000000687c54723c */ /* 0x040ff00000001854 */
[----:B------:R-:W-:Y:S01]  /*a3a0*/  HMMA.16816.F32 R88, R124, R106, R88 ;  /* 0x0000006a7c58723c */ /* 0x000fe20000001858 */
[----:B------:R-:W1:Y:S07]  /*a3b0*/  LDSM.16.MT88.4 R104, [R161+0x5800] ;  /* 0x00580000a168783b */ /* 0x000e6e0000004200 */
[----:B------:R-:W-:Y:S01]  /*a3c0*/  HMMA.16816.F32 R128, R96, R148, R8 ;  /* 0x000000946080723c */ /* 0x000fe20000001808 */
[----:B------:R-:W5:Y:S07]  /*a3d0*/  LDSM.16.MT88.4 R8, [R160+0x1800] ;  /* 0x00180000a008783b */ /* 0x000f6e0000004200 */
[C---:B------:R-:W-:Y:S01]  /*a3e0*/  HMMA.16816.F32 R12, R124.reuse, R142, R12 ;  /* 0x0000008e7c0c723c */ /* 0x040fe2000000180c */
[----:B------:R-:W-:Y:S07]  /*a3f0*/  LDSM.16.MT88.4 R140, [R162+0x17800] ;  /* 0x01780000a28c783b */ /* 0x000fee0000004200 */
[C---:B------:R-:W-:Y:S08]  /*a400*/  HMMA.16816.F32 R16, R124.reuse, R136, R16 ;  /* 0x000000887c10723c */ /* 0x040ff00000001810 */
[C---:B------:R-:W-:Y:S08]  /*a410*/  HMMA.16816.F32 R60, R124.reuse, R112, R60 ;  /* 0x000000707c3c723c */ /* 0x040ff0000000183c */
[C---:B------:R-:W-:Y:S01]  /*a420*/  HMMA.16816.F32 R64, R124.reuse, R114, R64 ;  /* 0x000000727c40723c */ /* 0x040fe20000001840 */
[----:B------:R-:W5:Y:S07]  /*a430*/  LDSM.16.MT88.4 R112, [R162+0x15800] ;  /* 0x01580000a270783b */ /* 0x000f6e0000004200 */
[C---:B------:R-:W-:Y:S01]  /*a440*/  HMMA.16816.F32 R20, R124.reuse, R138, R20 ;  /* 0x0000008a7c14723c */ /* 0x040fe20000001814 */
[----:B------:R-:W-:Y:S07]  /*a450*/  LDSM.16.MT88.4 R136, [R161+0x3800] ;  /* 0x00380000a188783b */ /* 0x000fee0000004200 */
[C---:B--2---:R-:W-:Y:S08]  /*a460*/  HMMA.16816.F32 R76, R124.reuse, R108, R76 ;  /* 0x0000006c7c4c723c */ /* 0x044ff0000000184c */
[----:B------:R-:W-:Y:S01]  /*a470*/  HMMA.16816.F32 R80, R124, R110, R80 ;  /* 0x0000006e7c50723c */ /* 0x000fe20000001850 */
[----:B------:R-:W2:Y:S07]  /*a480*/  LDSM.16.MT88.4 R108, [R161+0x1800] ;  /* 0x00180000a16c783b */ /* 0x000eae0000004200 */
[C---:B---3--:R-:W-:Y:S08]  /*a490*/  HMMA.16816.F32 R68, R96.reuse, R120, R68 ;  /* 0x000000786044723c */ /* 0x048ff00000001844 */
[C---:B------:R-:W-:Y:S08]  /*a4a0*/  HMMA.16816.F32 R72, R96.reuse, R122, R72 ;  /* 0x0000007a6048723c */ /* 0x040ff00000001848 */
[C---:B------:R-:W-:Y:S01]  /*a4b0*/  HMMA.16816.F32 R124, R96.reuse, R150, R12 ;  /* 0x00000096607c723c */ /* 0x040fe2000000180c */
[----:B------:R-:W3:Y:S07]  /*a4c0*/  LDSM.16.MT88.4 R12, [R160+0x3800] ;  /* 0x00380000a00c783b */ /* 0x000eee0000004200 */
[C---:B----4-:R-:W-:Y:S01]  /*a4d0*/  HMMA.16816.F32 R120, R96.reuse, R116, R16 ;  /* 0x000000746078723c */ /* 0x050fe20000001810 */
[----:B------:R-:W4:Y:S07]  /*a4e0*/  LDSM.16.MT88.4 R16, [R160+0x5800] ;  /* 0x00580000a010783b */ /* 0x000f2e0000004200 */
[C---:B-1----:R-:W-:Y:S08]  /*a4f0*/  HMMA.16816.F32 R84, R96.reuse, R104, R84 ;  /* 0x000000686054723c */ /* 0x042ff00000001854 */
[C---:B------:R-:W-:Y:S08]  /*a500*/  HMMA.16816.F32 R88, R96.reuse, R106, R88 ;  /* 0x0000006a6058723c */ /* 0x040ff00000001858 */
[----:B-----5:R-:W-:Y:S01]  /*a510*/  HMMA.16816.F32 R104, R96, R8, R32 ;  /* 0x000000086068723c */ /* 0x020fe20000001820 */
        /* <DEDUP_REMOVED lines=30> */
[----:B------:R-:W-:-:S03]  /*a700*/  FADD.FTZ R203, R165, R166 ;  /* 0x000000a6a5cb7221 */ /* 0x000fc60000010000 */
[C---:B------:R-:W-:Y:S08]  /*a710*/  HMMA.16816.F32 R76, R96.reuse, R140, R76 ;  /* 0x0000008c604c723c */ /* 0x040ff0000000184c */
[C---:B------:R-:W-:Y:S08]  /*a720*/  HMMA.16816.F32 R80, R96.reuse, R142, R80 ;  /* 0x0000008e6050723c */ /* 0x040ff00000001850 */
[C---:B------:R-:W-:Y:S08]  /*a730*/  HMMA.16816.F32 R108, R96.reuse, R110, R28 ;  /* 0x0000006e606c723c */ /* 0x040ff0000000181c */
[C---:B------:R-:W-:Y:S08]  /*a740*/  HMMA.16816.F32 R52, R96.reuse, R136, R52 ;  /* 0x000000886034723c */ /* 0x040ff00000001834 */
[C---:B------:R-:W-:Y:S08]  /*a750*/  HMMA.16816.F32 R56, R96.reuse, R138, R56 ;  /* 0x0000008a6038723c */ /* 0x040ff00000001838 */
[C---:B------:R-:W-:Y:S08]  /*a760*/  HMMA.16816.F32 R100, R96.reuse, R10, R100 ;  /* 0x0000000a6064723c */ /* 0x040ff00000001864 */
[C---:B---3--:R-:W-:Y:S08]  /*a770*/  HMMA.16816.F32 R60, R96.reuse, R12, R60 ;  /* 0x0000000c603c723c */ /* 0x048ff0000000183c */
[C---:B------:R-:W-:Y:S08]  /*a780*/  HMMA.16816.F32 R64, R96.reuse, R14, R64 ;  /* 0x0000000e6040723c */ /* 0x040ff00000001840 */
[C---:B----4-:R-:W-:Y:S08]  /*a790*/  HMMA.16816.F32 R92, R96.reuse, R16, R92 ;  /* 0x00000010605c723c */ /* 0x050ff0000000185c */
[----:B------:R-:W-:-:S15]  /*a7a0*/  HMMA.16816.F32 R96, R96, R18, R4 ;  /* 0x000000126060723c */ /* 0x000fde0000001804 */
[----:B------:R-:W-:-:S05]  /*a7b0*/  NOP ;  /* 0x0000000000007918 */ /* 0x000fca0000000000 */
.L_x_61:
[----:B------:R-:W-:-:S13]  /*a7c0*/  ISETP.GE.AND P1, PT, R201, RZ, PT ;  /* 0x000000ffc900720c */ /* 0x000fda0003f26270 */
[----:B------:R-:W-:Y:S05]  /*a7d0*/  @!P1 BRA `(.L_x_64) ;  /* 0x0000002800e89947 */ /* 0x000fea0003800000 */
[----:B------:R-:W-:Y:S01]  /*a7e0*/  LOP3.LUT R6, R133, 0x1c0, R0, 0xf8, !PT ;  /* 0x000001c085067812 */ /* 0x000fe200078ef800 */
[----:B------:R-:W-:Y:S01]  /*a7f0*/  IMAD.SHL.U32 R190, R191, 0x20, RZ ;  /* 0x00000020bfbe7824 */ /* 0x000fe200078e00ff */
[C---:B------:R-:W-:Y:S01]  /*a800*/  LOP3.LUT R5, R0.reuse, 0x200, RZ, 0xc0, !PT ;  /* 0x0000020000057812 */ /* 0x040fe200078ec0ff */
[----:B------:R-:W1:Y:S01]  /*a810*/  LDCU.64 UR6, c[0x0][0x3c0] ;  /* 0x00007800ff0677ac */ /* 0x000e620008000a00 */
[--C-:B------:R-:W-:Y:S01]  /*a820*/  SHF.R.U32.HI R185, RZ, 0x1, R191.reuse ;  /* 0x00000001ffb97819 */ /* 0x100fe200000116bf */
[----:B------:R-:W-:Y:S01]  /*a830*/  IMAD.MOV.U32 R192, RZ, RZ, 0x20 ;  /* 0x00000020ffc07424 */ /* 0x000fe200078e00ff */
[----:B------:R-:W-:Y:S01]  /*a840*/  LOP3.LUT R195, R0, 0x400, RZ, 0xc0, !PT ;  /* 0x0000040000c37812 */ /* 0x000fe200078ec0ff */
[----:B------:R-:W-:Y:S01]  /*a850*/  IMAD.MOV.U32 R137, RZ, RZ, R132 ;  /* 0x000000ffff897224 */ /* 0x000fe200078e0084 */
[----:B------:R-:W-:Y:S01]  /*a860*/  LOP3.LUT R4, R6, 0x8, R191, 0x78, !PT ;  /* 0x0000000806047812 */ /* 0x000fe200078e78bf */
[----:B------:R-:W2:Y:S01]  /*a870*/  LDCU UR9, c[0x0][0x50c] ;  /* 0x0000a180ff0977ac */ /* 0x000ea20008000800 */
[----:B------:R-:W-:-:S02]  /*a880*/  LOP3.LUT R190, R5, 0x7c00, R190, 0xf8, !PT ;  /* 0x00007c0005be7812 */ /* 0x000fc400078ef8be */
[----:B------:R-:W-:Y:S01]  /*a890*/  LOP3.LUT R185, R6, 0x8, R185, 0x78, !PT ;  /* 0x0000000806b97812 */ /* 0x000fe200078e78b9 */
[----:B------:R-:W-:Y:S01]  /*a8a0*/  IMAD R195, R4, 0x2, R195 ;  /* 0x0000000204c37824 */ /* 0x000fe200078e02c3 */
[----:B------:R-:W-:Y:S01]  /*a8b0*/  SEL R192, R192, 0xffffffe0, !P0 ;  /* 0xffffffe0c0c07807 */ /* 0x000fe20004000000 */
[----:B------:R-:W3:Y:S01]  /*a8c0*/  LDCU UR4, c[0x0][0x45c] ;  /* 0x00008b80ff0477ac */ /* 0x000ee20008000800 */
[----:B------:R-:W-:Y:S02]  /*a8d0*/  LOP3.LUT R190, R190, R185, RZ, 0xfc, !PT ;  /* 0x000000b9bebe7212 */ /* 0x000fe400078efcff */
[----:B------:R-:W-:Y:S02]  /*a8e0*/  IADD3 R195, PT, PT, R195, UR5, RZ ;  /* 0x00000005c3c37c10 */ /* 0x000fe4000fffe0ff */
[----:B------:R-:W-:Y:S01]  /*a8f0*/  LOP3.LUT R185, R185, 0x200, R0, 0xf8, !PT ;  /* 0x00000200b9b97812 */ /* 0x000fe200078ef800 */
[----:B------:R-:W-:Y:S01]  /*a900*/  IMAD.MOV.U32 R0, RZ, RZ, R3 ;  /* 0x000000ffff007224 */ /* 0x000fe200078e0003 */
[----:B------:R-:W-:Y:S01]  /*a910*/  LEA R190, R190, UR5, 0x1 ;  /* 0x00000005bebe7c11 */ /* 0x000fe2000f8e08ff */
[----:B------:R-:W-:Y:S01]  /*a920*/  IMAD.IADD R193, R195, 0x1, R2 ;  /* 0x00000001c3c17824 */ /* 0x000fe200078e0202 */
[----:B------:R-:W-:Y:S01]  /*a930*/  LEA R185, R185, UR5, 0x1 ;  /* 0x00000005b9b97c11 */ /* 0x000fe2000f8e08ff */
[----:B------:R-:W-:Y:S01]  /*a940*/  IMAD.IADD R187, R195, 0x1, R192 ;  /* 0x00000001c3bb7824 */ /* 0x000fe200078e02c0 */
[----:B------:R-:W-:Y:S01]  /*a950*/  IADD3 R186, PT, PT, R192, R190, RZ ;  /* 0x000000bec0ba7210 */ /* 0x000fe20007ffe0ff */
[----:B------:R-:W-:Y:S01]  /*a960*/  IMAD.IADD R189, R2, 0x1, R190 ;  /* 0x0000000102bd7824 */ /* 0x000fe200078e02be */
[C---:B------:R-:W-:Y:S01]  /*a970*/  IADD3 R191, PT, PT, R192.reuse, R193, RZ ;  /* 0x000000c1c0bf7210 */ /* 0x040fe20007ffe0ff */
[C---:B------:R-:W-:Y:S01]  /*a980*/  VIADD R206, R185.reuse, 0x12000 ;  /* 0x00012000b9ce7836 */ /* 0x040fe20000000000 */
[----:B-1----:R-:W-:Y:S01]  /*a990*/  USHF.L.U64.HI UR8, UR6, 0x5, UR7 ;  /* 0x0000000506087899 */ /* 0x002fe20008010207 */
[C---:B------:R-:W-:Y:S01]  /*a9a0*/  IMAD.IADD R184, R192.reuse, 0x1, R185 ;  /* 0x00000001c0b87824 */ /* 0x040fe200078e02b9 */
[----:B------:R-:W-:Y:S01]  /*a9b0*/  USHF.L.U32 UR10, UR6, 0x5, URZ ;  /* 0x00000005060a7899 */ /* 0x000fe200080006ff */
[----:B------:R-:W-:Y:S01]  /*a9c0*/  VIADD R204, R185, 0x12040 ;  /* 0x00012040b9cc7836 */ /* 0x000fe20000000000 */
[----:B------:R-:W1:Y:S01]  /*a9d0*/  LDCU.64 UR6, c[0x0][0x3c0] ;  /* 0x00007800ff0677ac */ /* 0x000e620008000a00 */
[----:B------:R-:W-:Y:S01]  /*a9e0*/  IMAD.IADD R188, R192, 0x1, R189 ;  /* 0x00000001c0bc7824 */ /* 0x000fe200078e02bd */
[----:B--23--:R-:W-:Y:S08]  /*a9f0*/  BRA `(.L_x_65) ;  /* 0x00000000005c7947 */ /* 0x00cff00003800000 */
.L_x_67:
        /* <DEDUP_REMOVED lines=23> */
.L_x_65:
        /* <DEDUP_REMOVED lines=14> */
[----:B------:R-:W-:Y:S06]  /*ac50*/  LDGSTS.E.BYPASS.LTC128B.128 [R202+0x12000], desc[UR12][R138.64] ;  /* 0x120000008aca7fae */ /* 0x000fec000b981a0c */
[----:B------:R-:W-:Y:S06]  /*ac60*/  LDGSTS.E.BYPASS.LTC128B.128 [R202+0x14000], desc[UR12][R138.64+0x80] ;  /* 0x140000808aca7fae */ /* 0x000fec000b981a0c */
[----:B------:R-:W-:Y:S06]  /*ac70*/  LDGSTS.E.BYPASS.LTC128B.128 [R202+0x16000], desc[UR12][R138.64+0x100] ;  /* 0x160001008aca7fae */ /* 0x000fec000b981a0c */
[----:B------:R-:W-:Y:S06]  /*ac80*/  LDGSTS.E.BYPASS.LTC128B.128 [R202+0x13000], desc[UR12][R134.64] ;  /* 0x1300000086ca7fae */ /* 0x000fec000b981a0c */
[----:B------:R-:W-:Y:S06]  /*ac90*/  LDGSTS.E.BYPASS.LTC128B.128 [R202+0x15000], desc[UR12][R134.64+0x80] ;  /* 0x1500008086ca7fae */ /* 0x000fec000b981a0c */
[----:B------:R1:W-:Y:S06]  /*aca0*/  LDGSTS.E.BYPASS.LTC128B.128 [R202+0x17000], desc[UR12][R134.64+0x100] ;  /* 0x1700010086ca7fae */ /* 0x0003ec000b981a0c */
[----:B------:R-:W-:Y:S06]  /*acb0*/  LDSM.16.M88.4 R140, [R190] ;  /* 0x00000000be8c783b */ /* 0x000fec0000000200 */
[----:B------:R-:W2:Y:S06]  /*acc0*/  LDSM.16.M88.4 R144, [R195+0xc000] ;  /* 0x00c00000c390783b */ /* 0x000eac0000000200 */
[----:B------:R-:W3:Y:S06]  /*acd0*/  LDSM.16.M88.4 R148, [R195+0xc800] ;  /* 0x00c80000c394783b */ /* 0x000eec0000000200 */
[----:B------:R-:W4:Y:S06]  /*ace0*/  LDSM.16.M88.4 R152, [R195+0xd000] ;  /* 0x00d00000c398783b */ /* 0x000f2c0000000200 */
[----:B------:R-:W0:Y:S06]  /*acf0*/  LDGDEPBAR ;  /* 0x00000000000079af */ /* 0x000e2c0000000000 */
[----:B------:R-:W5:Y:S06]  /*ad00*/  LDSM.16.M88.4 R156, [R195+0xd800] ;  /* 0x00d80000c39c783b */ /* 0x000f6c0000000200 */
[----:B------:R-:W-:Y:S06]  /*ad10*/  LDSM.16.M88.4 R160, [R186] ;  /* 0x00000000baa0783b */ /* 0x000fec0000000200 */
[----:B------:R-:W5:Y:S01]  /*ad20*/  LDSM.16.M88.4 R164, [R187+0xc000] ;  /* 0x00c00000bba4783b */ /* 0x000f620000000200 */
[C---:B--2---:R-:W-:Y:S05]  /*ad30*/  HMMA.16816.F32 R4, R140.reuse, R144, RZ ;  /* 0x000000908c04723c */ /* 0x044fea00000018ff */
[----:B------:R-:W2:Y:S06]  /*ad40*/  LDSM.16.M88.4 R168, [R187+0xc800] ;  /* 0x00c80000bba8783b */ /* 0x000eac0000000200 */
[----:B------:R-:W2:Y:S01]  /*ad50*/  LDSM.16.M88.4 R172, [R187+0xd000] ;  /* 0x00d00000bbac783b */ /* 0x000ea20000000200 */
[C---:B------:R-:W-:Y:S05]  /*ad60*/  HMMA.16816.F32 R8, R140.reuse, R146, RZ ;  /* 0x000000928c08723c */ /* 0x040fea00000018ff */
[----:B------:R-:W2:Y:S03]  /*ad70*/  LDSM.16.M88.4 R144, [R187+0xd800] ;  /* 0x00d80000bb90783b */ /* 0x000ea60000000200 */
[C---:B---3--:R-:W-:Y:S03]  /*ad80*/  HMMA.16816.F32 R12, R140.reuse, R148, RZ ;  /* 0x000000948c0c723c */ /* 0x048fe600000018ff */
[----:B------:R-:W-:Y:S05]  /*ad90*/  LDSM.16.M88.4 R176, [R189] ;  /* 0x00000000bdb0783b */ /* 0x000fea0000000200 */
[C---:B------:R-:W-:Y:S01]  /*ada0*/  HMMA.16816.F32 R16, R140.reuse, R150, RZ ;  /* 0x000000968c10723c */ /* 0x040fe200000018ff */
[----:B------:R-:W3:Y:S06]  /*adb0*/  LDSM.16.M88.4 R180, [R193+0xc000] ;  /* 0x00c00000c1b4783b */ /* 0x000eec0000000200 */
[----:B------:R-:W-:Y:S01]  /*adc0*/  LDSM.16.M88.4 R148, [R193+0xd000] ;  /* 0x00d00000c194783b */ /* 0x000fe20000000200 */
[C---:B----4-:R-:W-:Y:S05]  /*add0*/  HMMA.16816.F32 R20, R140.reuse, R152, RZ ;  /* 0x000000988c14723c */ /* 0x050fea00000018ff */
[----:B-1----:R-:W-:Y:S03]  /*ade0*/  LDSM.16.M88.4 R132, [R191+0xc800] ;  /* 0x00c80000bf84783b */ /* 0x002fe60000000200 */
[C---:B------:R-:W-:Y:S03]  /*adf0*/  HMMA.16816.F32 R24, R140.reuse, R154, RZ ;  /* 0x0000009a8c18723c */ /* 0x040fe600000018ff */
[----:B------:R-:W-:Y:S05]  /*ae00*/  LDSM.16.M88.4 R152, [R193+0xd800] ;  /* 0x00d80000c198783b */ /* 0x000fea0000000200 */
[C---:B-----5:R-:W-:Y:S08]  /*ae10*/  HMMA.16816.F32 R28, R140.reuse, R156, RZ ;  /* 0x0000009c8c1c723c */ /* 0x060ff000000018ff */
[----:B------:R-:W-:Y:S01]  /*ae20*/  HMMA.16816.F32 R32, R140, R158, RZ ;  /* 0x0000009e8c20723c */ /* 0x000fe200000018ff */
[----:B------:R-:W1:Y:S06]  /*ae30*/  LDSM.16.M88.4 R140, [R193+0xc800] ;  /* 0x00c80000c18c783b */ /* 0x000e6c0000000200 */
[----:B------:R-:W-:Y:S01]  /*ae40*/  LDSM.16.M88.4 R156, [R188] ;  /* 0x00000000bc9c783b */ /* 0x000fe20000000200 */
[C---:B------:R-:W-:Y:S08]  /*ae50*/  HMMA.16816.F32 R4, R160.reuse, R164, R4 ;  /* 0x000000a4a004723c */ /* 0x040ff00000001804 */
[C---:B------:R-:W-:Y:S01]  /*ae60*/  HMMA.16816.F32 R8, R160.reuse, R166, R8 ;  /* 0x000000a6a008723c */ /* 0x040fe20000001808 */
[----:B------:R-:W4:Y:S07]  /*ae70*/  LDSM.16.M88.4 R164, [R191+0xc000] ;  /* 0x00c00000bfa4783b */ /* 0x000f2e0000000200 */
        /* <DEDUP_REMOVED lines=8> */
[----:B------:R-:W2:Y:S06]  /*af00*/  LDSM.16.M88.4 R144, [R191+0xd000] ;  /* 0x00d00000bf90783b */ /* 0x000eac0000000200 */
[----:B------:R-:W5:Y:S01]  /*af10*/  LDSM.16.M88.4 R160, [R191+0xd800] ;  /* 0x00d80000bfa0783b */ /* 0x000f620000000200 */
[C---:B---3--:R-:W-:Y:S08]  /*af20*/  HMMA.16816.F32 R4, R176.reuse, R180, R4 ;  /* 0x000000b4b004723c */ /* 0x048ff00000001804 */
[C---:B------:R-:W-:Y:S01]  /*af30*/  HMMA.16816.F32 R8, R176.reuse, R182, R8 ;  /* 0x000000b6b008723c */ /* 0x040fe20000001808 */
[----:B------:R-:W-:Y:S07]  /*af40*/  LDSM.16.M88.4 R180, [R187+0xe000] ;  /* 0x00e00000bbb4783b */ /* 0x000fee0000000200 */
[C---:B-1----:R-:W-:Y:S08]  /*af50*/  HMMA.16816.F32 R12, R176.reuse, R140, R12 ;  /* 0x0000008cb00c723c */ /* 0x042ff0000000180c */
[C---:B------:R-:W-:Y:S01]  /*af60*/  HMMA.16816.F32 R16, R176.reuse, R142, R16 ;  /* 0x0000008eb010723c */ /* 0x040fe20000001810 */
[----:B------:R-:W1:Y:S07]  /*af70*/  LDSM.16.M88.4 R140, [R195+0xe800] ;  /* 0x00e80000c38c783b */ /* 0x000e6e0000000200 */
[C---:B------:R-:W-:Y:S08]  /*af80*/  HMMA.16816.F32 R20, R176.reuse, R148, R20 ;  /* 0x00000094b014723c */ /* 0x040ff00000001814 */
[C---:B------:R-:W-:Y:S01]  /*af90*/  HMMA.16816.F32 R24, R176.reuse, R150, R24 ;  /* 0x00000096b018723c */ /* 0x040fe20000001818 */
[----:B------:R-:W3:Y:S07]  /*afa0*/  LDSM.16.M88.4 R148, [R195+0xf000] ;  /* 0x00f00000c394783b */ /* 0x000eee0000000200 */
[C---:B------:R-:W-:Y:S08]  /*afb0*/  HMMA.16816.F32 R28, R176.reuse, R152, R28 ;  /* 0x00000098b01c723c */ /* 0x040ff0000000181c */
[----:B------:R-:W-:Y:S01]  /*afc0*/  HMMA.16816.F32 R32, R176, R154, R32 ;  /* 0x0000009ab020723c */ /* 0x000fe20000001820 */
[----:B------:R-:W3:Y:S06]  /*afd0*/  LDSM.16.M88.4 R152, [R195+0xf800] ;  /* 0x00f80000c398783b */ /* 0x000eec0000000200 */
[----:B------:R-:W3:Y:S01]  /*afe0*/  LDSM.16.M88.4 R176, [R186+0x4000] ;  /* 0x00400000bab0783b */ /* 0x000ee20000000200 */
[C---:B----4-:R-:W-:Y:S08]  /*aff0*/  HMMA.16816.F32 R4, R156.reuse, R164, R4 ;  /* 0x000000a49c04723c */ /* 0x050ff00000001804 */
[C---:B------:R-:W-:Y:S01]  /*b000*/  HMMA.16816.F32 R8, R156.reuse, R166, R8 ;  /* 0x000000a69c08723c */ /* 0x040fe20000001808 */
[----:B------:R-:W-:Y:S07]  /*b010*/  LDSM.16.M88.4 R164, [R193+0xe000] ;  /* 0x00e00000c1a4783b */ /* 0x000fee0000000200 */
[C---:B------:R-:W-:Y:S08]  /*b020*/  HMMA.16816.F32 R12, R156.reuse, R132, R12 ;  /* 0x000000849c0c723c */ /* 0x040ff0000000180c */
[C---:B------:R-:W-:Y:S01]  /*b030*/  HMMA.16816.F32 R16, R156.reuse, R134, R16 ;  /* 0x000000869c10723c */ /* 0x040fe20000001810 */
[----:B------:R-:W4:Y:S07]  /*b040*/  LDSM.16.M88.4 R132, [R187+0xe800] ;  /* 0x00e80000bb84783b */ /* 0x000f2e0000000200 */
[C---:B--2---:R-:W-:Y:S08]  /*b050*/  HMMA.16816.F32 R20, R156.reuse, R144, R20 ;  /* 0x000000909c14723c */ /* 0x044ff00000001814 */
[C---:B------:R-:W-:Y:S01]  /*b060*/  HMMA.16816.F32 R24, R156.reuse, R146, R24 ;  /* 0x000000929c18723c */ /* 0x040fe20000001818 */
[----:B------:R-:W2:Y:S07]  /*b070*/  LDSM.16.M88.4 R144, [R187+0xf000] ;  /* 0x00f00000bb90783b */ /* 0x000eae0000000200 */
[C---:B-----5:R-:W-:Y:S08]  /*b080*/  HMMA.16816.F32 R28, R156.reuse, R160, R28 ;  /* 0x000000a09c1c723c */ /* 0x060ff0000000181c */
[----:B------:R-:W-:Y:S01]  /*b090*/  HMMA.16816.F32 R32, R156, R162, R32 ;  /* 0x000000a29c20723c */ /* 0x000fe20000001820 */
[----:B------:R-:W5:Y:S06]  /*b0a0*/  LDSM.16.M88.4 R156, [R187+0xf800] ;  /* 0x00f80000bb9c783b */ /* 0x000f6c0000000200 */
[----:B------:R-:W5:Y:S01]  /*b0b0*/  LDSM.16.M88.4 R160, [R189+0x4000] ;  /* 0x00400000bda0783b */ /* 0x000f620000000200 */
[C---:B------:R-:W-:Y:S08]  /*b0c0*/  HMMA.16816.F32 R4, R168.reuse, R172, R4 ;  /* 0x000000aca804723c */ /* 0x040ff00000001804 */
[C---:B------:R-:W-:Y:S01]  /*b0d0*/  HMMA.16816.F32 R8, R168.reuse, R174, R8 ;  /* 0x000000aea808723c */ /* 0x040fe20000001808 */
[----:B------:R-:W-:Y:S07]  /*b0e0*/  LDSM.16.M88.4 R172, [R191+0xe000] ;  /* 0x00e00000bfac783b */ /* 0x000fee0000000200 */
[C---:B-1----:R-:W-:Y:S08]  /*b0f0*/  HMMA.16816.F32 R12, R168.reuse, R140, R12 ;  /* 0x0000008ca80c723c */ /* 0x042ff0000000180c */
[C---:B------:R-:W-:Y:S01]  /*b100*/  HMMA.16816.F32 R16, R168.reuse, R142, R16 ;  /* 0x0000008ea810723c */ /* 0x040fe20000001810 */
[----:B------:R-:W1:Y:S07]  /*b110*/  LDSM.16.M88.4 R140, [R193+0xe800] ;  /* 0x00e80000c18c783b */ /* 0x000e6e0000000200 */
[C---:B---3--:R-:W-:Y:S08]  /*b120*/  HMMA.16816.F32 R20, R168.reuse, R148, R20 ;  /* 0x00000094a814723c */ /* 0x048ff00000001814 */
[C---:B------:R-:W-:Y:S01]  /*b130*/  HMMA.16816.F32 R24, R168.reuse, R150, R24 ;  /* 0x00000096a818723c */ /* 0x040fe20000001818 */
[----:B------:R-:W3:Y:S07]  /*b140*/  LDSM.16.M88.4 R148, [R193+0xf000] ;  /* 0x00f00000c194783b */ /* 0x000eee0000000200 */
[C---:B------:R-:W-:Y:S08]  /*b150*/  HMMA.16816.F32 R28, R168.reuse, R152, R28 ;  /* 0x00000098a81c723c */ /* 0x040ff0000000181c */
[----:B------:R-:W-:Y:S01]  /*b160*/  HMMA.16816.F32 R32, R168, R154, R32 ;  /* 0x0000009aa820723c */ /* 0x000fe20000001820 */
[----:B------:R-:W3:Y:S06]  /*b170*/  LDSM.16.M88.4 R152, [R193+0xf800] ;  /* 0x00f80000c198783b */ /* 0x000eec0000000200 */
[----:B------:R-:W3:Y:S01]  /*b180*/  LDSM.16.M88.4 R168, [R188+0x4000] ;  /* 0x00400000bca8783b */ /* 0x000ee20000000200 */
[C---:B------:R-:W-:Y:S08]  /*b190*/  HMMA.16816.F32 R4, R176.reuse, R180, R4 ;  /* 0x000000b4b004723c */ /* 0x040ff00000001804 */
[C---:B------:R-:W-:Y:S01]  /*b1a0*/  HMMA.16816.F32 R8, R176.reuse, R182, R8 ;  /* 0x000000b6b008723c */ /* 0x040fe20000001808 */
[----:B------:R-:W-:Y:S07]  /*b1b0*/  LDSM.16.M88.4 R180, [R191+0x10000] ;  /* 0x01000000bfb4783b */ /* 0x000fee0000000200 */
        /* <DEDUP_REMOVED lines=9> */
[----:B------:R-:W-:Y:S01]  /*b250*/  LDSM.16.M88.4 R176, [R195+0x10000] ;  /* 0x01000000c3b0783b */ /* 0x000fe20000000200 */
[C---:B------:R-:W-:Y:S08]  /*b260*/  HMMA.16816.F32 R4, R160.reuse, R164, R4 ;  /* 0x000000a4a004723c */ /* 0x040ff00000001804 */
[C---:B------:R-:W-:Y:S01]  /*b270*/  HMMA.16816.F32 R8, R160.reuse, R166, R8 ;  /* 0x000000a6a008723c */ /* 0x040fe20000001808 */
[----:B------:R-:W5:Y:S07]  /*b280*/  LDSM.16.M88.4 R164, [R190+0x8000] ;  /* 0x00800000bea4783b */ /* 0x000f6e0000000200 */
        /* <DEDUP_REMOVED lines=9> */
[----:B------:R-:W-:Y:S01]  /*b320*/  LDSM.16.M88.4 R160, [R186+0x8000] ;  /* 0x00800000baa0783b */ /* 0x000fe20000000200 */
[C---:B------:R-:W-:Y:S08]  /*b330*/  HMMA.16816.F32 R4, R168.reuse, R172, R4 ;  /* 0x000000aca804723c */ /* 0x040ff00000001804 */
[C---:B------:R-:W-:Y:S01]  /*b340*/  HMMA.16816.F32 R8, R168.reuse, R174, R8 ;  /* 0x000000aea808723c */ /* 0x040fe20000001808 */
[----:B------:R-:W3:Y:S07]  /*b350*/  LDSM.16.M88.4 R172, [R187+0x10000] ;  /* 0x01000000bbac783b */ /* 0x000eee0000000200 */
        /* <DEDUP_REMOVED lines=24> */
[C---:B------:R-:W-:Y:S08]  /*b4e0*/  HMMA.16816.F32 R8, R160.reuse, R174, R8 ;  /* 0x000000aea008723c */ /* 0x040ff00000001808 */
[C---:B----4-:R-:W-:Y:S08]  /*b4f0*/  HMMA.16816.F32 R12, R160.reuse, R132, R12 ;  /* 0x00000084a00c723c */ /* 0x050ff0000000180c */
[C---:B------:R-:W-:Y:S01]  /*b500*/  HMMA.16816.F32 R16, R160.reuse, R134, R16 ;  /* 0x00000086a010723c */ /* 0x040fe20000001810 */
[----:B------:R-:W4:Y:S07]  /*b510*/  LDSM.16.M88.4 R132, [R191+0x10800] ;  /* 0x01080000bf84783b */ /* 0x000f2e0000000200 */
[C---:B--2---:R-:W-:Y:S08]  /*b520*/  HMMA.16816.F32 R20, R160.reuse, R144, R20 ;  /* 0x00000090a014723c */ /* 0x044ff00000001814 */
[C---:B------:R-:W-:Y:S08]  /*b530*/  HMMA.16816.F32 R24, R160.reuse, R146, R24 ;  /* 0x00000092a018723c */ /* 0x040ff00000001818 */
[C---:B-----5:R-:W-:Y:S08]  /*b540*/  HMMA.16816.F32 R28, R160.reuse, R156, R28 ;  /* 0x0000009ca01c723c */ /* 0x060ff0000000181c */
[----:B------:R-:W-:Y:S08]  /*b550*/  HMMA.16816.F32 R32, R160, R158, R32 ;  /* 0x0000009ea020723c */ /* 0x000ff00000001820 */
[C---:B------:R-:W-:Y:S08]  /*b560*/  HMMA.16816.F32 R4, R168.reuse, R176, R4 ;  /* 0x000000b0a804723c */ /* 0x040ff00000001804 */
[C---:B------:R-:W-:Y:S08]  /*b570*/  HMMA.16816.F32 R8, R168.reuse, R178, R8 ;  /* 0x000000b2a808723c */ /* 0x040ff00000001808 */
[C---:B-1----:R-:W-:Y:S08]  /*b580*/  HMMA.16816.F32 R12, R168.reuse, R140, R12 ;  /* 0x0000008ca80c723c */ /* 0x042ff0000000180c */
[C---:B------:R-:W-:Y:S01]  /*b590*/  HMMA.16816.F32 R16, R168.reuse, R142, R16 ;  /* 0x0000008ea810723c */ /* 0x040fe20000001810 */
[----:B------:R-:W1:Y:S07]  /*b5a0*/  LDSM.16.M88.4 R140, [R191+0x11000] ;  /* 0x01100000bf8c783b */ /* 0x000e6e0000000200 */
[C---:B---3--:R-:W-:Y:S08]  /*b5b0*/  HMMA.16816.F32 R20, R168.reuse, R148, R20 ;  /* 0x00000094a814723c */ /* 0x048ff00000001814 */
[C---:B------:R-:W-:Y:S08]  /*b5c0*/  HMMA.16816.F32 R24, R168.reuse, R150, R24 ;  /* 0x00000096a818723c */ /* 0x040ff00000001818 */
[C---:B------:R-:W-:Y:S08]  /*b5d0*/  HMMA.16816.F32 R28, R168.reuse, R152, R28 ;  /* 0x00000098a81c723c */ /* 0x040ff0000000181c */
[----:B------:R-:W-:Y:S08]  /*b5e0*/  HMMA.16816.F32 R32, R168, R154, R32 ;  /* 0x0000009aa820723c */ /* 0x000ff00000001820 */
[C---:B------:R-:W-:Y:S08]  /*b5f0*/  HMMA.16816.F32 R4, R164.reuse, R180, R4 ;  /* 0x000000b4a404723c */ /* 0x040ff00000001804 */
[C---:B------:R-:W-:Y:S08]  /*b600*/  HMMA.16816.F32 R8, R164.reuse, R182, R8 ;  /* 0x000000b6a408723c */ /* 0x040ff00000001808 */
[C---:B----4-:R-:W-:Y:S03]  /*b610*/  HMMA.16816.F32 R12, R164.reuse, R132, R12 ;  /* 0x00000084a40c723c */ /* 0x050fe6000000180c */
[----:B------:R-:W-:Y:S01]  /*b620*/  FMUL.FTZ R229, R4, UR9 ;  /* 0x0000000904e57c20 */ /* 0x000fe20008410000 */
[----:B------:R-:W-:Y:S01]  /*b630*/  FMUL.FTZ R227, R5, UR9 ;  /* 0x0000000905e37c20 */ /* 0x000fe20008410000 */
[----:B------:R-:W-:Y:S01]  /*b640*/  FMUL.FTZ R226, R6, UR9 ;  /* 0x0000000906e27c20 */ /* 0x000fe20008410000 */
[----:B------:R-:W-:Y:S02]  /*b650*/  FMUL.FTZ R224, R7, UR9 ;  /* 0x0000000907e07c20 */ /* 0x000fe40008410000 */
[C---:B------:R-:W-:Y:S01]  /*b660*/  HMMA.16816.F32 R16, R164.reuse, R134, R16 ;  /* 0x00000086a410723c */ /* 0x040fe20000001810 */
[----:B------:R-:W-:Y:S01]  /*b670*/  MUFU.TANH R229, R229 ;  /* 0x000000e500e57308 */ /* 0x000fe20000002400 */
[----:B------:R-:W2:Y:S01]  /*b680*/  LDSM.16.M88.4 R132, [R191+0x11800] ;  /* 0x01180000bf84783b */ /* 0x000ea20000000200 */
[----:B------:R-:W-:Y:S04]  /*b690*/  DEPBAR.LE SB0, 0x0 ;  /* 0x000080000000791a */ /* 0x000fe80000000000 */
[----:B------:R-:W-:Y:S01]  /*b6a0*/  FMUL.FTZ R233, R8, UR9 ;  /* 0x0000000908e97c20 */ /* 0x000fe20008410000 */
[C---:B-1----:R-:W-:Y:S03]  /*b6b0*/  HMMA.16816.F32 R20, R164.reuse, R140, R20 ;  /* 0x0000008ca414723c */ /* 0x042fe60000001814 */
[----:B------:R-:W1:Y:S01]  /*b6c0*/  MUFU.TANH R227, R227 ;  /* 0x000000e300e37308 */ /* 0x000e620000002400 */
[----:B------:R-:W-:Y:S01]  /*b6d0*/  BAR.SYNC.DEFER_BLOCKING 0x0 ;  /* 0x0000000000007b1d */ /* 0x000fe20000010000 */
[----:B------:R-:W-:Y:S01]  /*b6e0*/  FMUL.FTZ R231, R9, UR9 ;  /* 0x0000000909e77c20 */ /* 0x000fe20008410000 */
[----:B------:R-:W-:Y:S01]  /*b6f0*/  FMUL.FTZ R230, R10, UR9 ;  /* 0x000000090ae67c20 */ /* 0x000fe20008410000 */
[----:B------:R-:W-:Y:S01]  /*b700*/  FMUL.FTZ R228, R11, UR9 ;  /* 0x000000090be47c20 */ /* 0x000fe20008410000 */
[C---:B------:R-:W-:Y:S05]  /*b710*/  HMMA.16816.F32 R24, R164.reuse, R142, R24 ;  /* 0x0000008ea418723c */ /* 0x040fea0000001818 */
[----:B------:R-:W-:Y:S01]  /*b720*/  MUFU.TANH R226, R226 ;  /* 0x000000e200e27308 */ /* 0x000fe20000002400 */
[----:B------:R-:W-:Y:S01]  /*b730*/  FMUL.FTZ R223, R12, UR9 ;  /* 0x000000090cdf7c20 */ /* 0x000fe20008410000 */
[----:B------:R-:W-:Y:S01]  /*b740*/  FMUL.FTZ R225, R13, UR9 ;  /* 0x000000090de17c20 */ /* 0x000fe20008410000 */
[----:B------:R-:W-:Y:S01]  /*b750*/  FMUL.FTZ R222, R14, UR9 ;  /* 0x000000090ede7c20 */ /* 0x000fe20008410000 */
[----:B------:R-:W-:Y:S01]  /*b760*/  FMUL.FTZ R220, R15, UR9 ;  /* 0x000000090fdc7c20 */ /* 0x000fe20008410000 */
[----:B------:R-:W-:Y:S01]  /*b770*/  FMUL.FTZ R221, R16, UR9 ;  /* 0x0000000910dd7c20 */ /* 0x000fe20008410000 */
[----:B------:R-:W-:Y:S04]  /*b780*/  FMUL.FTZ R219, R17, UR9 ;  /* 0x0000000911db7c20 */ /* 0x000fe80008410000 */
[----:B------:R-:W3:Y:S01]  /*b790*/  MUFU.TANH R224, R224 ;  /* 0x000000e000e07308 */ /* 0x000ee20000002400 */
[----:B------:R-:W-:Y:S01]  /*b7a0*/  FMUL.FTZ R218, R18, UR9 ;  /* 0x0000000912da7c20 */ /* 0x000fe20008410000 */
[----:B------:R-:W-:Y:S01]  /*b7b0*/  FMUL.FTZ R216, R19, UR9 ;  /* 0x0000000913d87c20 */ /* 0x000fe20008410000 */
[----:B------:R-:W-:Y:S01]  /*b7c0*/  FMUL.FTZ R217, R20, UR9 ;  /* 0x0000000914d97c20 */ /* 0x000fe20008410000 */
[----:B------:R-:W-:Y:S01]  /*b7d0*/  FMUL.FTZ R215, R21, UR9 ;  /* 0x0000000915d77c20 */ /* 0x000fe20008410000 */
[----:B------:R-:W-:Y:S01]  /*b7e0*/  FMUL.FTZ R214, R22, UR9 ;  /* 0x0000000916d67c20 */ /* 0x000fe20008410000 */
[----:B------:R-:W-:Y:S01]  /*b7f0*/  FMUL.FTZ R212, R23, UR9 ;  /* 0x0000000917d47c20 */ /* 0x000fe20008410000 */
[----:B-1----:R-:W-:Y:S03]  /*b800*/  FMNMX3.FTZ R2, R137, R229, R227, !PT ;  /* 0x000000e589027276 */ /* 0x002fe600078100e3 */
[----:B------:R-:W-:Y:S01]  /*b810*/  MUFU.TANH R233, R233 ;  /* 0x000000e900e97308 */ /* 0x000fe20000002400 */
[----:B------:R-:W-:Y:S01]  /*b820*/  FMUL.FTZ R213, R24, UR9 ;  /* 0x0000000918d57c20 */ /* 0x000fe20008410000 */
[----:B------:R-:W-:Y:S01]  /*b830*/  FMUL.FTZ R211, R25, UR9 ;  /* 0x0000000919d37c20 */ /* 0x000fe20008410000 */
[----:B------:R-:W-:Y:S01]  /*b840*/  FMUL.FTZ R210, R26, UR9 ;  /* 0x000000091ad27c20 */ /* 0x000fe20008410000 */
[----:B------:R-:W-:Y:S06]  /*b850*/  FMUL.FTZ R208, R27, UR9 ;  /* 0x000000091bd07c20 */ /* 0x000fec0008410000 */
[----:B------:R-:W1:Y:S01]  /*b860*/  MUFU.TANH R231, R231 ;  /* 0x000000e700e77308 */ /* 0x000e620000002400 */
[C---:B--2---:R-:W-:Y:S03]  /*b870*/  HMMA.16816.F32 R28, R164.reuse, R132, R28 ;  /* 0x00000084a41c723c */ /* 0x044fe6000000181c */
[----:B---3--:R-:W-:Y:S06]  /*b880*/  FMNMX3.FTZ R3, R0, R226, R224, !PT ;  /* 0x000000e200037276 */ /* 0x008fec00078100e0 */
[----:B------:R-:W-:Y:S01]  /*b890*/  MUFU.TANH R230, R230 ;  /* 0x000000e600e67308 */ /* 0x000fe20000002400 */
[----:B------:R-:W-:Y:S09]  /*b8a0*/  HMMA.16816.F32 R32, R164, R134, R32 ;  /* 0x00000086a420723c */ /* 0x000ff20000001820 */
[----:B------:R-:W2:Y:S01]  /*b8b0*/  MUFU.TANH R228, R228 ;  /* 0x000000e400e47308 */ /* 0x000ea20000002400 */
[----:B-1----:R-:W-:Y:S01]  /*b8c0*/  FMNMX3.FTZ R2, R2, R233, R231, !PT ;  /* 0x000000e902027276 */ /* 0x002fe200078100e7 */
[----:B------:R-:W-:Y:S01]  /*b8d0*/  FMUL.FTZ R209, R28, UR9 ;  /* 0x000000091cd17c20 */ /* 0x000fe20008410000 */
[----:B------:R-:W-:Y:S01]  /*b8e0*/  FMUL.FTZ R207, R29, UR9 ;  /* 0x000000091dcf7c20 */ /* 0x000fe20008410000 */
[----:B------:R-:W-:Y:S01]  /*b8f0*/  FMUL.FTZ R136, R30, UR9 ;  /* 0x000000091e887c20 */ /* 0x000fe20008410000 */
[----:B------:R-:W-:Y:S05]  /*b900*/  FMUL.FTZ R135, R31, UR9 ;  /* 0x000000091f877c20 */ /* 0x000fea0008410000 */
[----:B------:R-:W-:Y:S01]  /*b910*/  MUFU.TANH R223, R223 ;  /* 0x000000df00df7308 */ /* 0x000fe20000002400 */
[----:B------:R-:W-:Y:S01]  /*b920*/  FMUL.FTZ R139, R32, UR9 ;  /* 0x00000009208b7c20 */ /* 0x000fe20008410000 */
[----:B------:R-:W-:Y:S01]  /*b930*/  FMUL.FTZ R138, R33, UR9 ;  /* 0x00000009218a7c20 */ /* 0x000fe20008410000 */
[----:B------:R-:W-:Y:S01]  /*b940*/  FMUL.FTZ R34, R34, UR9 ;  /* 0x0000000922227c20 */ /* 0x000fe20008410000 */
[----:B------:R-:W-:Y:S06]  /*b950*/  FMUL.FTZ R35, R35, UR9 ;  /* 0x0000000923237c20 */ /* 0x000fec0008410000 */
[----:B------:R-:W1:Y:S01]  /*b960*/  MUFU.TANH R225, R225 ;  /* 0x000000e100e17308 */ /* 0x000e620000002400 */
[----:B--2---:R-:W-:Y:S09]  /*b970*/  FMNMX3.FTZ R3, R3, R230, R228, !PT ;  /* 0x000000e603037276 */ /* 0x004ff200078100e4 */
[----:B------:R-:W-:Y:S10]  /*b980*/  MUFU.TANH R222, R222 ;  /* 0x000000de00de7308 */ /* 0x000ff40000002400 */
[----:B------:R-:W2:Y:S01]  /*b990*/  MUFU.TANH R220, R220 ;  /* 0x000000dc00dc7308 */ /* 0x000ea20000002400 */
[----:B-1----:R-:W-:Y:S09]  /*b9a0*/  FMNMX3.FTZ R2, R2, R223, R225, !PT ;  /* 0x000000df02027276 */ /* 0x002ff200078100e1 */
[----:B------:R-:W-:Y:S10]  /*b9b0*/  MUFU.TANH R221, R221 ;  /* 0x000000dd00dd7308 */ /* 0x000ff40000002400 */
        /* <DEDUP_REMOVED lines=26> */
[----:B------:R2:W3:Y:S10]  /*bb60*/  MUFU.TANH R134, R34 ;  /* 0x0000002200867308 */ /* 0x0004f40000002400 */
[----:B------:R2:W4:Y:S01]  /*bb70*/  MUFU.TANH R133, R35 ;  /* 0x0000002300857308 */ /* 0x0005220000002400 */
[----:B-1----:R-:W-:Y:S01]  /*bb80*/  FMNMX3.FTZ R232, R2, R139, R138, !PT ;  /* 0x0000008b02e87276 */ /* 0x002fe2000781008a */
[----:B------:R-:W-:Y:S06]  /*bb90*/  @P0 BRA `(.L_x_67) ;  /* 0xffffffec00980947 */ /* 0x000fec000383ffff */
.L_x_66:
[----:B------:R-:W5:Y:S01]  /*bba0*/  SHFL.BFLY PT, R3, R232, 0x2, 0x1f ;  /* 0x0c401f00e8037f89 */ /* 0x000f6200000e0000 */
[----:B---34-:R-:W-:Y:S02]  /*bbb0*/  FMNMX3.FTZ R7, R7, R134, R133, !PT ;  /* 0x0000008607077276 */ /* 0x018fe40007810085 */
[----:B------:R-:W-:Y:S05]  /*bbc0*/  MOV R165, R204 ;  /* 0x000000cc00a57202 */ /* 0x000fea0000000f00 */
[----:B-1----:R-:W-:Y:S01]  /*bbd0*/  LDSM.16.MT88.4 R12, [R185+0x12000] ;  /* 0x01200000b90c783b */ /* 0x002fe20000004200 */
[----:B------:R-:W-:Y:S04]  /*bbe0*/  @P6 IADD3 R165, PT, PT, R206, -0x40, RZ ;  /* 0xffffffc0cea56810 */ /* 0x000fe80007ffe0ff */
[----:B------:R-:W-:Y:S03]  /*bbf0*/  IADD3 R164, PT, PT, R192, R165, RZ ;  /* 0x000000a5c0a47210 */ /* 0x000fe60007ffe0ff */
[----:B------:R-:W1:Y:S08]  /*bc00*/  SHFL.BFLY PT, R2, R7, 0x2, 0x1f ;  /* 0x0c401f0007027f89 */ /* 0x000e7000000e0000 */
[----:B------:R-:W-:Y:S08]  /*bc10*/  LDSM.16.MT88.4 R20, [R184+0x12000] ;  /* 0x01200000b814783b */ /* 0x000ff00000004200 */
[----:B------:R-:W-:Y:S08]  /*bc20*/  LDSM.16.MT88.4 R28, [R165] ;  /* 0x00000000a51c783b */ /* 0x000ff00000004200 */
[----:B------:R-:W-:Y:S08]  /*bc30*/  LDSM.16.MT88.4 R140, [R184+0x14800] ;  /* 0x01480000b88c783b */ /* 0x000ff00000004200 */
[----:B------:R-:W-:Y:S08]  /*bc40*/  LDSM.16.MT88.4 R148, [R184+0x15800] ;  /* 0x01580000b894783b */ /* 0x000ff00000004200 */
[----:B------:R-:W-:Y:S08]  /*bc50*/  LDSM.16.MT88.4 R152, [R165+0x3800] ;  /* 0x00380000a598783b */ /* 0x000ff00000004200 */
[----:B------:R-:W-:Y:S08]  /*bc60*/  LDSM.16.MT88.4 R156, [R164+0x3800] ;  /* 0x00380000a49c783b */ /* 0x000ff00000004200 */
[----:B------:R-:W-:Y:S01]  /*bc70*/  LDSM.16.MT88.4 R160, [R185+0x17800] ;  /* 0x01780000b9a0783b */ /* 0x000fe20000004200 */
[----:B-----5:R-:W-:Y:S02]  /*bc80*/  FMNMX.FTZ R9, R232, R3, !PT ;  /* 0x00000003e8097209 */ /* 0x020fe40007810000 */
[----:B-1----:R-:W-:Y:S05]  /*bc90*/  FMNMX.FTZ R4, R7, R2, !PT ;  /* 0x0000000207047209 */ /* 0x002fea0007810000 */
[----:B------:R-:W1:Y:S08]  /*bca0*/  SHFL.BFLY PT, R132, R9, 0x1, 0x1f ;  /* 0x0c201f0009847f89 */ /* 0x000e7000000e0000 */
[----:B------:R-:W3:Y:S01]  /*bcb0*/  SHFL.BFLY PT, R3, R4, 0x1, 0x1f ;  /* 0x0c201f0004037f89 */ /* 0x000ee200000e0000 */
[----:B-1----:R-:W-:Y:S02]  /*bcc0*/  FMNMX.FTZ R132, R9, R132, !PT ;  /* 0x0000008409847209 */ /* 0x002fe40007810000 */
[----:B---3--:R-:W-:Y:S03]  /*bcd0*/  FMNMX.FTZ R3, R4, R3, !PT ;  /* 0x0000000304037209 */ /* 0x008fe60007810000 */
[C---:B------:R-:W-:Y:S01]  /*bce0*/  FMUL.FTZ R144, R132.reuse, UR4 ;  /* 0x0000000484907c20 */ /* 0x040fe20008410000 */
[C---:B------:R-:W-:Y:S01]  /*bcf0*/  FSETP.NEU.FTZ.AND P0, PT, R132.reuse, -INF , PT ;  /* 0xff8000008400780b */ /* 0x040fe20003f1d000 */
[----:B------:R-:W-:Y:S01]  /*bd00*/  FADD.FTZ R2, -R132, R137 ;  /* 0x0000008984027221 */ /* 0x000fe20000010100 */
[C---:B------:R-:W-:Y:S02]  /*bd10*/  FMUL.FTZ R137, R3.reuse, UR4 ;  /* 0x0000000403897c20 */ /* 0x040fe40008410000 */
[----:B------:R-:W-:Y:S01]  /*bd20*/  FSEL R144, R144, RZ, P0 ;  /* 0x000000ff90907208 */ /* 0x000fe20000000000 */
[C---:B------:R-:W-:Y:S01]  /*bd30*/  FADD.FTZ R0, -R3.reuse, R0 ;  /* 0x0000000003007221 */ /* 0x040fe20000010100 */
[----:B------:R-:W-:Y:S01]  /*bd40*/  FSETP.NEU.FTZ.AND P0, PT, R3, -INF , PT ;  /* 0xff8000000300780b */ /* 0x000fe20003f1d000 */
[----:B------:R-:W-:Y:S02]  /*bd50*/  FMUL.FTZ R5, R2, UR4 ;  /* 0x0000000402057c20 */ /* 0x000fe40008410000 */
[--C-:B------:R-:W-:Y:S01]  /*bd60*/  FFMA.FTZ R173, R229, UR4, -R144.reuse ;  /* 0x00000004e5ad7c23 */ /* 0x100fe20008010890 */
[----:B------:R-:W-:Y:S01]  /*bd70*/  FSEL R137, R137, RZ, P0 ;  /* 0x000000ff89897208 */ /* 0x000fe20000000000 */
[--C-:B------:R-:W-:Y:S01]  /*bd80*/  FFMA.FTZ R172, R227, UR4, -R144.reuse ;  /* 0x00000004e3ac7c23 */ /* 0x100fe20008010890 */
[--C-:B------:R-:W-:Y:S01]  /*bd90*/  FFMA.FTZ R170, R233, UR4, -R144.reuse ;  /* 0x00000004e9aa7c23 */ /* 0x100fe20008010890 */
[--C-:B------:R-:W-:Y:S01]  /*bda0*/  FFMA.FTZ R169, R231, UR4, -R144.reuse ;  /* 0x00000004e7a97c23 */ /* 0x100fe20008010890 */
[----:B------:R-:W-:Y:S01]  /*bdb0*/  FMUL.FTZ R6, R0, UR4 ;  /* 0x0000000400067c20 */ /* 0x000fe20008410000 */
[--C-:B------:R-:W-:Y:S01]  /*bdc0*/  FFMA.FTZ R171, R226, UR4, -R137.reuse ;  /* 0x00000004e2ab7c23 */ /* 0x100fe20008010889 */
[--C-:B------:R-:W-:Y:S01]  /*bdd0*/  FFMA.FTZ R168, R224, UR4, -R137.reuse ;  /* 0x00000004e0a87c23 */ /* 0x100fe20008010889 */
[--C-:B------:R-:W-:Y:S01]  /*bde0*/  FFMA.FTZ R167, R230, UR4, -R137.reuse ;  /* 0x00000004e6a77c23 */ /* 0x100fe20008010889 */
[--C-:B------:R-:W-:Y:S01]  /*bdf0*/  FFMA.FTZ R166, R228, UR4, -R137.reuse ;  /* 0x00000004e4a67c23 */ /* 0x100fe20008010889 */
[----:B------:R-:W1:Y:S01]  /*be00*/  MUFU.EX2 R2, R5 ;  /* 0x0000000500027308 */ /* 0x000e620000000800 */
[--C-:B------:R-:W-:Y:S01]  /*be10*/  FFMA.FTZ R174, R223, UR4, -R144.reuse ;  /* 0x00000004dfae7c23 */ /* 0x100fe20008010890 */
[--C-:B------:R-:W-:Y:S01]  /*be20*/  FFMA.FTZ R175, R225, UR4, -R144.reuse ;  /* 0x00000004e1af7c23 */ /* 0x100fe20008010890 */
[--C-:B------:R-:W-:Y:S01]  /*be30*/  FFMA.FTZ R178, R221, UR4, -R144.reuse ;  /* 0x00000004ddb27c23 */ /* 0x100fe20008010890 */
[--C-:B------:R-:W-:Y:S01]  /*be40*/  FFMA.FTZ R179, R219, UR4, -R144.reuse ;  /* 0x00000004dbb37c23 */ /* 0x100fe20008010890 */
[--C-:B------:R-:W-:Y:S01]  /*be50*/  FFMA.FTZ R180, R218, UR4, -R137.reuse ;  /* 0x00000004dab47c23 */ /* 0x100fe20008010889 */
[--C-:B------:R-:W-:Y:S01]  /*be60*/  FFMA.FTZ R183, R215, UR4, -R144.reuse ;  /* 0x00000004d7b77c23 */ /* 0x100fe20008010890 */
[--C-:B------:R-:W-:Y:S03]  /*be70*/  FFMA.FTZ R182, R217, UR4, -R144.reuse ;  /* 0x00000004d9b67c23 */ /* 0x100fe60008010890 */
[----:B------:R-:W3:Y:S01]  /*be80*/  MUFU.EX2 R0, R6 ;  /* 0x0000000600007308 */ /* 0x000ee20000000800 */
[--C-:B------:R-:W-:Y:S01]  /*be90*/  FFMA.FTZ R211, R211, UR4, -R144.reuse ;  /* 0x00000004d3d37c23 */ /* 0x100fe20008010890 */
[--C-:B------:R-:W-:Y:S01]  /*bea0*/  FFMA.FTZ R207, R207, UR4, -R144.reuse ;  /* 0x00000004cfcf7c23 */ /* 0x100fe20008010890 */
[--C-:B------:R-:W-:Y:S01]  /*beb0*/  FFMA.FTZ R215, R212, UR4, -R137.reuse ;  /* 0x00000004d4d77c23 */ /* 0x100fe20008010889 */
[--C-:B------:R-:W-:Y:S01]  /*bec0*/  FFMA.FTZ R212, R213, UR4, -R144.reuse ;  /* 0x00000004d5d47c23 */ /* 0x100fe20008010890 */
[--C-:B------:R-:W-:Y:S01]  /*bed0*/  FFMA.FTZ R213, R208, UR4, -R137.reuse ;  /* 0x00000004d0d57c23 */ /* 0x100fe20008010889 */
[--C-:B------:R-:W-:Y:S01]  /*bee0*/  FFMA.FTZ R208, R209, UR4, -R144.reuse ;  /* 0x00000004d1d07c23 */ /* 0x100fe20008010890 */
[--C-:B------:R-:W-:Y:S03]  /*bef0*/  FFMA.FTZ R209, R136, UR4, -R137.reuse ;  /* 0x0000000488d17c23 */ /* 0x100fe60008010889 */
[----:B------:R-:W-:Y:S01]  /*bf00*/  MUFU.EX2 R173, R173 ;  /* 0x000000ad00ad7308 */ /* 0x000fe20000000800 */
[C---:B-1----:R-:W-:Y:S01]  /*bf10*/  FMUL.FTZ R4, R2.reuse, R128 ;  /* 0x0000008002047220 */ /* 0x042fe20000410000 */
[C---:B------:R-:W-:Y:S01]  /*bf20*/  FMUL.FTZ R5, R2.reuse, R129 ;  /* 0x0000008102057220 */ /* 0x040fe20000410000 */
[C---:B------:R-:W-:Y:S01]  /*bf30*/  FMUL.FTZ R8, R2.reuse, R124 ;  /* 0x0000007c02087220 */ /* 0x040fe20000410000 */
[C---:B------:R-:W-:Y:S01]  /*bf40*/  FMUL.FTZ R9, R2.reuse, R125 ;  /* 0x0000007d02097220 */ /* 0x040fe20000410000 */
[C---:B------:R-:W-:Y:S01]  /*bf50*/  FMUL.FTZ R16, R2.reuse, R116 ;  /* 0x0000007402107220 */ /* 0x040fe20000410000 */
[C---:B------:R-:W-:Y:S01]  /*bf60*/  FMUL.FTZ R17, R2.reuse, R117 ;  /* 0x0000007502117220 */ /* 0x040fe20000410000 */
[----:B------:R-:W-:Y:S03]  /*bf70*/  FMUL.FTZ R24, R2, R108 ;  /* 0x0000006c02187220 */ /* 0x000fe60000410000 */
[----:B------:R-:W1:Y:S01]  /*bf80*/  MUFU.EX2 R172, R172 ;  /* 0x000000ac00ac7308 */ /* 0x000e620000000800 */
[C---:B---3--:R-:W-:Y:S01]  /*bf90*/  FMUL.FTZ R6, R0.reuse, R130 ;  /* 0x0000008200067220 */ /* 0x048fe20000410000 */
[C---:B------:R-:W-:Y:S01]  /*bfa0*/  FMUL.FTZ R7, R0.reuse, R131 ;  /* 0x0000008300077220 */ /* 0x040fe20000410000 */
[C---:B------:R-:W-:Y:S01]  /*bfb0*/  FMUL.FTZ R10, R0.reuse, R126 ;  /* 0x0000007e000a7220 */ /* 0x040fe20000410000 */
[C---:B------:R-:W-:Y:S01]  /*bfc0*/  FMUL.FTZ R11, R0.reuse, R127 ;  /* 0x0000007f000b7220 */ /* 0x040fe20000410000 */
[C---:B------:R-:W-:Y:S01]  /*bfd0*/  FMUL.FTZ R18, R0.reuse, R118 ;  /* 0x0000007600127220 */ /* 0x040fe20000410000 */
[----:B------:R-:W-:Y:S01]  /*bfe0*/  FMUL.FTZ R19, R0, R119 ;  /* 0x0000007700137220 */ /* 0x000fe20000410000 */
[----:B------:R-:W-:Y:S03]  /*bff0*/  LDSM.16.MT88.4 R124, [R185+0x14800] ;  /* 0x01480000b97c783b */ /* 0x000fe60000004200 */
[----:B------:R-:W-:Y:S01]  /*c000*/  MUFU.EX2 R171, R171 ;  /* 0x000000ab00ab7308 */ /* 0x000fe20000000800 */
[----:B------:R-:W-:Y:S01]  /*c010*/  FMUL.FTZ R25, R2, R109 ;  /* 0x0000006d02197220 */ /* 0x000fe20000410000 */
[C---:B------:R-:W-:Y:S01]  /*c020*/  FMUL.FTZ R26, R0.reuse, R110 ;  /* 0x0000006e001a7220 */ /* 0x040fe20000410000 */
[----:B------:R-:W-:Y:S01]  /*c030*/  FMUL.FTZ R27, R0, R111 ;  /* 0x0000006f001b7220 */ /* 0x000fe20000410000 */
[C---:B------:R-:W-:Y:S01]  /*c040*/  FMUL.FTZ R32, R2.reuse, R100 ;  /* 0x0000006402207220 */ /* 0x040fe20000410000 */
[----:B------:R-:W-:Y:S01]  /*c050*/  FMUL.FTZ R33, R2, R101 ;  /* 0x0000006502217220 */ /* 0x000fe20000410000 */
[----:B--2---:R-:W-:Y:S01]  /*c060*/  FMUL.FTZ R34, R0, R102 ;  /* 0x0000006600227220 */ /* 0x004fe20000410000 */
[----:B------:R-:W-:Y:S03]  /*c070*/  LDSM.16.MT88.4 R108, [R164+0x2000] ;  /* 0x00200000a46c783b */ /* 0x000fe60000004200 */
[----:B------:R-:W2:Y:S01]  /*c080*/  MUFU.EX2 R168, R168 ;  /* 0x000000a800a87308 */ /* 0x000ea20000000800 */
[----:B-1----:R-:W-:Y:S01]  /*c090*/  F2FP.F16.F32.PACK_AB R128, R172, R173 ;  /* 0x000000adac80723e */ /* 0x002fe200000000ff */
[----:B------:R-:W-:Y:S01]  /*c0a0*/  FMUL.FTZ R35, R0, R103 ;  /* 0x0000006700237220 */ /* 0x000fe20000410000 */
[C---:B------:R-:W-:Y:S01]  /*c0b0*/  FMUL.FTZ R36, R2.reuse, R36 ;  /* 0x0000002402247220 */ /* 0x040fe20000410000 */
[----:B------:R-:W-:Y:S01]  /*c0c0*/  FMUL.FTZ R37, R2, R37 ;  /* 0x0000002502257220 */ /* 0x000fe20000410000 */
[C---:B------:R-:W-:Y:S01]  /*c0d0*/  FMUL.FTZ R38, R0.reuse, R38 ;  /* 0x0000002600267220 */ /* 0x040fe20000410000 */
[----:B------:R-:W-:Y:S01]  /*c0e0*/  FMUL.FTZ R39, R0, R39 ;  /* 0x0000002700277220 */ /* 0x000fe20000410000 */
[----:B------:R-:W-:Y:S03]  /*c0f0*/  LDSM.16.MT88.4 R100, [R165+0x2000] ;  /* 0x00200000a564783b */ /* 0x000fe60000004200 */
[----:B------:R-:W-:Y:S01]  /*c100*/  MUFU.EX2 R170, R170 ;  /* 0x000000aa00aa7308 */ /* 0x000fe20000000800 */
[C---:B------:R-:W-:Y:S01]  /*c110*/  FMUL.FTZ R40, R2.reuse, R40 ;  /* 0x0000002802287220 */ /* 0x040fe20000410000 */
[----:B------:R-:W-:Y:S01]  /*c120*/  FMUL.FTZ R41, R2, R41 ;  /* 0x0000002902297220 */ /* 0x000fe20000410000 */
[C---:B------:R-:W-:Y:S01]  /*c130*/  FMUL.FTZ R42, R0.reuse, R42 ;  /* 0x0000002a002a7220 */ /* 0x040fe20000410000 */
[----:B------:R-:W-:Y:S01]  /*c140*/  FMUL.FTZ R43, R0, R43 ;  /* 0x0000002b002b7220 */ /* 0x000fe20000410000 */
[C---:B------:R-:W-:Y:S01]  /*c150*/  FMUL.FTZ R44, R2.reuse, R44 ;  /* 0x0000002c022c7220 */ /* 0x040fe20000410000 */
[----:B------:R-:W-:Y:S01]  /*c160*/  FMUL.FTZ R45, R2, R45 ;  /* 0x0000002d022d7220 */ /* 0x000fe20000410000 */
[----:B------:R-:W-:Y:S03]  /*c170*/  LDSM.16.MT88.4 R116, [R184+0x12800] ;  /* 0x01280000b874783b */ /* 0x000fe60000004200 */
[----:B------:R-:W1:Y:S01]  /*c180*/  MUFU.EX2 R169, R169 ;  /* 0x000000a900a97308 */ /* 0x000e620000000800 */
        /* <DEDUP_REMOVED lines=16> */
[----:B-1----:R-:W-:Y:S01]  /*c290*/  F2FP.F16.F32.PACK_AB R130, R169, R170 ;  /* 0x000000aaa982723e */ /* 0x002fe200000000ff */
        /* <DEDUP_REMOVED lines=22> */
[C---:B------:R-:W-:Y:S01]  /*c400*/  HMMA.16816.F32 R4, R128.reuse, R12, R4 ;  /* 0x0000000c8004723c */ /* 0x040fe20000001804 */
[----:B------:R-:W-:Y:S04]  /*c410*/  MUFU.EX2 R174, R174 ;  /* 0x000000ae00ae7308 */ /* 0x000fe80000000800 */
[C---:B------:R-:W-:Y:S01]  /*c420*/  FMUL.FTZ R12, R2.reuse, R120 ;  /* 0x00000078020c7220 */ /* 0x040fe20000410000 */
[C---:B------:R-:W-:Y:S01]  /*c430*/  FMUL.FTZ R13, R2.reuse, R121 ;  /* 0x00000079020d7220 */ /* 0x040fe20000410000 */
[----:B------:R-:W-:Y:S01]  /*c440*/  FMUL.FTZ R80, R2, R80 ;  /* 0x0000005002507220 */ /* 0x000fe20000410000 */
[C---:B------:R-:W-:Y:S03]  /*c450*/  HMMA.16816.F32 R8, R128.reuse, R14, R8 ;  /* 0x0000000e8008723c */ /* 0x040fe60000001808 */
[----:B------:R-:W1:Y:S01]  /*c460*/  MUFU.EX2 R175, R175 ;  /* 0x000000af00af7308 */ /* 0x000e620000000800 */
[C---:B------:R-:W-:Y:S01]  /*c470*/  FMUL.FTZ R14, R0.reuse, R122 ;  /* 0x0000007a000e7220 */ /* 0x040fe20000410000 */
[----:B------:R-:W-:Y:S01]  /*c480*/  FMUL.FTZ R15, R0, R123 ;  /* 0x0000007b000f7220 */ /* 0x000fe20000410000 */
[----:B------:R-:W-:Y:S01]  /*c490*/  FMUL.FTZ R81, R2, R81 ;  /* 0x0000005102517220 */ /* 0x000fe20000410000 */
[----:B------:R-:W2:Y:S01]  /*c4a0*/  LDSM.16.MT88.4 R120, [R164] ;  /* 0x00000000a478783b */ /* 0x000ea20000004200 */
[C---:B------:R-:W-:Y:S01]  /*c4b0*/  FMUL.FTZ R82, R0.reuse, R82 ;  /* 0x0000005200527220 */ /* 0x040fe20000410000 */
[----:B------:R-:W-:Y:S01]  /*c4c0*/  FMUL.FTZ R83, R0, R83 ;  /* 0x0000005300537220 */ /* 0x000fe20000410000 */
[C---:B------:R-:W-:Y:S01]  /*c4d0*/  FMUL.FTZ R84, R2.reuse, R84 ;  /* 0x0000005402547220 */ /* 0x040fe20000410000 */
[C---:B------:R-:W-:Y:S01]  /*c4e0*/  FMUL.FTZ R85, R2.reuse, R85 ;  /* 0x0000005502557220 */ /* 0x040fe20000410000 */
[C---:B------:R-:W-:Y:S01]  /*c4f0*/  HMMA.16816.F32 R12, R128.reuse, R20, R12 ;  /* 0x00000014800c723c */ /* 0x040fe2000000180c */
[----:B------:R-:W-:Y:S02]  /*c500*/  MUFU.EX2 R178, R178 ;  /* 0x000000b200b27308 */ /* 0x000fe40000000800 */
[C---:B------:R-:W-:Y:S01]  /*c510*/  FMUL.FTZ R20, R2.reuse, R112 ;  /* 0x0000007002147220 */ /* 0x040fe20000410000 */
[----:B------:R-:W-:Y:S01]  /*c520*/  FMUL.FTZ R21, R2, R113 ;  /* 0x0000007102157220 */ /* 0x000fe20000410000 */
[C---:B------:R-:W-:Y:S01]  /*c530*/  FMUL.FTZ R86, R0.reuse, R86 ;  /* 0x0000005600567220 */ /* 0x040fe20000410000 */
[----:B------:R-:W-:Y:S01]  /*c540*/  FMUL.FTZ R87, R0, R87 ;  /* 0x0000005700577220 */ /* 0x000fe20000410000 */
[----:B------:R-:W-:Y:S01]  /*c550*/  FMUL.FTZ R88, R2, R88 ;  /* 0x0000005802587220 */ /* 0x000fe20000410000 */
[C---:B------:R-:W-:Y:S03]  /*c560*/  HMMA.16816.F32 R16, R128.reuse, R22, R16 ;  /* 0x000000168010723c */ /* 0x040fe60000001810 */
[----:B------:R-:W-:Y:S01]  /*c570*/  MUFU.EX2 R179, R179 ;  /* 0x000000b300b37308 */ /* 0x000fe20000000800 */
[C---:B------:R-:W-:Y:S01]  /*c580*/  FMUL.FTZ R22, R0.reuse, R114 ;  /* 0x0000007200167220 */ /* 0x040fe20000410000 */
[----:B------:R-:W-:Y:S01]  /*c590*/  FMUL.FTZ R23, R0, R115 ;  /* 0x0000007300177220 */ /* 0x000fe20000410000 */
[----:B------:R-:W-:Y:S01]  /*c5a0*/  FMUL.FTZ R89, R2, R89 ;  /* 0x0000005902597220 */ /* 0x000fe20000410000 */
[----:B------:R-:W3:Y:S01]  /*c5b0*/  LDSM.16.MT88.4 R112, [R185+0x14000] ;  /* 0x01400000b970783b */ /* 0x000ee20000004200 */
        /* <DEDUP_REMOVED lines=16> */
[----:B------:R-:W4:Y:S01]  /*c6c0*/  LDSM.16.MT88.4 R104, [R184+0x14000] ;  /* 0x01400000b868783b */ /* 0x000f220000004200 */
[C---:B------:R-:W-:Y:S01]  /*c6d0*/  FMUL.FTZ R98, R0.reuse, R98 ;  /* 0x0000006200627220 */ /* 0x040fe20000410000 */
[----:B------:R-:W-:Y:S04]  /*c6e0*/  FMUL.FTZ R99, R0, R99 ;  /* 0x0000006300637220 */ /* 0x000fe80000410000 */
[----:B------:R-:W-:Y:S01]  /*c6f0*/  MUFU.EX2 R183, R183 ;  /* 0x000000b700b77308 */ /* 0x000fe20000000800 */
[--C-:B------:R-:W-:Y:S01]  /*c700*/  FFMA.FTZ R177, R222, UR4, -R137.reuse ;  /* 0x00000004deb17c23 */ /* 0x100fe20008010889 */
[C---:B--2---:R-:W-:Y:S03]  /*c710*/  HMMA.16816.F32 R28, R128.reuse, R120, R28 ;  /* 0x00000078801c723c */ /* 0x044fe6000000181c */
[--C-:B------:R-:W-:Y:S01]  /*c720*/  FFMA.FTZ R176, R220, UR4, -R137.reuse ;  /* 0x00000004dcb07c23 */ /* 0x100fe20008010889 */
[--C-:B------:R-:W-:Y:S01]  /*c730*/  FFMA.FTZ R181, R216, UR4, -R137.reuse ;  /* 0x00000004d8b57c23 */ /* 0x100fe20008010889 */
[--C-:B------:R-:W-:Y:S01]  /*c740*/  FFMA.FTZ R216, R135, UR4, -R137.reuse ;  /* 0x0000000487d87c23 */ /* 0x100fe20008010889 */
[--C-:B------:R-:W-:Y:S01]  /*c750*/  FFMA.FTZ R135, R139, UR4, -R144.reuse ;  /* 0x000000048b877c23 */ /* 0x100fe20008010890 */
[----:B------:R-:W-:Y:S01]  /*c760*/  FFMA.FTZ R144, R138, UR4, -R144 ;  /* 0x000000048a907c23 */ /* 0x000fe20008010890 */
[C---:B------:R-:W-:Y:S01]  /*c770*/  HMMA.16816.F32 R32, R128.reuse, R122, R32 ;  /* 0x0000007a8020723c */ /* 0x040fe20000001820 */
[----:B------:R-:W-:Y:S01]  /*c780*/  LDSM.16.MT88.4 R120, [R164+0x800] ;  /* 0x00080000a478783b */ /* 0x000fe20000004200 */
[----:B------:R-:W-:Y:S01]  /*c790*/  MUFU.EX2 R177, R177 ;  /* 0x000000b100b17308 */ /* 0x000fe20000000800 */
[--C-:B------:R-:W-:Y:S01]  /*c7a0*/  FFMA.FTZ R214, R214, UR4, -R137.reuse ;  /* 0x00000004d6d67c23 */ /* 0x100fe20008010889 */
[--C-:B------:R-:W-:Y:S01]  /*c7b0*/  FFMA.FTZ R210, R210, UR4, -R137.reuse ;  /* 0x00000004d2d27c23 */ /* 0x100fe20008010889 */
[--C-:B------:R-:W-:Y:S01]  /*c7c0*/  FFMA.FTZ R134, R134, UR4, -R137.reuse ;  /* 0x0000000486867c23 */ /* 0x100fe20008010889 */
[----:B------:R-:W-:Y:S01]  /*c7d0*/  FFMA.FTZ R137, R133, UR4, -R137 ;  /* 0x0000000485897c23 */ /* 0x000fe20008010889 */
[----:B------:R-:W-:Y:S01]  /*c7e0*/  FFMA.FTZ R173, R2, R205, R173 ;  /* 0x000000cd02ad7223 */ /* 0x000fe200000100ad */
[C---:B---3--:R-:W-:Y:S04]  /*c7f0*/  HMMA.16816.F32 R36, R128.reuse, R112, R36 ;  /* 0x000000708024723c */ /* 0x048fe80000001824 */
[----:B------:R2:W-:Y:S01]  /*c800*/  MUFU.EX2 R218, R144 ;  /* 0x0000009000da7308 */ /* 0x0005e20000000800 */
[C---:B------:R-:W-:Y:S01]  /*c810*/  ISETP.NE.AND P0, PT, R201.reuse, RZ, PT ;  /* 0x000000ffc900720c */ /* 0x040fe20003f05270 */
[----:B------:R-:W-:Y:S01]  /*c820*/  FFMA.FTZ R171, R0, R203, R171 ;  /* 0x000000cb00ab7223 */ /* 0x000fe200000100ab */
[----:B------:R-:W-:Y:S01]  /*c830*/  FADD.FTZ R173, R172, R173 ;  /* 0x000000adacad7221 */ /* 0x000fe20000010000 */
[----:B------:R-:W-:Y:S01]  /*c840*/  IADD3 R201, PT, PT, R201, -0x1, RZ ;  /* 0xffffffffc9c97810 */ /* 0x000fe20007ffe0ff */
[C---:B------:R-:W-:Y:S01]  /*c850*/  HMMA.16816.F32 R40, R128.reuse, R114, R40 ;  /* 0x000000728028723c */ /* 0x040fe20000001828 */
[----:B------:R-:W-:Y:S04]  /*c860*/  LDSM.16.MT88.4 R112, [R185+0x12800] ;  /* 0x01280000b970783b */ /* 0x000fe80000004200 */
[----:B------:R-:W3:Y:S01]  /*c870*/  MUFU.EX2 R176, R176 ;  /* 0x000000b000b07308 */ /* 0x000ee20000000800 */
[----:B------:R-:W-:Y:S01]  /*c880*/  FADD.FTZ R168, R168, R171 ;  /* 0x000000aba8a87221 */ /* 0x000fe20000010000 */
[----:B------:R-:W-:Y:S03]  /*c890*/  FADD.FTZ R170, R170, R173 ;  /* 0x000000adaaaa7221 */ /* 0x000fe60000010000 */
[----:B------:R-:W-:Y:S01]  /*c8a0*/  FADD.FTZ R167, R167, R168 ;  /* 0x000000a8a7a77221 */ /* 0x000fe20000010000 */
[----:B------:R-:W-:Y:S04]  /*c8b0*/  FADD.FTZ R169, R169, R170 ;  /* 0x000000aaa9a97221 */ /* 0x000fe80000010000 */
[----:B------:R-:W5:Y:S01]  /*c8c0*/  MUFU.EX2 R181, R181 ;  /* 0x000000b500b57308 */ /* 0x000f620000000800 */
[C---:B----4-:R-:W-:Y:S01]  /*c8d0*/  HMMA.16816.F32 R44, R128.reuse, R104, R44 ;  /* 0x00000068802c723c */ /* 0x050fe2000000182c */
[----:B--2---:R-:W-:Y:S02]  /*c8e0*/  LDSM.16.MT88.4 R144, [R185+0x15800] ;  /* 0x01580000b990783b */ /* 0x004fe40000004200 */
[----:B------:R-:W-:Y:S06]  /*c8f0*/  FADD.FTZ R166, R166, R167 ;  /* 0x000000a7a6a67221 */ /* 0x000fec0000010000 */
[----:B------:R-:W-:Y:S01]  /*c900*/  MUFU.EX2 R214, R214 ;  /* 0x000000d600d67308 */ /* 0x000fe20000000800 */
[C---:B------:R-:W-:Y:S01]  /*c910*/  HMMA.16816.F32 R48, R128.reuse, R106, R48 ;  /* 0x0000006a8030723c */ /* 0x040fe20000001830 */
[----:B------:R-:W2:Y:S08]  /*c920*/  LDSM.16.MT88.4 R104, [R185+0x16000] ;  /* 0x01600000b968783b */ /* 0x000eb00000004200 */
[----:B------:R-:W-:Y:S01]  /*c930*/  MUFU.EX2 R215, R215 ;  /* 0x000000d700d77308 */ /* 0x000fe20000000800 */
[C---:B------:R-:W-:Y:S09]  /*c940*/  HMMA.16816.F32 R52, R128.reuse, R100, R52 ;  /* 0x000000648034723c */ /* 0x040ff20000001834 */
[----:B------:R-:W-:Y:S01]  /*c950*/  MUFU.EX2 R212, R212 ;  /* 0x000000d400d47308 */ /* 0x000fe20000000800 */
[C---:B------:R-:W-:Y:S01]  /*c960*/  HMMA.16816.F32 R56, R128.reuse, R102, R56 ;  /* 0x000000668038723c */ /* 0x040fe20000001838 */
[----:B------:R-:W4:Y:S08]  /*c970*/  LDSM.16.MT88.4 R100, [R184+0x16000] ;  /* 0x01600000b864783b */ /* 0x000f300000004200 */
[----:B------:R-:W-:Y:S01]  /*c980*/  MUFU.EX2 R211, R211 ;  /* 0x000000d300d37308 */ /* 0x000fe20000000800 */
[C---:B------:R-:W-:Y:S09]  /*c990*/  HMMA.16816.F32 R60, R128.reuse, R108, R60 ;  /* 0x0000006c803c723c */ /* 0x040ff2000000183c */
[----:B------:R-:W-:Y:S01]  /*c9a0*/  MUFU.EX2 R210, R210 ;  /* 0x000000d200d27308 */ /* 0x000fe20000000800 */
[C---:B------:R-:W-:Y:S01]  /*c9b0*/  HMMA.16816.F32 R64, R128.reuse, R110, R64 ;  /* 0x0000006e8040723c */ /* 0x040fe20000001840 */
[----:B------:R-:W5:Y:S08]  /*c9c0*/  LDSM.16.MT88.4 R108, [R165+0x4000] ;  /* 0x00400000a56c783b */ /* 0x000f700000004200 */
[----:B------:R-:W-:Y:S01]  /*c9d0*/  MUFU.EX2 R213, R213 ;  /* 0x000000d500d57308 */ /* 0x000fe20000000800 */
[C---:B--2---:R-:W-:Y:S09]  /*c9e0*/  HMMA.16816.F32 R68, R128.reuse, R104, R68 ;  /* 0x000000688044723c */ /* 0x044ff20000001844 */
[----:B------:R-:W-:Y:S01]  /*c9f0*/  MUFU.EX2 R208, R208 ;  /* 0x000000d000d07308 */ /* 0x000fe20000000800 */
[C---:B------:R-:W-:Y:S01]  /*ca00*/  HMMA.16816.F32 R72, R128.reuse, R106, R72 ;  /* 0x0000006a8048723c */ /* 0x040fe20000001848 */
[----:B------:R-:W2:Y:S08]  /*ca10*/  LDSM.16.MT88.4 R104, [R164+0x4000] ;  /* 0x00400000a468783b */ /* 0x000eb00000004200 */
[----:B------:R-:W5:Y:S01]  /*ca20*/  MUFU.EX2 R207, R207 ;  /* 0x000000cf00cf7308 */ /* 0x000f620000000800 */
[C---:B----4-:R-:W-:Y:S03]  /*ca30*/  HMMA.16816.F32 R76, R128.reuse, R100, R76 ;  /* 0x00000064804c723c */ /* 0x050fe6000000184c */
[----:B-1----:R-:W-:Y:S01]  /*ca40*/  F2FP.F16.F32.PACK_AB R100, R175, R174 ;  /* 0x000000aeaf64723e */ /* 0x002fe200000000ff */
[----:B------:R-:W-:Y:S01]  /*ca50*/  FADD.FTZ R174, R174, R169 ;  /* 0x000000a9aeae7221 */ /* 0x000fe20000010000 */
[C---:B---3--:R-:W-:Y:S04]  /*ca60*/  F2FP.F16.F32.PACK_AB R101, R176.reuse, R177 ;  /* 0x000000b1b065723e */ /* 0x048fe800000000ff */
[----:B------:R-:W-:Y:S01]  /*ca70*/  MUFU.EX2 R209, R209 ;  /* 0x000000d100d17308 */ /* 0x000fe20000000800 */
[----:B------:R-:W-:Y:S01]  /*ca80*/  FADD.FTZ R177, R177, R166 ;  /* 0x000000a6b1b17221 */ /* 0x000fe20000010000 */
[C---:B------:R-:W-:Y:S03]  /*ca90*/  HMMA.16816.F32 R80, R128.reuse, R102, R80 ;  /* 0x000000668050723c */ /* 0x040fe60000001850 */
[----:B------:R-:W-:Y:S01]  /*caa0*/  F2FP.F16.F32.PACK_AB R102, R179, R178 ;  /* 0x000000b2b366723e */ /* 0x000fe200000000ff */
[----:B------:R-:W-:Y:S01]  /*cab0*/  FADD.FTZ R175, R175, R174 ;  /* 0x000000aeafaf7221 */ /* 0x000fe20000010000 */
[----:B-----5:R-:W-:Y:S03]  /*cac0*/  F2FP.F16.F32.PACK_AB R103, R181, R180 ;  /* 0x000000b4b567723e */ /* 0x020fe600000000ff */
[----:B------:R-:W-:Y:S01]  /*cad0*/  MUFU.EX2 R216, R216 ;  /* 0x000000d800d87308 */ /* 0x000fe20000000800 */
[----:B------:R-:W-:Y:S01]  /*cae0*/  F2FP.F16.F32.PACK_AB R136, R207, R208 ;  /* 0x000000d0cf88723e */ /* 0x000fe200000000ff */
[C---:B------:R-:W-:Y:S03]  /*caf0*/  HMMA.16816.F32 R84, R128.reuse, R108, R84 ;  /* 0x0000006c8054723c */ /* 0x040fe60000001854 */
[----:B------:R-:W-:Y:S01]  /*cb00*/  FADD.FTZ R177, R176, R177 ;  /* 0x000000b1b0b17221 */ /* 0x000fe20000010000 */
[----:B------:R-:W-:Y:S04]  /*cb10*/  FADD.FTZ R178, R178, R175 ;  /* 0x000000afb2b27221 */ /* 0x000fe80000010000 */
[----:B------:R-:W1:Y:S01]  /*cb20*/  MUFU.EX2 R135, R135 ;  /* 0x0000008700877308 */ /* 0x000e620000000800 */
[----:B------:R-:W-:Y:S01]  /*cb30*/  FADD.FTZ R180, R180, R177 ;  /* 0x000000b1b4b47221 */ /* 0x000fe20000010000 */
[C---:B------:R-:W-:Y:S01]  /*cb40*/  HMMA.16816.F32 R88, R128.reuse, R110, R88 ;  /* 0x0000006e8058723c */ /* 0x040fe20000001858 */
[----:B------:R-:W3:Y:S02]  /*cb50*/  LDSM.16.MT88.4 R108, [R165+0x800] ;  /* 0x00080000a56c783b */ /* 0x000ee40000004200 */
[----:B------:R-:W-:Y:S01]  /*cb60*/  FADD.FTZ R179, R179, R178 ;  /* 0x000000b2b3b37221 */ /* 0x000fe20000010000 */
[----:B------:R-:W-:Y:S04]  /*cb70*/  FADD.FTZ R181, R181, R180 ;  /* 0x000000b4b5b57221 */ /* 0x000fe80000010000 */
[----:B------:R-:W-:Y:S01]  /*cb80*/  MUFU.EX2 R134, R134 ;  /* 0x0000008600867308 */ /* 0x000fe20000000800 */
[C---:B--2---:R-:W-:Y:S09]  /*cb90*/  HMMA.16816.F32 R92, R128.reuse, R104, R92 ;  /* 0x00000068805c723c */ /* 0x044ff2000000185c */
[----:B------:R2:W4:Y:S01]  /*cba0*/  MUFU.EX2 R133, R137 ;  /* 0x0000008900857308 */ /* 0x0005220000000800 */
[----:B-1----:R-:W-:Y:S01]  /*cbb0*/  F2FP.F16.F32.PACK_AB R138, R218, R135 ;  /* 0x00000087da8a723e */ /* 0x002fe200000000ff */
[----:B------:R-:W-:Y:S01]  /*cbc0*/  HMMA.16816.F32 R96, R128, R106, R96 ;  /* 0x0000006a8060723c */ /* 0x000fe20000001860 */
[----:B------:R-:W1:Y:S07]  /*cbd0*/  LDSM.16.MT88.4 R104, [R165+0x2800] ;  /* 0x00280000a568783b */ /* 0x000e6e0000004200 */
[C---:B------:R-:W-:Y:S01]  /*cbe0*/  HMMA.16816.F32 R4, R100.reuse, R112, R4 ;  /* 0x000000706404723c */ /* 0x040fe20000001804 */
[----:B------:R-:W5:Y:S04]  /*cbf0*/  LDSM.16.MT88.4 R128, [R164+0x2800] ;  /* 0x00280000a480783b */ /* 0x000f680000004200 */
[----:B--2---:R-:W-:Y:S03]  /*cc00*/  F2FP.F16.F32.PACK_AB R137, R216, R209 ;  /* 0x000000d1d889723e */ /* 0x004fe600000000ff */
[C---:B------:R-:W-:Y:S01]  /*cc10*/  HMMA.16816.F32 R8, R100.reuse, R114, R8 ;  /* 0x000000726408723c */ /* 0x040fe20000001808 */
[----:B------:R-:W2:Y:S02]  /*cc20*/  LDSM.16.MT88.4 R112, [R185+0x16800] ;  /* 0x01680000b970783b */ /* 0x000ea40000004200 */
[----:B----4-:R-:W-:Y:S05]  /*cc30*/  F2FP.F16.F32.PACK_AB R139, R133, R134 ;  /* 0x00000086858b723e */ /* 0x010fea00000000ff */
        /* <DEDUP_REMOVED lines=17> */
[----:B------:R-:W1:Y:S07]  /*cd50*/  LDSM.16.MT88.4 R104, [R165+0x4800] ;  /* 0x00480000a568783b */ /* 0x000e6e0000004200 */
[C---:B-----5:R-:W-:Y:S08]  /*cd60*/  HMMA.16816.F32 R60, R100.reuse, R128, R60 ;  /* 0x00000080643c723c */ /* 0x060ff0000000183c */
        /* <DEDUP_REMOVED lines=8> */
[C---:B-1----:R-:W-:Y:S08]  /*cdf0*/  HMMA.16816.F32 R84, R100.reuse, R104, R84 ;  /* 0x000000686454723c */ /* 0x042ff00000001854 */
[C---:B------:R-:W-:Y:S01]  /*ce00*/  HMMA.16816.F32 R88, R100.reuse, R106, R88 ;  /* 0x0000006a6458723c */ /* 0x040fe20000001858 */
[----:B------:R-:W1:Y:S07]  /*ce10*/  LDSM.16.MT88.4 R104, [R164+0x1000] ;  /* 0x00100000a468783b */ /* 0x000e6e0000004200 */
[C---:B------:R-:W-:Y:S08]  /*ce20*/  HMMA.16816.F32 R92, R100.reuse, R116, R92 ;  /* 0x00000074645c723c */ /* 0x040ff0000000185c */
[----:B------:R-:W-:Y:S01]  /*ce30*/  HMMA.16816.F32 R96, R100, R118, R96 ;  /* 0x000000766460723c */ /* 0x000fe20000001860 */
[----:B------:R-:W3:Y:S02]  /*ce40*/  LDSM.16.MT88.4 R116, [R184+0x15000] ;  /* 0x01500000b874783b */ /* 0x000ee40000004200 */
[----:B------:R-:W-:Y:S01]  /*ce50*/  F2FP.F16.F32.PACK_AB R100, R183, R182 ;  /* 0x000000b6b764723e */ /* 0x000fe200000000ff */
[----:B------:R-:W-:Y:S01]  /*ce60*/  FADD.FTZ R182, R182, R179 ;  /* 0x000000b3b6b67221 */ /* 0x000fe20000010000 */
[----:B------:R-:W-:Y:S01]  /*ce70*/  F2FP.F16.F32.PACK_AB R101, R215, R214 ;  /* 0x000000d6d765723e */ /* 0x000fe200000000ff */
[----:B------:R-:W-:Y:S01]  /*ce80*/  FADD.FTZ R214, R214, R181 ;  /* 0x000000b5d6d67221 */ /* 0x000fe20000010000 */
[----:B------:R-:W-:Y:S01]  /*ce90*/  F2FP.F16.F32.PACK_AB R102, R211, R212 ;  /* 0x000000d4d366723e */ /* 0x000fe200000000ff */
[----:B------:R-:W-:Y:S01]  /*cea0*/  FADD.FTZ R183, R183, R182 ;  /* 0x000000b6b7b77221 */ /* 0x000fe20000010000 */
[----:B------:R-:W-:Y:S01]  /*ceb0*/  F2FP.F16.F32.PACK_AB R103, R213, R210 ;  /* 0x000000d2d567723e */ /* 0x000fe200000000ff */
[----:B------:R-:W-:Y:S02]  /*cec0*/  FADD.FTZ R215, R215, R214 ;  /* 0x000000d6d7d77221 */ /* 0x000fe40000010000 */
[----:B------:R-:W-:Y:S02]  /*ced0*/  FADD.FTZ R212, R212, R183 ;  /* 0x000000b7d4d47221 */ /* 0x000fe40000010000 */
[----:B------:R-:W-:Y:S02]  /*cee0*/  FADD.FTZ R210, R210, R215 ;  /* 0x000000d7d2d27221 */ /* 0x000fe40000010000 */
[C---:B--2---:R-:W-:Y:S03]  /*cef0*/  HMMA.16816.F32 R4, R100.reuse, R108, R4 ;  /* 0x0000006c6404723c */ /* 0x044fe60000001804 */
[----:B------:R-:W-:Y:S01]  /*cf00*/  FADD.FTZ R211, R211, R212 ;  /* 0x000000d4d3d37221 */ /* 0x000fe20000010000 */
[----:B------:R-:W-:Y:S03]  /*cf10*/  FADD.FTZ R210, R213, R210 ;  /* 0x000000d2d5d27221 */ /* 0x000fe60000010000 */
[----:B------:R-:W-:Y:S01]  /*cf20*/  FADD.FTZ R0, R208, R211 ;  /* 0x000000d3d0007221 */ /* 0x000fe20000010000 */
[C---:B------:R-:W-:Y:S01]  /*cf30*/  HMMA.16816.F32 R8, R100.reuse, R110, R8 ;  /* 0x0000006e6408723c */ /* 0x040fe20000001808 */
[----:B------:R-:W2:Y:S02]  /*cf40*/  LDSM.16.MT88.4 R108, [R185+0x17000] ;  /* 0x01700000b96c783b */ /* 0x000ea40000004200 */
[----:B------:R-:W-:Y:S01]  /*cf50*/  FADD.FTZ R209, R209, R210 ;  /* 0x000000d2d1d17221 */ /* 0x000fe20000010000 */
[----:B------:R-:W-:Y:S03]  /*cf60*/  FADD.FTZ R0, R207, R0 ;  /* 0x00000000cf007221 */ /* 0x000fe60000010000 */
[----:B------:R-:W-:Y:S01]  /*cf70*/  FADD.FTZ R209, R216, R209 ;  /* 0x000000d1d8d17221 */ /* 0x000fe20000010000 */
[C---:B------:R-:W-:Y:S03]  /*cf80*/  HMMA.16816.F32 R12, R100.reuse, R112, R12 ;  /* 0x00000070640c723c */ /* 0x040fe6000000180c */
[----:B------:R-:W-:Y:S01]  /*cf90*/  FADD.FTZ R135, R135, R0 ;  /* 0x0000000087877221 */ /* 0x000fe20000010000 */
[----:B------:R-:W-:Y:S01]  /*cfa0*/  MOV R0, R3 ;  /* 0x0000000300007202 */ /* 0x000fe20000000f00 */
[----:B------:R-:W-:Y:S02]  /*cfb0*/  FADD.FTZ R134, R134, R209 ;  /* 0x000000d186867221 */ /* 0x000fe40000010000 */
[----:B------:R-:W-:Y:S01]  /*cfc0*/  FADD.FTZ R205, R218, R135 ;  /* 0x00000087dacd7221 */ /* 0x000fe20000010000 */
[C---:B------:R-:W-:Y:S01]  /*cfd0*/  HMMA.16816.F32 R16, R100.reuse, R114, R16 ;  /* 0x000000726410723c */ /* 0x040fe20000001810 */
[----:B------:R-:W-:Y:S02]  /*cfe0*/  LDSM.16.MT88.4 R112, [R165+0x5000] ;  /* 0x00500000a570783b */ /* 0x000fe40000004200 */
[----:B------:R-:W-:Y:S05]  /*cff0*/  FADD.FTZ R203, R133, R134 ;  /* 0x0000008685cb7221 */ /* 0x000fea0000010000 */
[C---:B------:R-:W-:Y:S08]  /*d000*/  HMMA.16816.F32 R20, R100.reuse, R120, R20 ;  /* 0x000000786414723c */ /* 0x040ff00000001814 */
[C---:B------:R-:W-:Y:S08]  /*d010*/  HMMA.16816.F32 R24, R100.reuse, R122, R24 ;  /* 0x0000007a6418723c */ /* 0x040ff00000001818 */
        /* <DEDUP_REMOVED lines=10> */
[C---:B------:R-:W-:Y:S08]  /*d0c0*/  HMMA.16816.F32 R56, R100.reuse, R130, R56 ;  /* 0x000000826438723c */ /* 0x040ff00000001838 */
[C---:B------:R-:W-:Y:S08]  /*d0d0*/  HMMA.16816.F32 R60, R100.reuse, R140, R60 ;  /* 0x0000008c643c723c */ /* 0x040ff0000000183c */
[C---:B------:R-:W-:Y:S01]  /*d0e0*/  HMMA.16816.F32 R64, R100.reuse, R142, R64 ;  /* 0x0000008e6440723c */ /* 0x040fe20000001840 */
[----:B------:R-:W-:Y:S07]  /*d0f0*/  LDSM.16.MT88.4 R140, [R164+0x1800] ;  /* 0x00180000a48c783b */ /* 0x000fee0000004200 */
[C---:B--2---:R-:W-:Y:S08]  /*d100*/  HMMA.16816.F32 R68, R100.reuse, R108, R68 ;  /* 0x0000006c6444723c */ /* 0x044ff00000001844 */
[C---:B------:R-:W-:Y:S01]  /*d110*/  HMMA.16816.F32 R72, R100.reuse, R110, R72 ;  /* 0x0000006e6448723c */ /* 0x040fe20000001848 */
[----:B------:R-:W-:Y:S07]  /*d120*/  LDSM.16.MT88.4 R108, [R165+0x1800] ;  /* 0x00180000a56c783b */ /* 0x000fee0000004200 */
[C---:B-1----:R-:W-:Y:S08]  /*d130*/  HMMA.16816.F32 R76, R100.reuse, R104, R76 ;  /* 0x00000068644c723c */ /* 0x042ff0000000184c */
[C---:B------:R-:W-:Y:S01]  /*d140*/  HMMA.16816.F32 R80, R100.reuse, R106, R80 ;  /* 0x0000006a6450723c */ /* 0x040fe20000001850 */
[----:B------:R-:W1:Y:S07]  /*d150*/  LDSM.16.MT88.4 R104, [R184+0x13800] ;  /* 0x01380000b868783b */ /* 0x000e6e0000004200 */
[C---:B------:R-:W-:Y:S08]  /*d160*/  HMMA.16816.F32 R84, R100.reuse, R112, R84 ;  /* 0x000000706454723c */ /* 0x040ff00000001854 */
[C---:B------:R-:W-:Y:S08]  /*d170*/  HMMA.16816.F32 R88, R100.reuse, R114, R88 ;  /* 0x000000726458723c */ /* 0x040ff00000001858 */
[C---:B---3--:R-:W-:Y:S08]  /*d180*/  HMMA.16816.F32 R92, R100.reuse, R116, R92 ;  /* 0x00000074645c723c */ /* 0x048ff0000000185c */
[----:B------:R-:W-:Y:S08]  /*d190*/  HMMA.16816.F32 R96, R100, R118, R96 ;  /* 0x000000766460723c */ /* 0x000ff00000001860 */
[C---:B------:R-:W-:Y:S01]  /*d1a0*/  HMMA.16816.F32 R128, R136.reuse, R124, R4 ;  /* 0x0000007c8880723c */ /* 0x040fe20000001804 */
[----:B------:R-:W2:Y:S07]  /*d1b0*/  LDSM.16.MT88.4 R4, [R184+0x17800] ;  /* 0x01780000b804783b */ /* 0x000eae0000004200 */
[C---:B------:R-:W-:Y:S01]  /*d1c0*/  HMMA.16816.F32 R124, R136.reuse, R126, R8 ;  /* 0x0000007e887c723c */ /* 0x040fe20000001808 */
[----:B------:R-:W3:Y:S07]  /*d1d0*/  LDSM.16.MT88.4 R8, [R165+0x5800] ;  /* 0x00580000a508783b */ /* 0x000eee0000004200 */
[C---:B-1----:R-:W-:Y:S01]  /*d1e0*/  HMMA.16816.F32 R120, R136.reuse, R104, R12 ;  /* 0x000000688878723c */ /* 0x042fe2000000180c */
[----:B------:R-:W1:Y:S07]  /*d1f0*/  LDSM.16.MT88.4 R12, [R164+0x5800] ;  /* 0x00580000a40c783b */ /* 0x000e6e0000004200 */
        /* <DEDUP_REMOVED lines=17> */
[C---:B---3--:R-:W-:Y:S08]  /*d310*/  HMMA.16816.F32 R84, R136.reuse, R8, R84 ;  /* 0x000000088854723c */ /* 0x048ff00000001854 */
[C---:B------:R-:W-:Y:S08]  /*d320*/  HMMA.16816.F32 R88, R136.reuse, R10, R88 ;  /* 0x0000000a8858723c */ /* 0x040ff00000001858 */
[C---:B-1----:R-:W-:Y:S08]  /*d330*/  HMMA.16816.F32 R92, R136.reuse, R12, R92 ;  /* 0x0000000c885c723c */ /* 0x042ff0000000185c */
[----:B------:R-:W-:Y:S03]  /*d340*/  HMMA.16816.F32 R96, R136, R14, R96 ;  /* 0x0000000e8860723c */ /* 0x000fe60000001860 */
[----:B------:R-:W-:Y:S05]  /*d350*/  MOV R137, R132 ;  /* 0x0000008400897202 */ /* 0x000fea0000000f00 */
[----:B------:R-:W-:Y:S01]  /*d360*/  @!UPT UIADD3 URZ, UPT, UPT, URZ, URZ, URZ ;  /* 0x000000fffffff290 */ /* 0x000fe2000fffe0ff */
[----:B------:R-:W-:Y:S11]  /*d370*/  @P0 BRA `(.L_x_65) ;  /* 0xffffffd400fc0947 */ /* 0x000ff6000383ffff */
.L_x_64:
        /* <DEDUP_REMOVED lines=260> */
.L_x_68:
        /* <DEDUP_REMOVED lines=57> */
.L_x_70:
[----:B------:R-:W-:Y:S05]  /*e750*/  BSYNC.RECONVERGENT B0 ;  /* 0x0000000000007941 */ /* 0x000fea0003800200 */
.L_x_69:
        /* <DEDUP_REMOVED lines=34> */
.L_x_72:
[----:B------:R-:W-:Y:S05]  /*e980*/  BSYNC.RECONVERGENT B0 ;  /* 0x0000000000007941 */ /* 0x000fea0003800200 */
.L_x_71:
        /* <DEDUP_REMOVED lines=20> */
.L_x_74:
[----:B------:R-:W-:Y:S05]  /*ead0*/  BSYNC.RECONVERGENT B0 ;  /* 0x0000000000007941 */ /* 0x000fea0003800200 */
.L_x_73:
        /* <DEDUP_REMOVED lines=20> */
.L_x_76:
[----:B------:R-:W-:Y:S05]  /*ec20*/  BSYNC.RECONVERGENT B0 ;  /* 0x0000000000007941 */ /* 0x000fea0003800200 */
.L_x_75:
        /* <DEDUP_REMOVED lines=19> */
.L_x_77:
        /* <DEDUP_REMOVED lines=10> */
.L_x_933:


//--------------------- .text._ZN5flash16flash_fwd_kernelI23Flash_fwd_kernel_traitsILi192ELi128ELi64ELi8ELb0ELb0EN7cutlass6half_tE19Flash_kernel_traitsILi192ELi128ELi64ELi8ES3_EELb0ELb1ELb0ELb0ELb0ELb0ELb0ELb0EEEvNS_16Flash_fwd_paramsE --------------------------
	.section	.text._ZN5flash16flash_fwd_kernelI23Flash_fwd_kernel_traitsILi192ELi128ELi64ELi8ELb0ELb0EN7cutlass6half_tE19Flash_kernel_traitsILi192ELi128ELi64ELi8ES3_EELb0ELb1ELb0ELb0ELb0ELb0ELb0ELb0EEEvNS_16Flash_fwd_paramsE,"ax",@progbits
	.align	128
        .global         _ZN5flash16flash_fwd_kernelI23Flash_fwd_kernel_traitsILi192ELi128ELi64ELi8ELb0ELb0EN7cutlass6half_tE19Flash_kernel_traitsILi192ELi128ELi64ELi8ES3_EELb0ELb1ELb0ELb0ELb0ELb0ELb0ELb0EEEvNS_16Flash_fwd_paramsE
        .type           _ZN5flash16flash_fwd_kernelI23Flash_fwd_kernel_traitsILi192ELi128ELi64ELi8ELb0ELb0EN7cutlass6half_tE19Flash_kernel_traitsILi192ELi128ELi64ELi8ES3_EELb0ELb1ELb0ELb0ELb0ELb0ELb0ELb0EEEvNS_16Flash_fwd_paramsE,@function
        .size           _ZN5flash16flash_fwd_kernelI23Flash_fwd_kernel_traitsILi192ELi128ELi64ELi8ELb0ELb0EN7cutlass6half_tE19Flash_kernel_traitsILi192ELi128ELi64ELi8ES3_EELb0ELb1ELb0ELb0ELb0ELb0ELb0ELb0EEEvNS_16Flash_fwd_paramsE,(.L_x_934 - _ZN5flash16flash_fwd_kernelI23Flash_fwd_kernel_traitsILi192ELi128ELi64ELi8ELb0ELb0EN7cutlass6half_tE19Flash_kernel_traitsILi192ELi128ELi64ELi8ES3_EELb0ELb1ELb0ELb0ELb0ELb0ELb0ELb0EEEvNS_16Flash_fwd_paramsE)
        .other          _ZN5flash16flash_fwd_kernelI23Flash_fwd_kernel_traitsILi192ELi128ELi64ELi8ELb0ELb0EN7cutlass6half_tE19Flash_kernel_traitsILi192ELi128ELi64ELi8ES3_EELb0ELb1ELb0ELb0ELb0ELb0ELb0ELb0EEEvNS_16Flash_fwd_paramsE,@"STO_CUDA_ENTRY STV_DEFAULT"
_ZN5flash16flash_fwd_kernelI23Flash_fwd_kernel_traitsILi192ELi128ELi64ELi8ELb0ELb0EN7cutlass6half_tE19Flash_kernel_traitsILi192ELi128ELi64ELi8ES3_EELb0ELb1ELb0ELb0ELb0ELb0ELb0ELb0EEEvNS_16Flash_fwd_paramsE:
.text._ZN5flash16flash_fwd_kernelI23Flash_fwd_kernel_traitsILi192ELi128ELi64ELi8ELb0ELb0EN7cutlass6half_tE19Flash_kernel_traitsILi192ELi128ELi64ELi8ES3_EELb0ELb1ELb0ELb0ELb0ELb0ELb0ELb0EEEvNS_16Flash_fwd_paramsE:
[----:B------:R-:W-:Y:S01]  /*0000*/  LDC R1, c[0x0][0x37c] ;  /* 0x0000df00ff017b82 */ /* 0x000fe20000000800 */
[----:B------:R-:W1:Y:S07]  /*0010*/  LDCU.64 UR10, c[0x0][0x460] ;  /* 0x00008c00ff0a77ac */ /* 0x000e6e0008000a00 */
[----:B------:R-:W2:Y:S01]  /*0020*/  S2UR UR12, SR_CTAID.Y ;  /* 0x00000000000c79c3 */ /* 0x000ea20000002600 */
[----:B------:R-:W3:Y:S01]  /*0030*/  LDCU.64 UR8, c[0x0][0x470] ;  /* 0x00008e00ff0877ac */ /* 0x000ee20008000a00 */
[----:B------:R-:W2:Y:S01]  /*0040*/  LDCU.64 UR14, c[0x0][0x460] ;  /* 0x00008c00ff0e77ac */ /* 0x000ea20008000a00 */
[----:B------:R-:W4:Y:S01]  /*0050*/  LDCU.U8 UR13, c[0x0][0x532] ;  /* 0x0000a640ff0d77ac */ /* 0x000f220008000000 */
[----:B------:R-:W4:Y:S01]  /*0060*/  LDCU.64 UR6, c[0x0][0x468] ;  /* 0x00008d00ff0677ac */ /* 0x000f220008000a00 */
[----:B-1----:R-:W-:Y:S01]  /*0070*/  ISETP.NE.U32.AND P4, PT, RZ, UR10, PT ;  /* 0x0000000aff007c0c */ /* 0x002fe2000bf85070 */
[----:B------:R-:W-:Y:S01]  /*0080*/  UISETP.NE.U32.AND UP4, UPT, UR10, URZ, UPT ;  /* 0x000000ff0a00728c */ /* 0x000fe2000bf85070 */
[----:B------:R-:W1:Y:S02]  /*0090*/  LDCU.64 UR4, c[0x0][0x478] ;  /* 0x00008f00ff0477ac */ /* 0x000e640008000a00 */
[----:B------:R-:W-:Y:S01]  /*00a0*/  ISETP.NE.AND.EX P4, PT, RZ, UR11, PT, P4 ;  /* 0x0000000bff007c0c */ /* 0x000fe2000bf85340 */
[----:B---3--:R-:W-:-:S02]  /*00b0*/  UISETP.NE.U32.AND UP3, UPT, UR8, URZ, UPT ;  /* 0x000000ff0800728c */ /* 0x008fc4000bf65070 */
[----:B------:R-:W-:Y:S01]  /*00c0*/  UISETP.NE.AND.EX UP4, UPT, UR11, URZ, UPT, UP4 ;  /* 0x000000ff0b00728c */ /* 0x000fe2000bf85340 */
[----:B------:R-:W3:Y:S01]  /*00d0*/  LDCU.64 UR22, c[0x0][0x358] ;  /* 0x00006b00ff1677ac */ /* 0x000ee20008000a00 */
[----:B------:R-:W-:-:S04]  /*00e0*/  UISETP.NE.AND.EX UP3, UPT, UR9, URZ, UPT, UP3 ;  /* 0x000000ff0900728c */ /* 0x000fc8000bf65330 */
[----:B------:R-:W-:Y:S01]  /*00f0*/  PLOP3.LUT P2, PT, PT, PT, UP4, 0x80, 0x8 ;  /* 0x000000000008781c */ /* 0x000fe20003f4f048 */
[----:B--2---:R-:W-:Y:S02]  /*0100*/  UIMAD.WIDE.U32 UR14, UR12, 0x4, UR14 ;  /* 0x000000040c0e78a5 */ /* 0x004fe4000f8e000e */
[----:B------:R-:W-:Y:S02]  /*0110*/  USHF.L.U32 UR11, UR12, 0x2, URZ ;  /* 0x000000020c0b7899 */ /* 0x000fe400080006ff */
[----:B----4-:R-:W-:Y:S02]  /*0120*/  UISETP.NE.AND UP5, UPT, UR13, URZ, UPT ;  /* 0x000000ff0d00728c */ /* 0x010fe4000bfa5270 */
[----:B------:R-:W-:Y:S01]  /*0130*/  UISETP.EQ.U32.AND UP2, UPT, UR6, URZ, UPT ;  /* 0x000000ff0600728c */ /* 0x000fe2000bf42070 */
[----:B------:R-:W-:Y:S01]  /*0140*/  IMAD.U32 R6, RZ, RZ, UR14 ;  /* 0x0000000eff067e24 */ /* 0x000fe2000f8e00ff */
[----:B------:R-:W-:Y:S01]  /*0150*/  USHF.R.U32.HI UR10, URZ, 0x1e, UR12 ;  /* 0x0000001eff0a7899 */ /* 0x000fe2000801160c */
[----:B------:R-:W-:Y:S01]  /*0160*/  IMAD.U32 R7, RZ, RZ, UR15 ;  /* 0x0000000fff077e24 */ /* 0x000fe2000f8e00ff */
[----:B------:R-:W-:-:S02]  /*0170*/  @UP3 UIADD3 UR14, UP1, UPT, UR11, UR8, URZ ;  /* 0x000000080b0e3290 */ /* 0x000fc4000ff3e0ff */
[----:B------:R-:W-:Y:S02]  /*0180*/  UISETP.EQ.OR.EX UP2, UPT, UR7, URZ, !UP5, UP2 ;  /* 0x000000ff0700728c */ /* 0x000fe4000ef42720 */
[----:B-1----:R-:W-:Y:S01]  /*0190*/  UISETP.NE.U32.AND UP0, UPT, UR4, URZ, UPT ;  /* 0x000000ff0400728c */ /* 0x002fe2000bf05070 */
[----:B---3--:R-:W2:Y:S01]  /*01a0*/  @P4 LDG.E R5, desc[UR22][R6.64] ;  /* 0x0000001606054981 */ /* 0x008ea2000c1e1900 */
[----:B------:R-:W-:Y:S02]  /*01b0*/  @UP3 UIADD3.X UR15, UPT, UPT, UR10, UR9, URZ, UP1, !UPT ;  /* 0x000000090a0f3290 */ /* 0x000fe40008ffe4ff */
[----:B------:R-:W-:Y:S01]  /*01c0*/  UIADD3 UR8, UP1, UPT, UR11, UR6, URZ ;  /* 0x000000060b087290 */ /* 0x000fe2000ff3e0ff */
[----:B------:R1:W3:Y:S01]  /*01d0*/  @P2 LDG.E R2, desc[UR22][R6.64+0x4] ;  /* 0x0000041606022981 */ /* 0x0002e2000c1e1900 */
[----:B------:R-:W-:Y:S01]  /*01e0*/  UISETP.NE.AND.EX UP0, UPT, UR5, URZ, UPT, UP0 ;  /* 0x000000ff0500728c */ /* 0x000fe2000bf05300 */
[----:B------:R-:W-:Y:S01]  /*01f0*/  PLOP3.LUT P3, PT, PT, PT, UP2, 0x80, 0x8 ;  /* 0x000000000008781c */ /* 0x000fe20003f6f028 */
[----:B------:R-:W-:Y:S01]  /*0200*/  UIADD3.X UR9, UPT, UPT, UR10, UR7, URZ, UP1, !UPT ;  /* 0x000000070a097290 */ /* 0x000fe20008ffe4ff */
[----:B------:R-:W-:Y:S01]  /*0210*/  PLOP3.LUT P1, PT, PT, PT, UP3, 0x80, 0x8 ;  /* 0x000000000008781c */ /* 0x000fe20003f2f038 */
[----:B------:R-:W-:-:S02]  /*0220*/  IMAD.U32 R10, RZ, RZ, UR14 ;  /* 0x0000000eff0a7e24 */ /* 0x000fc4000f8e00ff */
[----:B------:R-:W-:Y:S01]  /*0230*/  PLOP3.LUT P0, PT, PT, PT, UP0, 0x80, 0x8 ;  /* 0x000000000008781c */ /* 0x000fe20003f0f008 */
[----:B------:R-:W-:-:S04]  /*0240*/  IMAD.U32 R11, RZ, RZ, UR15 ;  /* 0x0000000fff0b7e24 */ /* 0x000fc8000f8e00ff */
[----:B------:R-:W-:-:S04]  /*0250*/  @UP0 UIADD3 UR4, UP1, UPT, UR11, UR4, URZ ;  /* 0x000000040b040290 */ /* 0x000fc8000ff3e0ff */
[----:B------:R-:W-:Y:S01]  /*0260*/  @UP0 UIADD3.X UR5, UPT, UPT, UR10, UR5, URZ, UP1, !UPT ;  /* 0x000000050a050290 */ /* 0x000fe20008ffe4ff */
[----:B------:R-:W4:Y:S01]  /*0270*/  @P1 LDG.E R3, desc[UR22][R10.64] ;  /* 0x000000160a031981 */ /* 0x000f22000c1e1900 */
[----:B-1----:R-:W-:Y:S02]  /*0280*/  IMAD.U32 R6, RZ, RZ, UR8 ;  /* 0x00000008ff067e24 */ /* 0x002fe4000f8e00ff */
[----:B------:R-:W-:-:S05]  /*0290*/  IMAD.U32 R7, RZ, RZ, UR9 ;  /* 0x00000009ff077e24 */ /* 0x000fca000f8e00ff */
[----:B------:R-:W4:Y:S01]  /*02a0*/  @!P3 LDG.E R4, desc[UR22][R6.64] ;  /* 0x000000160604b981 */ /* 0x000f22000c1e1900 */
[----:B------:R-:W-:Y:S02]  /*02b0*/  IMAD.U32 R8, RZ, RZ, UR4 ;  /* 0x00000004ff087e24 */ /* 0x000fe4000f8e00ff */
[----:B------:R-:W-:Y:S01]  /*02c0*/  IMAD.U32 R9, RZ, RZ, UR5 ;  /* 0x00000005ff097e24 */ /* 0x000fe2000f8e00ff */
[----:B------:R-:W1:Y:S01]  /*02d0*/  S2UR UR27, SR_CTAID.X ;  /* 0x00000000001b79c3 */ /* 0x000e620000002500 */
[----:B------:R-:W3:Y:S03]  /*02e0*/  @!UP4 LDCU UR25, c[0x0][0x434] ;  /* 0x00008680ff19c7ac */ /* 0x000ee60008000800 */
[----:B------:R2:W5:Y:S01]  /*02f0*/  @P0 LDG.E R0, desc[UR22][R8.64] ;  /* 0x0000001608000981 */ /* 0x000562000c1e1900 */
[----:B------:R-:W-:Y:S01]  /*0300*/  UMOV UR18, 0xffffffff ;  /* 0xffffffff00127882 */ /* 0x000fe20000000000 */
[----:B------:R-:W4:Y:S01]  /*0310*/  @!UP0 LDCU.64 UR4, c[0x0][0x488] ;  /* 0x00009100ff0487ac */ /* 0x000f220008000a00 */
[----:B------:R-:W-:Y:S01]  /*0320*/  UISETP.NE.U32.AND UP1, UPT, UR6, URZ, UPT ;  /* 0x000000ff0600728c */ /* 0x000fe2000bf25070 */
[----:B------:R-:W-:Y:S01]  /*0330*/  UMOV UR15, 0xffffffff ;  /* 0xffffffff000f7882 */ /* 0x000fe20000000000 */
[----:B------:R-:W-:-:S02]  /*0340*/  UMOV UR14, URZ ;  /* 0x000000ff000e7c82 */ /* 0x000fc40008000000 */
[----:B------:R-:W-:Y:S01]  /*0350*/  UISETP.NE.AND.EX UP1, UPT, UR7, URZ, UPT, UP1 ;  /* 0x000000ff0700728c */ /* 0x000fe2000bf25310 */
[----:B------:R-:W2:Y:S01]  /*0360*/  @!UP0 LDCU UR6, c[0x0][0x43c] ;  /* 0x00008780ff0687ac */ /* 0x000ea20008000800 */
[----:B-1----:R-:W-:Y:S01]  /*0370*/  USHF.L.U32 UR21, UR27, 0x7, URZ ;  /* 0x000000071b157899 */ /* 0x002fe200080006ff */
[----:B--2---:R-:W-:Y:S02]  /*0380*/  @P4 R2UR UR18, R5 ;  /* 0x00000000051242ca */ /* 0x004fe400000e0000 */
[----:B---3--:R-:W-:-:S13]  /*0390*/  @P2 R2UR UR8, R2 ;  /* 0x00000000020822ca */ /* 0x008fda00000e0000 */
[----:B------:R-:W-:-:S04]  /*03a0*/  @UP4 UIADD3 UR25, UPT, UPT, UR8, -UR18, URZ ;  /* 0x8000001208194290 */ /* 0x000fc8000fffe0ff */
[----:B------:R-:W-:Y:S01]  /*03b0*/  UISETP.GT.AND UP2, UPT, UR25, UR21, UPT ;  /* 0x000000151900728c */ /* 0x000fe2000bf44270 */
[----:B----4-:R-:W-:-:S05]  /*03c0*/  @P1 R2UR UR14, R3 ;  /* 0x00000000030e12ca */ /* 0x010fca00000e0000 */
[----:B------:R-:W-:Y:S01]  /*03d0*/  PLOP3.LUT P1, PT, PT, PT, UP2, 0x80, 0x8 ;  /* 0x000000000008781c */ /* 0x000fe20003f2f028 */
[----:B------:R-:W-:Y:S01]  /*03e0*/  @!UP0 UISETP.NE.U32.AND UP2, UPT, UR4, URZ, UPT ;  /* 0x000000ff0400828c */ /* 0x000fe2000bf45070 */
[----:B------:R-:W1:Y:S01]  /*03f0*/  @!UP1 LDCU UR4, c[0x0][0x438] ;  /* 0x00008700ff0497ac */ /* 0x000e620008000800 */
[----:B------:R-:W-:Y:S01]  /*0400*/  @!P3 R2UR UR15, R4 ;  /* 0x00000000040fb2ca */ /* 0x000fe200000e0000 */
[----:B------:R-:W-:-:S14]  /*0410*/  BRA.U !UP1, `(.L_x_78) ;  /* 0x0000000109187547 */ /* 0x000fdc000b800000 */
[----:B------:R-:W-:-:S13]  /*0420*/  PLOP3.LUT P2, PT, PT, PT, UP5, 0x80, 0x8 ;  /* 0x000000000008781c */ /* 0x000fda0003f4f058 */
[----:B------:R-:W1:Y:S04]  /*0430*/  @P2 LDG.E R2, desc[UR22][R6.64+0x4] ;  /* 0x0000041606022981 */ /* 0x000e68000c1e1900 */
[----:B------:R-:W2:Y:S01]  /*0440*/  @!P2 LDG.E R3, desc[UR22][R6.64] ;  /* 0x000000160603a981 */ /* 0x000ea2000c1e1900 */
[----:B-1----:R-:W-:-:S13]  /*0450*/  @P2 R2UR UR4, R2 ;  /* 0x00000000020422ca */ /* 0x002fda00000e0000 */
[----:B------:R-:W-:-:S07]  /*0460*/  @UP5 UIADD3 UR4, UPT, UPT, UR4, -UR15, URZ ;  /* 0x8000000f04045290 */ /* 0x000fce000fffe0ff */
[----:B--2---:R-:W-:Y:S02]  /*0470*/  @!P2 R2UR UR4, R3 ;  /* 0x000000000304a2ca */ /* 0x004fe400000e0000 */
.L_x_78:
[----:B-----5:R-:W-:Y:S01]  /*0480*/  @P0 R2UR UR24, R0 ;  /* 0x00000000001802ca */ /* 0x020fe200000e0000 */
[----:B------:R-:W-:Y:S01]  /*0490*/  @!UP0 UISETP.NE.AND.EX UP2, UPT, UR5, URZ, UPT, UP2 ;  /* 0x000000ff0500828c */ /* 0x000fe2000bf45320 */
[----:B-1----:R-:W-:-:S13]  /*04a0*/  @!P1 EXIT ;  /* 0x000000000000994d */ /* 0x002fda0003800000 */
[----:B------:R-:W1:Y:S01]  /*04b0*/  LDCU UR20, c[0x0][0x508] ;  /* 0x0000a100ff1477ac */ /* 0x000e620008000800 */
[----:B------:R-:W2:Y:S01]  /*04c0*/  S2R R184, SR_TID.X ;  /* 0x0000000000b87919 */ /* 0x000ea20000002100 */
[----:B------:R-:W3:Y:S01]  /*04d0*/  S2UR UR26, SR_CTAID.Z ;  /* 0x00000000001a79c3 */ /* 0x000ee20000002700 */
[----:B------:R-:W-:Y:S02]  /*04e0*/  @!UP0 USEL UR6, UR6, URZ, UP2 ;  /* 0x000000ff06068287 */ /* 0x000fe40009000000 */
[----:B------:R-:W-:Y:S02]  /*04f0*/  @UP0 UIADD3 UR24, UPT, UPT, UR24, -UR14, URZ ;  /* 0x8000000e18180290 */ /* 0x000fe4000fffe0ff */
[----:B------:R-:W-:Y:S02]  /*0500*/  @!UP0 UIADD3 UR24, UPT, UPT, UR6, UR4, -UR14 ;  /* 0x0000000406188290 */ /* 0x000fe4000fffe80e */
[----:B------:R-:W-:Y:S02]  /*0510*/  UIADD3 UR5, UPT, UPT, UR27, 0x1, URZ ;  /* 0x000000011b057890 */ /* 0x000fe4000fffe0ff */
[----:B------:R-:W-:-:S02]  /*0520*/  UIADD3 UR7, UPT, UPT, UR24, 0x3f, URZ ;  /* 0x0000003f18077890 */ /* 0x000fc4000fffe0ff */
[----:B------:R-:W-:Y:S02]  /*0530*/  ULEA UR5, UR5, -UR25, 0x7 ;  /* 0x8000001905057291 */ /* 0x000fe4000f8e38ff */
[----:B------:R-:W-:Y:S02]  /*0540*/  USHF.R.S32.HI UR6, URZ, 0x1f, UR7 ;  /* 0x0000001fff067899 */ /* 0x000fe40008011407 */
[----:B-1----:R-:W-:Y:S02]  /*0550*/  UIADD3 UR5, UPT, UPT, UR7, UR20, UR5 ;  /* 0x0000001407057290 */ /* 0x002fe4000fffe005 */
[----:B------:R-:W-:Y:S02]  /*0560*/  ULEA.HI UR6, UR6, UR7, URZ, 0x6 ;  /* 0x0000000706067291 */ /* 0x000fe4000f8f30ff */
[----:B------:R-:W-:Y:S02]  /*0570*/  USHF.R.S32.HI UR4, URZ, 0x1f, UR5 ;  /* 0x0000001fff047899 */ /* 0x000fe40008011405 */
[----:B------:R-:W-:-:S02]  /*0580*/  USHF.R.S32.HI UR6, URZ, 0x6, UR6 ;  /* 0x00000006ff067899 */ /* 0x000fc40008011406 */
[----:B------:R-:W-:-:S04]  /*0590*/  ULEA.HI UR4, UR4, UR5, URZ, 0x6 ;  /* 0x0000000504047291 */ /* 0x000fc8000f8f30ff */
[----:B------:R-:W-:-:S04]  /*05a0*/  USHF.R.S32.HI UR4, URZ, 0x6, UR4 ;  /* 0x00000006ff047899 */ /* 0x000fc80008011404 */
[----:B------:R-:W-:-:S04]  /*05b0*/  UISETP.LT.AND UP0, UPT, UR6, UR4, UPT ;  /* 0x000000040600728c */ /* 0x000fc8000bf01270 */
[----:B------:R-:W-:-:S04]  /*05c0*/  USEL UR19, UR6, UR4, UP0 ;  /* 0x0000000406137287 */ /* 0x000fc80008000000 */
[----:B------:R-:W-:-:S09]  /*05d0*/  UISETP.GT.AND UP0, UPT, UR19, URZ, UPT ;  /* 0x000000ff1300728c */ /* 0x000fd2000bf04270 */
[----:B--23--:R-:W-:Y:S05]  /*05e0*/  BRA.U UP0, `(.L_x_79) ;  /* 0x0000000d00147547 */ /* 0x00cfea000b800000 */
[----:B------:R-:W1:Y:S01]  /*05f0*/  LDCU.U8 UR4, c[0x0][0x549] ;  /* 0x0000a920ff0477ac */ /* 0x000e620008000000 */
[----:B------:R-:W-:Y:S01]  /*0600*/  UISETP.NE.AND UP0, UPT, UR18, -0x1, UPT ;  /* 0xffffffff1200788c */ /* 0x000fe2000bf05270 */
[----:B------:R-:W2:Y:S10]  /*0610*/  LDCU.U8 UR10, c[0x0][0x548] ;  /* 0x0000a900ff0a77ac */ /* 0x000eb40008000000 */
[----:B------:R-:W3:Y:S01]  /*0620*/  @!UP0 LDCU.64 UR8, c[0x0][0x400] ;  /* 0x00008000ff0887ac */ /* 0x000ee20008000a00 */
[----:B-1----:R-:W-:Y:S01]  /*0630*/  UISETP.NE.AND UP1, UPT, UR4, URZ, UPT ;  /* 0x000000ff0400728c */ /* 0x002fe2000bf25270 */
[----:B------:R-:W1:Y:S10]  /*0640*/  @UP0 LDCU.64 UR6, c[0x0][0x408] ;  /* 0x00008100ff0607ac */ /* 0x000e740008000a00 */
[----:B------:R-:W4:Y:S01]  /*0650*/  @UP1 LDCU.64 UR4, c[0x0][0x430] ;  /* 0x00008600ff0417ac */ /* 0x000f220008000a00 */
[----:B---3--:R-:W-:-:S03]  /*0660*/  @!UP0 UIMAD.WIDE.U32 UR14, UR12, UR8, URZ ;  /* 0x000000080c0e82a5 */ /* 0x008fc6000f8e00ff */
[----:B------:R-:W-:Y:S01]  /*0670*/  @UP1 UMOV UR8, 0x1 ;  /* 0x0000000100081882 */ /* 0x000fe20000000000 */
[----:B------:R-:W-:Y:S02]  /*0680*/  @!UP0 UIMAD UR9, UR12, UR9, UR15 ;  /* 0x000000090c0982a4 */ /* 0x000fe4000f8e020f */
[----:B-1----:R-:W-:Y:S01]  /*0690*/  @UP0 UIMAD.WIDE.U32 UR16, UR18, UR6, URZ ;  /* 0x00000006121002a5 */ /* 0x002fe2000f8e00ff */
[----:B------:R-:W1:Y:S03]  /*06a0*/  @UP1 LDCU UR6, c[0x0][0x430] ;  /* 0x00008600ff0617ac */ /* 0x000e660008000800 */
[----:B------:R-:W-:Y:S02]  /*06b0*/  @UP0 UIMAD UR9, UR18, UR7, UR17 ;  /* 0x00000007120902a4 */ /* 0x000fe4000f8e0211 */
[----:B----4-:R-:W-:Y:S01]  /*06c0*/  @UP1 UIMAD UR11, UR4, UR5, URZ ;  /* 0x00000005040b12a4 */ /* 0x010fe2000f8e02ff */
[----:B------:R-:W-:Y:S01]  /*06d0*/  @UP0 UMOV UR14, UR16 ;  /* 0x00000010000e0c82 */ /* 0x000fe20008000000 */
[----:B--2---:R-:W-:Y:S10]  /*06e0*/  BRA.U UP1, `(.L_x_80) ;  /* 0x0000000101287547 */ /* 0x004ff4000b800000 */
[----:B------:R-:W-:Y:S01]  /*06f0*/  UISETP.NE.AND UP0, UPT, UR10, URZ, UPT ;  /* 0x000000ff0a00728c */ /* 0x000fe2000bf05270 */
[----:B------:R-:W2:Y:S10]  /*0700*/  LDCU UR5, c[0x0][0x3e0] ;  /* 0x00007c00ff0577ac */ /* 0x000eb40008000800 */
[----:B------:R-:W2:Y:S01]  /*0710*/  @UP0 LDCU UR8, c[0x0][0x454] ;  /* 0x00008a80ff0807ac */ /* 0x000ea20008000800 */
[----:B------:R-:W3:Y:S01]  /*0720*/  @!UP0 LDCU UR4, c[0x0][0x434] ;  /* 0x00008680ff0487ac */ /* 0x000ee20008000800 */
[----:B------:R-:W4:Y:S01]  /*0730*/  @UP0 LDCU UR11, c[0x0][0x454] ;  /* 0x00008a80ff0b07ac */ /* 0x000f220008000800 */
[----:B-1----:R-:W-:Y:S01]  /*0740*/  @UP0 UMOV UR6, 0x1 ;  /* 0x0000000100060882 */ /* 0x002fe20000000000 */
[----:B----4-:R-:W4:Y:S01]  /*0750*/  @!UP0 LDCU UR11, c[0x0][0x434] ;  /* 0x00008680ff0b87ac */ /* 0x010f220008000800 */
[----:B------:R-:W-:Y:S01]  /*0760*/  @!UP0 UMOV UR6, 0x1 ;  /* 0x0000000100068882 */ /* 0x000fe20000000000 */
[----:B--2---:R-:W-:-:S02]  /*0770*/  @UP0 UIMAD UR8, UR8, UR5, URZ ;  /* 0x00000005080802a4 */ /* 0x004fc4000f8e02ff */
[----:B---3--:R-:W-:-:S12]  /*0780*/  @!UP0 UIMAD UR8, UR4, UR5, URZ ;  /* 0x00000005040882a4 */ /* 0x008fd8000f8e02ff */
.L_x_80:
[----:B------:R-:W2:Y:S01]  /*0790*/  LDCU UR7, c[0x0][0x434] ;  /* 0x00008680ff0777ac */ /* 0x000ea20008000800 */
[----:B------:R-:W-:Y:S01]  /*07a0*/  IMAD.SHL.U32 R0, R184, 0x8, RZ ;  /* 0x00000008b8007824 */ /* 0x000fe200078e00ff */
[----:B------:R-:W-:Y:S01]  /*07b0*/  SHF.R.U32.HI R184, RZ, 0x3, R184 ;  /* 0x00000003ffb87819 */ /* 0x000fe200000116b8 */
[----:B------:R-:W-:Y:S01]  /*07c0*/  BSSY.RECONVERGENT B0, `(.L_x_81) ;  /* 0x0000035000007945 */ /* 0x000fe20003800200 */
[----:B------:R-:W3:Y:S02]  /*07d0*/  LDCU.64 UR4, c[0x0][0x410] ;  /* 0x00008200ff0477ac */ /* 0x000ee40008000a00 */
[----:B------:R-:W-:Y:S01]  /*07e0*/  LOP3.LUT R0, R0, 0x38, RZ, 0xc0, !PT ;  /* 0x0000003800007812 */ /* 0x000fe200078ec0ff */
[C---:B------:R-:W-:Y:S01]  /*07f0*/  VIADD R9, R184.reuse, 0x20 ;  /* 0x00000020b8097836 */ /* 0x040fe20000000000 */
[----:B------:R-:W-:Y:S01]  /*0800*/  UISETP.NE.AND UP1, UPT, UR10, URZ, !UP1 ;  /* 0x000000ff0a00728c */ /* 0x000fe2000cf25270 */
[----:B------:R-:W-:Y:S01]  /*0810*/  VIADD R8, R184, 0x40 ;  /* 0x00000040b8087836 */ /* 0x000fe20000000000 */
[----:B------:R-:W-:Y:S01]  /*0820*/  UIADD3 UR25, UPT, UPT, -UR21, UR25, URZ ;  /* 0x0000001915197290 */ /* 0x000fe2000fffe1ff */
[----:B------:R-:W-:Y:S01]  /*0830*/  IADD3 R4, P0, PT, R0, UR14, RZ ;  /* 0x0000000e00047c10 */ /* 0x000fe2000ff1e0ff */
[----:B------:R-:W-:Y:S01]  /*0840*/  UISETP.NE.AND UP0, UPT, UR18, -0x1, UPT ;  /* 0xffffffff1200788c */ /* 0x000fe2000bf05270 */
[----:B------:R-:W-:Y:S01]  /*0850*/  VIADD R6, R184, 0x60 ;  /* 0x00000060b8067836 */ /* 0x000fe20000000000 */
[----:B-1----:R-:W-:Y:S01]  /*0860*/  UIMAD UR21, UR21, UR6, URZ ;  /* 0x00000006151572a4 */ /* 0x002fe2000f8e02ff */
[----:B------:R-:W-:Y:S01]  /*0870*/  LOP3.LUT R11, R0, 0x40, RZ, 0xfc, !PT ;  /* 0x00000040000b7812 */ /* 0x000fe200078efcff */
[----:B------:R-:W-:Y:S01]  /*0880*/  IMAD.X R5, RZ, RZ, UR9, P0 ;  /* 0x00000009ff057e24 */ /* 0x000fe200080e06ff */
[----:B------:R-:W-:Y:S01]  /*0890*/  ISETP.GE.AND P3, PT, R184, UR25, PT ;  /* 0x00000019b8007c0c */ /* 0x000fe2000bf66270 */
[----:B--2---:R-:W-:Y:S01]  /*08a0*/  UIMAD UR7, UR12, UR7, URZ ;  /* 0x000000070c0772a4 */ /* 0x004fe2000f8e02ff */
[----:B------:R-:W-:-:S02]  /*08b0*/  ISETP.GE.AND P2, PT, R9, UR25, PT ;  /* 0x0000001909007c0c */ /* 0x000fc4000bf46270 */
[----:B------:R-:W-:Y:S01]  /*08c0*/  ISETP.GE.AND P1, PT, R8, UR25, PT ;  /* 0x0000001908007c0c */ /* 0x000fe2000bf26270 */
[----:B---3--:R-:W-:Y:S01]  /*08d0*/  IMAD.U32 R2, RZ, RZ, UR4 ;  /* 0x00000004ff027e24 */ /* 0x008fe2000f8e00ff */
[----:B------:R-:W-:Y:S01]  /*08e0*/  USEL UR7, UR7, UR18, !UP0 ;  /* 0x0000001207077287 */ /* 0x000fe2000c000000 */
[----:B------:R-:W-:Y:S01]  /*08f0*/  IMAD.U32 R15, RZ, RZ, UR5 ;  /* 0x00000005ff0f7e24 */ /* 0x000fe2000f8e00ff */
[----:B----4-:R-:W-:Y:S01]  /*0900*/  UIMAD UR4, UR26, UR11, URZ ;  /* 0x0000000b1a0472a4 */ /* 0x010fe2000f8e02ff */
[----:B------:R-:W-:Y:S01]  /*0910*/  IMAD.WIDE.U32 R2, R2, UR26, R4 ;  /* 0x0000001a02027c25 */ /* 0x000fe2000f8e0004 */
[----:B------:R-:W-:Y:S01]  /*0920*/  USHF.R.S32.HI UR5, URZ, 0x1f, UR7 ;  /* 0x0000001fff057899 */ /* 0x000fe20008011407 */
[----:B------:R-:W-:Y:S01]  /*0930*/  ISETP.GE.AND P0, PT, R6, UR25, PT ;  /* 0x0000001906007c0c */ /* 0x000fe2000bf06270 */
[----:B------:R-:W-:Y:S01]  /*0940*/  @!UP1 UIMAD UR4, UR12, UR8, UR4 ;  /* 0x000000080c0492a4 */ /* 0x000fe2000f8e0204 */
[----:B------:R-:W-:Y:S01]  /*0950*/  IMAD R15, R15, UR26, R3 ;  /* 0x0000001a0f0f7c24 */ /* 0x000fe2000f8e0203 */
[----:B------:R-:W-:Y:S01]  /*0960*/  USEL UR7, UR7, URZ, UP1 ;  /* 0x000000ff07077287 */ /* 0x000fe20008800000 */
[----:B------:R-:W-:Y:S01]  /*0970*/  LOP3.LUT R10, R0, 0x80, RZ, 0xfc, !PT ;  /* 0x00000080000a7812 */ /* 0x000fe200078efcff */
[----:B------:R-:W-:-:S02]  /*0980*/  USEL UR5, UR5, URZ, UP1 ;  /* 0x000000ff05057287 */ /* 0x000fc40008800000 */
[----:B------:R-:W-:Y:S02]  /*0990*/  USHF.R.S32.HI UR12, URZ, 0x1f, UR21 ;  /* 0x0000001fff0c7899 */ /* 0x000fe40008011415 */
[----:B------:R-:W-:Y:S02]  /*09a0*/  USHF.R.S32.HI UR8, URZ, 0x1f, UR4 ;  /* 0x0000001fff087899 */ /* 0x000fe40008011404 */
[----:B------:R-:W-:Y:S02]  /*09b0*/  UIADD3 UR7, UP1, UP0, UR21, UR7, UR4 ;  /* 0x0000000715077290 */ /* 0x000fe4000f83e004 */
[----:B------:R-:W-:Y:S02]  /*09c0*/  UIMAD.WIDE.U32 UR10, UR27, 0x80, URZ ;  /* 0x000000801b0a78a5 */ /* 0x000fe4000f8e00ff */
[----:B------:R-:W-:-:S04]  /*09d0*/  UIADD3.X UR12, UPT, UPT, UR12, UR5, UR8, UP1, UP0 ;  /* 0x000000050c0c7290 */ /* 0x000fc80008fe0408 */
[----:B------:R-:W-:Y:S01]  /*09e0*/  LOP3.LUT R5, R184, UR10, RZ, 0xfc, !PT ;  /* 0x0000000ab8057c12 */ /* 0x000fe2000f8efcff */
[----:B------:R-:W-:Y:S07]  /*09f0*/  @P3 BRA `(.L_x_82) ;  /* 0x0000000000443947 */ /* 0x000fee0003800000 */
[----:B------:R-:W1:Y:S01]  /*0a00*/  LDCU.64 UR4, c[0x0][0x408] ;  /* 0x00008100ff0477ac */ /* 0x000e620008000a00 */
[----:B------:R-:W-:Y:S01]  /*0a10*/  IMAD.MOV.U32 R14, RZ, RZ, R2 ;  /* 0x000000ffff0e7224 */ /* 0x000fe200078e0002 */
[----:B------:R-:W2:Y:S01]  /*0a20*/  LDCU UR13, c[0x0][0x440] ;  /* 0x00008800ff0d77ac */ /* 0x000ea20008000800 */
[----:B------:R-:W3:Y:S01]  /*0a30*/  LDCU.64 UR8, c[0x0][0x3f0] ;  /* 0x00007e00ff0877ac */ /* 0x000ee20008000a00 */
[----:B-1----:R-:W-:Y:S01]  /*0a40*/  UIMAD UR14, UR11, UR4, URZ ;  /* 0x000000040b0e72a4 */ /* 0x002fe2000f8e02ff */
[----:B------:R-:W-:Y:S01]  /*0a50*/  IMAD.WIDE.U32 R12, R5, UR4, R14 ;  /* 0x00000004050c7c25 */ /* 0x000fe2000f8e000e */
[----:B--2---:R-:W-:-:S04]  /*0a60*/  ISETP.GE.AND P6, PT, R0, UR13, PT ;  /* 0x0000000d00007c0c */ /* 0x004fc8000bfc6270 */
[----:B------:R-:W-:Y:S01]  /*0a70*/  IMAD.U32 R4, RZ, RZ, UR14 ;  /* 0x0000000eff047e24 */ /* 0x000fe2000f8e00ff */
[----:B------:R-:W-:Y:S02]  /*0a80*/  ISETP.GE.AND P5, PT, R11, UR13, PT ;  /* 0x0000000d0b007c0c */ /* 0x000fe4000bfa6270 */
[----:B------:R-:W-:Y:S01]  /*0a90*/  ISETP.GE.AND P4, PT, R10, UR13, PT ;  /* 0x0000000d0a007c0c */ /* 0x000fe2000bf86270 */
[----:B------:R-:W-:Y:S01]  /*0aa0*/  IMAD R4, R5, UR5, R4 ;  /* 0x0000000505047c24 */ /* 0x000fe2000f8e0204 */
[----:B---3--:R-:W-:-:S03]  /*0ab0*/  LEA R16, P3, R12, UR8, 0x1 ;  /* 0x000000080c107c11 */ /* 0x008fc6000f8608ff */
[----:B------:R-:W-:-:S05]  /*0ac0*/  IMAD.IADD R4, R13, 0x1, R4 ;  /* 0x000000010d047824 */ /* 0x000fca00078e0204 */
[----:B------:R-:W-:-:S05]  /*0ad0*/  LEA.HI.X R17, R12, UR9, R4, 0x1, P3 ;  /* 0x000000090c117c11 */ /* 0x000fca00098f0c04 */
[----:B------:R1:W-:Y:S04]  /*0ae0*/  @!P6 STG.E.128 desc[UR22][R16.64], RZ ;  /* 0x000000ff1000e986 */ /* 0x0003e8000c101d16 */
[----:B------:R1:W-:Y:S04]  /*0af0*/  @!P5 STG.E.128 desc[UR22][R16.64+0x80], RZ ;  /* 0x000080ff1000d986 */ /* 0x0003e8000c101d16 */
[----:B------:R1:W-:Y:S02]  /*0b00*/  @!P4 STG.E.128 desc[UR22][R16.64+0x100], RZ ;  /* 0x000100ff1000c986 */ /* 0x0003e4000c101d16 */
.L_x_82:
[----:B------:R-:W-:Y:S05]  /*0b10*/  BSYNC.RECONVERGENT B0 ;  /* 0x0000000000007941 */ /* 0x000fea0003800200 */
.L_x_81:
[----:B------:R-:W-:Y:S01]  /*0b20*/  BSSY.RECONVERGENT B0, `(.L_x_83) ;  /* 0x0000016000007945 */ /* 0x000fe20003800200 */
[----:B------:R-:W-:-:S03]  /*0b30*/  ISETP.NE.AND P3, PT, R0, RZ, PT ;  /* 0x000000ff0000720c */ /* 0x000fc60003f65270 */
[----:B------:R-:W-:Y:S10]  /*0b40*/  @P2 BRA `(.L_x_84) ;  /* 0x00000000004c2947 */ /* 0x000ff40003800000 */
[----:B------:R-:W2:Y:S01]  /*0b50*/  LDCU.64 UR8, c[0x0][0x408] ;  /* 0x00008100ff0877ac */ /* 0x000ea20008000a00 */
[----:B------:R-:W-:Y:S01]  /*0b60*/  IADD3 R7, P2, PT, R5, 0x20, RZ ;  /* 0x0000002005077810 */ /* 0x000fe20007f5e0ff */
[----:B------:R-:W-:Y:S01]  /*0b70*/  IMAD.MOV.U32 R12, RZ, RZ, R2 ;  /* 0x000000ffff0c7224 */ /* 0x000fe200078e0002 */
[----:B------:R-:W-:Y:S01]  /*0b80*/  MOV R13, R15 ;  /* 0x0000000f000d7202 */ /* 0x000fe20000000f00 */
[----:B------:R-:W3:Y:S02]  /*0b90*/  LDCU UR13, c[0x0][0x440] ;  /* 0x00008800ff0d77ac */ /* 0x000ee40008000800 */
[----:B------:R-:W-:Y:S01]  /*0ba0*/  IMAD.X R4, RZ, RZ, UR11, P2 ;  /* 0x0000000bff047e24 */ /* 0x000fe200090e06ff */
[----:B------:R-:W1:Y:S03]  /*0bb0*/  LDCU.64 UR4, c[0x0][0x3f0] ;  /* 0x00007e00ff0477ac */ /* 0x000e660008000a00 */
[----:B--2---:R-:W-:-:S02]  /*0bc0*/  IMAD R4, R4, UR8, RZ ;  /* 0x0000000804047c24 */ /* 0x004fc4000f8e02ff */
[----:B------:R-:W-:Y:S01]  /*0bd0*/  IMAD.WIDE.U32 R12, R7, UR8, R12 ;  /* 0x00000008070c7c25 */ /* 0x000fe2000f8e000c */
[----:B---3--:R-:W-:-:S03]  /*0be0*/  ISETP.GE.AND P5, PT, R0, UR13, PT ;  /* 0x0000000d00007c0c */ /* 0x008fc6000bfa6270 */
[----:B------:R-:W-:Y:S01]  /*0bf0*/  IMAD R4, R7, UR9, R4 ;  /* 0x0000000907047c24 */ /* 0x000fe2000f8e0204 */
[----:B------:R-:W-:Y:S02]  /*0c00*/  ISETP.GE.AND P4, PT, R11, UR13, PT ;  /* 0x0000000d0b007c0c */ /* 0x000fe4000bf86270 */
[----:B------:R-:W-:Y:S01]  /*0c10*/  ISETP.GE.AND P2, PT, R10, UR13, PT ;  /* 0x0000000d0a007c0c */ /* 0x000fe2000bf46270 */
[----:B------:R-:W-:Y:S01]  /*0c20*/  IMAD.IADD R7, R13, 0x1, R4 ;  /* 0x000000010d077824 */ /* 0x000fe200078e0204 */
[----:B-1----:R-:W-:-:S04]  /*0c30*/  LEA R16, P6, R12, UR4, 0x1 ;  /* 0x000000040c107c11 */ /* 0x002fc8000f8c08ff */
[----:B------:R-:W-:-:S05]  /*0c40*/  LEA.HI.X R17, R12, UR5, R7, 0x1, P6 ;  /* 0x000000050c117c11 */ /* 0x000fca000b0f0c07 */
[----:B------:R2:W-:Y:S04]  /*0c50*/  @!P5 STG.E.128 desc[UR22][R16.64], RZ ;  /* 0x000000ff1000d986 */ /* 0x0005e8000c101d16 */
[----:B------:R2:W-:Y:S04]  /*0c60*/  @!P4 STG.E.128 desc[UR22][R16.64+0x80], RZ ;  /* 0x000080ff1000c986 */ /* 0x0005e8000c101d16 */
[----:B------:R2:W-:Y:S02]  /*0c70*/  @!P2 STG.E.128 desc[UR22][R16.64+0x100], RZ ;  /* 0x000100ff1000a986 */ /* 0x0005e4000c101d16 */
.L_x_84:
[----:B------:R-:W-:Y:S05]  /*0c80*/  BSYNC.RECONVERGENT B0 ;  /* 0x0000000000007941 */ /* 0x000fea0003800200 */
.L_x_83:
[----:B------:R-:W-:Y:S01]  /*0c90*/  BSSY.RECONVERGENT B0, `(.L_x_85) ;  /* 0x0000016000007945 */ /* 0x000fe20003800200 */
[----:B------:R-:W-:-:S03]  /*0ca0*/  ISETP.GE.OR P6, PT, R184, UR25, P3 ;  /* 0x00000019b8007c0c */ /* 0x000fc60009fc6670 */
[----:B------:R-:W-:Y:S10]  /*0cb0*/  @P1 BRA `(.L_x_86) ;  /* 0x00000000004c1947 */ /* 0x000ff40003800000 */
[----:B------:R-:W3:Y:S01]  /*0cc0*/  LDCU.64 UR8, c[0x0][0x408] ;  /* 0x00008100ff0877ac */ /* 0x000ee20008000a00 */
[----:B------:R-:W-:Y:S01]  /*0cd0*/  IADD3 R7, P1, PT, R5, 0x40, RZ ;  /* 0x0000004005077810 */ /* 0x000fe20007f3e0ff */
[----:B------:R-:W-:Y:S01]  /*0ce0*/  IMAD.MOV.U32 R12, RZ, RZ, R2 ;  /* 0x000000ffff0c7224 */ /* 0x000fe200078e0002 */
[----:B------:R-:W-:Y:S01]  /*0cf0*/  MOV R13, R15 ;  /* 0x0000000f000d7202 */ /* 0x000fe20000000f00 */
[----:B------:R-:W4:Y:S02]  /*0d00*/  LDCU UR13, c[0x0][0x440] ;  /* 0x00008800ff0d77ac */ /* 0x000f240008000800 */
[----:B------:R-:W-:Y:S01]  /*0d10*/  IMAD.X R4, RZ, RZ, UR11, P1 ;  /* 0x0000000bff047e24 */ /* 0x000fe200088e06ff */
[----:B------:R-:W1:Y:S03]  /*0d20*/  LDCU.64 UR4, c[0x0][0x3f0] ;  /* 0x00007e00ff0477ac */ /* 0x000e660008000a00 */
[----:B---3--:R-:W-:-:S02]  /*0d30*/  IMAD R4, R4, UR8, RZ ;  /* 0x0000000804047c24 */ /* 0x008fc4000f8e02ff */
[----:B------:R-:W-:Y:S01]  /*0d40*/  IMAD.WIDE.U32 R12, R7, UR8, R12 ;  /* 0x00000008070c7c25 */ /* 0x000fe2000f8e000c */
[----:B----4-:R-:W-:-:S03]  /*0d50*/  ISETP.GE.AND P4, PT, R0, UR13, PT ;  /* 0x0000000d00007c0c */ /* 0x010fc6000bf86270 */
[----:B------:R-:W-:Y:S01]  /*0d60*/  IMAD R4, R7, UR9, R4 ;  /* 0x0000000907047c24 */ /* 0x000fe2000f8e0204 */
[----:B------:R-:W-:Y:S02]  /*0d70*/  ISETP.GE.AND P2, PT, R11, UR13, PT ;  /* 0x0000000d0b007c0c */ /* 0x000fe4000bf46270 */
[----:B------:R-:W-:Y:S01]  /*0d80*/  ISETP.GE.AND P1, PT, R10, UR13, PT ;  /* 0x0000000d0a007c0c */ /* 0x000fe2000bf26270 */
[----:B------:R-:W-:Y:S01]  /*0d90*/  IMAD.IADD R7, R13, 0x1, R4 ;  /* 0x000000010d077824 */ /* 0x000fe200078e0204 */
[----:B-12---:R-:W-:-:S04]  /*0da0*/  LEA R16, P5, R12, UR4, 0x1 ;  /* 0x000000040c107c11 */ /* 0x006fc8000f8a08ff */
[----:B------:R-:W-:-:S05]  /*0db0*/  LEA.HI.X R17, R12, UR5, R7, 0x1, P5 ;  /* 0x000000050c117c11 */ /* 0x000fca000a8f0c07 */
[----:B------:R3:W-:Y:S04]  /*0dc0*/  @!P4 STG.E.128 desc[UR22][R16.64], RZ ;  /* 0x000000ff1000c986 */ /* 0x0007e8000c101d16 */
[----:B------:R3:W-:Y:S04]  /*0dd0*/  @!P2 STG.E.128 desc[UR22][R16.64+0x80], RZ ;  /* 0x000080ff1000a986 */ /* 0x0007e8000c101d16 */
[----:B------:R3:W-:Y:S02]  /*0de0*/  @!P1 STG.E.128 desc[UR22][R16.64+0x100], RZ ;  /* 0x000100ff10009986 */ /* 0x0007e4000c101d16 */
.L_x_86:
[----:B------:R-:W-:Y:S05]  /*0df0*/  BSYNC.RECONVERGENT B0 ;  /* 0x0000000000007941 */ /* 0x000fea0003800200 */
.L_x_85:
[----:B------:R-:W-:Y:S01]  /*0e00*/  BSSY.RECONVERGENT B0, `(.L_x_87) ;  /* 0x0000018000007945 */ /* 0x000fe20003800200 */
[----:B------:R-:W-:Y:S02]  /*0e10*/  ISETP.GE.OR P5, PT, R9, UR25, P3 ;  /* 0x0000001909007c0c */ /* 0x000fe40009fa6670 */
[----:B------:R-:W-:Y:S02]  /*0e20*/  ISETP.GE.OR P4, PT, R8, UR25, P3 ;  /* 0x0000001908007c0c */ /* 0x000fe40009f86670 */
[----:B------:R-:W-:Y:S01]  /*0e30*/  ISETP.GE.OR P3, PT, R6, UR25, P3 ;  /* 0x0000001906007c0c */ /* 0x000fe20009f66670 */
[----:B------:R-:W-:-:S12]  /*0e40*/  @P0 BRA `(.L_x_88) ;  /* 0x00000000004c0947 */ /* 0x000fd80003800000 */
[----:B------:R-:W4:Y:S01]  /*0e50*/  LDCU.64 UR8, c[0x0][0x408] ;  /* 0x00008100ff0877ac */ /* 0x000f220008000a00 */
[----:B------:R-:W-:Y:S01]  /*0e60*/  IADD3 R4, P0, PT, R5, 0x60, RZ ;  /* 0x0000006005047810 */ /* 0x000fe20007f1e0ff */
[----:B------:R-:W-:Y:S01]  /*0e70*/  IMAD.MOV.U32 R12, RZ, RZ, R2 ;  /* 0x000000ffff0c7224 */ /* 0x000fe200078e0002 */
[----:B------:R-:W-:Y:S01]  /*0e80*/  MOV R13, R15 ;  /* 0x0000000f000d7202 */ /* 0x000fe20000000f00 */
[----:B------:R-:W5:Y:S02]  /*0e90*/  LDCU.64 UR4, c[0x0][0x3f0] ;  /* 0x00007e00ff0477ac */ /* 0x000f640008000a00 */
[----:B------:R-:W-:Y:S01]  /*0ea0*/  IMAD.X R3, RZ, RZ, UR11, P0 ;  /* 0x0000000bff037e24 */ /* 0x000fe200080e06ff */
[----:B------:R-:W1:Y:S03]  /*0eb0*/  LDCU UR13, c[0x0][0x440] ;  /* 0x00008800ff0d77ac */ /* 0x000e660008000800 */
[----:B----4-:R-:W-:-:S02]  /*0ec0*/  IMAD R3, R3, UR8, RZ ;  /* 0x0000000803037c24 */ /* 0x010fc4000f8e02ff */
[----:B------:R-:W-:-:S04]  /*0ed0*/  IMAD.WIDE.U32 R12, R4, UR8, R12 ;  /* 0x00000008040c7c25 */ /* 0x000fc8000f8e000c */
[----:B------:R-:W-:Y:S01]  /*0ee0*/  IMAD R3, R4, UR9, R3 ;  /* 0x0000000904037c24 */ /* 0x000fe2000f8e0203 */
[----:B-----5:R-:W-:Y:S02]  /*0ef0*/  LEA R2, P0, R12, UR4, 0x1 ;  /* 0x000000040c027c11 */ /* 0x020fe4000f8008ff */
[----:B-1----:R-:W-:Y:S01]  /*0f00*/  ISETP.GE.AND P2, PT, R0, UR13, PT ;  /* 0x0000000d00007c0c */ /* 0x002fe2000bf46270 */
[----:B------:R-:W-:Y:S01]  /*0f10*/  IMAD.IADD R3, R13, 0x1, R3 ;  /* 0x000000010d037824 */ /* 0x000fe200078e0203 */
[----:B------:R-:W-:-:S04]  /*0f20*/  ISETP.GE.AND P1, PT, R11, UR13, PT ;  /* 0x0000000d0b007c0c */ /* 0x000fc8000bf26270 */
[----:B------:R-:W-:Y:S02]  /*0f30*/  LEA.HI.X R3, R12, UR5, R3, 0x1, P0 ;  /* 0x000000050c037c11 */ /* 0x000fe400080f0c03 */
[----:B------:R-:W-:-:S05]  /*0f40*/  ISETP.GE.AND P0, PT, R10, UR13, PT ;  /* 0x0000000d0a007c0c */ /* 0x000fca000bf06270 */
[----:B------:R4:W-:Y:S04]  /*0f50*/  @!P2 STG.E.128 desc[UR22][R2.64], RZ ;  /* 0x000000ff0200a986 */ /* 0x0009e8000c101d16 */
[----:B------:R4:W-:Y:S04]  /*0f60*/  @!P1 STG.E.128 desc[UR22][R2.64+0x80], RZ ;  /* 0x000080ff02009986 */ /* 0x0009e8000c101d16 */
[----:B------:R4:W-:Y:S02]  /*0f70*/  @!P0 STG.E.128 desc[UR22][R2.64+0x100], RZ ;  /* 0x000100ff02008986 */ /* 0x0009e4000c101d16 */
.L_x_88:
[----:B------:R-:W-:Y:S05]  /*0f80*/  BSYNC.RECONVERGENT B0 ;  /* 0x0000000000007941 */ /* 0x000fea0003800200 */
.L_x_87:
[----:B------:R-:W-:Y:S04]  /*0f90*/  BSSY.RECONVERGENT B0, `(.L_x_89) ;  /* 0x000000a000007945 */ /* 0x000fe80003800200 */
[----:B------:R-:W-:Y:S05]  /*0fa0*/  @P6 BRA `(.L_x_90) ;  /* 0x0000000000206947 */ /* 0x000fea0003800000 */
[----:B------:R-:W5:Y:S01]  /*0fb0*/  LDCU.64 UR4, c[0x0][0x420] ;  /* 0x00008400ff0477ac */ /* 0x000f620008000a00 */
[----:B------:R-:W-:Y:S02]  /*0fc0*/  IMAD R0, R184, UR6, RZ ;  /* 0x00000006b8007c24 */ /* 0x000fe4000f8e02ff */
[----:B------:R-:W-:-:S03]  /*0fd0*/  IMAD.MOV.U32 R5, RZ, RZ, 0x7f800000 ;  /* 0x7f800000ff057424 */ /* 0x000fc600078e00ff */
[----:B----4-:R-:W-:-:S04]  /*0fe0*/  IADD3 R3, P0, PT, R0, UR7, RZ ;  /* 0x0000000700037c10 */ /* 0x010fc8000ff1e0ff */
[----:B------:R-:W-:Y:S02]  /*0ff0*/  LEA.HI.X.SX32 R0, R0, UR12, 0x1, P0 ;  /* 0x0000000c00007c11 */ /* 0x000fe400080f0eff */
[----:B-----5:R-:W-:-:S04]  /*1000*/  LEA R2, P0, R3, UR4, 0x2 ;  /* 0x0000000403027c11 */ /* 0x020fc8000f8010ff */
[----:B------:R-:W-:-:S05]  /*1010*/  LEA.HI.X R3, R3, UR5, R0, 0x2, P0 ;  /* 0x0000000503037c11 */ /* 0x000fca00080f1400 */
[----:B------:R4:W-:Y:S04]  /*1020*/  STG.E desc[UR22][R2.64], R5 ;  /* 0x0000000502007986 */ /* 0x0009e8000c101916 */
.L_x_90:
[----:B------:R-:W-:Y:S05]  /*1030*/  BSYNC.RECONVERGENT B0 ;  /* 0x0000000000007941 */ /* 0x000fea0003800200 */
.L_x_89:
[----:B------:R-:W-:Y:S04]  /*1040*/  BSSY.RECONVERGENT B0, `(.L_x_91) ;  /* 0x000000a000007945 */ /* 0x000fe80003800200 */
[----:B------:R-:W-:Y:S05]  /*1050*/  @P5 BRA `(.L_x_92) ;  /* 0x0000000000205947 */ /* 0x000fea0003800000 */
[----:B------:R-:W5:Y:S01]  /*1060*/  LDCU.64 UR4, c[0x0][0x420] ;  /* 0x00008400ff0477ac */ /* 0x000f620008000a00 */
[----:B------:R-:W-:Y:S02]  /*1070*/  IMAD R0, R9, UR6, RZ ;  /* 0x0000000609007c24 */ /* 0x000fe4000f8e02ff */
[----:B----4-:R-:W-:-:S03]  /*1080*/  IMAD.MOV.U32 R5, RZ, RZ, 0x7f800000 ;  /* 0x7f800000ff057424 */ /* 0x010fc600078e00ff */
[----:B------:R-:W-:-:S04]  /*1090*/  IADD3 R3, P0, PT, R0, UR7, RZ ;  /* 0x0000000700037c10 */ /* 0x000fc8000ff1e0ff */
[----:B------:R-:W-:Y:S02]  /*10a0*/  LEA.HI.X.SX32 R0, R0, UR12, 0x1, P0 ;  /* 0x0000000c00007c11 */ /* 0x000fe400080f0eff */
[----:B-----5:R-:W-:-:S04]  /*10b0*/  LEA R2, P0, R3, UR4, 0x2 ;  /* 0x0000000403027c11 */ /* 0x020fc8000f8010ff */
[----:B------:R-:W-:-:S05]  /*10c0*/  LEA.HI.X R3, R3, UR5, R0, 0x2, P0 ;  /* 0x0000000503037c11 */ /* 0x000fca00080f1400 */
[----:B------:R4:W-:Y:S04]  /*10d0*/  STG.E desc[UR22][R2.64], R5 ;  /* 0x0000000502007986 */ /* 0x0009e8000c101916 */
.L_x_92:
[----:B------:R-:W-:Y:S05]  /*10e0*/  BSYNC.RECONVERGENT B0 ;  /* 0x0000000000007941 */ /* 0x000fea0003800200 */
.L_x_91:
        /* <DEDUP_REMOVED lines=10> */
.L_x_94:
[----:B------:R-:W-:Y:S05]  /*1190*/  BSYNC.RECONVERGENT B0 ;  /* 0x0000000000007941 */ /* 0x000fea0003800200 */
.L_x_93:
[----:B------:R-:W-:Y:S05]  /*11a0*/  @P3 EXIT ;  /* 0x000000000000394d */ /* 0x000fea0003800000 */
[----:B------:R-:W5:Y:S01]  /*11b0*/  LDCU.64 UR4, c[0x0][0x420] ;  /* 0x00008400ff0477ac */ /* 0x000f620008000a00 */
[----:B------:R-:W-:Y:S02]  /*11c0*/  IMAD R0, R6, UR6, RZ ;  /* 0x0000000606007c24 */ /* 0x000fe4000f8e02ff */
[----:B----4-:R-:W-:-:S03]  /*11d0*/  IMAD.MOV.U32 R5, RZ, RZ, 0x7f800000 ;  /* 0x7f800000ff057424 */ /* 0x010fc600078e00ff */
[----:B------:R-:W-:-:S04]  /*11e0*/  IADD3 R3, P0, PT, R0, UR7, RZ ;  /* 0x0000000700037c10 */ /* 0x000fc8000ff1e0ff */
[----:B------:R-:W-:Y:S02]  /*11f0*/  LEA.HI.X.SX32 R0, R0, UR12, 0x1, P0 ;  /* 0x0000000c00007c11 */ /* 0x000fe400080f0eff */
[----:B-----5:R-:W-:-:S04]  /*1200*/  LEA R2, P0, R3, UR4, 0x2 ;  /* 0x0000000403027c11 */ /* 0x020fc8000f8010ff */
[----:B------:R-:W-:-:S05]  /*1210*/  LEA.HI.X R3, R3, UR5, R0, 0x2, P0 ;  /* 0x0000000503037c11 */ /* 0x000fca00080f1400 */
[----:B------:R-:W-:Y:S01]  /*1220*/  STG.E desc[UR22][R2.64], R5 ;  /* 0x0000000502007986 */ /* 0x000fe2000c101916 */
[----:B------:R-:W-:Y:S05]  /*1230*/  EXIT ;  /* 0x000000000000794d */ /* 0x000fea0003800000 */
.L_x_79:
[----:B------:R-:W-:Y:S02]  /*1240*/  UISETP.NE.AND UP0, UPT, UR18, -0x1, UPT ;  /* 0xffffffff1200788c */ /* 0x000fe4000bf05270 */
[----:B------:R-:W-:-:S09]  /*1250*/  UISETP.NE.AND UP1, UPT, UR15, -0x1, UPT ;  /* 0xffffffff0f00788c */ /* 0x000fd2000bf25270 */
[----:B------:R-:W1:Y:S01]  /*1260*/  @!UP0 LDCU.64 UR6, c[0x0][0x398] ;  /* 0x00007300ff0687ac */ /* 0x000e620008000a00 */
[----:B------:R-:W2:Y:S01]  /*1270*/  @UP0 LDCU.64 UR4, c[0x0][0x3b0] ;  /* 0x00007600ff0407ac */ /* 0x000ea20008000a00 */
[----:B-1----:R-:W-:Y:S02]  /*1280*/  @!UP0 UIMAD.WIDE.U32 UR30, UR12, UR6, URZ ;  /* 0x000000060c1e82a5 */ /* 0x002fe4000f8e00ff */
[----:B--2---:R-:W-:Y:S02]  /*1290*/  @UP0 UIMAD.WIDE.U32 UR8, UR18, UR4, URZ ;  /* 0x00000004120802a5 */ /* 0x004fe4000f8e00ff */
[----:B------:R-:W-:Y:S02]  /*12a0*/  @!UP0 UIMAD UR28, UR12, UR7, UR31 ;  /* 0x000000070c1c82a4 */ /* 0x000fe4000f8e021f */
[----:B------:R-:W-:-:S03]  /*12b0*/  @UP0 UIMAD UR28, UR18, UR5, UR9 ;  /* 0x00000005121c02a4 */ /* 0x000fc6000f8e0209 */
[----:B------:R-:W-:Y:S01]  /*12c0*/  @UP0 UMOV UR30, UR8 ;  /* 0x00000008001e0c82 */ /* 0x000fe20008000000 */
[----:B------:R-:W-:Y:S08]  /*12d0*/  BRA.U UP1, `(.L_x_95) ;  /* 0x00000001012c7547 */ /* 0x000ff0000b800000 */
[----:B------:R-:W1:Y:S01]  /*12e0*/  LDCU.64 UR10, c[0x0][0x3b8] ;  /* 0x00007700ff0a77ac */ /* 0x000e620008000a00 */
[----:B------:R-:W2:Y:S01]  /*12f0*/  LDCU.64 UR4, c[0x0][0x3a0] ;  /* 0x00007400ff0477ac */ /* 0x000ea20008000a00 */
[----:B------:R-:W-:-:S04]  /*1300*/  USHF.R.S32.HI UR6, URZ, 0x1f, UR14 ;  /* 0x0000001fff067899 */ /* 0x000fc8000801140e */
[----:B-1----:R-:W-:Y:S02]  /*1310*/  UIMAD UR6, UR6, UR10, URZ ;  /* 0x0000000a060672a4 */ /* 0x002fe4000f8e02ff */
[----:B------:R-:W-:Y:S02]  /*1320*/  UIMAD.WIDE.U32 UR8, UR14, UR10, URZ ;  /* 0x0000000a0e0872a5 */ /* 0x000fe4000f8e00ff */
[----:B------:R-:W-:-:S04]  /*1330*/  UIMAD UR6, UR14, UR11, UR6 ;  /* 0x0000000b0e0672a4 */ /* 0x000fc8000f8e0206 */
[----:B------:R-:W-:-:S03]  /*1340*/  UIADD3 UR7, UPT, UPT, UR9, UR6, URZ ;  /* 0x0000000609077290 */ /* 0x000fc6000fffe0ff */
[----:B------:R-:W-:Y:S02]  /*1350*/  UMOV UR6, UR8 ;  /* 0x0000000800067c82 */ /* 0x000fe40008000000 */
[----:B--2---:R-:W-:-:S04]  /*1360*/  UIMAD.WIDE.U32 UR6, UR12, UR4, UR6 ;  /* 0x000000040c0672a5 */ /* 0x004fc8000f8e0006 */
[----:B------:R-:W-:Y:S01]  /*1370*/  UIMAD UR13, UR12, UR5, UR7 ;  /* 0x000000050c0d72a4 */ /* 0x000fe2000f8e0207 */
[----:B------:R-:W-:Y:S05]  /*1380*/  BRA `(.L_x_96) ;  /* 0x0000000000147947 */ /* 0x000fea0003800000 */
.L_x_95:
[----:B------:R-:W1:Y:S01]  /*1390*/  LDCU.64 UR10, c[0x0][0x3b8] ;  /* 0x00007700ff0a77ac */ /* 0x000e620008000a00 */
[----:B------:R-:W-:-:S04]  /*13a0*/  UIADD3 UR13, UPT, UPT, UR14, UR15, URZ ;  /* 0x0000000f0e0d7290 */ /* 0x000fc8000fffe0ff */
[----:B-1----:R-:W-:Y:S02]  /*13b0*/  UIMAD.WIDE.U32 UR6, UR13, UR10, URZ ;  /* 0x0000000a0d0672a5 */ /* 0x002fe4000f8e00ff */
[----:B------:R-:W-:-:S04]  /*13c0*/  UIMAD UR13, UR13, UR11, URZ ;  /* 0x0000000b0d0d72a4 */ /* 0x000fc8000f8e02ff */
[----:B------:R-:W-:Y:S02]  /*13d0*/  UIADD3 UR13, UPT, UPT, UR7, UR13, URZ ;  /* 0x0000000d070d7290 */ /* 0x000fe4000fffe0ff */
.L_x_96:
[----:B------:R-:W1:Y:S01]  /*13e0*/  LDC R0, c[0x0][0x3e8] ;  /* 0x0000fa00ff007b82 */ /* 0x000e620000000800 */
[----:B------:R-:W2:Y:S01]  /*13f0*/  S2R R2, SR_CTAID.Z ;  /* 0x0000000000027919 */ /* 0x000ea20000002700 */
[----:B-1----:R-:W-:-:S04]  /*1400*/  IABS R4, R0 ;  /* 0x0000000000047213 */ /* 0x002fc80000000000 */
[----:B------:R-:W1:Y:S01]  /*1410*/  I2F.RP R5, R4 ;  /* 0x0000000400057306 */ /* 0x000e620000209400 */
[----:B--2---:R-:W-:-:S07]  /*1420*/  IABS R2, R2 ;  /* 0x0000000200027213 */ /* 0x004fce0000000000 */
[----:B-1----:R-:W1:Y:S02]  /*1430*/  MUFU.RCP R6, R5 ;  /* 0x0000000500067308 */ /* 0x002e640000001000 */
[----:B-1----:R-:W-:-:S06]  /*1440*/  VIADD R6, R6, 0xffffffe ;  /* 0x0ffffffe06067836 */ /* 0x002fcc0000000000 */
[----:B------:R-:W1:Y:S02]  /*1450*/  F2I.FTZ.U32.TRUNC.NTZ R7, R6 ;  /* 0x0000000600077305 */ /* 0x000e64000021f000 */
[----:B-1----:R-:W-:Y:S01]  /*1460*/  IMAD.MOV R3, RZ, RZ, -R7 ;  /* 0x000000ffff037224 */ /* 0x002fe200078e0a07 */
[----:B------:R-:W-:-:S03]  /*1470*/  MOV R6, RZ ;  /* 0x000000ff00067202 */ /* 0x000fc60000000f00 */
[----:B------:R-:W-:-:S04]  /*1480*/  IMAD R3, R3, R4, RZ ;  /* 0x0000000403037224 */ /* 0x000fc800078e02ff */
[----:B------:R-:W-:-:S06]  /*1490*/  IMAD.HI.U32 R3, R7, R3, R6 ;  /* 0x0000000307037227 */ /* 0x000fcc00078e0006 */
[----:B------:R-:W-:-:S04]  /*14a0*/  IMAD.HI.U32 R5, R3, R2, RZ ;  /* 0x0000000203057227 */ /* 0x000fc800078e00ff */
[----:B------:R-:W-:-:S04]  /*14b0*/  IMAD.MOV R3, RZ, RZ, -R5 ;  /* 0x000000ffff037224 */ /* 0x000fc800078e0a05 */
[----:B------:R-:W-:Y:S01]  /*14c0*/  IMAD R3, R4, R3, R2 ;  /* 0x0000000304037224 */ /* 0x000fe200078e0202 */
[----:B------:R-:W-:-:S04]  /*14d0*/  LOP3.LUT R2, R0, UR26, RZ, 0x3c, !PT ;  /* 0x0000001a00027c12 */ /* 0x000fc8000f8e3cff */
[----:B------:R-:W-:Y:S02]  /*14e0*/  ISETP.GT.U32.AND P1, PT, R4, R3, PT ;  /* 0x000000030400720c */ /* 0x000fe40003f24070 */
[----:B------:R-:W-:-:S11]  /*14f0*/  ISETP.GE.AND P0, PT, R2, RZ, PT ;  /* 0x000000ff0200720c */ /* 0x000fd60003f06270 */
[-C--:B------:R-:W-:Y:S01]  /*1500*/  @!P1 IADD3 R3, PT, PT, R3, -R4.reuse, RZ ;  /* 0x8000000403039210 */ /* 0x080fe20007ffe0ff */
[----:B------:R-:W-:Y:S01]  /*1510*/  @!P1 VIADD R5, R5, 0x1 ;  /* 0x0000000105059836 */ /* 0x000fe20000000000 */
[----:B------:R-:W-:Y:S02]  /*1520*/  ISETP.NE.AND P1, PT, R0, RZ, PT ;  /* 0x000000ff0000720c */ /* 0x000fe40003f25270 */
[----:B------:R-:W-:-:S13]  /*1530*/  ISETP.GE.U32.AND P2, PT, R3, R4, PT ;  /* 0x000000040300720c */ /* 0x000fda0003f46070 */
[----:B------:R-:W-:-:S05]  /*1540*/  @P2 IADD3 R5, PT, PT, R5, 0x1, RZ ;  /* 0x0000000105052810 */ /* 0x000fca0007ffe0ff */
[----:B------:R-:W-:-:S05]  /*1550*/  IMAD.MOV.U32 R2, RZ, RZ, R5 ;  /* 0x000000ffff027224 */ /* 0x000fca00078e0005 */
[----:B------:R-:W-:Y:S02]  /*1560*/  @!P0 IADD3 R2, PT, PT, -R2, RZ, RZ ;  /* 0x000000ff02028210 */ /* 0x000fe40007ffe1ff */
[----:B------:R-:W-:Y:S01]  /*1570*/  @!P1 LOP3.LUT R2, RZ, R0, RZ, 0x33, !PT ;  /* 0x00000000ff029212 */ /* 0x000fe200078e33ff */
[----:B------:R-:W-:Y:S05]  /*1580*/  BRA.U UP1, `(.L_x_97) ;  /* 0x00000001012c7547 */ /* 0x000fea000b800000 */
[----:B------:R-:W1:Y:S01]  /*1590*/  LDCU.64 UR8, c[0x0][0x3c0] ;  /* 0x00007800ff0877ac */ /* 0x000e620008000a00 */
[----:B------:R-:W2:Y:S01]  /*15a0*/  LDCU.64 UR4, c[0x0][0x3a8] ;  /* 0x00007500ff0477ac */ /* 0x000ea20008000a00 */
[----:B------:R-:W-:-:S04]  /*15b0*/  USHF.R.S32.HI UR7, URZ, 0x1f, UR14 ;  /* 0x0000001fff077899 */ /* 0x000fc8000801140e */
[----:B-1----:R-:W-:Y:S02]  /*15c0*/  UIMAD UR7, UR7, UR8, URZ ;  /* 0x00000008070772a4 */ /* 0x002fe4000f8e02ff */
[----:B------:R-:W-:Y:S02]  /*15d0*/  UIMAD.WIDE.U32 UR16, UR14, UR8, URZ ;  /* 0x000000080e1072a5 */ /* 0x000fe4000f8e00ff */
[----:B------:R-:W-:-:S04]  /*15e0*/  UIMAD UR7, UR14, UR9, UR7 ;  /* 0x000000090e0772a4 */ /* 0x000fc8000f8e0207 */
[----:B------:R-:W-:-:S04]  /*15f0*/  UIADD3 UR17, UPT, UPT, UR17, UR7, URZ ;  /* 0x0000000711117290 */ /* 0x000fc8000fffe0ff */
[----:B--2---:R-:W-:-:S04]  /*1600*/  UIMAD.WIDE.U32 UR16, UR12, UR4, UR16 ;  /* 0x000000040c1072a5 */ /* 0x004fc8000f8e0010 */
[----:B------:R-:W-:-:S03]  /*1610*/  UIMAD UR14, UR12, UR5, UR17 ;  /* 0x000000050c0e72a4 */ /* 0x000fc6000f8e0211 */
[----:B------:R-:W-:Y:S01]  /*1620*/  UMOV UR12, UR16 ;  /* 0x00000010000c7c82 */ /* 0x000fe20008000000 */
[----:B------:R-:W-:Y:S08]  /*1630*/  BRA `(.L_x_98) ;  /* 0x0000000000187947 */ /* 0x000ff00003800000 */
.L_x_97:
[----:B------:R-:W1:Y:S01]  /*1640*/  LDCU.64 UR8, c[0x0][0x3c0] ;  /* 0x00007800ff0877ac */ /* 0x000e620008000a00 */
[----:B------:R-:W-:-:S04]  /*1650*/  UIADD3 UR14, UPT, UPT, UR14, UR15, URZ ;  /* 0x0000000f0e0e7290 */ /* 0x000fc8000fffe0ff */
[----:B-1----:R-:W-:Y:S02]  /*1660*/  UIMAD.WIDE.U32 UR4, UR14, UR8, URZ ;  /* 0x000000080e0472a5 */ /* 0x002fe4000f8e00ff */
[----:B------:R-:W-:-:S04]  /*1670*/  UIMAD UR14, UR14, UR9, URZ ;  /* 0x000000090e0e72a4 */ /* 0x000fc8000f8e02ff */
[----:B------:R-:W-:Y:S01]  /*1680*/  UIADD3 UR14, UPT, UPT, UR5, UR14, URZ ;  /* 0x0000000e050e7290 */ /* 0x000fe2000fffe0ff */
[----:B------:R-:W-:-:S11]  /*1690*/  UMOV UR12, UR4 ;  /* 0x00000004000c7c82 */ /* 0x000fd60008000000 */
.L_x_98:
[C---:B------:R-:W-:Y:S01]  /*16a0*/  IMAD.SHL.U32 R203, R184.reuse, 0x8, RZ ;  /* 0x00000008b8cb7824 */ /* 0x040fe200078e00ff */
[----:B------:R-:W-:Y:S01]  /*16b0*/  SHF.R.U32.HI R4, RZ, 0x3, R184 ;  /* 0x00000003ff047819 */ /* 0x000fe200000116b8 */
[----:B------:R-:W1:Y:S01]  /*16c0*/  S2UR UR29, SR_CgaCtaId ;  /* 0x00000000001d79c3 */ /* 0x000e620000008800 */
[----:B------:R-:W-:Y:S01]  /*16d0*/  SHF.R.S32.HI R5, RZ, 0x1f, R2 ;  /* 0x0000001fff057819 */ /* 0x000fe20000011402 */
[----:B------:R-:W2:Y:S01]  /*16e0*/  LDCU.64 UR16, c[0x0][0x388] ;  /* 0x00007100ff1077ac */ /* 0x000ea20008000a00 */
[C---:B------:R-:W-:Y:S01]  /*16f0*/  LOP3.LUT R183, R203.reuse, 0x38, RZ, 0xc0, !PT ;  /* 0x00000038cbb77812 */ /* 0x040fe200078ec0ff */
[----:B------:R-:W-:Y:S01]  /*1700*/  IMAD.SHL.U32 R188, R184, 0x40, RZ ;  /* 0x00000040b8bc7824 */ /* 0x000fe200078e00ff */
[----:B------:R-:W-:Y:S01]  /*1710*/  LOP3.LUT R197, R203, 0x1f8, RZ, 0xc0, !PT ;  /* 0x000001f8cbc57812 */ /* 0x000fe200078ec0ff */
[----:B------:R-:W-:Y:S01]  /*1720*/  BSSY.RECONVERGENT B0, `(.L_x_99) ;  /* 0x000004e000007945 */ /* 0x000fe20003800200 */
[C---:B------:R-:W-:Y:S01]  /*1730*/  IADD3 R8, P1, PT, R183.reuse, UR6, RZ ;  /* 0x00000006b7087c10 */ /* 0x040fe2000ff3e0ff */
[----:B------:R-:W3:Y:S01]  /*1740*/  LDCU.128 UR4, c[0x0][0x3d0] ;  /* 0x00007a00ff0477ac */ /* 0x000ee20008000c00 */
[----:B------:R-:W-:-:S02]  /*1750*/  IADD3 R6, P0, PT, R183, UR12, RZ ;  /* 0x0000000cb7067c10 */ /* 0x000fc4000ff1e0ff */
[----:B------:R-:W-:Y:S01]  /*1760*/  LOP3.LUT R0, R203, 0x1e00, RZ, 0xc0, !PT ;  /* 0x00001e00cb007812 */ /* 0x000fe200078ec0ff */
[----:B------:R-:W-:Y:S01]  /*1770*/  IMAD.X R9, RZ, RZ, UR13, P1 ;  /* 0x0000000dff097e24 */ /* 0x000fe200088e06ff */
[----:B------:R-:W4:Y:S01]  /*1780*/  LDCU.64 UR12, c[0x0][0x3c8] ;  /* 0x00007900ff0c77ac */ /* 0x000f220008000a00 */
[----:B------:R-:W-:Y:S01]  /*1790*/  IMAD.X R7, RZ, RZ, UR14, P0 ;  /* 0x0000000eff077e24 */ /* 0x000fe200080e06ff */
[----:B------:R-:W-:Y:S01]  /*17a0*/  IADD3 R10, P0, PT, R183, UR30, RZ ;  /* 0x0000001eb70a7c10 */ /* 0x000fe2000ff1e0ff */
[C---:B------:R-:W-:Y:S01]  /*17b0*/  IMAD.WIDE.U32 R8, R4.reuse, UR10, R8 ;  /* 0x0000000a04087c25 */ /* 0x040fe2000f8e0008 */
[----:B------:R-:W5:Y:S01]  /*17c0*/  LDCU.64 UR14, c[0x0][0x390] ;  /* 0x00007200ff0e77ac */ /* 0x000f620008000a00 */
[----:B------:R-:W-:Y:S02]  /*17d0*/  LOP3.LUT R197, R197, 0x38, R184, 0x78, !PT ;  /* 0x00000038c5c57812 */ /* 0x000fe400078e78b8 */
[----:B------:R-:W-:Y:S01]  /*17e0*/  IMAD.WIDE.U32 R6, R4, UR8, R6 ;  /* 0x0000000804067c25 */ /* 0x000fe2000f8e0006 */
[----:B------:R-:W-:-:S02]  /*17f0*/  SHF.R.U32.HI R186, RZ, 0x1, R184 ;  /* 0x00000001ffba7819 */ /* 0x000fc400000116b8 */
[----:B------:R-:W-:Y:S01]  /*1800*/  LOP3.LUT R197, R197, R0, RZ, 0xfc, !PT ;  /* 0x00000000c5c57212 */ /* 0x000fe200078efcff */
[----:B------:R-:W-:Y:S01]  /*1810*/  IMAD R9, R4, UR11, R9 ;  /* 0x0000000b04097c24 */ /* 0x000fe2000f8e0209 */
[----:B------:R-:W-:Y:S01]  /*1820*/  LOP3.LUT R85, R186, 0x8, RZ, 0xc0, !PT ;  /* 0x00000008ba557812 */ /* 0x000fe200078ec0ff */
[----:B---3--:R-:W-:Y:S01]  /*1830*/  IMAD R195, R5, UR4, RZ ;  /* 0x0000000405c37c24 */ /* 0x008fe2000f8e02ff */
[----:B------:R-:W-:Y:S01]  /*1840*/  LOP3.LUT R180, R183, 0x1c0, R188, 0xf8, !PT ;  /* 0x000001c0b7b47812 */ /* 0x000fe200078ef8bc */
[----:B------:R-:W-:Y:S01]  /*1850*/  IMAD R5, R5, UR6, RZ ;  /* 0x0000000605057c24 */ /* 0x000fe2000f8e02ff */
[C---:B------:R-:W-:Y:S01]  /*1860*/  LOP3.LUT R202, R183.reuse, 0x40, RZ, 0xfc, !PT ;  /* 0x00000040b7ca7812 */ /* 0x040fe200078efcff */
[----:B------:R-:W-:Y:S01]  /*1870*/  IMAD R7, R4, UR9, R7 ;  /* 0x0000000904077c24 */ /* 0x000fe2000f8e0207 */
[----:B------:R-:W-:Y:S01]  /*1880*/  LOP3.LUT R201, R183, 0x80, RZ, 0xfc, !PT ;  /* 0x00000080b7c97812 */ /* 0x000fe200078efcff */
[----:B------:R-:W-:Y:S01]  /*1890*/  IMAD R195, R2, UR5, R195 ;  /* 0x0000000502c37c24 */ /* 0x000fe2000f8e02c3 */
[----:B------:R-:W-:Y:S01]  /*18a0*/  LOP3.LUT R85, R180, R85, RZ, 0x3c, !PT ;  /* 0x00000055b4557212 */ /* 0x000fe200078e3cff */
[----:B------:R-:W-:Y:S01]  /*18b0*/  IMAD.WIDE.U32 R8, R2, UR4, R8 ;  /* 0x0000000402087c25 */ /* 0x000fe2000f8e0008 */
[----:B------:R-:W-:-:S02]  /*18c0*/  UMOV UR4, 0x400 ;  /* 0x0000040000047882 */ /* 0x000fc40000000000 */
[----:B-1----:R-:W-:Y:S01]  /*18d0*/  ULEA UR5, UR29, UR4, 0x18 ;  /* 0x000000041d057291 */ /* 0x002fe2000f8ec0ff */
[----:B------:R-:W-:Y:S01]  /*18e0*/  IMAD R5, R2, UR7, R5 ;  /* 0x0000000702057c24 */ /* 0x000fe2000f8e0205 */
[----:B--2---:R-:W-:Y:S01]  /*18f0*/  LEA R196, P1, R8, UR16, 0x1 ;  /* 0x0000001008c47c11 */ /* 0x004fe2000f8208ff */
[----:B------:R-:W-:-:S03]  /*1900*/  IMAD.WIDE.U32 R2, R2, UR6, R6 ;  /* 0x0000000602027c25 */ /* 0x000fc6000f8e0006 */
[----:B------:R-:W-:Y:S01]  /*1910*/  LEA R197, R197, UR5, 0x1 ;  /* 0x00000005c5c57c11 */ /* 0x000fe2000f8e08ff */
[----:B------:R-:W-:Y:S01]  /*1920*/  IMAD.X R11, RZ, RZ, UR28, P0 ;  /* 0x0000001cff0b7e24 */ /* 0x000fe200080e06ff */
[C---:B-----5:R-:W-:Y:S01]  /*1930*/  LEA R194, P0, R2.reuse, UR14, 0x1 ;  /* 0x0000000e02c27c11 */ /* 0x060fe2000f8008ff */
[----:B------:R-:W-:Y:S01]  /*1940*/  IMAD.IADD R190, R3, 0x1, R5 ;  /* 0x0000000103be7824 */ /* 0x000fe200078e0205 */
[----:B------:R-:W-:Y:S01]  /*1950*/  UIADD3 UR14, UPT, UPT, -UR21, UR25, URZ ;  /* 0x00000019150e7290 */ /* 0x000fe2000fffe1ff */
[----:B----4-:R-:W-:Y:S02]  /*1960*/  IMAD.U32 R6, RZ, RZ, UR12 ;  /* 0x0000000cff067e24 */ /* 0x010fe4000f8e00ff */
[----:B------:R-:W-:Y:S01]  /*1970*/  IMAD.IADD R195, R9, 0x1, R195 ;  /* 0x0000000109c37824 */ /* 0x000fe200078e02c3 */
[----:B------:R-:W-:Y:S01]  /*1980*/  LEA.HI.X R190, R2, UR15, R190, 0x1, P0 ;  /* 0x0000000f02be7c11 */ /* 0x000fe200080f0cbe */
[----:B------:R-:W-:Y:S01]  /*1990*/  IMAD.WIDE.U32 R6, R6, UR26, R10 ;  /* 0x0000001a06067c25 */ /* 0x000fe2000f8e000a */
[----:B------:R-:W-:-:S02]  /*19a0*/  ISETP.GE.AND P0, PT, R4, UR14, PT ;  /* 0x0000000e04007c0c */ /* 0x000fc4000bf06270 */
[----:B------:R-:W-:Y:S01]  /*19b0*/  LEA.HI.X R195, R8, UR17, R195, 0x1, P1 ;  /* 0x0000001108c37c11 */ /* 0x000fe200088f0cc3 */
[----:B------:R-:W-:Y:S01]  /*19c0*/  IMAD.U32 R11, RZ, RZ, UR13 ;  /* 0x0000000dff0b7e24 */ /* 0x000fe2000f8e00ff */
[----:B------:R-:W-:-:S03]  /*19d0*/  UIMAD.WIDE.U32 UR16, UR27, 0x80, URZ ;  /* 0x000000801b1078a5 */ /* 0x000fc6000f8e00ff */
[----:B------:R-:W-:-:S03]  /*19e0*/  IMAD R11, R11, UR26, R7 ;  /* 0x0000001a0b0b7c24 */ /* 0x000fc6000f8e0207 */
[----:B------:R-:W-:-:S03]  /*19f0*/  LOP3.LUT R3, R4, UR16, RZ, 0xfc, !PT ;  /* 0x0000001004037c12 */ /* 0x000fc6000f8efcff */
[----:B------:R-:W-:Y:S05]  /*1a00*/  @P0 BRA `(.L_x_100) ;  /* 0x00000000007c0947 */ /* 0x000fea0003800000 */
        /* <DEDUP_REMOVED lines=9> */
[----:B---3--:R-:W-:Y:S01]  /*1aa0*/  LEA R12, P2, R8, UR12, 0x1 ;  /* 0x0000000c080c7c11 */ /* 0x008fe2000f8408ff */
[----:B------:R-:W-:-:S04]  /*1ab0*/  IMAD R0, R3, UR7, R0 ;  /* 0x0000000703007c24 */ /* 0x000fc8000f8e0200 */
[----:B------:R-:W-:-:S05]  /*1ac0*/  IMAD.IADD R0, R9, 0x1, R0 ;  /* 0x0000000109007824 */ /* 0x000fca00078e0200 */
[----:B------:R-:W-:-:S05]  /*1ad0*/  LEA.HI.X R13, R8, UR13, R0, 0x1, P2 ;  /* 0x0000000d080d7c11 */ /* 0x000fca00090f0c00 */
[----:B------:R-:W-:Y:S01]  /*1ae0*/  @!PT LDS RZ, [RZ] ;  /* 0x00000000fffff984 */ /* 0x000fe20000000800 */
[----:B------:R-:W-:Y:S01]  /*1af0*/  @!PT LDS RZ, [RZ] ;  /* 0x00000000fffff984 */ /* 0x000fe20000000800 */
[----:B------:R-:W-:Y:S01]  /*1b00*/  @!PT LDS RZ, [RZ] ;  /* 0x00000000fffff984 */ /* 0x000fe20000000800 */
[----:B------:R1:W-:Y:S04]  /*1b10*/  @!P1 LDGSTS.E.BYPASS.LTC128B.128 [R197], desc[UR22][R12.64] ;  /* 0x000000000cc59fae */ /* 0x0003e8000b981a16 */
[----:B------:R1:W-:Y:S04]  /*1b20*/  @P1 STS.128 [R197], RZ ;  /* 0x000000ffc5001388 */ /* 0x0003e80000000c00 */
[----:B------:R-:W-:Y:S01]  /*1b30*/  @!PT LDS RZ, [RZ] ;  /* 0x00000000fffff984 */ /* 0x000fe20000000800 */
[----:B------:R-:W-:Y:S01]  /*1b40*/  @!PT LDS RZ, [RZ] ;  /* 0x00000000fffff984 */ /* 0x000fe20000000800 */
[----:B------:R-:W-:Y:S01]  /*1b50*/  @!PT LDS RZ, [RZ] ;  /* 0x00000000fffff984 */ /* 0x000fe20000000800 */
[----:B------:R1:W-:Y:S04]  /*1b60*/  @!P0 LDGSTS.E.BYPASS.LTC128B.128 [R197+0x4000], desc[UR22][R12.64+0x80] ;  /* 0x040000800cc58fae */ /* 0x0003e8000b981a16 */
[----:B------:R1:W-:Y:S01]  /*1b70*/  @P0 STS.128 [R197+0x4000], RZ ;  /* 0x004000ffc5000388 */ /* 0x0003e20000000c00 */
[----:B------:R-:W-:-:S13]  /*1b80*/  ISETP.GE.AND P0, PT, R201, UR15, PT ;  /* 0x0000000fc9007c0c */ /* 0x000fda000bf06270 */
[----:B------:R-:W-:Y:S05]  /*1b90*/  @P0 BRA `(.L_x_101) ;  /* 0x0000000000140947 */ /* 0x000fea0003800000 */
[----:B------:R-:W-:Y:S01]  /*1ba0*/  @!PT LDS RZ, [RZ] ;  /* 0x00000000fffff984 */ /* 0x000fe20000000800 */
[----:B------:R-:W-:Y:S01]  /*1bb0*/  @!PT LDS RZ, [RZ] ;  /* 0x00000000fffff984 */ /* 0x000fe20000000800 */
[----:B------:R-:W-:Y:S01]  /*1bc0*/  @!PT LDS RZ, [RZ] ;  /* 0x00000000fffff984 */ /* 0x000fe20000000800 */
[----:B------:R3:W-:Y:S01]  /*1bd0*/  LDGSTS.E.BYPASS.LTC128B.128 [R197+0x8000], desc[UR22][R12.64+0x100] ;  /* 0x080001000cc57fae */ /* 0x0007e2000b981a16 */
[----:B------:R-:W-:Y:S05]  /*1be0*/  BRA `(.L_x_100) ;  /* 0x0000000000047947 */ /* 0x000fea0003800000 */
.L_x_101:
[----:B------:R2:W-:Y:S02]  /*1bf0*/  STS.128 [R197+0x8000], RZ ;  /* 0x008000ffc5007388 */ /* 0x0005e40000000c00 */
.L_x_100:
[----:B------:R-:W-:Y:S05]  /*1c00*/  BSYNC.RECONVERGENT B0 ;  /* 0x0000000000007941 */ /* 0x000fea0003800200 */
.L_x_99:
[----:B------:R-:W-:Y:S01]  /*1c10*/  IADD3 R0, PT, PT, R4, 0x20, RZ ;  /* 0x0000002004007810 */ /* 0x000fe20007ffe0ff */
[----:B------:R-:W-:Y:S03]  /*1c20*/  BSSY.RECONVERGENT B0, `(.L_x_102) ;  /* 0x0000024000007945 */ /* 0x000fe60003800200 */
[----:B------:R-:W-:-:S13]  /*1c30*/  ISETP.GE.AND P0, PT, R0, UR14, PT ;  /* 0x0000000e00007c0c */ /* 0x000fda000bf06270 */
[----:B------:R-:W-:Y:S05]  /*1c40*/  @P0 BRA `(.L_x_103) ;  /* 0x0000000000840947 */ /* 0x000fea0003800000 */
[----:B------:R-:W4:Y:S01]  /*1c50*/  LDCU.64 UR12, c[0x0][0x3b0] ;  /* 0x00007600ff0c77ac */ /* 0x000f220008000a00 */
[----:B------:R-:W-:Y:S01]  /*1c60*/  IADD3 R2, P0, PT, R3, 0x20, RZ ;  /* 0x0000002003027810 */ /* 0x000fe20007f1e0ff */
[----:B------:R-:W-:Y:S01]  /*1c70*/  IMAD.MOV.U32 R8, RZ, RZ, R6 ;  /* 0x000000ffff087224 */ /* 0x000fe200078e0006 */
[----:B------:R-:W-:Y:S01]  /*1c80*/  MOV R9, R11 ;  /* 0x0000000b00097202 */ /* 0x000fe20000000f00 */
[----:B------:R-:W5:Y:S02]  /*1c90*/  LDCU UR15, c[0x0][0x440] ;  /* 0x00008800ff0f77ac */ /* 0x000f640008000800 */
[----:B------:R-:W-:Y:S01]  /*1ca0*/  IMAD.X R5, RZ, RZ, UR17, P0 ;  /* 0x00000011ff057e24 */ /* 0x000fe200080e06ff */
[----:B------:R-:W1:Y:S03]  /*1cb0*/  LDCU.64 UR6, c[0x0][0x380] ;  /* 0x00007000ff0677ac */ /* 0x000e660008000a00 */
[----:B----4-:R-:W-:-:S02]  /*1cc0*/  IMAD R5, R5, UR12, RZ ;  /* 0x0000000c05057c24 */ /* 0x010fc4000f8e02ff */
[----:B------:R-:W-:Y:S01]  /*1cd0*/  IMAD.WIDE.U32 R8, R2, UR12, R8 ;  /* 0x0000000c02087c25 */ /* 0x000fe2000f8e0008 */
[----:B-----5:R-:W-:-:S03]  /*1ce0*/  ISETP.GE.AND P1, PT, R183, UR15, PT ;  /* 0x0000000fb7007c0c */ /* 0x020fc6000bf26270 */
[----:B------:R-:W-:Y:S01]  /*1cf0*/  IMAD R5, R2, UR13, R5 ;  /* 0x0000000d02057c24 */ /* 0x000fe2000f8e0205 */
[----:B------:R-:W-:Y:S02]  /*1d00*/  ISETP.GE.AND P0, PT, R202, UR15, PT ;  /* 0x0000000fca007c0c */ /* 0x000fe4000bf06270 */
[----:B-1-3--:R-:W-:Y:S01]  /*1d10*/  LEA R12, P2, R8, UR6, 0x1 ;  /* 0x00000006080c7c11 */ /* 0x00afe2000f8408ff */
[----:B------:R-:W-:-:S05]  /*1d20*/  IMAD.IADD R5, R9, 0x1, R5 ;  /* 0x0000000109057824 */ /* 0x000fca00078e0205 */
[----:B------:R-:W-:-:S05]  /*1d30*/  LEA.HI.X R13, R8, UR7, R5, 0x1, P2 ;  /* 0x00000007080d7c11 */ /* 0x000fca00090f0c05 */
[----:B------:R-:W-:Y:S01]  /*1d40*/  @!PT LDS RZ, [RZ] ;  /* 0x00000000fffff984 */ /* 0x000fe20000000800 */
[----:B------:R-:W-:Y:S01]  /*1d50*/  @!PT LDS RZ, [RZ] ;  /* 0x00000000fffff984 */ /* 0x000fe20000000800 */
[----:B------:R-:W-:Y:S01]  /*1d60*/  @!PT LDS RZ, [RZ] ;  /* 0x00000000fffff984 */ /* 0x000fe20000000800 */
[----:B------:R1:W-:Y:S04]  /*1d70*/  @!P1 LDGSTS.E.BYPASS.LTC128B.128 [R197+0x1000], desc[UR22][R12.64] ;  /* 0x010000000cc59fae */ /* 0x0003e8000b981a16 */
[----:B------:R1:W-:Y:S04]  /*1d80*/  @P1 STS.128 [R197+0x1000], RZ ;  /* 0x001000ffc5001388 */ /* 0x0003e80000000c00 */
        /* <DEDUP_REMOVED lines=12> */
.L_x_104:
[----:B------:R3:W-:Y:S02]  /*1e50*/  STS.128 [R197+0x9000], RZ ;  /* 0x009000ffc5007388 */ /* 0x0007e40000000c00 */
.L_x_103:
[----:B------:R-:W-:Y:S05]  /*1e60*/  BSYNC.RECONVERGENT B0 ;  /* 0x0000000000007941 */ /* 0x000fea0003800200 */
.L_x_102:
[----:B------:R-:W-:Y:S01]  /*1e70*/  IADD3 R2, PT, PT, R4, 0x40, RZ ;  /* 0x0000004004027810 */ /* 0x000fe20007ffe0ff */
[----:B------:R-:W-:Y:S03]  /*1e80*/  BSSY.RECONVERGENT B0, `(.L_x_105) ;  /* 0x0000024000007945 */ /* 0x000fe60003800200 */
[----:B------:R-:W-:-:S13]  /*1e90*/  ISETP.GE.AND P0, PT, R2, UR14, PT ;  /* 0x0000000e02007c0c */ /* 0x000fda000bf06270 */
[----:B------:R-:W-:Y:S05]  /*1ea0*/  @P0 BRA `(.L_x_106) ;  /* 0x0000000000840947 */ /* 0x000fea0003800000 */
[----:B------:R-:W5:Y:S01]  /*1eb0*/  LDCU.64 UR12, c[0x0][0x3b0] ;  /* 0x00007600ff0c77ac */ /* 0x000f620008000a00 */
[----:B------:R-:W-:Y:S01]  /*1ec0*/  IADD3 R2, P0, PT, R3, 0x40, RZ ;  /* 0x0000004003027810 */ /* 0x000fe20007f1e0ff */
[----:B------:R-:W-:Y:S01]  /*1ed0*/  IMAD.MOV.U32 R8, RZ, RZ, R6 ;  /* 0x000000ffff087224 */ /* 0x000fe200078e0006 */
[----:B------:R-:W-:Y:S01]  /*1ee0*/  MOV R9, R11 ;  /* 0x0000000b00097202 */ /* 0x000fe20000000f00 */
[----:B------:R-:W1:Y:S02]  /*1ef0*/  LDCU UR15, c[0x0][0x440] ;  /* 0x00008800ff0f77ac */ /* 0x000e640008000800 */
[----:B------:R-:W-:Y:S01]  /*1f00*/  IMAD.X R5, RZ, RZ, UR17, P0 ;  /* 0x00000011ff057e24 */ /* 0x000fe200080e06ff */
[----:B------:R-:W3:Y:S03]  /*1f10*/  LDCU.64 UR6, c[0x0][0x380] ;  /* 0x00007000ff0677ac */ /* 0x000ee60008000a00 */
[----:B-----5:R-:W-:-:S02]  /*1f20*/  IMAD R5, R5, UR12, RZ ;  /* 0x0000000c05057c24 */ /* 0x020fc4000f8e02ff */
[----:B------:R-:W-:Y:S01]  /*1f30*/  IMAD.WIDE.U32 R8, R2, UR12, R8 ;  /* 0x0000000c02087c25 */ /* 0x000fe2000f8e0008 */
[----:B-1----:R-:W-:-:S03]  /*1f40*/  ISETP.GE.AND P1, PT, R183, UR15, PT ;  /* 0x0000000fb7007c0c */ /* 0x002fc6000bf26270 */
[----:B------:R-:W-:Y:S01]  /*1f50*/  IMAD R5, R2, UR13, R5 ;  /* 0x0000000d02057c24 */ /* 0x000fe2000f8e0205 */
[----:B------:R-:W-:Y:S02]  /*1f60*/  ISETP.GE.AND P0, PT, R202, UR15, PT ;  /* 0x0000000fca007c0c */ /* 0x000fe4000bf06270 */
[----:B---34-:R-:W-:Y:S01]  /*1f70*/  LEA R12, P2, R8, UR6, 0x1 ;  /* 0x00000006080c7c11 */ /* 0x018fe2000f8408ff */
        /* <DEDUP_REMOVED lines=19> */
.L_x_107:
[----:B------:R3:W-:Y:S02]  /*20b0*/  STS.128 [R197+0xa000], RZ ;  /* 0x00a000ffc5007388 */ /* 0x0007e40000000c00 */
.L_x_106:
[----:B------:R-:W-:Y:S05]  /*20c0*/  BSYNC.RECONVERGENT B0 ;  /* 0x0000000000007941 */ /* 0x000fea0003800200 */
.L_x_105:
[----:B------:R-:W-:Y:S01]  /*20d0*/  IADD3 R2, PT, PT, R4, 0x60, RZ ;  /* 0x0000006004027810 */ /* 0x000fe20007ffe0ff */
[----:B------:R-:W-:Y:S01]  /*20e0*/  USHF.L.U64.HI UR15, UR10, 0x6, UR11 ;  /* 0x000000060a0f7899 */ /* 0x000fe2000801020b */
[----:B------:R-:W-:Y:S01]  /*20f0*/  BSSY.RECONVERGENT B0, `(.L_x_108) ;  /* 0x0000024000007945 */ /* 0x000fe20003800200 */
[----:B------:R-:W-:Y:S01]  /*2100*/  USHF.L.U32 UR26, UR10, 0x6, URZ ;  /* 0x000000060a1a7899 */ /* 0x000fe200080006ff */
[----:B------:R-:W-:-:S13]  /*2110*/  ISETP.GE.AND P0, PT, R2, UR14, PT ;  /* 0x0000000e02007c0c */ /* 0x000fda000bf06270 */
[----:B------:R-:W-:Y:S05]  /*2120*/  @P0 BRA `(.L_x_109) ;  /* 0x0000000000800947 */ /* 0x000fea0003800000 */
[----:B------:R-:W5:Y:S01]  /*2130*/  LDCU.64 UR12, c[0x0][0x3b0] ;  /* 0x00007600ff0c77ac */ /* 0x000f620008000a00 */
[----:B------:R-:W-:Y:S01]  /*2140*/  IADD3 R3, P0, PT, R3, 0x60, RZ ;  /* 0x0000006003037810 */ /* 0x000fe20007f1e0ff */
[----:B------:R-:W-:Y:S01]  /*2150*/  IMAD.MOV.U32 R7, RZ, RZ, R11 ;  /* 0x000000ffff077224 */ /* 0x000fe200078e000b */
[----:B------:R-:W1:Y:S03]  /*2160*/  LDCU UR27, c[0x0][0x440] ;  /* 0x00008800ff1b77ac */ /* 0x000e660008000800 */
[----:B------:R-:W-:Y:S01]  /*2170*/  IMAD.X R2, RZ, RZ, UR17, P0 ;  /* 0x00000011ff027e24 */ /* 0x000fe200080e06ff */
[----:B------:R-:W2:Y:S03]  /*2180*/  LDCU.64 UR6, c[0x0][0x380] ;  /* 0x00007000ff0677ac */ /* 0x000ea60008000a00 */
[----:B-----5:R-:W-:-:S02]  /*2190*/  IMAD R2, R2, UR12, RZ ;  /* 0x0000000c02027c24 */ /* 0x020fc4000f8e02ff */
[----:B------:R-:W-:Y:S01]  /*21a0*/  IMAD.WIDE.U32 R6, R3, UR12, R6 ;  /* 0x0000000c03067c25 */ /* 0x000fe2000f8e0006 */
[----:B-1----:R-:W-:-:S03]  /*21b0*/  ISETP.GE.AND P1, PT, R183, UR27, PT ;  /* 0x0000001bb7007c0c */ /* 0x002fc6000bf26270 */
[----:B------:R-:W-:Y:S01]  /*21c0*/  IMAD R3, R3, UR13, R2 ;  /* 0x0000000d03037c24 */ /* 0x000fe2000f8e0202 */
[----:B------:R-:W-:Y:S02]  /*21d0*/  ISETP.GE.AND P0, PT, R202, UR27, PT ;  /* 0x0000001bca007c0c */ /* 0x000fe4000bf06270 */
[----:B--2---:R-:W-:Y:S01]  /*21e0*/  LEA R2, P2, R6, UR6, 0x1 ;  /* 0x0000000606027c11 */ /* 0x004fe2000f8408ff */
        /* <DEDUP_REMOVED lines=19> */
.L_x_110:
[----:B------:R2:W-:Y:S02]  /*2320*/  STS.128 [R197+0xb000], RZ ;  /* 0x00b000ffc5007388 */ /* 0x0005e40000000c00 */
.L_x_109:
[----:B------:R-:W-:Y:S05]  /*2330*/  BSYNC.RECONVERGENT B0 ;  /* 0x0000000000007941 */ /* 0x000fea0003800200 */
.L_x_108:
[----:B------:R-:W-:Y:S01]  /*2340*/  UIADD3 UR13, UPT, UPT, UR19, -0x1, URZ ;  /* 0xffffffff130d7890 */ /* 0x000fe2000fffe0ff */
[----:B------:R-:W-:Y:S03]  /*2350*/  BSSY.RECONVERGENT B0, `(.L_x_111) ;  /* 0x0000021000007945 */ /* 0x000fe60003800200 */
[----:B------:R-:W-:Y:S02]  /*2360*/  UIMAD UR7, UR13, -0x40, UR24 ;  /* 0xffffffc00d0778a4 */ /* 0x000fe4000f8e0218 */
[----:B------:R-:W-:Y:S02]  /*2370*/  UIMAD.WIDE.U32 UR32, UR26, UR13, URZ ;  /* 0x0000000d1a2072a5 */ /* 0x000fe4000f8e00ff */
[----:B------:R-:W-:Y:S02]  /*2380*/  UIMAD UR12, UR15, UR13, URZ ;  /* 0x0000000d0f0c72a4 */ /* 0x000fe4000f8e02ff */
[----:B------:R-:W-:-:S02]  /*2390*/  ISETP.GE.AND P3, PT, R4, UR7, PT ;  /* 0x0000000704007c0c */ /* 0x000fc4000bf66270 */
[----:B------:R-:W-:-:S11]  /*23a0*/  UIADD3 UR12, UPT, UPT, UR33, UR12, URZ ;  /* 0x0000000c210c7290 */ /* 0x000fd6000fffe0ff */
[----:B------:R-:W-:Y:S05]  /*23b0*/  @P3 BRA `(.L_x_112) ;  /* 0x0000000000683947 */ /* 0x000fea0003800000 */
[----:B------:R-:W5:Y:S01]  /*23c0*/  LDCU UR6, c[0x0][0x440] ;  /* 0x00008800ff0677ac */ /* 0x000f620008000800 */
[----:B------:R-:W-:Y:S02]  /*23d0*/  IMAD.U32 R4, RZ, RZ, UR32 ;  /* 0x00000020ff047e24 */ /* 0x000fe4000f8e00ff */
[----:B-12---:R-:W-:Y:S02]  /*23e0*/  IMAD.U32 R2, RZ, RZ, UR12 ;  /* 0x0000000cff027e24 */ /* 0x006fe4000f8e00ff */
[----:B------:R-:W-:Y:S01]  /*23f0*/  IMAD.U32 R5, RZ, RZ, UR33 ;  /* 0x00000021ff057e24 */ /* 0x000fe2000f8e00ff */
[----:B------:R-:W-:-:S04]  /*2400*/  LEA R6, P2, R4, R196, 0x1 ;  /* 0x000000c404067211 */ /* 0x000fc800078408ff */
[----:B------:R-:W-:Y:S02]  /*2410*/  LEA.HI.X R7, R4, R195, R2, 0x1, P2 ;  /* 0x000000c304077211 */ /* 0x000fe400010f0c02 */
[----:B-----5:R-:W-:Y:S02]  /*2420*/  ISETP.GE.AND P1, PT, R183, UR6, PT ;  /* 0x00000006b7007c0c */ /* 0x020fe4000bf26270 */
[----:B------:R-:W-:-:S11]  /*2430*/  ISETP.GE.AND P0, PT, R202, UR6, PT ;  /* 0x00000006ca007c0c */ /* 0x000fd6000bf06270 */
        /* <DEDUP_REMOVED lines=17> */
.L_x_113:
[----:B------:R2:W-:Y:S02]  /*2550*/  STS.128 [R197+0x10000], RZ ;  /* 0x010000ffc5007388 */ /* 0x0005e40000000c00 */
.L_x_112:
[----:B------:R-:W-:Y:S05]  /*2560*/  BSYNC.RECONVERGENT B0 ;  /* 0x0000000000007941 */ /* 0x000fea0003800200 */
.L_x_111:
[----:B------:R-:W-:Y:S01]  /*2570*/  ISETP.GE.AND P0, PT, R0, UR7, PT ;  /* 0x0000000700007c0c */ /* 0x000fe2000bf06270 */
[----:B------:R-:W-:Y:S01]  /*2580*/  IMAD.SHL.U32 R185, R184, 0x20, RZ ;  /* 0x00000020b8b97824 */ /* 0x000fe200078e00ff */
[----:B------:R-:W-:Y:S01]  /*2590*/  USHF.L.U64.HI UR27, UR10, 0x5, UR11 ;  /* 0x000000050a1b7899 */ /* 0x000fe2000801020b */
[----:B------:R-:W-:Y:S01]  /*25a0*/  BSSY.RECONVERGENT B0, `(.L_x_114) ;  /* 0x0000022000007945 */ /* 0x000fe20003800200 */
[----:B------:R-:W-:Y:S02]  /*25b0*/  USHF.L.U32 UR28, UR10, 0x5, URZ ;  /* 0x000000050a1c7899 */ /* 0x000fe400080006ff */
[----:B------:R-:W-:Y:S01]  /*25c0*/  LOP3.LUT R185, R185, 0x7c00, RZ, 0xc0, !PT ;  /* 0x00007c00b9b97812 */ /* 0x000fe200078ec0ff */
[----:B------:R-:W-:Y:S02]  /*25d0*/  USHF.L.U64.HI UR29, UR8, 0x6, UR9 ;  /* 0x00000006081d7899 */ /* 0x000fe40008010209 */
[----:B------:R-:W-:Y:S01]  /*25e0*/  USHF.L.U32 UR30, UR8, 0x6, URZ ;  /* 0x00000006081e7899 */ /* 0x000fe200080006ff */
[----:B------:R-:W-:-:S03]  /*25f0*/  LOP3.LUT R4, R185, 0x200, R188, 0xf8, !PT ;  /* 0x00000200b9047812 */ /* 0x000fc600078ef8bc */
[----:B------:R-:W-:Y:S08]  /*2600*/  @P0 BRA `(.L_x_115) ;  /* 0x00000000006c0947 */ /* 0x000ff00003800000 */
[----:B------:R-:W5:Y:S01]  /*2610*/  LDCU UR6, c[0x0][0x440] ;  /* 0x00008800ff0677ac */ /* 0x000f620008000800 */
[----:B------:R-:W-:-:S04]  /*2620*/  UIADD3 UR17, UP0, UPT, UR28, UR32, URZ ;  /* 0x000000201c117290 */ /* 0x000fc8000ff1e0ff */
[----:B------:R-:W-:Y:S02]  /*2630*/  UIADD3.X UR16, UPT, UPT, UR27, UR12, URZ, UP0, !UPT ;  /* 0x0000000c1b107290 */ /* 0x000fe400087fe4ff */
[----:B-12---:R-:W-:-:S04]  /*2640*/  IMAD.U32 R3, RZ, RZ, UR17 ;  /* 0x00000011ff037e24 */ /* 0x006fc8000f8e00ff */
[----:B------:R-:W-:Y:S01]  /*2650*/  IMAD.U32 R2, RZ, RZ, UR16 ;  /* 0x00000010ff027e24 */ /* 0x000fe2000f8e00ff */
[----:B------:R-:W-:Y:S02]  /*2660*/  LEA R6, P2, R3, R196, 0x1 ;  /* 0x000000c403067211 */ /* 0x000fe400078408ff */
[----:B-----5:R-:W-:Y:S02]  /*2670*/  ISETP.GE.AND P1, PT, R183, UR6, PT ;  /* 0x00000006b7007c0c */ /* 0x020fe4000bf26270 */
[----:B------:R-:W-:Y:S02]  /*2680*/  ISETP.GE.AND P0, PT, R202, UR6, PT ;  /* 0x00000006ca007c0c */ /* 0x000fe4000bf06270 */
[----:B------:R-:W-:-:S09]  /*2690*/  LEA.HI.X R7, R3, R195, R2, 0x1, P2 ;  /* 0x000000c303077211 */ /* 0x000fd200010f0c02 */
        /* <DEDUP_REMOVED lines=17> */
.L_x_116:
[----:B------:R2:W-:Y:S02]  /*27b0*/  STS.128 [R197+0x11000], RZ ;  /* 0x011000ffc5007388 */ /* 0x0005e40000000c00 */
.L_x_115:
[----:B------:R-:W-:Y:S05]  /*27c0*/  BSYNC.RECONVERGENT B0 ;  /* 0x0000000000007941 */ /* 0x000fea0003800200 */
.L_x_114:
[----:B------:R-:W0:Y:S01]  /*27d0*/  LDGDEPBAR ;  /* 0x00000000000079af */ /* 0x000e220000000000 */
[----:B-12---:R-:W-:Y:S01]  /*27e0*/  IMAD.U32 R2, RZ, RZ, UR21 ;  /* 0x00000015ff027e24 */ /* 0x006fe2000f8e00ff */
[----:B------:R-:W-:Y:S01]  /*27f0*/  LOP3.LUT R5, R186, 0x1f0, RZ, 0xc0, !PT ;  /* 0x000001f0ba057812 */ /* 0x000fe200078ec0ff */
[----:B------:R-:W-:Y:S01]  /*2800*/  UIMAD.WIDE.U32 UR30, UR30, UR13, URZ ;  /* 0x0000000d1e1e72a5 */ /* 0x000fe2000f8e00ff */
[----:B------:R-:W-:Y:S01]  /*2810*/  SHF.R.U32.HI R3, RZ, 0x2, R184 ;  /* 0x00000002ff037819 */ /* 0x000fe200000116b8 */
[----:B------:R-:W-:Y:S01]  /*2820*/  UIMAD UR13, UR29, UR13, URZ ;  /* 0x0000000d1d0d72a4 */ /* 0x000fe2000f8e02ff */
[----:B------:R-:W-:Y:S01]  /*2830*/  IADD3 R2, PT, PT, R5, 0x1, R2 ;  /* 0x0000000105027810 */ /* 0x000fe20007ffe002 */
[----:B------:R-:W-:Y:S01]  /*2840*/  BSSY.RECONVERGENT B0, `(.L_x_117) ;  /* 0x0000028000007945 */ /* 0x000fe20003800200 */
[----:B------:R-:W-:Y:S01]  /*2850*/  LOP3.LUT R3, R3, 0x7, RZ, 0xc0, !PT ;  /* 0x0000000703037812 */ /* 0x000fe200078ec0ff */
[----:B------:R-:W-:Y:S01]  /*2860*/  UIADD3 UR13, UPT, UPT, UR31, UR13, URZ ;  /* 0x0000000d1f0d7290 */ /* 0x000fe2000fffe0ff */
[----:B------:R-:W-:-:S02]  /*2870*/  IMAD.IADD R91, R85, 0x1, R4 ;  /* 0x00000001555b7824 */ /* 0x000fc400078e0204 */
[----:B------:R-:W-:Y:S01]  /*2880*/  IADD3 R3, PT, PT, R2, -UR25, R3 ;  /* 0x8000001902037c10 */ /* 0x000fe2000fffe003 */
[----:B------:R-:W-:-:S05]  /*2890*/  IMAD.U32 R2, RZ, RZ, UR24 ;  /* 0x00000018ff027e24 */ /* 0x000fca000f8e00ff */
[----:B------:R-:W-:Y:S01]  /*28a0*/  IADD3 R2, PT, PT, R3, UR20, R2 ;  /* 0x0000001403027c10 */ /* 0x000fe2000fffe002 */
[----:B------:R-:W-:-:S04]  /*28b0*/  DEPBAR.LE SB0, 0x0 ;  /* 0x000080000000791a */ /* 0x000fc80000000000 */
[----:B------:R-:W-:Y:S06]  /*28c0*/  BAR.SYNC.DEFER_BLOCKING 0x0 ;  /* 0x0000000000007b1d */ /* 0x000fec0000010000 */
[----:B------:R-:W-:Y:S05]  /*28d0*/  @P3 BRA `(.L_x_118) ;  /* 0x00000000006c3947 */ /* 0x000fea0003800000 */
[----:B------:R-:W1:Y:S01]  /*28e0*/  LDCU UR6, c[0x0][0x440] ;  /* 0x00008800ff0677ac */ /* 0x000e620008000800 */
[----:B------:R-:W-:Y:S02]  /*28f0*/  IMAD.U32 R4, RZ, RZ, UR30 ;  /* 0x0000001eff047e24 */ /* 0x000fe4000f8e00ff */
[----:B------:R-:W-:Y:S02]  /*2900*/  IMAD.U32 R3, RZ, RZ, UR13 ;  /* 0x0000000dff037e24 */ /* 0x000fe4000f8e00ff */
[----:B------:R-:W-:Y:S01]  /*2910*/  IMAD.U32 R5, RZ, RZ, UR31 ;  /* 0x0000001fff057e24 */ /* 0x000fe2000f8e00ff */
[----:B------:R-:W-:-:S04]  /*2920*/  LEA R6, P2, R4, R194, 0x1 ;  /* 0x000000c204067211 */ /* 0x000fc800078408ff */
[----:B------:R-:W-:Y:S02]  /*2930*/  LEA.HI.X R7, R4, R190, R3, 0x1, P2 ;  /* 0x000000be04077211 */ /* 0x000fe400010f0c03 */
[----:B-1----:R-:W-:Y:S02]  /*2940*/  ISETP.GE.AND P1, PT, R183, UR6, PT ;  /* 0x00000006b7007c0c */ /* 0x002fe4000bf26270 */
        /* <DEDUP_REMOVED lines=18> */
.L_x_119:
[----:B------:R2:W-:Y:S01]  /*2a70*/  STS.128 [R197+0x16000], RZ ;  /* 0x016000ffc5007388 */ /* 0x0005e20000000c00 */
[----:B------:R-:W-:Y:S05]  /*2a80*/  BRA `(.L_x_120) ;  /* 0x00000000000c7947 */ /* 0x000fea0003800000 */
.L_x_118:
[----:B------:R1:W-:Y:S04]  /*2a90*/  STS.128 [R197+0x12000], RZ ;  /* 0x012000ffc5007388 */ /* 0x0003e80000000c00 */
[----:B------:R1:W-:Y:S04]  /*2aa0*/  STS.128 [R197+0x14000], RZ ;  /* 0x014000ffc5007388 */ /* 0x0003e80000000c00 */
[----:B------:R1:W-:Y:S02]  /*2ab0*/  STS.128 [R197+0x16000], RZ ;  /* 0x016000ffc5007388 */ /* 0x0003e40000000c00 */
.L_x_120:
[----:B------:R-:W-:Y:S05]  /*2ac0*/  BSYNC.RECONVERGENT B0 ;  /* 0x0000000000007941 */ /* 0x000fea0003800200 */
.L_x_117:
[----:B------:R-:W-:Y:S01]  /*2ad0*/  ISETP.GE.AND P0, PT, R0, UR7, PT ;  /* 0x0000000700007c0c */ /* 0x000fe2000bf06270 */
[----:B------:R-:W-:Y:S01]  /*2ae0*/  BSSY.RECONVERGENT B0, `(.L_x_121) ;  /* 0x0000021000007945 */ /* 0x000fe20003800200 */
[----:B-12---:R-:W-:-:S11]  /*2af0*/  LOP3.LUT R7, R184, 0x8, RZ, 0xc0, !PT ;  /* 0x00000008b8077812 */ /* 0x006fd600078ec0ff */
[----:B------:R1:W-:Y:S04]  /*2b00*/  @P0 STS.128 [R197+0x13000], RZ ;  /* 0x013000ffc5000388 */ /* 0x0003e80000000c00 */
[----:B------:R1:W-:Y:S04]  /*2b10*/  @P0 STS.128 [R197+0x15000], RZ ;  /* 0x015000ffc5000388 */ /* 0x0003e80000000c00 */
[----:B------:R1:W-:Y:S01]  /*2b20*/  @P0 STS.128 [R197+0x17000], RZ ;  /* 0x017000ffc5000388 */ /* 0x0003e20000000c00 */
[----:B------:R-:W-:Y:S05]  /*2b30*/  @P0 BRA `(.L_x_122) ;  /* 0x00000000006c0947 */ /* 0x000fea0003800000 */
[----:B------:R-:W2:Y:S01]  /*2b40*/  LDCU UR6, c[0x0][0x440] ;  /* 0x00008800ff0677ac */ /* 0x000ea20008000800 */
[----:B------:R-:W-:-:S04]  /*2b50*/  ULEA UR12, UP0, UR8, UR30, 0x5 ;  /* 0x0000001e080c7291 */ /* 0x000fc8000f8028ff */
[----:B------:R-:W-:Y:S02]  /*2b60*/  ULEA.HI.X UR7, UR8, UR13, UR9, 0x5, UP0 ;  /* 0x0000000d08077291 */ /* 0x000fe400080f2c09 */
[----:B------:R-:W-:-:S04]  /*2b70*/  IMAD.U32 R5, RZ, RZ, UR12 ;  /* 0x0000000cff057e24 */ /* 0x000fc8000f8e00ff */
[----:B------:R-:W-:Y:S01]  /*2b80*/  IMAD.U32 R3, RZ, RZ, UR7 ;  /* 0x00000007ff037e24 */ /* 0x000fe2000f8e00ff */
[----:B------:R-:W-:Y:S02]  /*2b90*/  LEA R4, P2, R5, R194, 0x1 ;  /* 0x000000c205047211 */ /* 0x000fe400078408ff */
[----:B--2---:R-:W-:Y:S02]  /*2ba0*/  ISETP.GE.AND P1, PT, R183, UR6, PT ;  /* 0x00000006b7007c0c */ /* 0x004fe4000bf26270 */
        /* <DEDUP_REMOVED lines=19> */
.L_x_123:
[----:B------:R1:W-:Y:S02]  /*2ce0*/  STS.128 [R197+0x17000], RZ ;  /* 0x017000ffc5007388 */ /* 0x0003e40000000c00 */
.L_x_122:
[----:B------:R-:W-:Y:S05]  /*2cf0*/  BSYNC.RECONVERGENT B0 ;  /* 0x0000000000007941 */ /* 0x000fea0003800200 */
.L_x_121:
[----:B------:R-:W-:Y:S01]  /*2d00*/  LOP3.LUT R0, R180, R7, RZ, 0x3c, !PT ;  /* 0x00000007b4007212 */ /* 0x000fe200078e3cff */
[----:B------:R-:W-:Y:S01]  /*2d10*/  IMAD.MOV.U32 R182, RZ, RZ, 0x20 ;  /* 0x00000020ffb67424 */ /* 0x000fe200078e00ff */
[----:B------:R-:W-:Y:S01]  /*2d20*/  LOP3.LUT R181, R188, 0x400, RZ, 0xc0, !PT ;  /* 0x00000400bcb57812 */ /* 0x000fe200078ec0ff */
[----:B------:R-:W0:Y:S01]  /*2d30*/  LDGDEPBAR ;  /* 0x00000000000079af */ /* 0x000e220000000000 */
[----:B------:R-:W-:Y:S01]  /*2d40*/  LEA R91, R91, UR5, 0x1 ;  /* 0x000000055b5b7c11 */ /* 0x000fe2000f8e08ff */
[----:B------:R-:W-:Y:S01]  /*2d50*/  UISETP.NE.AND UP1, UPT, UR19, 0x1, UPT ;  /* 0x000000011300788c */ /* 0x000fe2000bf25270 */
[----:B------:R-:W-:Y:S01]  /*2d60*/  LOP3.LUT P6, RZ, R184, 0x2, RZ, 0xc0, !PT ;  /* 0x00000002b8ff7812 */ /* 0x000fe200078cc0ff */
[----:B------:R-:W-:Y:S01]  /*2d70*/  IMAD R181, R0, 0x2, R181 ;  /* 0x0000000200b57824 */ /* 0x000fe200078e02b5 */
[----:B------:R-:W-:Y:S01]  /*2d80*/  LOP3.LUT P0, RZ, R184, 0x4, RZ, 0xc0, !PT ;  /* 0x00000004b8ff7812 */ /* 0x000fe2000780c0ff */
[----:B------:R-:W-:Y:S01]  /*2d90*/  LDSM.16.M88.4 R72, [R91] ;  /* 0x000000005b48783b */ /* 0x000fe20000000200 */
[----:B------:R-:W-:Y:S01]  /*2da0*/  SEL R84, R182, 0xffffffe0, !P6 ;  /* 0xffffffe0b6547807 */ /* 0x000fe20007000000 */
[----:B------:R-:W-:Y:S01]  /*2db0*/  VIADD R87, R181, UR5 ;  /* 0x00000005b5577c36 */ /* 0x000fe20008000000 */
[----:B------:R-:W-:Y:S01]  /*2dc0*/  MOV R192, 0x40 ;  /* 0x0000004000c07802 */ /* 0x000fe20000000f00 */
[----:B------:R-:W5:Y:S02]  /*2dd0*/  LDSM.16.M88.4 R44, [R181+UR5+0xc000] ;  /* 0x00c00005b52c783b */ /* 0x000f640008000200 */
[--C-:B------:R-:W-:Y:S01]  /*2de0*/  IMAD.IADD R88, R91, 0x1, R84.reuse ;  /* 0x000000015b587824 */ /* 0x100fe200078e0254 */
[----:B------:R-:W-:Y:S01]  /*2df0*/  SEL R192, R192, 0xffffffc0, !P0 ;  /* 0xffffffc0c0c07807 */ /* 0x000fe20004000000 */
[----:B------:R-:W-:Y:S01]  /*2e00*/  IMAD.IADD R86, R87, 0x1, R84 ;  /* 0x0000000157567824 */ /* 0x000fe200078e0254 */
[----:B------:R-:W5:Y:S03]  /*2e10*/  LDSM.16.M88.4 R36, [R181+UR5+0xc800] ;  /* 0x00c80005b524783b */ /* 0x000f660008000200 */
[--C-:B------:R-:W-:Y:S01]  /*2e20*/  IMAD.IADD R89, R91, 0x1, R192.reuse ;  /* 0x000000015b597824 */ /* 0x100fe200078e02c0 */
[----:B------:R-:W5:Y:S01]  /*2e30*/  LDSM.16.M88.4 R28, [R181+UR5+0xd000] ;  /* 0x00d00005b51c783b */ /* 0x000f620008000200 */
[----:B------:R-:W-:-:S02]  /*2e40*/  IMAD.IADD R87, R87, 0x1, R192 ;  /* 0x0000000157577824 */ /* 0x000fc400078e02c0 */
[C---:B------:R-:W-:Y:S01]  /*2e50*/  IMAD.IADD R3, R84.reuse, 0x1, R89 ;  /* 0x0000000154037824 */ /* 0x040fe200078e0259 */
[----:B------:R-:W5:Y:S02]  /*2e60*/  LDSM.16.M88.4 R20, [R181+UR5+0xd800] ;  /* 0x00d80005b514783b */ /* 0x000f640008000200 */
[----:B------:R-:W-:Y:S02]  /*2e70*/  IADD3 R0, PT, PT, R84, R87, RZ ;  /* 0x0000005754007210 */ /* 0x000fe40007ffe0ff */
[----:B------:R-:W-:Y:S04]  /*2e80*/  LDSM.16.M88.4 R8, [R88] ;  /* 0x000000005808783b */ /* 0x000fe80000000200 */
[----:B------:R-:W5:Y:S04]  /*2e90*/  LDSM.16.M88.4 R16, [R86+0xc000] ;  /* 0x00c000005610783b */ /* 0x000f680000000200 */
[----:B---34-:R-:W3:Y:S04]  /*2ea0*/  LDSM.16.M88.4 R12, [R86+0xc800] ;  /* 0x00c80000560c783b */ /* 0x018ee80000000200 */
[----:B-12---:R-:W1:Y:S04]  /*2eb0*/  LDSM.16.M88.4 R4, [R86+0xd000] ;  /* 0x00d000005604783b */ /* 0x006e680000000200 */
[----:B------:R-:W2:Y:S04]  /*2ec0*/  LDSM.16.M88.4 R64, [R86+0xd800] ;  /* 0x00d800005640783b */ /* 0x000ea80000000200 */
[----:B------:R-:W-:Y:S01]  /*2ed0*/  LDSM.16.M88.4 R60, [R87+0xc000] ;  /* 0x00c00000573c783b */ /* 0x000fe20000000200 */
[C---:B-----5:R-:W-:Y:S03]  /*2ee0*/  HMMA.16816.F32 R48, R72.reuse, R44, RZ ;  /* 0x0000002c4830723c */ /* 0x060fe600000018ff */
[----:B------:R-:W-:Y:S04]  /*2ef0*/  LDSM.16.M88.4 R56, [R87+0xc800] ;  /* 0x00c800005738783b */ /* 0x000fe80000000200 */
[----:B------:R-:W-:Y:S01]  /*2f00*/  LDSM.16.M88.4 R52, [R87+0xd000] ;  /* 0x00d000005734783b */ /* 0x000fe20000000200 */
[C---:B------:R-:W-:Y:S03]  /*2f10*/  HMMA.16816.F32 R44, R72.reuse, R46, RZ ;  /* 0x0000002e482c723c */ /* 0x040fe600000018ff */
[----:B------:R-:W-:Y:S04]  /*2f20*/  LDSM.16.M88.4 R68, [R0+0xd000] ;  /* 0x00d000000044783b */ /* 0x000fe80000000200 */
[----:B------:R-:W-:Y:S01]  /*2f30*/  LDSM.16.M88.4 R80, [R87+0xe000] ;  /* 0x00e000005750783b */ /* 0x000fe20000000200 */
[C---:B------:R-:W-:Y:S03]  /*2f40*/  HMMA.16816.F32 R40, R72.reuse, R36, RZ ;  /* 0x000000244828723c */ /* 0x040fe600000018ff */
[----:B------:R-:W-:Y:S05]  /*2f50*/  LDSM.16.M88.4 R76, [R87+0xe800] ;  /* 0x00e80000574c783b */ /* 0x000fea0000000200 */
[C---:B------:R-:W-:Y:S08]  /*2f60*/  HMMA.16816.F32 R32, R72.reuse, R28, RZ ;  /* 0x0000001c4820723c */ /* 0x040ff000000018ff */
[C---:B------:R-:W-:Y:S08]  /*2f70*/  HMMA.16816.F32 R36, R72.reuse, R38, RZ ;  /* 0x000000264824723c */ /* 0x040ff000000018ff */
[C---:B------:R-:W-:Y:S08]  /*2f80*/  HMMA.16816.F32 R28, R72.reuse, R30, RZ ;  /* 0x0000001e481c723c */ /* 0x040ff000000018ff */
[C---:B------:R-:W-:Y:S08]  /*2f90*/  HMMA.16816.F32 R24, R72.reuse, R20, RZ ;  /* 0x000000144818723c */ /* 0x040ff000000018ff */
[----:B------:R-:W-:Y:S01]  /*2fa0*/  HMMA.16816.F32 R72, R72, R22, RZ ;  /* 0x000000164848723c */ /* 0x000fe200000018ff */
[----:B------:R-:W-:Y:S07]  /*2fb0*/  LDSM.16.M88.4 R20, [R87+0xd800] ;  /* 0x00d800005714783b */ /* 0x000fee0000000200 */
[C---:B------:R-:W-:Y:S08]  /*2fc0*/  HMMA.16816.F32 R48, R8.reuse, R16, R48 ;  /* 0x000000100830723c */ /* 0x040ff00000001830 */
[C---:B------:R-:W-:Y:S01]  /*2fd0*/  HMMA.16816.F32 R44, R8.reuse, R18, R44 ;  /* 0x00000012082c723c */ /* 0x040fe2000000182c */
[----:B------:R-:W4:Y:S07]  /*2fe0*/  LDSM.16.M88.4 R16, [R89] ;  /* 0x000000005910783b */ /* 0x000f2e0000000200 */
[C---:B---3--:R-:W-:Y:S08]  /*2ff0*/  HMMA.16816.F32 R40, R8.reuse, R12, R40 ;  /* 0x0000000c0828723c */ /* 0x048ff00000001828 */
[C---:B------:R-:W-:Y:S01]  /*3000*/  HMMA.16816.F32 R36, R8.reuse, R14, R36 ;  /* 0x0000000e0824723c */ /* 0x040fe20000001824 */
[----:B------:R-:W-:Y:S07]  /*3010*/  LDSM.16.M88.4 R12, [R0+0xc000] ;  /* 0x00c00000000c783b */ /* 0x000fee0000000200 */
[C---:B-1----:R-:W-:Y:S08]  /*3020*/  HMMA.16816.F32 R32, R8.reuse, R4, R32 ;  /* 0x000000040820723c */ /* 0x042ff00000001820 */
[C---:B------:R-:W-:Y:S01]  /*3030*/  HMMA.16816.F32 R28, R8.reuse, R6, R28 ;  /* 0x00000006081c723c */ /* 0x040fe2000000181c */
[----:B------:R-:W1:Y:S07]  /*3040*/  LDSM.16.M88.4 R4, [R3] ;  /* 0x000000000304783b */ /* 0x000e6e0000000200 */
[C---:B--2---:R-:W-:Y:S08]  /*3050*/  HMMA.16816.F32 R24, R8.reuse, R64, R24 ;  /* 0x000000400818723c */ /* 0x044ff00000001818 */
[----:B------:R-:W-:Y:S01]  /*3060*/  HMMA.16816.F32 R72, R8, R66, R72 ;  /* 0x000000420848723c */ /* 0x000fe20000001848 */
[----:B------:R-:W2:Y:S04]  /*3070*/  LDSM.16.M88.4 R8, [R0+0xc800] ;  /* 0x00c800000008783b */ /* 0x000ea80000000200 */
[----:B------:R-:W-:Y:S03]  /*3080*/  LDSM.16.M88.4 R64, [R181+UR5+0xe000] ;  /* 0x00e00005b540783b */ /* 0x000fe60008000200 */
[C---:B----4-:R-:W-:Y:S08]  /*3090*/  HMMA.16816.F32 R48, R16.reuse, R60, R48 ;  /* 0x0000003c1030723c */ /* 0x050ff00000001830 */
[C---:B------:R-:W-:Y:S01]  /*30a0*/  HMMA.16816.F32 R44, R16.reuse, R62, R44 ;  /* 0x0000003e102c723c */ /* 0x040fe2000000182c */
[----:B------:R-:W-:Y:S07]  /*30b0*/  LDSM.16.M88.4 R60, [R181+UR5+0xe800] ;  /* 0x00e80005b53c783b */ /* 0x000fee0008000200 */
[C---:B------:R-:W-:Y:S08]  /*30c0*/  HMMA.16816.F32 R40, R16.reuse, R56, R40 ;  /* 0x000000381028723c */ /* 0x040ff00000001828 */
[C---:B------:R-:W-:Y:S01]  /*30d0*/  HMMA.16816.F32 R36, R16.reuse, R58, R36 ;  /* 0x0000003a1024723c */ /* 0x040fe20000001824 */
[----:B------:R-:W-:Y:S07]  /*30e0*/  LDSM.16.M88.4 R56, [R181+UR5+0xf000] ;  /* 0x00f00005b538783b */ /* 0x000fee0008000200 */
[C---:B------:R-:W-:Y:S08]  /*30f0*/  HMMA.16816.F32 R32, R16.reuse, R52, R32 ;  /* 0x000000341020723c */ /* 0x040ff00000001820 */
[C---:B------:R-:W-:Y:S01]  /*3100*/  HMMA.16816.F32 R28, R16.reuse, R54, R28 ;  /* 0x00000036101c723c */ /* 0x040fe2000000181c */
[----:B------:R-:W-:Y:S07]  /*3110*/  LDSM.16.M88.4 R52, [R86+0xe000] ;  /* 0x00e000005634783b */ /* 0x000fee0000000200 */
[C---:B------:R-:W-:Y:S08]  /*3120*/  HMMA.16816.F32 R24, R16.reuse, R20, R24 ;  /* 0x000000141018723c */ /* 0x040ff00000001818 */
[----:B------:R-:W-:Y:S01]  /*3130*/  HMMA.16816.F32 R72, R16, R22, R72 ;  /* 0x000000161048723c */ /* 0x000fe20000001848 */
[----:B------:R-:W3:Y:S04]  /*3140*/  LDSM.16.M88.4 R16, [R0+0xd800] ;  /* 0x00d800000010783b */ /* 0x000ee80000000200 */
        /* <DEDUP_REMOVED lines=12> */
[----:B------:R-:W3:Y:S04]  /*3210*/  LDSM.16.M88.4 R16, [R86+0xe800] ;  /* 0x00e800005610783b */ /* 0x000ee80000000200 */
[----:B------:R-:W4:Y:S03]  /*3220*/  LDSM.16.M88.4 R4, [R86+0xf000] ;  /* 0x00f000005604783b */ /* 0x000f260000000200 */
[C---:B-1----:R-:W-:Y:S08]  /*3230*/  HMMA.16816.F32 R48, R12.reuse, R64, R48 ;  /* 0x000000400c30723c */ /* 0x042ff00000001830 */
[C---:B------:R-:W-:Y:S01]  /*3240*/  HMMA.16816.F32 R44, R12.reuse, R66, R44 ;  /* 0x000000420c2c723c */ /* 0x040fe2000000182c */
[----:B------:R-:W-:Y:S07]  /*3250*/  LDSM.16.M88.4 R64, [R0+0xe800] ;  /* 0x00e800000040783b */ /* 0x000fee0000000200 */
        /* <DEDUP_REMOVED lines=8> */
[----:B------:R-:W1:Y:S04]  /*32e0*/  LDSM.16.M88.4 R12, [R86+0xf800] ;  /* 0x00f80000560c783b */ /* 0x000e680000000200 */
[----:B------:R-:W5:Y:S03]  /*32f0*/  LDSM.16.M88.4 R20, [R89+0x4000] ;  /* 0x004000005914783b */ /* 0x000f660000000200 */
[C---:B--2---:R-:W-:Y:S08]  /*3300*/  HMMA.16816.F32 R48, R8.reuse, R52, R48 ;  /* 0x000000340830723c */ /* 0x044ff00000001830 */
[C---:B------:R-:W-:Y:S01]  /*3310*/  HMMA.16816.F32 R44, R8.reuse, R54, R44 ;  /* 0x00000036082c723c */ /* 0x040fe2000000182c */
[----:B------:R-:W2:Y:S07]  /*3320*/  LDSM.16.M88.4 R52, [R87+0xf800] ;  /* 0x00f800005734783b */ /* 0x000eae0000000200 */
[C---:B---3--:R-:W-:Y:S08]  /*3330*/  HMMA.16816.F32 R40, R8.reuse, R16, R40 ;  /* 0x000000100828723c */ /* 0x048ff00000001828 */
[C---:B------:R-:W-:Y:S01]  /*3340*/  HMMA.16816.F32 R36, R8.reuse, R18, R36 ;  /* 0x000000120824723c */ /* 0x040fe20000001824 */
[----:B------:R-:W-:Y:S07]  /*3350*/  LDSM.16.M88.4 R16, [R91+0x8000] ;  /* 0x008000005b10783b */ /* 0x000fee0000000200 */
[C---:B----4-:R-:W-:Y:S08]  /*3360*/  HMMA.16816.F32 R32, R8.reuse, R4, R32 ;  /* 0x000000040820723c */ /* 0x050ff00000001820 */
[C---:B------:R-:W-:Y:S01]  /*3370*/  HMMA.16816.F32 R28, R8.reuse, R6, R28 ;  /* 0x00000006081c723c */ /* 0x040fe2000000181c */
[----:B------:R-:W3:Y:S07]  /*3380*/  LDSM.16.M88.4 R4, [R3+0x4000] ;  /* 0x004000000304783b */ /* 0x000eee0000000200 */
[C---:B-1----:R-:W-:Y:S08]  /*3390*/  HMMA.16816.F32 R24, R8.reuse, R12, R24 ;  /* 0x0000000c0818723c */ /* 0x042ff00000001818 */
[----:B------:R-:W-:Y:S01]  /*33a0*/  HMMA.16816.F32 R72, R8, R14, R72 ;  /* 0x0000000e0848723c */ /* 0x000fe20000001848 */
[----:B------:R-:W1:Y:S04]  /*33b0*/  LDSM.16.M88.4 R12, [R0+0xf000] ;  /* 0x00f00000000c783b */ /* 0x000e680000000200 */
[----:B------:R-:W4:Y:S03]  /*33c0*/  LDSM.16.M88.4 R8, [R0+0xf800] ;  /* 0x00f800000008783b */ /* 0x000f260000000200 */
[C---:B-----5:R-:W-:Y:S08]  /*33d0*/  HMMA.16816.F32 R48, R20.reuse, R80, R48 ;  /* 0x000000501430723c */ /* 0x060ff00000001830 */
[C---:B------:R-:W-:Y:S01]  /*33e0*/  HMMA.16816.F32 R44, R20.reuse, R82, R44 ;  /* 0x00000052142c723c */ /* 0x040fe2000000182c */
[----:B------:R-:W-:Y:S07]  /*33f0*/  LDSM.16.M88.4 R80, [R86+0x11800] ;  /* 0x011800005650783b */ /* 0x000fee0000000200 */
[C---:B------:R-:W-:Y:S08]  /*3400*/  HMMA.16816.F32 R40, R20.reuse, R76, R40 ;  /* 0x0000004c1428723c */ /* 0x040ff00000001828 */
[C---:B------:R-:W-:Y:S01]  /*3410*/  HMMA.16816.F32 R36, R20.reuse, R78, R36 ;  /* 0x0000004e1424723c */ /* 0x040fe20000001824 */
[----:B------:R-:W-:Y:S07]  /*3420*/  LDSM.16.M88.4 R76, [R88+0x8000] ;  /* 0x00800000584c783b */ /* 0x000fee0000000200 */
[C---:B------:R-:W-:Y:S08]  /*3430*/  HMMA.16816.F32 R32, R20.reuse, R56, R32 ;  /* 0x000000381420723c */ /* 0x040ff00000001820 */
[C---:B------:R-:W-:Y:S01]  /*3440*/  HMMA.16816.F32 R28, R20.reuse, R58, R28 ;  /* 0x0000003a141c723c */ /* 0x040fe2000000181c */
[----:B------:R-:W5:Y:S07]  /*3450*/  LDSM.16.M88.4 R56, [R181+UR5+0x10800] ;  /* 0x01080005b538783b */ /* 0x000f6e0008000200 */
[C---:B--2---:R-:W-:Y:S08]  /*3460*/  HMMA.16816.F32 R24, R20.reuse, R52, R24 ;  /* 0x000000341418723c */ /* 0x044ff00000001818 */
[----:B------:R-:W-:Y:S01]  /*3470*/  HMMA.16816.F32 R72, R20, R54, R72 ;  /* 0x000000361448723c */ /* 0x000fe20000001848 */
[----:B------:R-:W2:Y:S04]  /*3480*/  LDSM.16.M88.4 R52, [R181+UR5+0x11000] ;  /* 0x01100005b534783b */ /* 0x000ea80008000200 */
[----:B------:R-:W2:Y:S03]  /*3490*/  LDSM.16.M88.4 R20, [R181+UR5+0x11800] ;  /* 0x01180005b514783b */ /* 0x000ea60008000200 */
[C---:B---3--:R-:W-:Y:S08]  /*34a0*/  HMMA.16816.F32 R48, R4.reuse, R68, R48 ;  /* 0x000000440430723c */ /* 0x048ff00000001830 */
[C---:B------:R-:W-:Y:S01]  /*34b0*/  HMMA.16816.F32 R44, R4.reuse, R70, R44 ;  /* 0x00000046042c723c */ /* 0x040fe2000000182c */
[----:B------:R-:W-:Y:S07]  /*34c0*/  LDSM.16.M88.4 R68, [R89+0x8000] ;  /* 0x008000005944783b */ /* 0x000fee0000000200 */
[C---:B------:R-:W-:Y:S08]  /*34d0*/  HMMA.16816.F32 R40, R4.reuse, R64, R40 ;  /* 0x000000400428723c */ /* 0x040ff00000001828 */
[C---:B------:R-:W-:Y:S01]  /*34e0*/  HMMA.16816.F32 R36, R4.reuse, R66, R36 ;  /* 0x000000420424723c */ /* 0x040fe20000001824 */
[----:B------:R-:W-:Y:S07]  /*34f0*/  LDSM.16.M88.4 R64, [R87+0x10000] ;  /* 0x010000005740783b */ /* 0x000fee0000000200 */
[C---:B-1----:R-:W-:Y:S08]  /*3500*/  HMMA.16816.F32 R32, R4.reuse, R12, R32 ;  /* 0x0000000c0420723c */ /* 0x042ff00000001820 */
[C---:B------:R-:W-:Y:S01]  /*3510*/  HMMA.16816.F32 R28, R4.reuse, R14, R28 ;  /* 0x0000000e041c723c */ /* 0x040fe2000000181c */
[----:B------:R-:W1:Y:S07]  /*3520*/  LDSM.16.M88.4 R12, [R86+0x10000] ;  /* 0x01000000560c783b */ /* 0x000e6e0000000200 */
[C---:B----4-:R-:W-:Y:S08]  /*3530*/  HMMA.16816.F32 R24, R4.reuse, R8, R24 ;  /* 0x000000080418723c */ /* 0x050ff00000001818 */
[----:B------:R-:W-:Y:S01]  /*3540*/  HMMA.16816.F32 R72, R4, R10, R72 ;  /* 0x0000000a0448723c */ /* 0x000fe20000001848 */
[----:B------:R-:W3:Y:S04]  /*3550*/  LDSM.16.M88.4 R8, [R86+0x10800] ;  /* 0x010800005608783b */ /* 0x000ee80000000200 */
[----:B------:R-:W4:Y:S03]  /*3560*/  LDSM.16.M88.4 R4, [R86+0x11000] ;  /* 0x011000005604783b */ /* 0x000f260000000200 */
[C---:B------:R-:W-:Y:S08]  /*3570*/  HMMA.16816.F32 R48, R16.reuse, R60, R48 ;  /* 0x0000003c1030723c */ /* 0x040ff00000001830 */
[C---:B------:R-:W-:Y:S01]  /*3580*/  HMMA.16816.F32 R44, R16.reuse, R62, R44 ;  /* 0x0000003e102c723c */ /* 0x040fe2000000182c */
[----:B------:R-:W4:Y:S07]  /*3590*/  LDSM.16.M88.4 R60, [R87+0x10800] ;  /* 0x01080000573c783b */ /* 0x000f2e0000000200 */
[C---:B-----5:R-:W-:Y:S08]  /*35a0*/  HMMA.16816.F32 R40, R16.reuse, R56, R40 ;  /* 0x000000381028723c */ /* 0x060ff00000001828 */
[C---:B------:R-:W-:Y:S01]  /*35b0*/  HMMA.16816.F32 R36, R16.reuse, R58, R36 ;  /* 0x0000003a1024723c */ /* 0x040fe20000001824 */
[----:B------:R-:W5:Y:S07]  /*35c0*/  LDSM.16.M88.4 R56, [R87+0x11000] ;  /* 0x011000005738783b */ /* 0x000f6e0000000200 */
[C---:B--2---:R-:W-:Y:S08]  /*35d0*/  HMMA.16816.F32 R32, R16.reuse, R52, R32 ;  /* 0x000000341020723c */ /* 0x044ff00000001820 */
[C---:B------:R-:W-:Y:S01]  /*35e0*/  HMMA.16816.F32 R28, R16.reuse, R54, R28 ;  /* 0x00000036101c723c */ /* 0x040fe2000000181c */
[----:B------:R-:W2:Y:S07]  /*35f0*/  LDSM.16.M88.4 R52, [R87+0x11800] ;  /* 0x011800005734783b */ /* 0x000eae0000000200 */
[C---:B------:R-:W-:Y:S08]  /*3600*/  HMMA.16816.F32 R24, R16.reuse, R20, R24 ;  /* 0x000000141018723c */ /* 0x040ff00000001818 */
[----:B------:R-:W-:Y:S01]  /*3610*/  HMMA.16816.F32 R72, R16, R22, R72 ;  /* 0x000000161048723c */ /* 0x000fe20000001848 */
[----:B------:R4:W-:Y:S04]  /*3620*/  LDSM.16.M88.4 R20, [R3+0x8000] ;  /* 0x008000000314783b */ /* 0x0009e80000000200 */
[----:B------:R-:W2:Y:S03]  /*3630*/  LDSM.16.M88.4 R16, [R0+0x10000] ;  /* 0x010000000010783b */ /* 0x000ea60000000200 */
[C---:B-1----:R-:W-:Y:S08]  /*3640*/  HMMA.16816.F32 R48, R76.reuse, R12, R48 ;  /* 0x0000000c4c30723c */ /* 0x042ff00000001830 */
[C---:B------:R-:W-:Y:S01]  /*3650*/  HMMA.16816.F32 R44, R76.reuse, R14, R44 ;  /* 0x0000000e4c2c723c */ /* 0x040fe2000000182c */
[----:B------:R-:W1:Y:S07]  /*3660*/  LDSM.16.M88.4 R12, [R0+0x10800] ;  /* 0x01080000000c783b */ /* 0x000e6e0000000200 */
[----:B---3--:R-:W-:Y:S01]  /*3670*/  HMMA.16816.F32 R40, R76, R8, R40 ;  /* 0x000000084c28723c */ /* 0x008fe20000001828 */
[----:B----4-:R-:W-:-:S07]  /*3680*/  IMAD.U32 R3, RZ, RZ, UR24 ;  /* 0x00000018ff037e24 */ /* 0x010fce000f8e00ff */
[C---:B------:R-:W-:Y:S01]  /*3690*/  HMMA.16816.F32 R36, R76.reuse, R10, R36 ;  /* 0x0000000a4c24723c */ /* 0x040fe20000001824 */
[----:B------:R-:W3:Y:S07]  /*36a0*/  LDSM.16.M88.4 R8, [R0+0x11000] ;  /* 0x011000000008783b */ /* 0x000eee0000000200 */
[C---:B------:R-:W-:Y:S08]  /*36b0*/  HMMA.16816.F32 R32, R76.reuse, R4, R32 ;  /* 0x000000044c20723c */ /* 0x040ff00000001820 */
[----:B------:R-:W-:Y:S01]  /*36c0*/  HMMA.16816.F32 R28, R76, R6, R28 ;  /* 0x000000064c1c723c */ /* 0x000fe2000000181c */
[----:B------:R4:W3:Y:S01]  /*36d0*/  LDSM.16.M88.4 R4, [R0+0x11800] ;  /* 0x011800000004783b */ /* 0x0008e20000000200 */
[----:B------:R-:W-:-:S06]  /*36e0*/  DEPBAR.LE SB0, 0x0 ;  /* 0x000080000000791a */ /* 0x000fcc0000000000 */
[C---:B------:R-:W-:Y:S08]  /*36f0*/  HMMA.16816.F32 R24, R76.reuse, R80, R24 ;  /* 0x000000504c18723c */ /* 0x040ff00000001818 */
[----:B------:R-:W-:Y:S08]  /*3700*/  HMMA.16816.F32 R72, R76, R82, R72 ;  /* 0x000000524c48723c */ /* 0x000ff00000001848 */
[----:B------:R-:W-:Y:S01]  /*3710*/  HMMA.16816.F32 R48, R68, R64, R48 ;  /* 0x000000404430723c */ /* 0x000fe20000001830 */
[----:B----4-:R-:W-:-:S02]  /*3720*/  VIADDMNMX R0, R2, 0x8, R3, PT ;  /* 0x0000000802007846 */ /* 0x010fc40003800103 */
[----:B------:R-:W-:-:S05]  /*3730*/  VIMNMX R2, PT, PT, R2, UR24, PT ;  /* 0x0000001802027c48 */ /* 0x000fca000bfe0100 */
[C---:B------:R-:W-:Y:S08]  /*3740*/  HMMA.16816.F32 R44, R68.reuse, R66, R44 ;  /* 0x00000042442c723c */ /* 0x040ff0000000182c */
[C---:B------:R-:W-:Y:S08]  /*3750*/  HMMA.16816.F32 R40, R68.reuse, R60, R40 ;  /* 0x0000003c4428723c */ /* 0x040ff00000001828 */
[C---:B------:R-:W-:Y:S08]  /*3760*/  HMMA.16816.F32 R36, R68.reuse, R62, R36 ;  /* 0x0000003e4424723c */ /* 0x040ff00000001824 */
[C---:B-----5:R-:W-:Y:S08]  /*3770*/  HMMA.16816.F32 R32, R68.reuse, R56, R32 ;  /* 0x000000384420723c */ /* 0x060ff00000001820 */
[C---:B------:R-:W-:Y:S08]  /*3780*/  HMMA.16816.F32 R28, R68.reuse, R58, R28 ;  /* 0x0000003a441c723c */ /* 0x040ff0000000181c */
[C---:B--2---:R-:W-:Y:S08]  /*3790*/  HMMA.16816.F32 R24, R68.reuse, R52, R24 ;  /* 0x000000344418723c */ /* 0x044ff00000001818 */
[----:B------:R-:W-:Y:S08]  /*37a0*/  HMMA.16816.F32 R72, R68, R54, R72 ;  /* 0x000000364448723c */ /* 0x000ff00000001848 */
[C---:B------:R-:W-:Y:S08]  /*37b0*/  HMMA.16816.F32 R48, R20.reuse, R16, R48 ;  /* 0x000000101430723c */ /* 0x040ff00000001830 */
[C---:B------:R-:W-:Y:S08]  /*37c0*/  HMMA.16816.F32 R44, R20.reuse, R18, R44 ;  /* 0x00000012142c723c */ /* 0x040ff0000000182c */
[C---:B-1----:R-:W-:Y:S08]  /*37d0*/  HMMA.16816.F32 R40, R20.reuse, R12, R40 ;  /* 0x0000000c1428723c */ /* 0x042ff00000001828 */
[C---:B------:R-:W-:Y:S08]  /*37e0*/  HMMA.16816.F32 R36, R20.reuse, R14, R36 ;  /* 0x0000000e1424723c */ /* 0x040ff00000001824 */
[C---:B---3--:R-:W-:Y:S08]  /*37f0*/  HMMA.16816.F32 R32, R20.reuse, R8, R32 ;  /* 0x000000081420723c */ /* 0x048ff00000001820 */
[C---:B------:R-:W-:Y:S08]  /*3800*/  HMMA.16816.F32 R28, R20.reuse, R10, R28 ;  /* 0x0000000a141c723c */ /* 0x040ff0000000181c */
[C---:B------:R-:W-:Y:S08]  /*3810*/  HMMA.16816.F32 R24, R20.reuse, R4, R24 ;  /* 0x000000041418723c */ /* 0x040ff00000001818 */
[----:B------:R-:W-:Y:S01]  /*3820*/  HMMA.16816.F32 R72, R20, R6, R72 ;  /* 0x000000061448723c */ /* 0x000fe20000001848 */
[----:B------:R-:W-:Y:S06]  /*3830*/  BAR.SYNC.DEFER_BLOCKING 0x0 ;  /* 0x0000000000007b1d */ /* 0x000fec0000010000 */
[----:B------:R-:W-:-:S13]  /*3840*/  BRA.U !UP1, `(.L_x_124) ;  /* 0x0000000109d87547 */ /* 0x000fda000b800000 */
[----:B------:R-:W1:Y:S01]  /*3850*/  LDCU UR6, c[0x0][0x440] ;  /* 0x00008800ff0677ac */ /* 0x000e620008000800 */
[----:B------:R-:W-:Y:S01]  /*3860*/  BSSY.RECONVERGENT B0, `(.L_x_125) ;  /* 0x0000033000007945 */ /* 0x000fe20003800200 */
[----:B------:R-:W-:-:S04]  /*3870*/  UIADD3 UR7, UPT, UPT, UR19, -0x2, URZ ;  /* 0xfffffffe13077890 */ /* 0x000fc8000fffe0ff */
[----:B------:R-:W-:Y:S02]  /*3880*/  UIMAD.WIDE.U32 UR12, UR26, UR7, URZ ;  /* 0x000000071a0c72a5 */ /* 0x000fe4000f8e00ff */
[----:B------:R-:W-:Y:S02]  /*3890*/  UIMAD UR7, UR15, UR7, URZ ;  /* 0x000000070f0772a4 */ /* 0x000fe4000f8e02ff */
[----:B------:R-:W-:Y:S02]  /*38a0*/  UIADD3 UR28, UP0, UPT, UR28, UR12, URZ ;  /* 0x0000000c1c1c7290 */ /* 0x000fe4000ff1e0ff */
[----:B------:R-:W-:Y:S01]  /*38b0*/  UIADD3 UR7, UPT, UPT, UR13, UR7, URZ ;  /* 0x000000070d077290 */ /* 0x000fe2000fffe0ff */
[----:B------:R-:W-:Y:S02]  /*38c0*/  IMAD.U32 R8, RZ, RZ, UR12 ;  /* 0x0000000cff087e24 */ /* 0x000fe4000f8e00ff */
[----:B------:R-:W-:Y:S01]  /*38d0*/  IMAD.U32 R9, RZ, RZ, UR13 ;  /* 0x0000000dff097e24 */ /* 0x000fe2000f8e00ff */
[----:B-1----:R-:W-:Y:S01]  /*38e0*/  ISETP.GE.AND P3, PT, R183, UR6, PT ;  /* 0x00000006b7007c0c */ /* 0x002fe2000bf66270 */
[----:B------:R-:W-:Y:S01]  /*38f0*/  UIADD3.X UR27, UPT, UPT, UR27, UR7, URZ, UP0, !UPT ;  /* 0x000000071b1b7290 */ /* 0x000fe200087fe4ff */
[----:B------:R-:W-:Y:S01]  /*3900*/  ISETP.GE.AND P2, PT, R202, UR6, PT ;  /* 0x00000006ca007c0c */ /* 0x000fe2000bf46270 */
[----:B------:R-:W-:Y:S01]  /*3910*/  IMAD.U32 R6, RZ, RZ, UR7 ;  /* 0x00000007ff067e24 */ /* 0x000fe2000f8e00ff */
[----:B------:R-:W-:Y:S01]  /*3920*/  ISETP.GE.AND P1, PT, R201, UR6, PT ;  /* 0x00000006c9007c0c */ /* 0x000fe2000bf26270 */
[----:B------:R-:W-:Y:S01]  /*3930*/  IMAD.U32 R3, RZ, RZ, UR28 ;  /* 0x0000001cff037e24 */ /* 0x000fe2000f8e00ff */
[----:B------:R-:W-:Y:S01]  /*3940*/  LEA R12, P5, R8, R196, 0x1 ;  /* 0x000000c4080c7211 */ /* 0x000fe200078a08ff */
[----:B------:R-:W-:-:S03]  /*3950*/  IMAD.U32 R4, RZ, RZ, UR27 ;  /* 0x0000001bff047e24 */ /* 0x000fc6000f8e00ff */
[----:B------:R-:W-:Y:S02]  /*3960*/  LEA.HI.X R13, R8, R195, R6, 0x1, P5 ;  /* 0x000000c3080d7211 */ /* 0x000fe400028f0c06 */
[----:B------:R-:W-:-:S03]  /*3970*/  LEA R10, P4, R3, R196, 0x1 ;  /* 0x000000c4030a7211 */ /* 0x000fc600078808ff */
[----:B------:R-:W-:Y:S01]  /*3980*/  @!PT LDS RZ, [RZ] ;  /* 0x00000000fffff984 */ /* 0x000fe20000000800 */
[----:B------:R-:W-:Y:S01]  /*3990*/  @!PT LDS RZ, [RZ] ;  /* 0x00000000fffff984 */ /* 0x000fe20000000800 */
[----:B------:R-:W-:Y:S01]  /*39a0*/  @!PT LDS RZ, [RZ] ;  /* 0x00000000fffff984 */ /* 0x000fe20000000800 */
[----:B------:R1:W-:Y:S01]  /*39b0*/  @!P3 LDGSTS.E.BYPASS.LTC128B.128 [R197+0xc000], desc[UR22][R12.64] ;  /* 0x0c0000000cc5bfae */ /* 0x0003e2000b981a16 */
[----:B------:R-:W-:-:S03]  /*39c0*/  LEA.HI.X R11, R3, R195, R4, 0x1, P4 ;  /* 0x000000c3030b7211 */ /* 0x000fc600020f0c04 */
[----:B------:R1:W-:Y:S04]  /*39d0*/  @P3 STS.128 [R197+0xc000], RZ ;  /* 0x00c000ffc5003388 */ /* 0x0003e80000000c00 */
        /* <DEDUP_REMOVED lines=20> */
[----:B------:R-:W-:Y:S05]  /*3b20*/  @P1 BRA `(.L_x_126) ;  /* 0x0000000000141947 */ /* 0x000fea0003800000 */
[----:B------:R-:W-:Y:S01]  /*3b30*/  @!PT LDS RZ, [RZ] ;  /* 0x00000000fffff984 */ /* 0x000fe20000000800 */
[----:B------:R-:W-:Y:S01]  /*3b40*/  @!PT LDS RZ, [RZ] ;  /* 0x00000000fffff984 */ /* 0x000fe20000000800 */
[----:B------:R-:W-:Y:S01]  /*3b50*/  @!PT LDS RZ, [RZ] ;  /* 0x00000000fffff984 */ /* 0x000fe20000000800 */
[----:B------:R2:W-:Y:S01]  /*3b60*/  LDGSTS.E.BYPASS.LTC128B.128 [R197+0x11000], desc[UR22][R10.64+0x100] ;  /* 0x110001000ac57fae */ /* 0x0005e2000b981a16 */
[----:B------:R-:W-:Y:S05]  /*3b70*/  BRA `(.L_x_127) ;  /* 0x0000000000047947 */ /* 0x000fea0003800000 */
.L_x_126:
[----:B------:R3:W-:Y:S02]  /*3b80*/  STS.128 [R197+0x11000], RZ ;  /* 0x011000ffc5007388 */ /* 0x0007e40000000c00 */
.L_x_127:
[----:B------:R-:W-:Y:S05]  /*3b90*/  BSYNC.RECONVERGENT B0 ;  /* 0x0000000000007941 */ /* 0x000fea0003800200 */
.L_x_125:
[----:B------:R-:W0:Y:S02]  /*3ba0*/  LDGDEPBAR ;  /* 0x00000000000079af */ /* 0x000e240000000000 */
.L_x_124:
[----:B------:R-:W-:Y:S01]  /*3bb0*/  IMAD.SHL.U32 R3, R184, 0x2, RZ ;  /* 0x00000002b8037824 */ /* 0x000fe200078e00ff */
[----:B------:R-:W4:Y:S01]  /*3bc0*/  LDCU UR6, c[0x0][0x45c] ;  /* 0x00008b80ff0677ac */ /* 0x000f220008000800 */
[----:B------:R-:W-:Y:S01]  /*3bd0*/  IMAD.U32 R134, RZ, RZ, UR19 ;  /* 0x00000013ff867e24 */ /* 0x000fe2000f8e00ff */
[----:B------:R-:W-:Y:S02]  /*3be0*/  LOP3.LUT R133, R85, 0x200, R188, 0xf8, !PT ;  /* 0x0000020055857812 */ /* 0x000fe400078ef8bc */
[----:B------:R-:W-:Y:S02]  /*3bf0*/  LOP3.LUT R3, R3, 0x6, RZ, 0xc0, !PT ;  /* 0x0000000603037812 */ /* 0x000fe400078ec0ff */
[----:B------:R-:W-:-:S03]  /*3c00*/  LEA R165, R133, UR5, 0x1 ;  /* 0x0000000585a57c11 */ /* 0x000fc6000f8e08ff */
[----:B------:R-:W-:Y:S02]  /*3c10*/  IMAD R134, R134, 0x40, R3 ;  /* 0x0000004086867824 */ /* 0x000fe400078e0203 */
[----:B------:R-:W-:Y:S01]  /*3c20*/  LDSM.16.MT88.4 R64, [R165+0x14000] ;  /* 0x01400000a540783b */ /* 0x000fe20000004200 */
[--C-:B------:R-:W-:Y:S02]  /*3c30*/  IMAD.IADD R160, R192, 0x1, R165.reuse ;  /* 0x00000001c0a07824 */ /* 0x100fe400078e02a5 */
[C---:B------:R-:W-:Y:S01]  /*3c40*/  VIADD R5, R134.reuse, 0xffffffc0 ;  /* 0xffffffc086057836 */ /* 0x040fe20000000000 */
[----:B------:R-:W-:Y:S01]  /*3c50*/  LDSM.16.MT88.4 R124, [R165+0x12000] ;  /* 0x01200000a57c783b */ /* 0x000fe20000004200 */
[C---:B------:R-:W-:Y:S02]  /*3c60*/  VIADD R3, R134.reuse, 0xffffffc1 ;  /* 0xffffffc186037836 */ /* 0x040fe40000000000 */
[C---:B------:R-:W-:Y:S01]  /*3c70*/  VIADD R7, R134.reuse, 0xffffffc8 ;  /* 0xffffffc886077836 */ /* 0x040fe20000000000 */
[C---:B------:R-:W-:Y:S01]  /*3c80*/  ISETP.GE.AND P2, PT, R5.reuse, R2, PT ;  /* 0x000000020500720c */ /* 0x040fe20003f46270 */
[C---:B------:R-:W-:Y:S01]  /*3c90*/  VIADD R9, R134.reuse, 0xffffffe0 ;  /* 0xffffffe086097836 */ /* 0x040fe20000000000 */
[----:B------:R-:W-:Y:S01]  /*3ca0*/  ISETP.GE.AND P4, PT, R5, R0, PT ;  /* 0x000000000500720c */ /* 0x000fe20003f86270 */
[C---:B------:R-:W-:Y:S01]  /*3cb0*/  VIADD R5, R134.reuse, 0xffffffc9 ;  /* 0xffffffc986057836 */ /* 0x040fe20000000000 */
[C---:B------:R-:W-:Y:S01]  /*3cc0*/  ISETP.GE.AND P1, PT, R3.reuse, R2, PT ;  /* 0x000000020300720c */ /* 0x040fe20003f26270 */
[C---:B------:R-:W-:Y:S01]  /*3cd0*/  VIADD R61, R134.reuse, 0xffffffe1 ;  /* 0xffffffe1863d7836 */ /* 0x040fe20000000000 */
[----:B------:R-:W-:Y:S01]  /*3ce0*/  ISETP.GE.AND P3, PT, R3, R0, PT ;  /* 0x000000000300720c */ /* 0x000fe20003f66270 */
[----:B------:R-:W-:Y:S01]  /*3cf0*/  VIADD R59, R134, 0xffffffe8 ;  /* 0xffffffe8863b7836 */ /* 0x000fe20000000000 */
[----:B------:R-:W-:Y:S01]  /*3d00*/  FSEL R3, R48, -INF , !P2 ;  /* 0xff80000030037808 */ /* 0x000fe20005000000 */
[C---:B-12---:R-:W-:Y:S01]  /*3d10*/  VIADD R11, R134.reuse, 0xffffffe9 ;  /* 0xffffffe9860b7836 */ /* 0x046fe20000000000 */
[C---:B------:R-:W-:Y:S01]  /*3d20*/  ISETP.GE.AND P5, PT, R7.reuse, R2, PT ;  /* 0x000000020700720c */ /* 0x040fe20003fa6270 */
[C---:B------:R-:W-:Y:S01]  /*3d30*/  VIADD R57, R134.reuse, 0xfffffff0 ;  /* 0xfffffff086397836 */ /* 0x040fe20000000000 */
[----:B------:R-:W-:Y:S01]  /*3d40*/  ISETP.GE.AND P2, PT, R7, R0, PT ;  /* 0x000000000700720c */ /* 0x000fe20003f46270 */
[----:B------:R-:W-:Y:S01]  /*3d50*/  VIADD R7, R134, 0xffffffd0 ;  /* 0xffffffd086077836 */ /* 0x000fe20000000000 */
[----:B------:R-:W-:Y:S01]  /*3d60*/  FSEL R23, R50, -INF , !P4 ;  /* 0xff80000032177808 */ /* 0x000fe20006000000 */
[----:B------:R-:W-:Y:S01]  /*3d70*/  VIADD R55, R134, 0xfffffff1 ;  /* 0xfffffff186377836 */ /* 0x000fe20000000000 */
[----:B------:R-:W-:Y:S01]  /*3d80*/  FSEL R53, R49, -INF , !P1 ;  /* 0xff80000031357808 */ /* 0x000fe20004800000 */
[C---:B------:R-:W-:Y:S01]  /*3d90*/  IMAD.IADD R167, R84.reuse, 0x1, R165 ;  /* 0x0000000154a77824 */ /* 0x040fe200078e02a5 */
[C---:B------:R-:W-:Y:S01]  /*3da0*/  ISETP.GE.AND P4, PT, R5.reuse, R2, PT ;  /* 0x000000020500720c */ /* 0x040fe20003f86270 */
[----:B------:R-:W-:Y:S01]  /*3db0*/  IMAD.IADD R159, R84, 0x1, R160 ;  /* 0x00000001549f7824 */ /* 0x000fe200078e02a0 */
[----:B------:R-:W-:Y:S01]  /*3dc0*/  ISETP.GE.AND P1, PT, R5, R0, PT ;  /* 0x000000000500720c */ /* 0x000fe20003f26270 */
[----:B------:R-:W-:Y:S01]  /*3dd0*/  VIADD R5, R134, 0xffffffd1 ;  /* 0xffffffd186057836 */ /* 0x000fe20000000000 */
[----:B------:R-:W-:Y:S01]  /*3de0*/  FSEL R51, R51, -INF , !P3 ;  /* 0xff80000033337808 */ /* 0x000fe20005800000 */
[----:B------:R-:W-:Y:S01]  /*3df0*/  LDSM.16.MT88.4 R104, [R167+0x16000] ;  /* 0x01600000a768783b */ /* 0x000fe20000004200 */
[----:B------:R-:W-:-:S02]  /*3e00*/  FSEL R49, R44, -INF , !P5 ;  /* 0xff8000002c317808 */ /* 0x000fc40006800000 */
[C---:B------:R-:W-:Y:S01]  /*3e10*/  ISETP.GE.AND P3, PT, R7.reuse, R2, PT ;  /* 0x000000020700720c */ /* 0x040fe20003f66270 */
[----:B------:R-:W-:Y:S01]  /*3e20*/  LDSM.16.MT88.4 R80, [R160+0x14000] ;  /* 0x01400000a050783b */ /* 0x000fe20000004200 */
[----:B------:R-:W-:Y:S01]  /*3e30*/  ISETP.GE.AND P5, PT, R7, R0, PT ;  /* 0x000000000700720c */ /* 0x000fe20003fa6270 */
[----:B------:R-:W-:Y:S01]  /*3e40*/  VIADD R7, R134, 0xffffffd8 ;  /* 0xffffffd886077836 */ /* 0x000fe20000000000 */
[----:B------:R-:W-:Y:S01]  /*3e50*/  FSEL R21, R46, -INF , !P2 ;  /* 0xff8000002e157808 */ /* 0x000fe20005000000 */
[----:B------:R-:W-:Y:S01]  /*3e60*/  LDSM.16.MT88.4 R88, [R159+0x14000] ;  /* 0x014000009f58783b */ /* 0x000fe20000004200 */
[----:B------:R-:W-:Y:S02]  /*3e70*/  FSEL R45, R45, -INF , !P4 ;  /* 0xff8000002d2d7808 */ /* 0x000fe40006000000 */
[C---:B------:R-:W-:Y:S01]  /*3e80*/  ISETP.GE.AND P2, PT, R5.reuse, R2, PT ;  /* 0x000000020500720c */ /* 0x040fe20003f46270 */
[----:B------:R-:W-:Y:S01]  /*3e90*/  LDSM.16.MT88.4 R96, [R165+0x16000] ;  /* 0x01600000a560783b */ /* 0x000fe20000004200 */
[----:B------:R-:W-:Y:S01]  /*3ea0*/  ISETP.GE.AND P4, PT, R5, R0, PT ;  /* 0x000000000500720c */ /* 0x000fe20003f86270 */
[----:B------:R-:W-:Y:S01]  /*3eb0*/  VIADD R5, R134, 0xffffffd9 ;  /* 0xffffffd986057836 */ /* 0x000fe20000000000 */
[----:B------:R-:W-:Y:S01]  /*3ec0*/  FSEL R47, R47, -INF , !P1 ;  /* 0xff8000002f2f7808 */ /* 0x000fe20004800000 */
[----:B------:R-:W-:Y:S01]  /*3ed0*/  LDSM.16.MT88.4 R120, [R160+0x16000] ;  /* 0x01600000a078783b */ /* 0x000fe20000004200 */
[----:B------:R-:W-:-:S02]  /*3ee0*/  ISETP.GE.AND P1, PT, R7, R2, PT ;  /* 0x000000020700720c */ /* 0x000fc40003f26270 */
[----:B------:R-:W-:Y:S01]  /*3ef0*/  FSEL R19, R40, -INF , !P3 ;  /* 0xff80000028137808 */ /* 0x000fe20005800000 */
[----:B------:R-:W-:Y:S01]  /*3f00*/  LDSM.16.MT88.4 R136, [R167+0x12800] ;  /* 0x01280000a788783b */ /* 0x000fe20000004200 */
[----:B------:R-:W-:Y:S02]  /*3f10*/  FMNMX3.FTZ R4, R3, R53, R49, !PT ;  /* 0x0000003503047276 */ /* 0x000fe40007810031 */
[----:B------:R-:W-:Y:S02]  /*3f20*/  ISETP.GE.AND P3, PT, R7, R0, PT ;  /* 0x000000000700720c */ /* 0x000fe40003f66270 */
[----:B------:R-:W-:Y:S02]  /*3f30*/  FSEL R15, R42, -INF , !P5 ;  /* 0xff8000002a0f7808 */ /* 0x000fe40006800000 */
[----:B------:R-:W-:Y:S01]  /*3f40*/  FSEL R7, R41, -INF , !P2 ;  /* 0xff80000029077808 */ /* 0x000fe20005000000 */
[----:B------:R-:W-:Y:S01]  /*3f50*/  VIADD R41, R134, 0xfffffff9 ;  /* 0xfffffff986297836 */ /* 0x000fe20000000000 */
[----:B------:R-:W-:-:S02]  /*3f60*/  ISETP.GE.AND P5, PT, R5, R2, PT ;  /* 0x000000020500720c */ /* 0x000fc40003fa6270 */
[----:B------:R-:W-:Y:S02]  /*3f70*/  ISETP.GE.AND P2, PT, R5, R0, PT ;  /* 0x000000000500720c */ /* 0x000fe40003f46270 */
[----:B------:R-:W-:Y:S01]  /*3f80*/  FSEL R13, R43, -INF , !P4 ;  /* 0xff8000002b0d7808 */ /* 0x000fe20006000000 */
[----:B------:R-:W-:Y:S01]  /*3f90*/  VIADD R43, R134, 0xfffffff8 ;  /* 0xfffffff8862b7836 */ /* 0x000fe20000000000 */
[C---:B------:R-:W-:Y:S02]  /*3fa0*/  ISETP.GE.AND P4, PT, R9.reuse, R2, PT ;  /* 0x000000020900720c */ /* 0x040fe40003f86270 */
[----:B------:R-:W-:Y:S02]  /*3fb0*/  FSEL R5, R36, -INF , !P1 ;  /* 0xff80000024057808 */ /* 0x000fe40004800000 */
[----:B------:R-:W-:Y:S02]  /*3fc0*/  FMNMX3.FTZ R4, R4, R45, R19, !PT ;  /* 0x0000002d04047276 */ /* 0x000fe40007810013 */
[----:B------:R-:W-:-:S02]  /*3fd0*/  ISETP.GE.AND P1, PT, R9, R0, PT ;  /* 0x000000000900720c */ /* 0x000fc40003f26270 */
[----:B------:R-:W-:Y:S02]  /*3fe0*/  FSEL R9, R38, -INF , !P3 ;  /* 0xff80000026097808 */ /* 0x000fe40005800000 */
[-C--:B------:R-:W-:Y:S02]  /*3ff0*/  ISETP.GE.AND P3, PT, R61, R2.reuse, PT ;  /* 0x000000023d00720c */ /* 0x080fe40003f66270 */
[----:B------:R-:W-:Y:S02]  /*4000*/  FSEL R17, R37, -INF , !P5 ;  /* 0xff80000025117808 */ /* 0x000fe40006800000 */
[----:B------:R-:W-:Y:S02]  /*4010*/  ISETP.GE.AND P5, PT, R59, R2, PT ;  /* 0x000000023b00720c */ /* 0x000fe40003fa6270 */
[----:B------:R-:W-:Y:S02]  /*4020*/  FSEL R161, R32, -INF , !P4 ;  /* 0xff80000020a17808 */ /* 0x000fe40006000000 */
[----:B------:R-:W-:-:S02]  /*4030*/  FMNMX3.FTZ R4, R4, R7, R5, !PT ;  /* 0x0000000704047276 */ /* 0x000fc40007810005 */
[-C--:B------:R-:W-:Y:S02]  /*4040*/  ISETP.GE.AND P4, PT, R11, R2.reuse, PT ;  /* 0x000000020b00720c */ /* 0x080fe40003f86270 */
[----:B------:R-:W-:Y:S02]  /*4050*/  FSEL R205, R33, -INF , !P3 ;  /* 0xff80000021cd7808 */ /* 0x000fe40005800000 */
[----:B------:R-:W-:Y:S02]  /*4060*/  ISETP.GE.AND P3, PT, R57, R2, PT ;  /* 0x000000023900720c */ /* 0x000fe40003f66270 */
[----:B------:R-:W-:Y:S02]  /*4070*/  FSEL R163, R28, -INF , !P5 ;  /* 0xff8000001ca37808 */ /* 0x000fe40006800000 */
[----:B------:R-:W-:Y:S02]  /*4080*/  FMNMX3.FTZ R4, R4, R17, R161, !PT ;  /* 0x0000001104047276 */ /* 0x000fe400078100a1 */
[----:B------:R-:W-:-:S02]  /*4090*/  FSEL R169, R29, -INF , !P4 ;  /* 0xff8000001da97808 */ /* 0x000fc40006000000 */
[-C--:B------:R-:W-:Y:S02]  /*40a0*/  ISETP.GE.AND P5, PT, R55, R2.reuse, PT ;  /* 0x000000023700720c */ /* 0x080fe40003fa6270 */
[-C--:B------:R-:W-:Y:S02]  /*40b0*/  ISETP.GE.AND P4, PT, R43, R2.reuse, PT ;  /* 0x000000022b00720c */ /* 0x080fe40003f86270 */
[----:B------:R-:W-:Y:S02]  /*40c0*/  FSEL R193, R24, -INF , !P3 ;  /* 0xff80000018c17808 */ /* 0x000fe40005800000 */
[----:B------:R-:W-:Y:S02]  /*40d0*/  FMNMX3.FTZ R4, R4, R205, R163, !PT ;  /* 0x000000cd04047276 */ /* 0x000fe400078100a3 */
[----:B------:R-:W-:Y:S02]  /*40e0*/  ISETP.GE.AND P3, PT, R41, R2, PT ;  /* 0x000000022900720c */ /* 0x000fe40003f66270 */
[----:B------:R-:W-:-:S02]  /*40f0*/  FSEL R191, R25, -INF , !P5 ;  /* 0xff80000019bf7808 */ /* 0x000fc40006800000 */
[----:B------:R-:W-:Y:S02]  /*4100*/  FSEL R189, R72, -INF , !P4 ;  /* 0xff80000048bd7808 */ /* 0x000fe40006000000 */
[----:B------:R-:W-:Y:S02]  /*4110*/  FMNMX3.FTZ R4, R4, R169, R193, !PT ;  /* 0x000000a904047276 */ /* 0x000fe400078100c1 */
[----:B------:R-:W-:Y:S02]  /*4120*/  FSEL R187, R73, -INF , !P3 ;  /* 0xff80000049bb7808 */ /* 0x000fe40005800000 */
[----:B------:R-:W-:Y:S02]  /*4130*/  FMNMX3.FTZ R4, R4, R191, R189, !PT ;  /* 0x000000bf04047276 */ /* 0x000fe400078100bd */
[----:B------:R-:W-:Y:S02]  /*4140*/  FMNMX3.FTZ R6, R23, R51, R21, !PT ;  /* 0x0000003317067276 */ /* 0x000fe40007810015 */
[----:B------:R-:W-:-:S02]  /*4150*/  FMNMX.FTZ R4, R187, R4, !PT ;  /* 0x00000004bb047209 */ /* 0x000fc40007810000 */
[----:B------:R-:W-:Y:S02]  /*4160*/  FMNMX3.FTZ R6, R6, R47, R15, !PT ;  /* 0x0000002f06067276 */ /* 0x000fe4000781000f */
[-C--:B------:R-:W-:Y:S01]  /*4170*/  ISETP.GE.AND P3, PT, R11, R0.reuse, PT ;  /* 0x000000000b00720c */ /* 0x080fe20003f66270 */
[----:B------:R-:W1:Y:S01]  /*4180*/  SHFL.BFLY PT, R25, R4, 0x2, 0x1f ;  /* 0x0c401f0004197f89 */ /* 0x000e6200000e0000 */
[-C--:B------:R-:W-:Y:S02]  /*4190*/  ISETP.GE.AND P5, PT, R61, R0.reuse, PT ;  /* 0x000000003d00720c */ /* 0x080fe40003fa6270 */
[----:B------:R-:W-:Y:S02]  /*41a0*/  ISETP.GE.AND P4, PT, R59, R0, PT ;  /* 0x000000003b00720c */ /* 0x000fe40003f86270 */
[----:B------:R-:W-:Y:S02]  /*41b0*/  FSEL R11, R39, -INF , !P2 ;  /* 0xff800000270b7808 */ /* 0x000fe40005000000 */
[----:B------:R-:W-:-:S02]  /*41c0*/  FSEL R143, R34, -INF , !P1 ;  /* 0xff800000228f7808 */ /* 0x000fc40004800000 */
[----:B------:R-:W-:Y:S02]  /*41d0*/  FMNMX3.FTZ R6, R6, R13, R9, !PT ;  /* 0x0000000d06067276 */ /* 0x000fe40007810009 */
[-C--:B------:R-:W-:Y:S02]  /*41e0*/  ISETP.GE.AND P2, PT, R57, R0.reuse, PT ;  /* 0x000000003900720c */ /* 0x080fe40003f46270 */
[----:B------:R-:W-:Y:S01]  /*41f0*/  FSEL R141, R35, -INF , !P5 ;  /* 0xff800000238d7808 */ /* 0x000fe20006800000 */
[----:B------:R-:W-:Y:S01]  /*4200*/  LDSM.16.MT88.4 R56, [R159+0x12000] ;  /* 0x012000009f38783b */ /* 0x000fe20000004200 */
[----:B------:R-:W-:Y:S02]  /*4210*/  FSEL R199, R30, -INF , !P4 ;  /* 0xff8000001ec77808 */ /* 0x000fe40006000000 */
[----:B------:R-:W-:Y:S01]  /*4220*/  FMNMX3.FTZ R6, R6, R11, R143, !PT ;  /* 0x0000000b06067276 */ /* 0x000fe2000781008f */
[----:B------:R-:W-:Y:S01]  /*4230*/  LDSM.16.MT88.4 R32, [R167+0x16800] ;  /* 0x01680000a720783b */ /* 0x000fe20000004200 */
[----:B------:R-:W-:-:S02]  /*4240*/  ISETP.GE.AND P1, PT, R55, R0, PT ;  /* 0x000000003700720c */ /* 0x000fc40003f26270 */
[-C--:B------:R-:W-:Y:S02]  /*4250*/  ISETP.GE.AND P4, PT, R43, R0.reuse, PT ;  /* 0x000000002b00720c */ /* 0x080fe40003f86270 */
[----:B------:R-:W-:Y:S02]  /*4260*/  FSEL R175, R31, -INF , !P3 ;  /* 0xff8000001faf7808 */ /* 0x000fe40005800000 */
[----:B------:R-:W-:Y:S01]  /*4270*/  FSEL R179, R26, -INF , !P2 ;  /* 0xff8000001ab37808 */ /* 0x000fe20005000000 */
[----:B------:R-:W-:Y:S01]  /*4280*/  LDSM.16.MT88.4 R28, [R165+0x12800] ;  /* 0x01280000a51c783b */ /* 0x000fe20000004200 */
[----:B------:R-:W-:Y:S02]  /*4290*/  FMNMX3.FTZ R6, R6, R141, R199, !PT ;  /* 0x0000008d06067276 */ /* 0x000fe400078100c7 */
[----:B------:R-:W-:Y:S02]  /*42a0*/  ISETP.GE.AND P2, PT, R41, R0, PT ;  /* 0x000000002900720c */ /* 0x000fe40003f46270 */
[----:B------:R-:W-:Y:S01]  /*42b0*/  FSEL R177, R27, -INF , !P1 ;  /* 0xff8000001bb17808 */ /* 0x000fe20004800000 */
[----:B------:R-:W-:Y:S01]  /*42c0*/  LDSM.16.MT88.4 R40, [R167+0x12000] ;  /* 0x01200000a728783b */ /* 0x000fe20000004200 */
[----:B------:R-:W-:-:S02]  /*42d0*/  FSEL R173, R74, -INF , !P4 ;  /* 0xff8000004aad7808 */ /* 0x000fc40006000000 */
[----:B------:R-:W-:Y:S02]  /*42e0*/  FMNMX3.FTZ R6, R6, R175, R179, !PT ;  /* 0x000000af06067276 */ /* 0x000fe400078100b3 */
[----:B------:R-:W-:Y:S02]  /*42f0*/  FSEL R171, R75, -INF , !P2 ;  /* 0xff8000004bab7808 */ /* 0x000fe40005000000 */
[----:B------:R-:W-:Y:S01]  /*4300*/  FMNMX3.FTZ R6, R6, R177, R173, !PT ;  /* 0x000000b106067276 */ /* 0x000fe200078100ad */
[----:B------:R-:W-:Y:S01]  /*4310*/  LDSM.16.MT88.4 R72, [R167+0x14000] ;  /* 0x01400000a748783b */ /* 0x000fe20000004200 */
[----:B-1----:R-:W-:Y:S02]  /*4320*/  FMNMX.FTZ R27, R4, R25, !PT ;  /* 0x00000019041b7209 */ /* 0x002fe40007810000 */
[----:B------:R-:W-:-:S03]  /*4330*/  FMNMX.FTZ R6, R171, R6, !PT ;  /* 0x00000006ab067209 */ /* 0x000fc60007810000 */
[----:B------:R-:W1:Y:S04]  /*4340*/  SHFL.BFLY PT, R132, R27, 0x1, 0x1f ;  /* 0x0c201f001b847f89 */ /* 0x000e6800000e0000 */
[----:B------:R-:W2:Y:S01]  /*4350*/  SHFL.BFLY PT, R25, R6, 0x2, 0x1f ;  /* 0x0c401f0006197f89 */ /* 0x000ea200000e0000 */
[----:B-1----:R-:W-:Y:S02]  /*4360*/  FMNMX.FTZ R132, R27, R132, !PT ;  /* 0x000000841b847209 */ /* 0x002fe40007810000 */
[----:B--2---:R-:W-:-:S03]  /*4370*/  FMNMX.FTZ R25, R6, R25, !PT ;  /* 0x0000001906197209 */ /* 0x004fc60007810000 */
[C---:B----4-:R-:W-:Y:S01]  /*4380*/  FMUL.FTZ R172, R132.reuse, UR6 ;  /* 0x0000000684ac7c20 */ /* 0x050fe20008410000 */
[----:B------:R-:W-:Y:S01]  /*4390*/  FSETP.NEU.FTZ.AND P1, PT, R132, -INF , PT ;  /* 0xff8000008400780b */ /* 0x000fe20003f3d000 */
[----:B------:R-:W1:Y:S03]  /*43a0*/  SHFL.BFLY PT, R4, R25, 0x1, 0x1f ;  /* 0x0c201f0019047f89 */ /* 0x000e6600000e0000 */
[----:B------:R-:W-:-:S05]  /*43b0*/  FSEL R172, R172, RZ, P1 ;  /* 0x000000ffacac7208 */ /* 0x000fca0000800000 */
[--C-:B------:R-:W-:Y:S01]  /*43c0*/  FFMA.FTZ R158, R3, UR6, -R172.reuse ;  /* 0x00000006039e7c23 */ /* 0x100fe200080108ac */
[--C-:B------:R-:W-:Y:S01]  /*43d0*/  FFMA.FTZ R157, R53, UR6, -R172.reuse ;  /* 0x00000006359d7c23 */ /* 0x100fe200080108ac */
[--C-:B------:R-:W-:Y:S01]  /*43e0*/  FFMA.FTZ R154, R49, UR6, -R172.reuse ;  /* 0x00000006319a7c23 */ /* 0x100fe200080108ac */
[--C-:B------:R-:W-:Y:S01]  /*43f0*/  FFMA.FTZ R153, R45, UR6, -R172.reuse ;  /* 0x000000062d997c23 */ /* 0x100fe200080108ac */
[--C-:B------:R-:W-:Y:S01]  /*4400*/  FFMA.FTZ R149, R7, UR6, -R172.reuse ;  /* 0x0000000607957c23 */ /* 0x100fe200080108ac */
        /* <DEDUP_REMOVED lines=9> */
[----:B------:R-:W2:Y:S01]  /*44a0*/  MUFU.EX2 R157, R157 ;  /* 0x0000009d009d7308 */ /* 0x000ea20000000800 */
[--C-:B------:R-:W-:Y:S01]  /*44b0*/  FFMA.FTZ R174, R193, UR6, -R172.reuse ;  /* 0x00000006c1ae7c23 */ /* 0x100fe200080108ac */
[--C-:B------:R-:W-:Y:S01]  /*44c0*/  FFMA.FTZ R191, R191, UR6, -R172.reuse ;  /* 0x00000006bfbf7c23 */ /* 0x100fe200080108ac */
[--C-:B------:R-:W-:Y:S01]  /*44d0*/  FFMA.FTZ R176, R189, UR6, -R172.reuse ;  /* 0x00000006bdb07c23 */ /* 0x100fe200080108ac */
[----:B-1----:R-:W-:Y:S01]  /*44e0*/  FMNMX.FTZ R3, R25, R4, !PT ;  /* 0x0000000419037209 */ /* 0x002fe20007810000 */
[----:B------:R-:W-:Y:S01]  /*44f0*/  FFMA.FTZ R207, R187, UR6, -R172 ;  /* 0x00000006bbcf7c23 */ /* 0x000fe200080108ac */
[----:B------:R-:W-:Y:S02]  /*4500*/  LDSM.16.MT88.4 R4, [R159+0x16000] ;  /* 0x016000009f04783b */ /* 0x000fe40000004200 */
[C---:B------:R-:W-:Y:S01]  /*4510*/  FSETP.NEU.FTZ.AND P1, PT, R3.reuse, -INF , PT ;  /* 0xff8000000300780b */ /* 0x040fe20003f3d000 */
[----:B------:R-:W-:Y:S01]  /*4520*/  FMUL.FTZ R168, R3, UR6 ;  /* 0x0000000603a87c20 */ /* 0x000fe20008410000 */
[----:B------:R-:W-:Y:S01]  /*4530*/  MUFU.EX2 R154, R154 ;  /* 0x0000009a009a7308 */ /* 0x000fe20000000800 */
[----:B------:R-:W-:Y:S03]  /*4540*/  LDSM.16.MT88.4 R24, [R159+0x12800] ;  /* 0x012800009f18783b */ /* 0x000fe60000004200 */
[----:B------:R-:W-:-:S02]  /*4550*/  FSEL R168, R168, RZ, P1 ;  /* 0x000000ffa8a87208 */ /* 0x000fc40000800000 */
[----:B--2---:R-:W-:Y:S02]  /*4560*/  F2FP.F16.F32.PACK_AB R116, R157, R158 ;  /* 0x0000009e9d74723e */ /* 0x004fe400000000ff */
[----:B------:R-:W1:Y:S01]  /*4570*/  MUFU.EX2 R153, R153 ;  /* 0x0000009900997308 */ /* 0x000e620000000800 */
        /* <DEDUP_REMOVED lines=8> */
[----:B------:R-:W4:Y:S01]  /*4600*/  LDSM.16.MT88.4 R8, [R165+0x14800] ;  /* 0x01480000a508783b */ /* 0x000f220000004200 */
[--C-:B------:R-:W-:Y:S01]  /*4610*/  FFMA.FTZ R148, R15, UR6, -R168.reuse ;  /* 0x000000060f947c23 */ /* 0x100fe200080108a8 */
[--C-:B------:R-:W-:Y:S01]  /*4620*/  FFMA.FTZ R147, R13, UR6, -R168.reuse ;  /* 0x000000060d937c23 */ /* 0x100fe200080108a8 */
[--C-:B------:R-:W-:Y:S01]  /*4630*/  FFMA.FTZ R166, R143, UR6, -R168.reuse ;  /* 0x000000068fa67c23 */ /* 0x100fe200080108a8 */
[----:B------:R-:W5:Y:S01]  /*4640*/  LDSM.16.MT88.4 R12, [R160+0x12800] ;  /* 0x01280000a00c783b */ /* 0x000f620000004200 */
[--C-:B------:R-:W-:Y:S01]  /*4650*/  FFMA.FTZ R169, R141, UR6, -R168.reuse ;  /* 0x000000068da97c23 */ /* 0x100fe200080108a8 */
[--C-:B------:R-:W-:Y:S01]  /*4660*/  FFMA.FTZ R170, R199, UR6, -R168.reuse ;  /* 0x00000006c7aa7c23 */ /* 0x100fe200080108a8 */
[----:B------:R-:W3:Y:S01]  /*4670*/  MUFU.EX2 R155, R155 ;  /* 0x0000009b009b7308 */ /* 0x000ee20000000800 */
[----:B-1----:R-:W-:Y:S01]  /*4680*/  F2FP.F16.F32.PACK_AB R118, R153, R154 ;  /* 0x0000009a9976723e */ /* 0x002fe200000000ff */
[----:B------:R-:W1:Y:S01]  /*4690*/  LDSM.16.MT88.4 R20, [R167+0x14800] ;  /* 0x01480000a714783b */ /* 0x000e620000004200 */
[--C-:B------:R-:W-:Y:S01]  /*46a0*/  FFMA.FTZ R175, R175, UR6, -R168.reuse ;  /* 0x00000006afaf7c23 */ /* 0x100fe200080108a8 */
[--C-:B------:R-:W-:Y:S01]  /*46b0*/  FFMA.FTZ R172, R179, UR6, -R168.reuse ;  /* 0x00000006b3ac7c23 */ /* 0x100fe200080108a8 */
[--C-:B------:R-:W-:Y:S01]  /*46c0*/  FFMA.FTZ R177, R177, UR6, -R168.reuse ;  /* 0x00000006b1b17c23 */ /* 0x100fe200080108a8 */
[----:B------:R-:W-:Y:S01]  /*46d0*/  LDSM.16.MT88.4 R140, [R167+0x13000] ;  /* 0x01300000a78c783b */ /* 0x000fe20000004200 */
[--C-:B------:R-:W-:Y:S01]  /*46e0*/  FFMA.FTZ R173, R173, UR6, -R168.reuse ;  /* 0x00000006adad7c23 */ /* 0x100fe200080108a8 */
[----:B------:R-:W-:Y:S01]  /*46f0*/  MUFU.EX2 R152, R152 ;  /* 0x0000009800987308 */ /* 0x000fe20000000800 */
[----:B------:R-:W-:Y:S01]  /*4700*/  FFMA.FTZ R168, R171, UR6, -R168 ;  /* 0x00000006aba87c23 */ /* 0x000fe200080108a8 */
[----:B------:R-:W-:Y:S01]  /*4710*/  FADD.FTZ R157, R158, R157 ;  /* 0x0000009d9e9d7221 */ /* 0x000fe20000010000 */
[----:B------:R-:W-:-:S03]  /*4720*/  UMOV UR6, 0xffffffff ;  /* 0xffffffff00067882 */ /* 0x000fc60000000000 */
[----:B------:R-:W-:Y:S02]  /*4730*/  FADD.FTZ R154, R154, R157 ;  /* 0x0000009d9a9a7221 */ /* 0x000fe40000010000 */
[----:B------:R-:W2:Y:S01]  /*4740*/  MUFU.EX2 R151, R151 ;  /* 0x0000009700977308 */ /* 0x000ea20000000800 */
[----:B---3--:R-:W-:Y:S01]  /*4750*/  F2FP.F16.F32.PACK_AB R117, R155, R156 ;  /* 0x0000009c9b75723e */ /* 0x008fe200000000ff */
[----:B------:R-:W-:Y:S01]  /*4760*/  FADD.FTZ R155, R156, R155 ;  /* 0x0000009b9c9b7221 */ /* 0x000fe20000010000 */
[----:B------:R-:W-:-:S05]  /*4770*/  FADD.FTZ R153, R153, R154 ;  /* 0x0000009a99997221 */ /* 0x000fca0000010000 */
[----:B------:R-:W-:Y:S08]  /*4780*/  MUFU.EX2 R150, R150 ;  /* 0x0000009600967308 */ /* 0x000ff00000000800 */
[----:B------:R-:W3:Y:S01]  /*4790*/  MUFU.EX2 R149, R149 ;  /* 0x0000009500957308 */ /* 0x000ee20000000800 */
        /* <DEDUP_REMOVED lines=13> */
[----:B------:R-:W4:Y:S01]  /*4870*/  MUFU.EX2 R135, R135 ;  /* 0x0000008700877308 */ /* 0x000f220000000800 */
[C---:B------:R-:W-:Y:S07]  /*4880*/  HMMA.16816.F32 R128, R116.reuse, R124, RZ ;  /* 0x0000007c7480723c */ /* 0x040fee00000018ff */
[----:B------:R-:W-:Y:S01]  /*4890*/  MUFU.EX2 R161, R161 ;  /* 0x000000a100a17308 */ /* 0x000fe20000000800 */
[C---:B------:R-:W-:Y:S07]  /*48a0*/  HMMA.16816.F32 R44, R116.reuse, R48, RZ ;  /* 0x00000030742c723c */ /* 0x040fee00000018ff */
[----:B------:R-:W1:Y:S01]  /*48b0*/  MUFU.EX2 R162, R162 ;  /* 0x000000a200a27308 */ /* 0x000e620000000800 */
[C---:B------:R-:W-:Y:S07]  /*48c0*/  HMMA.16816.F32 R52, R116.reuse, R56, RZ ;  /* 0x000000387434723c */ /* 0x040fee00000018ff */
[----:B------:R-:W-:Y:S01]  /*48d0*/  MUFU.EX2 R163, R163 ;  /* 0x000000a300a37308 */ /* 0x000fe20000000800 */
[C---:B------:R-:W-:Y:S07]  /*48e0*/  HMMA.16816.F32 R76, R116.reuse, R80, RZ ;  /* 0x00000050744c723c */ /* 0x040fee00000018ff */
[----:B------:R-:W-:Y:S01]  /*48f0*/  MUFU.EX2 R164, R164 ;  /* 0x000000a400a47308 */ /* 0x000fe20000000800 */
[C---:B------:R-:W-:Y:S07]  /*4900*/  HMMA.16816.F32 R84, R116.reuse, R88, RZ ;  /* 0x000000587454723c */ /* 0x040fee00000018ff */
[----:B------:R-:W-:Y:S01]  /*4910*/  MUFU.EX2 R166, R166 ;  /* 0x000000a600a67308 */ /* 0x000fe20000000800 */
[C---:B------:R-:W-:Y:S07]  /*4920*/  HMMA.16816.F32 R92, R116.reuse, R96, RZ ;  /* 0x00000060745c723c */ /* 0x040fee00000018ff */
[----:B------:R-:W1:Y:S01]  /*4930*/  MUFU.EX2 R169, R169 ;  /* 0x000000a900a97308 */ /* 0x000e620000000800 */
        /* <DEDUP_REMOVED lines=20> */
[C---:B------:R-:W-:Y:S08]  /*4a80*/  HMMA.16816.F32 R120, R116.reuse, R122, RZ ;  /* 0x0000007a7478723c */ /* 0x040ff000000018ff */
[----:B------:R-:W-:Y:S01]  /*4a90*/  HMMA.16816.F32 R112, R116, R4, RZ ;  /* 0x000000047470723c */ /* 0x000fe200000018ff */
[----:B---3--:R-:W-:Y:S01]  /*4aa0*/  F2FP.F16.F32.PACK_AB R4, R149, R150 ;  /* 0x000000969504723e */ /* 0x008fe200000000ff */
[----:B------:R-:W-:Y:S01]  /*4ab0*/  FADD.FTZ R150, R150, R153 ;  /* 0x0000009996967221 */ /* 0x000fe20000010000 */
[----:B--2---:R-:W-:Y:S01]  /*4ac0*/  F2FP.F16.F32.PACK_AB R5, R147, R148 ;  /* 0x000000949305723e */ /* 0x004fe200000000ff */
[----:B------:R-:W-:-:S02]  /*4ad0*/  FADD.FTZ R148, R148, R151 ;  /* 0x0000009794947221 */ /* 0x000fc40000010000 */
[----:B------:R-:W-:Y:S02]  /*4ae0*/  FADD.FTZ R149, R149, R150 ;  /* 0x0000009695957221 */ /* 0x000fe40000010000 */
[----:B------:R-:W-:Y:S01]  /*4af0*/  HMMA.16816.F32 R116, R116, R6, RZ ;  /* 0x000000067474723c */ /* 0x000fe200000018ff */
[----:B------:R-:W-:Y:S01]  /*4b00*/  F2FP.F16.F32.PACK_AB R6, R145, R146 ;  /* 0x000000929106723e */ /* 0x000fe200000000ff */
[----:B------:R-:W-:Y:S01]  /*4b10*/  FADD.FTZ R147, R147, R148 ;  /* 0x0000009493937221 */ /* 0x000fe20000010000 */
[----:B----4-:R-:W-:-:S03]  /*4b20*/  F2FP.F16.F32.PACK_AB R7, R135, R144 ;  /* 0x000000908707723e */ /* 0x010fc600000000ff */
[----:B------:R-:W-:-:S04]  /*4b30*/  FADD.FTZ R144, R144, R147 ;  /* 0x0000009390907221 */ /* 0x000fc80000010000 */
[----:B------:R-:W-:Y:S01]  /*4b40*/  HMMA.16816.F32 R60, R4, R8, R60 ;  /* 0x00000008043c723c */ /* 0x000fe2000000183c */
[----:B------:R-:W-:-:S07]  /*4b50*/  FADD.FTZ R135, R135, R144 ;  /* 0x0000009087877221 */ /* 0x000fce0000010000 */
[C---:B------:R-:W-:Y:S01]  /*4b60*/  HMMA.16816.F32 R64, R4.reuse, R10, R64 ;  /* 0x0000000a0440723c */ /* 0x040fe20000001840 */
[----:B------:R-:W2:Y:S07]  /*4b70*/  LDSM.16.MT88.4 R8, [R160+0x16800] ;  /* 0x01680000a008783b */ /* 0x000eae0000004200 */
[C---:B-----5:R-:W-:Y:S08]  /*4b80*/  HMMA.16816.F32 R44, R4.reuse, R12, R44 ;  /* 0x0000000c042c723c */ /* 0x060ff0000000182c */
[C---:B------:R-:W-:Y:S01]  /*4b90*/  HMMA.16816.F32 R48, R4.reuse, R14, R48 ;  /* 0x0000000e0430723c */ /* 0x040fe20000001830 */
[----:B------:R-:W3:Y:S07]  /*4ba0*/  LDSM.16.MT88.4 R12, [R165+0x16800] ;  /* 0x01680000a50c783b */ /* 0x000eee0000004200 */
[C---:B------:R-:W-:Y:S08]  /*4bb0*/  HMMA.16816.F32 R76, R4.reuse, R16, R76 ;  /* 0x00000010044c723c */ /* 0x040ff0000000184c */
[C---:B------:R-:W-:Y:S01]  /*4bc0*/  HMMA.16816.F32 R80, R4.reuse, R18, R80 ;  /* 0x000000120450723c */ /* 0x040fe20000001850 */
[----:B------:R-:W4:Y:S07]  /*4bd0*/  LDSM.16.MT88.4 R16, [R159+0x16800] ;  /* 0x016800009f10783b */ /* 0x000f2e0000004200 */
        /* <DEDUP_REMOVED lines=25> */
[----:B------:R-:W-:Y:S01]  /*4d70*/  HMMA.16816.F32 R88, R4, R22, R88 ;  /* 0x000000160458723c */ /* 0x000fe20000001858 */
[----:B------:R-:W-:Y:S01]  /*4d80*/  F2FP.F16.F32.PACK_AB R4, R162, R161 ;  /* 0x000000a1a204723e */ /* 0x000fe200000000ff */
[----:B------:R-:W-:Y:S01]  /*4d90*/  LDSM.16.MT88.4 R20, [R160+0x15000] ;  /* 0x01500000a014783b */ /* 0x000fe20000004200 */
[----:B------:R-:W-:Y:S01]  /*4da0*/  F2FP.F16.F32.PACK_AB R5, R169, R166 ;  /* 0x000000a6a905723e */ /* 0x000fe200000000ff */
[----:B------:R-:W-:Y:S01]  /*4db0*/  FADD.FTZ R166, R166, R135 ;  /* 0x00000087a6a67221 */ /* 0x000fe20000010000 */
[----:B------:R-:W-:-:S02]  /*4dc0*/  F2FP.F16.F32.PACK_AB R6, R164, R163 ;  /* 0x000000a3a406723e */ /* 0x000fc400000000ff */
[----:B------:R-:W-:Y:S01]  /*4dd0*/  F2FP.F16.F32.PACK_AB R7, R175, R170 ;  /* 0x000000aaaf07723e */ /* 0x000fe200000000ff */
[----:B------:R-:W-:-:S04]  /*4de0*/  FADD.FTZ R169, R169, R166 ;  /* 0x000000a6a9a97221 */ /* 0x000fc80000010000 */
[----:B------:R-:W-:Y:S02]  /*4df0*/  FADD.FTZ R170, R170, R169 ;  /* 0x000000a9aaaa7221 */ /* 0x000fe40000010000 */
[----:B--2---:R-:W-:Y:S02]  /*4e00*/  HMMA.16816.F32 R60, R4, R8, R60 ;  /* 0x00000008043c723c */ /* 0x004fe4000000183c */
[----:B------:R-:W-:-:S06]  /*4e10*/  FADD.FTZ R175, R175, R170 ;  /* 0x000000aaafaf7221 */ /* 0x000fcc0000010000 */
[C---:B------:R-:W-:Y:S01]  /*4e20*/  HMMA.16816.F32 R64, R4.reuse, R10, R64 ;  /* 0x0000000a0440723c */ /* 0x040fe20000001840 */
[----:B------:R-:W1:Y:S07]  /*4e30*/  LDSM.16.MT88.4 R8, [R160+0x17000] ;  /* 0x01700000a008783b */ /* 0x000e6e0000004200 */
[C---:B---3--:R-:W-:Y:S08]  /*4e40*/  HMMA.16816.F32 R44, R4.reuse, R12, R44 ;  /* 0x0000000c042c723c */ /* 0x048ff0000000182c */
[C---:B------:R-:W-:Y:S01]  /*4e50*/  HMMA.16816.F32 R48, R4.reuse, R14, R48 ;  /* 0x0000000e0430723c */ /* 0x040fe20000001830 */
[----:B------:R-:W2:Y:S07]  /*4e60*/  LDSM.16.MT88.4 R12, [R165+0x17000] ;  /* 0x01700000a50c783b */ /* 0x000eae0000004200 */
[C---:B----4-:R-:W-:Y:S08]  /*4e70*/  HMMA.16816.F32 R84, R4.reuse, R16, R84 ;  /* 0x000000100454723c */ /* 0x050ff00000001854 */
[C---:B------:R-:W-:Y:S01]  /*4e80*/  HMMA.16816.F32 R88, R4.reuse, R18, R88 ;  /* 0x000000120458723c */ /* 0x040fe20000001858 */
[----:B------:R-:W3:Y:S07]  /*4e90*/  LDSM.16.MT88.4 R16, [R159+0x17000] ;  /* 0x017000009f10783b */ /* 0x000eee0000004200 */
[C---:B------:R-:W-:Y:S08]  /*4ea0*/  HMMA.16816.F32 R36, R4.reuse, R140, R36 ;  /* 0x0000008c0424723c */ /* 0x040ff00000001824 */
        /* <DEDUP_REMOVED lines=72> */
[----:B------:R-:W-:-:S15]  /*5330*/  BRA.U !UP1, `(.L_x_128) ;  /* 0x0000005d09cc7547 */ /* 0x000fde000b800000 */
[----:B------:R-:W-:Y:S01]  /*5340*/  UIADD3 UR13, UPT, UPT, UR19, -0x2, URZ ;  /* 0xfffffffe130d7890 */ /* 0x000fe2000fffe0ff */
[----:B------:R-:W-:-:S04]  /*5350*/  DEPBAR.LE SB0, 0x0 ;  /* 0x000080000000791a */ /* 0x000fc80000000000 */
[----:B------:R-:W-:Y:S01]  /*5360*/  UIMAD.WIDE.U32 UR16, UR13, UR8, URZ ;  /* 0x000000080d1072a5 */ /* 0x000fe2000f8e00ff */
[----:B------:R-:W-:Y:S01]  /*5370*/  IMAD.SHL.U32 R185, R184, 0x20, RZ ;  /* 0x00000020b8b97824 */ /* 0x000fe200078e00ff */
[----:B------:R-:W1:Y:S01]  /*5380*/  LDCU UR7, c[0x0][0x440] ;  /* 0x00008800ff0777ac */ /* 0x000e620008000800 */
[----:B------:R-:W-:Y:S01]  /*5390*/  SHF.R.U32.HI R186, RZ, 0x1, R184 ;  /* 0x00000001ffba7819 */ /* 0x000fe200000116b8 */
[----:B------:R-:W-:Y:S01]  /*53a0*/  IMAD.MOV.U32 R168, RZ, RZ, 0x20 ;  /* 0x00000020ffa87424 */ /* 0x000fe200078e00ff */
[----:B------:R-:W-:Y:S01]  /*53b0*/  USHF.L.U32 UR15, UR16, 0x6, URZ ;  /* 0x00000006100f7899 */ /* 0x000fe200080006ff */
[----:B------:R-:W-:Y:S01]  /*53c0*/  IMAD.U32 R12, RZ, RZ, UR16 ;  /* 0x00000010ff0c7e24 */ /* 0x000fe2000f8e00ff */
[----:B------:R-:W-:Y:S01]  /*53d0*/  UIMAD UR13, UR13, UR9, UR17 ;  /* 0x000000090d0d72a4 */ /* 0x000fe2000f8e0211 */
[----:B------:R-:W-:Y:S01]  /*53e0*/  LOP3.LUT R185, R185, 0x7c00, RZ, 0xc0, !PT ;  /* 0x00007c00b9b97812 */ /* 0x000fe200078ec0ff */
[----:B------:R-:W-:Y:S01]  /*53f0*/  ULEA UR15, UP0, UR8, UR15, 0x5 ;  /* 0x0000000f080f7291 */ /* 0x000fe2000f8028ff */
[----:B------:R-:W-:Y:S01]  /*5400*/  LOP3.LUT R11, R186, 0x8, RZ, 0xc0, !PT ;  /* 0x00000008ba0b7812 */ /* 0x000fe200078ec0ff */
[----:B------:R-:W-:Y:S01]  /*5410*/  USHF.L.U64.HI UR12, UR16, 0x6, UR13 ;  /* 0x00000006100c7899 */ /* 0x000fe2000801020d */
[-C--:B------:R-:W-:Y:S01]  /*5420*/  LEA R8, P2, R12, R194.reuse, 0x7 ;  /* 0x000000c20c087211 */ /* 0x080fe200078438ff */
[----:B------:R-:W-:Y:S01]  /*5430*/  IMAD.U32 R9, RZ, RZ, UR13 ;  /* 0x0000000dff097e24 */ /* 0x000fe2000f8e00ff */
[----:B------:R-:W-:Y:S01]  /*5440*/  LOP3.LUT R4, R185, 0x200, R188, 0xf8, !PT ;  /* 0x00000200b9047812 */ /* 0x000fe200078ef8bc */
[----:B------:R-:W-:Y:S01]  /*5450*/  ULEA.HI.X UR12, UR8, UR12, UR9, 0x5, UP0 ;  /* 0x0000000c080c7291 */ /* 0x000fe200080f2c09 */
[----:B------:R-:W-:Y:S01]  /*5460*/  IMAD.U32 R7, RZ, RZ, UR15 ;  /* 0x0000000fff077e24 */ /* 0x000fe2000f8e00ff */
[----:B------:R-:W-:Y:S01]  /*5470*/  SEL R168, R168, 0xffffffe0, !P6 ;  /* 0xffffffe0a8a87807 */ /* 0x000fe20007000000 */
[----:B------:R-:W-:Y:S01]  /*5480*/  VIADD R189, R181, UR5 ;  /* 0x00000005b5bd7c36 */ /* 0x000fe20008000000 */
[----:B-1----:R-:W-:Y:S01]  /*5490*/  ISETP.GE.AND P3, PT, R183, UR7, PT ;  /* 0x00000007b7007c0c */ /* 0x002fe2000bf66270 */
[----:B------:R-:W-:Y:S01]  /*54a0*/  IMAD.U32 R13, RZ, RZ, UR17 ;  /* 0x00000011ff0d7e24 */ /* 0x000fe2000f8e00ff */
[----:B------:R-:W-:Y:S01]  /*54b0*/  BAR.SYNC.DEFER_BLOCKING 0x0 ;  /* 0x0000000000007b1d */ /* 0x000fe20000010000 */
[----:B------:R-:W-:Y:S01]  /*54c0*/  IMAD.U32 R5, RZ, RZ, UR12 ;  /* 0x0000000cff057e24 */ /* 0x000fe2000f8e00ff */
[----:B------:R-:W-:Y:S01]  /*54d0*/  LEA R6, P1, R7, R194, 0x1 ;  /* 0x000000c207067211 */ /* 0x000fe200078208ff */
[C---:B------:R-:W-:Y:S01]  /*54e0*/  IMAD.IADD R191, R189.reuse, 0x1, R168 ;  /* 0x00000001bdbf7824 */ /* 0x040fe200078e02a8 */
[-C--:B------:R-:W-:Y:S01]  /*54f0*/  LEA.HI.X R9, R12, R190.reuse, R9, 0x7, P2 ;  /* 0x000000be0c097211 */ /* 0x080fe200010f3c09 */
[----:B------:R-:W-:Y:S01]  /*5500*/  IMAD.IADD R189, R189, 0x1, R192 ;  /* 0x00000001bdbd7824 */ /* 0x000fe200078e02c0 */
[----:B------:R-:W-:Y:S01]  /*5510*/  ISETP.GE.AND P2, PT, R202, UR7, PT ;  /* 0x00000007ca007c0c */ /* 0x000fe2000bf46270 */
[----:B------:R-:W-:Y:S01]  /*5520*/  UISETP.GE.U32.AND UP0, UPT, UR19, 0x3, UPT ;  /* 0x000000031300788c */ /* 0x000fe2000bf06070 */
[----:B------:R-:W-:Y:S01]  /*5530*/  LEA.HI.X R7, R7, R190, R5, 0x1, P1 ;  /* 0x000000be07077211 */ /* 0x000fe200008f0c05 */
[----:B------:R-:W-:Y:S01]  /*5540*/  IMAD.IADD R135, R168, 0x1, R189 ;  /* 0x00000001a8877824 */ /* 0x000fe200078e02bd */
[----:B------:R-:W-:-:S02]  /*5550*/  ISETP.GE.AND P1, PT, R201, UR7, PT ;  /* 0x00000007c9007c0c */ /* 0x000fc4000bf26270 */
[----:B------:R-:W-:-:S04]  /*5560*/  LOP3.LUT R4, R4, R180, R11, 0xf6, !PT ;  /* 0x000000b404047212 */ /* 0x000fc800078ef60b */
[----:B------:R-:W-:-:S05]  /*5570*/  LEA R199, R4, UR5, 0x1 ;  /* 0x0000000504c77c11 */ /* 0x000fca000f8e08ff */
[--C-:B------:R-:W-:Y:S02]  /*5580*/  IMAD.IADD R198, R168, 0x1, R199.reuse ;  /* 0x00000001a8c67824 */ /* 0x100fe400078e02c7 */
[----:B------:R-:W-:Y:S01]  /*5590*/  IMAD.IADD R193, R192, 0x1, R199 ;  /* 0x00000001c0c17824 */ /* 0x000fe200078e02c7 */
[----:B------:R-:W-:Y:S01]  /*55a0*/  @!PT LDS RZ, [RZ] ;  /* 0x00000000fffff984 */ /* 0x000fe20000000800 */
[----:B------:R-:W-:Y:S01]  /*55b0*/  @!PT LDS RZ, [RZ] ;  /* 0x00000000fffff984 */ /* 0x000fe20000000800 */
[----:B------:R-:W-:Y:S01]  /*55c0*/  @!PT LDS RZ, [RZ] ;  /* 0x00000000fffff984 */ /* 0x000fe20000000800 */
[----:B------:R-:W-:Y:S03]  /*55d0*/  @!P3 LDGSTS.E.BYPASS.LTC128B.128 [R197+0x12000], desc[UR22][R8.64] ;  /* 0x1200000008c5bfae */ /* 0x000fe6000b981a16 */
[----:B------:R-:W-:Y:S01]  /*55e0*/  IMAD.IADD R187, R168, 0x1, R193 ;  /* 0x00000001a8bb7824 */ /* 0x000fe200078e02c1 */
[----:B------:R-:W-:Y:S04]  /*55f0*/  @P3 STS.128 [R197+0x12000], RZ ;  /* 0x012000ffc5003388 */ /* 0x000fe80000000c00 */
[----:B------:R-:W-:Y:S01]  /*5600*/  @!PT LDS RZ, [RZ] ;  /* 0x00000000fffff984 */ /* 0x000fe20000000800 */
[----:B------:R-:W-:Y:S01]  /*5610*/  @!PT LDS RZ, [RZ] ;  /* 0x00000000fffff984 */ /* 0x000fe20000000800 */
[----:B------:R-:W-:Y:S01]  /*5620*/  @!PT LDS RZ, [RZ] ;  /* 0x00000000fffff984 */ /* 0x000fe20000000800 */
[----:B------:R-:W-:Y:S04]  /*5630*/  @!P2 LDGSTS.E.BYPASS.LTC128B.128 [R197+0x14000], desc[UR22][R8.64+0x80] ;  /* 0x1400008008c5afae */ /* 0x000fe8000b981a16 */
[----:B------:R-:W-:Y:S04]  /*5640*/  @P2 STS.128 [R197+0x14000], RZ ;  /* 0x014000ffc5002388 */ /* 0x000fe80000000c00 */
[----:B------:R-:W-:Y:S01]  /*5650*/  @!PT LDS RZ, [RZ] ;  /* 0x00000000fffff984 */ /* 0x000fe20000000800 */
[----:B------:R-:W-:Y:S01]  /*5660*/  @!PT LDS RZ, [RZ] ;  /* 0x00000000fffff984 */ /* 0x000fe20000000800 */
[----:B------:R-:W-:Y:S01]  /*5670*/  @!PT LDS RZ, [RZ] ;  /* 0x00000000fffff984 */ /* 0x000fe20000000800 */
[----:B------:R1:W-:Y:S04]  /*5680*/  @!P1 LDGSTS.E.BYPASS.LTC128B.128 [R197+0x16000], desc[UR22][R8.64+0x100] ;  /* 0x1600010008c59fae */ /* 0x0003e8000b981a16 */
        /* <DEDUP_REMOVED lines=16> */
[----:B------:R-:W-:Y:S04]  /*5790*/  LDSM.16.M88.4 R172, [R199] ;  /* 0x00000000c7ac783b */ /* 0x000fe80000000200 */
[----:B------:R-:W3:Y:S04]  /*57a0*/  LDSM.16.M88.4 R144, [R181+UR5+0xc000] ;  /* 0x00c00005b590783b */ /* 0x000ee80008000200 */
[----:B------:R-:W4:Y:S04]  /*57b0*/  LDSM.16.M88.4 R136, [R181+UR5+0xc800] ;  /* 0x00c80005b588783b */ /* 0x000f280008000200 */
[----:B------:R-:W5:Y:S04]  /*57c0*/  LDSM.16.M88.4 R28, [R181+UR5+0xd000] ;  /* 0x00d00005b51c783b */ /* 0x000f680008000200 */
[----:B------:R-:W5:Y:S04]  /*57d0*/  LDSM.16.M88.4 R20, [R181+UR5+0xd800] ;  /* 0x00d80005b514783b */ /* 0x000f680008000200 */
[----:B-1----:R-:W-:Y:S04]  /*57e0*/  LDSM.16.M88.4 R8, [R198] ;  /* 0x00000000c608783b */ /* 0x002fe80000000200 */
[----:B------:R-:W1:Y:S04]  /*57f0*/  LDSM.16.M88.4 R16, [R191+0xc000] ;  /* 0x00c00000bf10783b */ /* 0x000e680000000200 */
[----:B------:R-:W1:Y:S04]  /*5800*/  LDSM.16.M88.4 R12, [R191+0xc800] ;  /* 0x00c80000bf0c783b */ /* 0x000e680000000200 */
[----:B--2---:R-:W2:Y:S04]  /*5810*/  LDSM.16.M88.4 R4, [R191+0xd000] ;  /* 0x00d00000bf04783b */ /* 0x004ea80000000200 */
[----:B------:R-:W2:Y:S04]  /*5820*/  LDSM.16.M88.4 R164, [R191+0xd800] ;  /* 0x00d80000bfa4783b */ /* 0x000ea80000000200 */
[----:B------:R-:W-:Y:S01]  /*5830*/  LDSM.16.M88.4 R160, [R189+0xc000] ;  /* 0x00c00000bda0783b */ /* 0x000fe20000000200 */
        /* <DEDUP_REMOVED lines=8> */
[----:B------:R-:W0:Y:S01]  /*58c0*/  LDGDEPBAR ;  /* 0x00000000000079af */ /* 0x000e220000000000 */
[C---:B-----5:R-:W-:Y:S08]  /*58d0*/  HMMA.16816.F32 R32, R172.reuse, R28, RZ ;  /* 0x0000001cac20723c */ /* 0x060ff000000018ff */
        /* <DEDUP_REMOVED lines=8> */
[C---:B------:R-:W-:Y:S08]  /*5960*/  HMMA.16816.F32 R140, R8.reuse, R12, R140 ;  /* 0x0000000c088c723c */ /* 0x040ff0000000188c */
[C---:B------:R-:W-:Y:S01]  /*5970*/  HMMA.16816.F32 R136, R8.reuse, R14, R136 ;  /* 0x0000000e0888723c */ /* 0x040fe20000001888 */
[----:B------:R-:W-:Y:S07]  /*5980*/  LDSM.16.M88.4 R12, [R135+0xc000] ;  /* 0x00c00000870c783b */ /* 0x000fee0000000200 */
[C---:B--2---:R-:W-:Y:S08]  /*5990*/  HMMA.16816.F32 R32, R8.reuse, R4, R32 ;  /* 0x000000040820723c */ /* 0x044ff00000001820 */
[C---:B------:R-:W-:Y:S01]  /*59a0*/  HMMA.16816.F32 R28, R8.reuse, R6, R28 ;  /* 0x00000006081c723c */ /* 0x040fe2000000181c */
[----:B------:R-:W2:Y:S07]  /*59b0*/  LDSM.16.M88.4 R4, [R187] ;  /* 0x00000000bb04783b */ /* 0x000eae0000000200 */
[C---:B------:R-:W-:Y:S08]  /*59c0*/  HMMA.16816.F32 R24, R8.reuse, R164, R24 ;  /* 0x000000a40818723c */ /* 0x040ff00000001818 */
[----:B------:R-:W-:Y:S01]  /*59d0*/  HMMA.16816.F32 R172, R8, R166, R172 ;  /* 0x000000a608ac723c */ /* 0x000fe200000018ac */
[----:B------:R-:W3:Y:S04]  /*59e0*/  LDSM.16.M88.4 R8, [R135+0xc800] ;  /* 0x00c800008708783b */ /* 0x000ee80000000200 */
[----:B------:R-:W-:Y:S03]  /*59f0*/  LDSM.16.M88.4 R164, [R181+UR5+0xe000] ;  /* 0x00e00005b5a4783b */ /* 0x000fe60008000200 */
[C---:B-1----:R-:W-:Y:S08]  /*5a00*/  HMMA.16816.F32 R148, R16.reuse, R160, R148 ;  /* 0x000000a01094723c */ /* 0x042ff00000001894 */
        /* <DEDUP_REMOVED lines=11> */
[----:B------:R-:W-:Y:S03]  /*5ac0*/  LDSM.16.M88.4 R20, [R181+UR5+0xf800] ;  /* 0x00f80005b514783b */ /* 0x000fe60008000200 */
[C---:B--2---:R-:W-:Y:S08]  /*5ad0*/  HMMA.16816.F32 R148, R4.reuse, R12, R148 ;  /* 0x0000000c0494723c */ /* 0x044ff00000001894 */
[C---:B------:R-:W-:Y:S01]  /*5ae0*/  HMMA.16816.F32 R144, R4.reuse, R14, R144 ;  /* 0x0000000e0490723c */ /* 0x040fe20000001890 */
[----:B------:R-:W2:Y:S07]  /*5af0*/  LDSM.16.M88.4 R12, [R199+0x4000] ;  /* 0x00400000c70c783b */ /* 0x000eae0000000200 */
[C---:B---3--:R-:W-:Y:S08]  /*5b00*/  HMMA.16816.F32 R140, R4.reuse, R8, R140 ;  /* 0x00000008048c723c */ /* 0x048ff0000000188c */
[C---:B------:R-:W-:Y:S01]  /*5b10*/  HMMA.16816.F32 R136, R4.reuse, R10, R136 ;  /* 0x0000000a0488723c */ /* 0x040fe20000001888 */
[----:B------:R-:W3:Y:S07]  /*5b20*/  LDSM.16.M88.4 R8, [R198+0x4000] ;  /* 0x00400000c608783b */ /* 0x000eee0000000200 */
[C---:B------:R-:W-:Y:S08]  /*5b30*/  HMMA.16816.F32 R32, R4.reuse, R168, R32 ;  /* 0x000000a80420723c */ /* 0x040ff00000001820 */
[C---:B------:R-:W-:Y:S01]  /*5b40*/  HMMA.16816.F32 R28, R4.reuse, R170, R28 ;  /* 0x000000aa041c723c */ /* 0x040fe2000000181c */
[----:B------:R-:W-:Y:S07]  /*5b50*/  LDSM.16.M88.4 R168, [R135+0xe000] ;  /* 0x00e0000087a8783b */ /* 0x000fee0000000200 */
[C---:B-1----:R-:W-:Y:S08]  /*5b60*/  HMMA.16816.F32 R24, R4.reuse, R16, R24 ;  /* 0x000000100418723c */ /* 0x042ff00000001818 */
[----:B------:R-:W-:Y:S01]  /*5b70*/  HMMA.16816.F32 R172, R4, R18, R172 ;  /* 0x0000001204ac723c */ /* 0x000fe200000018ac */
[----:B------:R-:W1:Y:S04]  /*5b80*/  LDSM.16.M88.4 R16, [R191+0xe800] ;  /* 0x00e80000bf10783b */ /* 0x000e680000000200 */
[----:B------:R-:W4:Y:S03]  /*5b90*/  LDSM.16.M88.4 R4, [R191+0xf000] ;  /* 0x00f00000bf04783b */ /* 0x000f260000000200 */
[C---:B--2---:R-:W-:Y:S08]  /*5ba0*/  HMMA.16816.F32 R148, R12.reuse, R164, R148 ;  /* 0x000000a40c94723c */ /* 0x044ff00000001894 */
        /* <DEDUP_REMOVED lines=10> */
[----:B------:R-:W2:Y:S04]  /*5c50*/  LDSM.16.M88.4 R12, [R191+0xf800] ;  /* 0x00f80000bf0c783b */ /* 0x000ea80000000200 */
[----:B------:R-:W5:Y:S03]  /*5c60*/  LDSM.16.M88.4 R20, [R193+0x4000] ;  /* 0x00400000c114783b */ /* 0x000f660000000200 */
[C---:B---3--:R-:W-:Y:S08]  /*5c70*/  HMMA.16816.F32 R148, R8.reuse, R152, R148 ;  /* 0x000000980894723c */ /* 0x048ff00000001894 */
[C---:B------:R-:W-:Y:S01]  /*5c80*/  HMMA.16816.F32 R144, R8.reuse, R154, R144 ;  /* 0x0000009a0890723c */ /* 0x040fe20000001890 */
[----:B------:R-:W3:Y:S07]  /*5c90*/  LDSM.16.M88.4 R152, [R189+0xf800] ;  /* 0x00f80000bd98783b */ /* 0x000eee0000000200 */
[C---:B-1----:R-:W-:Y:S08]  /*5ca0*/  HMMA.16816.F32 R140, R8.reuse, R16, R140 ;  /* 0x00000010088c723c */ /* 0x042ff0000000188c */
[C---:B------:R-:W-:Y:S01]  /*5cb0*/  HMMA.16816.F32 R136, R8.reuse, R18, R136 ;  /* 0x000000120888723c */ /* 0x040fe20000001888 */
[----:B------:R-:W-:Y:S07]  /*5cc0*/  LDSM.16.M88.4 R16, [R199+0x8000] ;  /* 0x00800000c710783b */ /* 0x000fee0000000200 */
[C---:B----4-:R-:W-:Y:S08]  /*5cd0*/  HMMA.16816.F32 R32, R8.reuse, R4, R32 ;  /* 0x000000040820723c */ /* 0x050ff00000001820 */
[C---:B------:R-:W-:Y:S01]  /*5ce0*/  HMMA.16816.F32 R28, R8.reuse, R6, R28 ;  /* 0x00000006081c723c */ /* 0x040fe2000000181c */
[----:B------:R-:W1:Y:S07]  /*5cf0*/  LDSM.16.M88.4 R4, [R187+0x4000] ;  /* 0x00400000bb04783b */ /* 0x000e6e0000000200 */
[C---:B--2---:R-:W-:Y:S08]  /*5d00*/  HMMA.16816.F32 R24, R8.reuse, R12, R24 ;  /* 0x0000000c0818723c */ /* 0x044ff00000001818 */
[----:B------:R-:W-:Y:S01]  /*5d10*/  HMMA.16816.F32 R172, R8, R14, R172 ;  /* 0x0000000e08ac723c */ /* 0x000fe200000018ac */
[----:B------:R-:W2:Y:S04]  /*5d20*/  LDSM.16.M88.4 R12, [R135+0xf000] ;  /* 0x00f00000870c783b */ /* 0x000ea80000000200 */
        /* <DEDUP_REMOVED lines=10> */
[C---:B---3--:R-:W-:Y:S08]  /*5dd0*/  HMMA.16816.F32 R24, R20.reuse, R152, R24 ;  /* 0x000000981418723c */ /* 0x048ff00000001818 */
[----:B------:R-:W-:Y:S01]  /*5de0*/  HMMA.16816.F32 R172, R20, R154, R172 ;  /* 0x0000009a14ac723c */ /* 0x000fe200000018ac */
[----:B------:R-:W3:Y:S04]  /*5df0*/  LDSM.16.M88.4 R152, [R181+UR5+0x11000] ;  /* 0x01100005b598783b */ /* 0x000ee80008000200 */
[----:B------:R-:W3:Y:S03]  /*5e00*/  LDSM.16.M88.4 R20, [R181+UR5+0x11800] ;  /* 0x01180005b514783b */ /* 0x000ee60008000200 */
        /* <DEDUP_REMOVED lines=9> */
[C---:B----4-:R-:W-:Y:S08]  /*5ea0*/  HMMA.16816.F32 R24, R4.reuse, R8, R24 ;  /* 0x000000080418723c */ /* 0x050ff00000001818 */
[----:B------:R-:W-:Y:S01]  /*5eb0*/  HMMA.16816.F32 R172, R4, R10, R172 ;  /* 0x0000000a04ac723c */ /* 0x000fe200000018ac */
[----:B------:R-:W2:Y:S04]  /*5ec0*/  LDSM.16.M88.4 R8, [R191+0x10800] ;  /* 0x01080000bf08783b */ /* 0x000ea80000000200 */
[----:B------:R-:W4:Y:S03]  /*5ed0*/  LDSM.16.M88.4 R4, [R191+0x11000] ;  /* 0x01100000bf04783b */ /* 0x000f260000000200 */
[C---:B------:R-:W-:Y:S08]  /*5ee0*/  HMMA.16816.F32 R148, R16.reuse, R160, R148 ;  /* 0x000000a01094723c */ /* 0x040ff00000001894 */
[C---:B------:R-:W-:Y:S01]  /*5ef0*/  HMMA.16816.F32 R144, R16.reuse, R162, R144 ;  /* 0x000000a21090723c */ /* 0x040fe20000001890 */
[----:B------:R-:W4:Y:S07]  /*5f00*/  LDSM.16.M88.4 R160, [R189+0x10800] ;  /* 0x01080000bda0783b */ /* 0x000f2e0000000200 */
[C---:B-----5:R-:W-:Y:S08]  /*5f10*/  HMMA.16816.F32 R140, R16.reuse, R156, R140 ;  /* 0x0000009c108c723c */ /* 0x060ff0000000188c */
[C---:B------:R-:W-:Y:S01]  /*5f20*/  HMMA.16816.F32 R136, R16.reuse, R158, R136 ;  /* 0x0000009e1088723c */ /* 0x040fe20000001888 */
[----:B------:R-:W5:Y:S07]  /*5f30*/  LDSM.16.M88.4 R156, [R189+0x11000] ;  /* 0x01100000bd9c783b */ /* 0x000f6e0000000200 */
[C---:B---3--:R-:W-:Y:S08]  /*5f40*/  HMMA.16816.F32 R32, R16.reuse, R152, R32 ;  /* 0x000000981020723c */ /* 0x048ff00000001820 */
[C---:B------:R-:W-:Y:S01]  /*5f50*/  HMMA.16816.F32 R28, R16.reuse, R154, R28 ;  /* 0x0000009a101c723c */ /* 0x040fe2000000181c */
[----:B------:R-:W3:Y:S07]  /*5f60*/  LDSM.16.M88.4 R152, [R189+0x11800] ;  /* 0x01180000bd98783b */ /* 0x000eee0000000200 */
[C---:B------:R-:W-:Y:S08]  /*5f70*/  HMMA.16816.F32 R24, R16.reuse, R20, R24 ;  /* 0x000000141018723c */ /* 0x040ff00000001818 */
[----:B------:R-:W-:Y:S01]  /*5f80*/  HMMA.16816.F32 R172, R16, R22, R172 ;  /* 0x0000001610ac723c */ /* 0x000fe200000018ac */
[----:B------:R-:W-:Y:S04]  /*5f90*/  LDSM.16.M88.4 R20, [R187+0x8000] ;  /* 0x00800000bb14783b */ /* 0x000fe80000000200 */
[----:B------:R-:W3:Y:S03]  /*5fa0*/  LDSM.16.M88.4 R16, [R135+0x10000] ;  /* 0x010000008710783b */ /* 0x000ee60000000200 */
[C---:B-1----:R-:W-:Y:S08]  /*5fb0*/  HMMA.16816.F32 R148, R176.reuse, R12, R148 ;  /* 0x0000000cb094723c */ /* 0x042ff00000001894 */
[C---:B------:R-:W-:Y:S01]  /*5fc0*/  HMMA.16816.F32 R144, R176.reuse, R14, R144 ;  /* 0x0000000eb090723c */ /* 0x040fe20000001890 */
[----:B------:R-:W1:Y:S07]  /*5fd0*/  LDSM.16.M88.4 R12, [R135+0x10800] ;  /* 0x01080000870c783b */ /* 0x000e6e0000000200 */
[C---:B--2---:R-:W-:Y:S08]  /*5fe0*/  HMMA.16816.F32 R140, R176.reuse, R8, R140 ;  /* 0x00000008b08c723c */ /* 0x044ff0000000188c */
[C---:B------:R-:W-:Y:S01]  /*5ff0*/  HMMA.16816.F32 R136, R176.reuse, R10, R136 ;  /* 0x0000000ab088723c */ /* 0x040fe20000001888 */
[----:B------:R-:W2:Y:S07]  /*6000*/  LDSM.16.M88.4 R8, [R135+0x11000] ;  /* 0x011000008708783b */ /* 0x000eae0000000200 */
[C---:B----4-:R-:W-:Y:S08]  /*6010*/  HMMA.16816.F32 R32, R176.reuse, R4, R32 ;  /* 0x00000004b020723c */ /* 0x050ff00000001820 */
[----:B------:R-:W-:Y:S01]  /*6020*/  HMMA.16816.F32 R28, R176, R6, R28 ;  /* 0x00000006b01c723c */ /* 0x000fe2000000181c */
[----:B------:R-:W4:Y:S01]  /*6030*/  LDSM.16.M88.4 R4, [R135+0x11800] ;  /* 0x011800008704783b */ /* 0x000f220000000200 */
[----:B------:R-:W-:-:S06]  /*6040*/  DEPBAR.LE SB0, 0x0 ;  /* 0x000080000000791a */ /* 0x000fcc0000000000 */
[C---:B------:R-:W-:Y:S08]  /*6050*/  HMMA.16816.F32 R24, R176.reuse, R208, R24 ;  /* 0x000000d0b018723c */ /* 0x040ff00000001818 */
[----:B------:R-:W-:Y:S08]  /*6060*/  HMMA.16816.F32 R172, R176, R210, R172 ;  /* 0x000000d2b0ac723c */ /* 0x000ff000000018ac */
[C---:B------:R-:W-:Y:S08]  /*6070*/  HMMA.16816.F32 R148, R168.reuse, R164, R148 ;  /* 0x000000a4a894723c */ /* 0x040ff00000001894 */
[C---:B------:R-:W-:Y:S08]  /*6080*/  HMMA.16816.F32 R144, R168.reuse, R166, R144 ;  /* 0x000000a6a890723c */ /* 0x040ff00000001890 */
[C---:B------:R-:W-:Y:S08]  /*6090*/  HMMA.16816.F32 R140, R168.reuse, R160, R140 ;  /* 0x000000a0a88c723c */ /* 0x040ff0000000188c */
[C---:B------:R-:W-:Y:S08]  /*60a0*/  HMMA.16816.F32 R136, R168.reuse, R162, R136 ;  /* 0x000000a2a888723c */ /* 0x040ff00000001888 */
[C---:B-----5:R-:W-:Y:S08]  /*60b0*/  HMMA.16816.F32 R32, R168.reuse, R156, R32 ;  /* 0x0000009ca820723c */ /* 0x060ff00000001820 */
[C---:B------:R-:W-:Y:S08]  /*60c0*/  HMMA.16816.F32 R28, R168.reuse, R158, R28 ;  /* 0x0000009ea81c723c */ /* 0x040ff0000000181c */
[C---:B---3--:R-:W-:Y:S08]  /*60d0*/  HMMA.16816.F32 R24, R168.reuse, R152, R24 ;  /* 0x00000098a818723c */ /* 0x048ff00000001818 */
[----:B------:R-:W-:Y:S08]  /*60e0*/  HMMA.16816.F32 R172, R168, R154, R172 ;  /* 0x0000009aa8ac723c */ /* 0x000ff000000018ac */
[C---:B------:R-:W-:Y:S08]  /*60f0*/  HMMA.16816.F32 R148, R20.reuse, R16, R148 ;  /* 0x000000101494723c */ /* 0x040ff00000001894 */
[C---:B------:R-:W-:Y:S08]  /*6100*/  HMMA.16816.F32 R144, R20.reuse, R18, R144 ;  /* 0x000000121490723c */ /* 0x040ff00000001890 */
[C---:B-1----:R-:W-:Y:S08]  /*6110*/  HMMA.16816.F32 R140, R20.reuse, R12, R140 ;  /* 0x0000000c148c723c */ /* 0x042ff0000000188c */
[C---:B------:R-:W-:Y:S08]  /*6120*/  HMMA.16816.F32 R136, R20.reuse, R14, R136 ;  /* 0x0000000e1488723c */ /* 0x040ff00000001888 */
[C---:B--2---:R-:W-:Y:S08]  /*6130*/  HMMA.16816.F32 R32, R20.reuse, R8, R32 ;  /* 0x000000081420723c */ /* 0x044ff00000001820 */
[C---:B------:R-:W-:Y:S08]  /*6140*/  HMMA.16816.F32 R28, R20.reuse, R10, R28 ;  /* 0x0000000a141c723c */ /* 0x040ff0000000181c */
[C---:B----4-:R-:W-:Y:S08]  /*6150*/  HMMA.16816.F32 R24, R20.reuse, R4, R24 ;  /* 0x000000041418723c */ /* 0x050ff00000001818 */
[----:B------:R-:W-:Y:S01]  /*6160*/  HMMA.16816.F32 R172, R20, R6, R172 ;  /* 0x0000000614ac723c */ /* 0x000fe200000018ac */
[----:B------:R-:W-:Y:S06]  /*6170*/  BAR.SYNC.DEFER_BLOCKING 0x0 ;  /* 0x0000000000007b1d */ /* 0x000fec0000010000 */
[----:B------:R-:W-:-:S13]  /*6180*/  BRA.U !UP0, `(.L_x_129) ;  /* 0x0000000108cc7547 */ /* 0x000fda000b800000 */
[----:B------:R-:W-:Y:S01]  /*6190*/  UIADD3 UR7, UPT, UPT, UR19, -0x3, URZ ;  /* 0xfffffffd13077890 */ /* 0x000fe2000fffe0ff */
[----:B------:R-:W-:Y:S03]  /*61a0*/  BSSY.RECONVERGENT B0, `(.L_x_130) ;  /* 0x0000030000007945 */ /* 0x000fe60003800200 */
[----:B------:R-:W-:-:S04]  /*61b0*/  UIMAD.WIDE.U32 UR16, UR7, UR10, URZ ;  /* 0x0000000a071072a5 */ /* 0x000fc8000f8e00ff */
[----:B------:R-:W-:Y:S02]  /*61c0*/  USHF.L.U32 UR12, UR16, 0x6, URZ ;  /* 0x00000006100c7899 */ /* 0x000fe400080006ff */
[----:B------:R-:W-:Y:S01]  /*61d0*/  UIMAD UR7, UR7, UR11, UR17 ;  /* 0x0000000b070772a4 */ /* 0x000fe2000f8e0211 */
[----:B------:R-:W-:Y:S01]  /*61e0*/  IMAD.U32 R8, RZ, RZ, UR16 ;  /* 0x00000010ff087e24 */ /* 0x000fe2000f8e00ff */
[----:B------:R-:W-:Y:S01]  /*61f0*/  ULEA UR12, UP1, UR10, UR12, 0x5 ;  /* 0x0000000c0a0c7291 */ /* 0x000fe2000f8228ff */
[----:B------:R-:W-:Y:S01]  /*6200*/  IMAD.U32 R9, RZ, RZ, UR17 ;  /* 0x00000011ff097e24 */ /* 0x000fe2000f8e00ff */
[----:B------:R-:W-:Y:S02]  /*6210*/  USHF.L.U64.HI UR5, UR16, 0x6, UR7 ;  /* 0x0000000610057899 */ /* 0x000fe40008010207 */
[----:B------:R-:W-:Y:S01]  /*6220*/  IMAD.U32 R6, RZ, RZ, UR7 ;  /* 0x00000007ff067e24 */ /* 0x000fe2000f8e00ff */
[----:B------:R-:W-:Y:S01]  /*6230*/  LEA R12, P5, R8, R196, 0x7 ;  /* 0x000000c4080c7211 */ /* 0x000fe200078a38ff */
[----:B------:R-:W-:Y:S01]  /*6240*/  ULEA.HI.X UR5, UR10, UR5, UR11, 0x5, UP1 ;  /* 0x000000050a057291 */ /* 0x000fe200088f2c0b */
[----:B------:R-:W-:-:S02]  /*6250*/  MOV R5, UR12 ;  /* 0x0000000c00057c02 */ /* 0x000fc40008000f00 */
[-C--:B------:R-:W-:Y:S02]  /*6260*/  LEA.HI.X R13, R8, R195.reuse, R6, 0x7, P5 ;  /* 0x000000c3080d7211 */ /* 0x080fe400028f3c06 */
[C---:B------:R-:W-:Y:S02]  /*6270*/  LEA R10, P4, R5.reuse, R196, 0x1 ;  /* 0x000000c4050a7211 */ /* 0x040fe400078808ff */
[----:B------:R-:W-:Y:S01]  /*6280*/  MOV R4, UR5 ;  /* 0x0000000500047c02 */ /* 0x000fe20008000f00 */
[----:B------:R-:W-:Y:S01]  /*6290*/  @!PT LDS RZ, [RZ] ;  /* 0x00000000fffff984 */ /* 0x000fe20000000800 */
[----:B------:R-:W-:Y:S01]  /*62a0*/  @!PT LDS RZ, [RZ] ;  /* 0x00000000fffff984 */ /* 0x000fe20000000800 */
[----:B------:R-:W-:Y:S01]  /*62b0*/  @!PT LDS RZ, [RZ] ;  /* 0x00000000fffff984 */ /* 0x000fe20000000800 */
[----:B------:R1:W-:Y:S03]  /*62c0*/  @!P3 LDGSTS.E.BYPASS.LTC128B.128 [R197+0xc000], desc[UR22][R12.64] ;  /* 0x0c0000000cc5bfae */ /* 0x0003e6000b981a16 */
[----:B------:R-:W-:Y:S01]  /*62d0*/  LEA.HI.X R11, R5, R195, R4, 0x1, P4 ;  /* 0x000000c3050b7211 */ /* 0x000fe200020f0c04 */
        /* <DEDUP_REMOVED lines=27> */
.L_x_131:
[----:B------:R2:W-:Y:S02]  /*6490*/  STS.128 [R197+0x11000], RZ ;  /* 0x011000ffc5007388 */ /* 0x0005e40000000c00 */
.L_x_132:
[----:B------:R-:W-:Y:S05]  /*64a0*/  BSYNC.RECONVERGENT B0 ;  /* 0x0000000000007941 */ /* 0x000fea0003800200 */
.L_x_130:
[----:B------:R-:W0:Y:S02]  /*64b0*/  LDGDEPBAR ;  /* 0x00000000000079af */ /* 0x000e240000000000 */
.L_x_129:
[C---:B------:R-:W-:Y:S01]  /*64c0*/  IADD3 R7, PT, PT, R134.reuse, -0x80, RZ ;  /* 0xffffff8086077810 */ /* 0x040fe20007ffe0ff */
[----:B------:R-:W4:Y:S01]  /*64d0*/  S2UR UR5, SR_CgaCtaId ;  /* 0x00000000000579c3 */ /* 0x000f220000008800 */
[----:B------:R-:W-:Y:S01]  /*64e0*/  IADD3 R5, PT, PT, R134, -0x7f, RZ ;  /* 0xffffff8186057810 */ /* 0x000fe20007ffe0ff */
[----:B------:R-:W5:Y:S01]  /*64f0*/  LDCU UR7, c[0x0][0x45c] ;  /* 0x00008b80ff0777ac */ /* 0x000f620008000800 */
[C---:B------:R-:W-:Y:S02]  /*6500*/  ISETP.GE.AND P5, PT, R7.reuse, R2, PT ;  /* 0x000000020700720c */ /* 0x040fe40003fa6270 */
[----:B------:R-:W-:Y:S02]  /*6510*/  ISETP.GE.AND P4, PT, R7, R0, PT ;  /* 0x000000000700720c */ /* 0x000fe40003f86270 */
[----:B------:R-:W-:Y:S02]  /*6520*/  FSEL R15, R148, -INF , !P5 ;  /* 0xff800000940f7808 */ /* 0x000fe40006800000 */
[----:B------:R-:W-:-:S02]  /*6530*/  FSEL R7, R150, -INF , !P4 ;  /* 0xff80000096077808 */ /* 0x000fc40006000000 */
[C---:B------:R-:W-:Y:S02]  /*6540*/  ISETP.GE.AND P5, PT, R5.reuse, R2, PT ;  /* 0x000000020500720c */ /* 0x040fe40003fa6270 */
[----:B------:R-:W-:Y:S02]  /*6550*/  ISETP.GE.AND P4, PT, R5, R0, PT ;  /* 0x000000000500720c */ /* 0x000fe40003f86270 */
[----:B-1-3--:R-:W-:Y:S02]  /*6560*/  IADD3 R11, PT, PT, R134, -0x78, RZ ;  /* 0xffffff88860b7810 */ /* 0x00afe40007ffe0ff */
[----:B------:R-:W-:Y:S02]  /*6570*/  FSEL R13, R149, -INF , !P5 ;  /* 0xff800000950d7808 */ /* 0x000fe40006800000 */
[----:B------:R-:W-:Y:S02]  /*6580*/  FSEL R9, R151, -INF , !P4 ;  /* 0xff80000097097808 */ /* 0x000fe40006000000 */
[----:B------:R-:W-:-:S02]  /*6590*/  ISETP.GE.AND P5, PT, R11, R2, PT ;  /* 0x000000020b00720c */ /* 0x000fc40003fa6270 */
[----:B------:R-:W-:Y:S01]  /*65a0*/  ISETP.GE.AND P4, PT, R11, R0, PT ;  /* 0x000000000b00720c */ /* 0x000fe20003f86270 */
[----:B----4-:R-:W-:Y:S01]  /*65b0*/  ULEA UR5, UR5, UR4, 0x18 ;  /* 0x0000000405057291 */ /* 0x010fe2000f8ec0ff */
[----:B------:R-:W-:Y:S02]  /*65c0*/  IADD3 R5, PT, PT, R134, -0x77, RZ ;  /* 0xffffff8986057810 */ /* 0x000fe40007ffe0ff */
[----:B------:R-:W-:Y:S02]  /*65d0*/  FSEL R19, R144, -INF , !P5 ;  /* 0xff80000090137808 */ /* 0x000fe40006800000 */
[----:B------:R-:W-:Y:S02]  /*65e0*/  FSEL R11, R146, -INF , !P4 ;  /* 0xff800000920b7808 */ /* 0x000fe40006000000 */
[C---:B------:R-:W-:Y:S02]  /*65f0*/  ISETP.GE.AND P5, PT, R5.reuse, R2, PT ;  /* 0x000000020500720c */ /* 0x040fe40003fa6270 */
[----:B------:R-:W-:-:S02]  /*6600*/  ISETP.GE.AND P4, PT, R5, R0, PT ;  /* 0x000000000500720c */ /* 0x000fc40003f86270 */
[C---:B------:R-:W-:Y:S02]  /*6610*/  IADD3 R23, PT, PT, R134.reuse, -0x70, RZ ;  /* 0xffffff9086177810 */ /* 0x040fe40007ffe0ff */
[----:B------:R-:W-:Y:S02]  /*6620*/  FSEL R17, R145, -INF , !P5 ;  /* 0xff80000091117808 */ /* 0x000fe40006800000 */
[----:B------:R-:W-:Y:S02]  /*6630*/  FSEL R5, R147, -INF , !P4 ;  /* 0xff80000093057808 */ /* 0x000fe40006000000 */
[C---:B------:R-:W-:Y:S02]  /*6640*/  ISETP.GE.AND P5, PT, R23.reuse, R2, PT ;  /* 0x000000021700720c */ /* 0x040fe40003fa6270 */
[----:B------:R-:W-:Y:S02]  /*6650*/  ISETP.GE.AND P4, PT, R23, R0, PT ;  /* 0x000000001700720c */ /* 0x000fe40003f86270 */
[----:B------:R-:W-:-:S02]  /*6660*/  IADD3 R21, PT, PT, R134, -0x6f, RZ ;  /* 0xffffff9186157810 */ /* 0x000fc40007ffe0ff */
[----:B------:R-:W-:Y:S02]  /*6670*/  FSEL R217, R140, -INF , !P5 ;  /* 0xff8000008cd97808 */ /* 0x000fe40006800000 */
[----:B------:R-:W-:Y:S02]  /*6680*/  FSEL R179, R142, -INF , !P4 ;  /* 0xff8000008eb37808 */ /* 0x000fe40006000000 */
[C---:B------:R-:W-:Y:S02]  /*6690*/  ISETP.GE.AND P5, PT, R21.reuse, R2, PT ;  /* 0x000000021500720c */ /* 0x040fe40003fa6270 */
[----:B------:R-:W-:Y:S02]  /*66a0*/  ISETP.GE.AND P4, PT, R21, R0, PT ;  /* 0x000000001500720c */ /* 0x000fe40003f86270 */
[----:B------:R-:W-:Y:S02]  /*66b0*/  IADD3 R23, PT, PT, R134, -0x68, RZ ;  /* 0xffffff9886177810 */ /* 0x000fe40007ffe0ff */
[----:B------:R-:W-:-:S02]  /*66c0*/  FSEL R215, R141, -INF , !P5 ;  /* 0xff8000008dd77808 */ /* 0x000fc40006800000 */
[----:B------:R-:W-:Y:S02]  /*66d0*/  FSEL R213, R143, -INF , !P4 ;  /* 0xff8000008fd57808 */ /* 0x000fe40006000000 */
[C---:B------:R-:W-:Y:S02]  /*66e0*/  ISETP.GE.AND P5, PT, R23.reuse, R2, PT ;  /* 0x000000021700720c */ /* 0x040fe40003fa6270 */
[----:B------:R-:W-:Y:S02]  /*66f0*/  ISETP.GE.AND P4, PT, R23, R0, PT ;  /* 0x000000001700720c */ /* 0x000fe40003f86270 */
[----:B------:R-:W-:Y:S02]  /*6700*/  IADD3 R21, PT, PT, R134, -0x67, RZ ;  /* 0xffffff9986157810 */ /* 0x000fe40007ffe0ff */
[----:B------:R-:W-:Y:S02]  /*6710*/  FSEL R177, R136, -INF , !P5 ;  /* 0xff80000088b17808 */ /* 0x000fe40006800000 */
[----:B------:R-:W-:-:S02]  /*6720*/  FSEL R135, R138, -INF , !P4 ;  /* 0xff8000008a877808 */ /* 0x000fc40006000000 */
[C---:B------:R-:W-:Y:S02]  /*6730*/  ISETP.GE.AND P5, PT, R21.reuse, R2, PT ;  /* 0x000000021500720c */ /* 0x040fe40003fa6270 */
[----:B------:R-:W-:Y:S02]  /*6740*/  ISETP.GE.AND P4, PT, R21, R0, PT ;  /* 0x000000001500720c */ /* 0x000fe40003f86270 */
[----:B------:R-:W-:Y:S02]  /*6750*/  IADD3 R21, PT, PT, R134, -0x60, RZ ;  /* 0xffffffa086157810 */ /* 0x000fe40007ffe0ff */
[----:B------:R-:W-:Y:S02]  /*6760*/  FSEL R137, R137, -INF , !P5 ;  /* 0xff80000089897808 */ /* 0x000fe40006800000 */
[----:B------:R-:W-:Y:S02]  /*6770*/  ISETP.GE.AND P5, PT, R21, R2, PT ;  /* 0x000000021500720c */ /* 0x000fe40003fa6270 */
[----:B------:R-:W-:-:S02]  /*6780*/  FSEL R193, R139, -INF , !P4 ;  /* 0xff8000008bc17808 */ /* 0x000fc40006000000 */
[C---:B------:R-:W-:Y:S02]  /*6790*/  IADD3 R147, PT, PT, R134.reuse, -0x5f, RZ ;  /* 0xffffffa186937810 */ /* 0x040fe40007ffe0ff */
[----:B------:R-:W-:Y:S02]  /*67a0*/  ISETP.GE.AND P4, PT, R21, R0, PT ;  /* 0x000000001500720c */ /* 0x000fe40003f86270 */
[----:B------:R-:W-:Y:S02]  /*67b0*/  IADD3 R149, PT, PT, R134, -0x58, RZ ;  /* 0xffffffa886957810 */ /* 0x000fe40007ffe0ff */
[----:B------:R-:W-:Y:S02]  /*67c0*/  FSEL R211, R32, -INF , !P5 ;  /* 0xff80000020d37808 */ /* 0x000fe40006800000 */
[----:B------:R-:W-:Y:S02]  /*67d0*/  FMNMX3.FTZ R4, R132, R15, R13, !PT ;  /* 0x0000000f84047276 */ /* 0x000fe4000781000d */
[----:B------:R-:W-:-:S02]  /*67e0*/  ISETP.GE.AND P5, PT, R147, R2, PT ;  /* 0x000000029300720c */ /* 0x000fc40003fa6270 */
[----:B------:R-:W-:Y:S02]  /*67f0*/  IADD3 R143, PT, PT, R134, -0x57, RZ ;  /* 0xffffffa9868f7810 */ /* 0x000fe40007ffe0ff */
[----:B------:R-:W-:Y:S02]  /*6800*/  FSEL R145, R34, -INF , !P4 ;  /* 0xff80000022917808 */ /* 0x000fe40006000000 */
[----:B------:R-:W-:Y:S02]  /*6810*/  ISETP.GE.AND P4, PT, R149, R2, PT ;  /* 0x000000029500720c */ /* 0x000fe40003f86270 */
[----:B------:R-:W-:Y:S02]  /*6820*/  IADD3 R141, PT, PT, R134, -0x50, RZ ;  /* 0xffffffb0868d7810 */ /* 0x000fe40007ffe0ff */
[----:B------:R-:W-:Y:S02]  /*6830*/  FMNMX3.FTZ R4, R4, R19, R17, !PT ;  /* 0x0000001304047276 */ /* 0x000fe40007810011 */
[----:B------:R-:W-:-:S02]  /*6840*/  FSEL R209, R33, -INF , !P5 ;  /* 0xff80000021d17808 */ /* 0x000fc40006800000 */
[-C--:B------:R-:W-:Y:S02]  /*6850*/  ISETP.GE.AND P5, PT, R143, R2.reuse, PT ;  /* 0x000000028f00720c */ /* 0x080fe40003fa6270 */
[----:B------:R-:W-:Y:S02]  /*6860*/  IADD3 R139, PT, PT, R134, -0x4f, RZ ;  /* 0xffffffb1868b7810 */ /* 0x000fe40007ffe0ff */
[----:B------:R-:W-:Y:S02]  /*6870*/  FSEL R199, R28, -INF , !P4 ;  /* 0xff8000001cc77808 */ /* 0x000fe40006000000 */
[----:B------:R-:W-:Y:S02]  /*6880*/  FMNMX3.FTZ R4, R4, R217, R215, !PT ;  /* 0x000000d904047276 */ /* 0x000fe400078100d7 */
[----:B------:R-:W-:Y:S02]  /*6890*/  ISETP.GE.AND P4, PT, R141, R2, PT ;  /* 0x000000028d00720c */ /* 0x000fe40003f86270 */
[----:B------:R-:W-:-:S02]  /*68a0*/  IADD3 R23, PT, PT, R134, -0x48, RZ ;  /* 0xffffffb886177810 */ /* 0x000fc40007ffe0ff */
[----:B------:R-:W-:Y:S02]  /*68b0*/  FSEL R163, R29, -INF , !P5 ;  /* 0xff8000001da37808 */ /* 0x000fe40006800000 */
[-C--:B------:R-:W-:Y:S02]  /*68c0*/  ISETP.GE.AND P5, PT, R139, R2.reuse, PT ;  /* 0x000000028b00720c */ /* 0x080fe40003fa6270 */
[----:B------:R-:W-:Y:S02]  /*68d0*/  IADD3 R21, PT, PT, R134, -0x47, RZ ;  /* 0xffffffb986157810 */ /* 0x000fe40007ffe0ff */
[----:B------:R-:W-:Y:S02]  /*68e0*/  FMNMX3.FTZ R6, R4, R177, R137, !PT ;  /* 0x000000b104067276 */ /* 0x000fe40007810089 */
[----:B------:R-:W-:Y:S02]  /*68f0*/  FSEL R159, R24, -INF , !P4 ;  /* 0xff800000189f7808 */ /* 0x000fe40006000000 */
[----:B------:R-:W-:-:S02]  /*6900*/  ISETP.GE.AND P4, PT, R23, R2, PT ;  /* 0x000000021700720c */ /* 0x000fc40003f86270 */
[----:B------:R-:W-:Y:S02]  /*6910*/  FMNMX3.FTZ R4, R3, R7, R9, !PT ;  /* 0x0000000703047276 */ /* 0x000fe40007810009 */
[----:B------:R-:W-:Y:S02]  /*6920*/  FSEL R161, R25, -INF , !P5 ;  /* 0xff80000019a17808 */ /* 0x000fe40006800000 */
[----:B------:R-:W-:Y:S02]  /*6930*/  ISETP.GE.AND P5, PT, R21, R2, PT ;  /* 0x000000021500720c */ /* 0x000fe40003fa6270 */
[----:B------:R-:W-:Y:S02]  /*6940*/  FSEL R157, R172, -INF , !P4 ;  /* 0xff800000ac9d7808 */ /* 0x000fe40006000000 */
[----:B------:R-:W-:Y:S02]  /*6950*/  FMNMX3.FTZ R4, R4, R11, R5, !PT ;  /* 0x0000000b04047276 */ /* 0x000fe40007810005 */
[----:B------:R-:W-:-:S02]  /*6960*/  ISETP.GE.AND P4, PT, R147, R0, PT ;  /* 0x000000009300720c */ /* 0x000fc40003f86270 */
[----:B------:R-:W-:Y:S02]  /*6970*/  FSEL R152, R173, -INF , !P5 ;  /* 0xff800000ad987808 */ /* 0x000fe40006800000 */
[-C--:B------:R-:W-:Y:S02]  /*6980*/  ISETP.GE.AND P5, PT, R149, R0.reuse, PT ;  /* 0x000000009500720c */ /* 0x080fe40003fa6270 */
[----:B------:R-:W-:Y:S02]  /*6990*/  FMNMX3.FTZ R8, R4, R179, R213, !PT ;  /* 0x000000b304087276 */ /* 0x000fe400078100d5 */
[----:B------:R-:W-:Y:S02]  /*69a0*/  FSEL R147, R35, -INF , !P4 ;  /* 0xff80000023937808 */ /* 0x000fe40006000000 */
[----:B------:R-:W-:Y:S02]  /*69b0*/  ISETP.GE.AND P4, PT, R143, R0, PT ;  /* 0x000000008f00720c */ /* 0x000fe40003f86270 */
[----:B------:R-:W-:-:S02]  /*69c0*/  FSEL R143, R30, -INF , !P5 ;  /* 0xff8000001e8f7808 */ /* 0x000fc40006800000 */
[----:B------:R-:W-:Y:S02]  /*69d0*/  FMNMX3.FTZ R8, R8, R135, R193, !PT ;  /* 0x0000008708087276 */ /* 0x000fe400078100c1 */
[-C--:B------:R-:W-:Y:S02]  /*69e0*/  ISETP.GE.AND P5, PT, R141, R0.reuse, PT ;  /* 0x000000008d00720c */ /* 0x080fe40003fa6270 */
[----:B------:R-:W-:Y:S02]  /*69f0*/  FSEL R141, R31, -INF , !P4 ;  /* 0xff8000001f8d7808 */ /* 0x000fe40006000000 */
[----:B------:R-:W-:Y:S02]  /*6a00*/  FMNMX3.FTZ R6, R6, R211, R209, !PT ;  /* 0x000000d306067276 */ /* 0x000fe400078100d1 */
[----:B------:R-:W-:Y:S02]  /*6a10*/  ISETP.GE.AND P4, PT, R139, R0, PT ;  /* 0x000000008b00720c */ /* 0x000fe40003f86270 */
[----:B------:R-:W-:-:S02]  /*6a20*/  FMNMX3.FTZ R8, R8, R145, R147, !PT ;  /* 0x0000009108087276 */ /* 0x000fc40007810093 */
[----:B------:R-:W-:Y:S02]  /*6a30*/  FMNMX3.FTZ R6, R6, R199, R163, !PT ;  /* 0x000000c706067276 */ /* 0x000fe400078100a3 */
[----:B------:R-:W-:Y:S02]  /*6a40*/  FSEL R153, R26, -INF , !P5 ;  /* 0xff8000001a997808 */ /* 0x000fe40006800000 */
[----:B------:R-:W-:Y:S02]  /*6a50*/  FSEL R155, R27, -INF , !P4 ;  /* 0xff8000001b9b7808 */ /* 0x000fe40006000000 */
[-C--:B------:R-:W-:Y:S02]  /*6a60*/  ISETP.GE.AND P5, PT, R23, R0.reuse, PT ;  /* 0x000000001700720c */ /* 0x080fe40003fa6270 */
[----:B------:R-:W-:Y:S02]  /*6a70*/  ISETP.GE.AND P4, PT, R21, R0, PT ;  /* 0x000000001500720c */ /* 0x000fe40003f86270 */
[----:B------:R-:W-:-:S02]  /*6a80*/  FMNMX3.FTZ R8, R8, R143, R141, !PT ;  /* 0x0000008f08087276 */ /* 0x000fc4000781008d */
[----:B------:R-:W-:Y:S02]  /*6a90*/  FMNMX3.FTZ R6, R6, R159, R161, !PT ;  /* 0x0000009f06067276 */ /* 0x000fe400078100a1 */
[----:B------:R-:W-:Y:S02]  /*6aa0*/  FSEL R151, R174, -INF , !P5 ;  /* 0xff800000ae977808 */ /* 0x000fe40006800000 */
[----:B------:R-:W-:Y:S02]  /*6ab0*/  FSEL R149, R175, -INF , !P4 ;  /* 0xff800000af957808 */ /* 0x000fe40006000000 */
[----:B------:R-:W-:Y:S02]  /*6ac0*/  FMNMX3.FTZ R8, R8, R153, R155, !PT ;  /* 0x0000009908087276 */ /* 0x000fe4000781009b */
[----:B------:R-:W-:Y:S02]  /*6ad0*/  FMNMX3.FTZ R4, R6, R157, R152, !PT ;  /* 0x0000009d06047276 */ /* 0x000fe40007810098 */
[----:B------:R-:W-:-:S02]  /*6ae0*/  FMNMX3.FTZ R21, R8, R151, R149, !PT ;  /* 0x0000009708157276 */ /* 0x000fc40007810095 */
[----:B------:R-:W-:Y:S01]  /*6af0*/  LEA R187, R133, UR5, 0x1 ;  /* 0x0000000585bb7c11 */ /* 0x000fe2000f8e08ff */
[----:B------:R-:W1:Y:S01]  /*6b00*/  SHFL.BFLY PT, R25, R4, 0x2, 0x1f ;  /* 0x0c401f0004197f89 */ /* 0x000e6200000e0000 */
[----:B------:R-:W-:Y:S02]  /*6b10*/  SEL R173, R182, 0xffffffe0, !P6 ;  /* 0xffffffe0b6ad7807 */ /* 0x000fe40007000000 */
[----:B------:R-:W-:Y:S01]  /*6b20*/  IADD3 R16, PT, PT, R187, 0x12000, RZ ;  /* 0x00012000bb107810 */ /* 0x000fe20007ffe0ff */
[----:B------:R-:W3:Y:S01]  /*6b30*/  SHFL.BFLY PT, R6, R21, 0x2, 0x1f ;  /* 0x0c401f0015067f89 */ /* 0x000ee200000e0000 */
[----:B------:R-:W-:Y:S02]  /*6b40*/  IADD3 R150, PT, PT, R173, R187, RZ ;  /* 0x000000bbad967210 */ /* 0x000fe40007ffe0ff */
[----:B------:R-:W-:Y:S02]  /*6b50*/  IADD3 R174, PT, PT, R187, 0x12040, RZ ;  /* 0x00012040bbae7810 */ /* 0x000fe40007ffe0ff */
[----:B------:R-:W-:-:S04]  /*6b60*/  @P0 IADD3 R174, PT, PT, R16, -0x40, RZ ;  /* 0xffffffc010ae0810 */ /* 0x000fc80007ffe0ff */
[----:B------:R-:W-:Y:S01]  /*6b70*/  IADD3 R173, PT, PT, R173, R174, RZ ;  /* 0x000000aeadad7210 */ /* 0x000fe20007ffe0ff */
[----:B------:R-:W-:Y:S01]  /*6b80*/  LDSM.16.MT88.4 R28, [R174] ;  /* 0x00000000ae1c783b */ /* 0x000fe20000004200 */
[----:B-1----:R-:W-:Y:S02]  /*6b90*/  FMNMX.FTZ R8, R4, R25, !PT ;  /* 0x0000001904087209 */ /* 0x002fe40007810000 */
[----:B---3--:R-:W-:-:S03]  /*6ba0*/  FMNMX.FTZ R4, R21, R6, !PT ;  /* 0x0000000615047209 */ /* 0x008fc60007810000 */
[----:B------:R-:W1:Y:S04]  /*6bb0*/  SHFL.BFLY PT, R191, R8, 0x1, 0x1f ;  /* 0x0c201f0008bf7f89 */ /* 0x000e6800000e0000 */
[----:B------:R-:W3:Y:S04]  /*6bc0*/  SHFL.BFLY PT, R189, R4, 0x1, 0x1f ;  /* 0x0c201f0004bd7f89 */ /* 0x000ee800000e0000 */
[----:B------:R-:W4:Y:S01]  /*6bd0*/  LDSM.16.MT88.4 R20, [R150+0x12000] ;  /* 0x012000009614783b */ /* 0x000f220000004200 */
[----:B-1----:R-:W-:Y:S02]  /*6be0*/  FMNMX.FTZ R191, R8, R191, !PT ;  /* 0x000000bf08bf7209 */ /* 0x002fe40007810000 */
[----:B---3--:R-:W-:-:S03]  /*6bf0*/  FMNMX.FTZ R189, R4, R189, !PT ;  /* 0x000000bd04bd7209 */ /* 0x008fc60007810000 */
[C---:B-----5:R-:W-:Y:S01]  /*6c00*/  FMUL.FTZ R154, R191.reuse, UR7 ;  /* 0x00000007bf9a7c20 */ /* 0x060fe20008410000 */
[----:B------:R-:W-:Y:S02]  /*6c10*/  FSETP.NEU.FTZ.AND P5, PT, R191, -INF , PT ;  /* 0xff800000bf00780b */ /* 0x000fe40003fbd000 */
[C---:B------:R-:W-:Y:S01]  /*6c20*/  FSETP.NEU.FTZ.AND P4, PT, R189.reuse, -INF , PT ;  /* 0xff800000bd00780b */ /* 0x040fe20003f9d000 */
[C---:B------:R-:W-:Y:S01]  /*6c30*/  FMUL.FTZ R148, R189.reuse, UR7 ;  /* 0x00000007bd947c20 */ /* 0x040fe20008410000 */
[----:B------:R-:W-:Y:S02]  /*6c40*/  FSEL R154, R154, RZ, P5 ;  /* 0x000000ff9a9a7208 */ /* 0x000fe40002800000 */
[----:B------:R-:W-:Y:S02]  /*6c50*/  FSEL R6, R189, RZ, P4 ;  /* 0x000000ffbd067208 */ /* 0x000fe40002000000 */
[----:B------:R-:W-:Y:S01]  /*6c60*/  FSEL R148, R148, RZ, P4 ;  /* 0x000000ff94947208 */ /* 0x000fe20002000000 */
[--C-:B------:R-:W-:Y:S01]  /*6c70*/  FFMA.FTZ R172, R15, UR7, -R154.reuse ;  /* 0x000000070fac7c23 */ /* 0x100fe2000801089a */
[----:B------:R-:W-:Y:S01]  /*6c80*/  FFMA.FTZ R167, R13, UR7, -R154 ;  /* 0x000000070da77c23 */ /* 0x000fe2000801089a */
[----:B------:R-:W-:Y:S01]  /*6c90*/  FADD.FTZ R3, R3, -R6 ;  /* 0x8000000603037221 */ /* 0x000fe20000010000 */
[----:B------:R-:W-:Y:S01]  /*6ca0*/  FFMA.FTZ R166, R19, UR7, -R154 ;  /* 0x0000000713a67c23 */ /* 0x000fe2000801089a */
[----:B------:R-:W-:Y:S01]  /*6cb0*/  FFMA.FTZ R170, R7, UR7, -R148 ;  /* 0x0000000707aa7c23 */ /* 0x000fe20008010894 */
[----:B------:R-:W-:Y:S01]  /*6cc0*/  FSEL R7, R191, RZ, P5 ;  /* 0x000000ffbf077208 */ /* 0x000fe20002800000 */
[----:B------:R-:W-:Y:S01]  /*6cd0*/  FFMA.FTZ R165, R17, UR7, -R154 ;  /* 0x0000000711a57c23 */ /* 0x000fe2000801089a */
[--C-:B------:R-:W-:Y:S01]  /*6ce0*/  FFMA.FTZ R164, R9, UR7, -R148.reuse ;  /* 0x0000000709a47c23 */ /* 0x100fe20008010894 */
[--C-:B------:R-:W-:Y:S01]  /*6cf0*/  FFMA.FTZ R168, R11, UR7, -R148.reuse ;  /* 0x000000070ba87c23 */ /* 0x100fe20008010894 */
[----:B------:R-:W-:Y:S01]  /*6d00*/  FFMA.FTZ R169, R5, UR7, -R148 ;  /* 0x0000000705a97c23 */ /* 0x000fe20008010894 */
[----:B------:R-:W-:Y:S01]  /*6d10*/  FADD.FTZ R4, R132, -R7 ;  /* 0x8000000784047221 */ /* 0x000fe20000010000 */
[----:B------:R-:W-:Y:S01]  /*6d20*/  FMUL.FTZ R3, R3, UR7 ;  /* 0x0000000703037c20 */ /* 0x000fe20008410000 */
[----:B------:R-:W-:Y:S01]  /*6d30*/  MUFU.EX2 R172, R172 ;  /* 0x000000ac00ac7308 */ /* 0x000fe20000000800 */
[----:B------:R-:W-:Y:S01]  /*6d40*/  LDSM.16.MT88.4 R12, [R187+0x12000] ;  /* 0x01200000bb0c783b */ /* 0x000fe20000004200 */
[----:B------:R-:W-:Y:S01]  /*6d50*/  FMUL.FTZ R171, R4, UR7 ;  /* 0x0000000704ab7c20 */ /* 0x000fe20008410000 */
[--C-:B------:R-:W-:Y:S01]  /*6d60*/  FFMA.FTZ R175, R217, UR7, -R154.reuse ;  /* 0x00000007d9af7c23 */ /* 0x100fe2000801089a */
[--C-:B------:R-:W-:Y:S01]  /*6d70*/  FFMA.FTZ R176, R215, UR7, -R154.reuse ;  /* 0x00000007d7b07c23 */ /* 0x100fe2000801089a */
[--C-:B------:R-:W-:Y:S01]  /*6d80*/  FFMA.FTZ R177, R177, UR7, -R154.reuse ;  /* 0x00000007b1b17c23 */ /* 0x100fe2000801089a */
[----:B------:R-:W-:Y:S01]  /*6d90*/  FFMA.FTZ R178, R137, UR7, -R154 ;  /* 0x0000000789b27c23 */ /* 0x000fe2000801089a */
[--C-:B------:R-:W-:Y:S01]  /*6da0*/  FFMA.FTZ R179, R179, UR7, -R148.reuse ;  /* 0x00000007b3b37c23 */ /* 0x100fe20008010894 */
[----:B------:R-:W1:Y:S01]  /*6db0*/  MUFU.EX2 R167, R167 ;  /* 0x000000a700a77308 */ /* 0x000e620000000800 */
        /* <DEDUP_REMOVED lines=8> */
[----:B------:R-:W-:Y:S01]  /*6e40*/  LDSM.16.MT88.4 R132, [R150+0x12800] ;  /* 0x012800009684783b */ /* 0x000fe20000004200 */
[----:B------:R-:W-:Y:S01]  /*6e50*/  FFMA.FTZ R206, R163, UR7, -R154 ;  /* 0x00000007a3ce7c23 */ /* 0x000fe2000801089a */
[--C-:B------:R-:W-:Y:S01]  /*6e60*/  FFMA.FTZ R208, R145, UR7, -R148.reuse ;  /* 0x0000000791d07c23 */ /* 0x100fe20008010894 */
[--C-:B------:R-:W-:Y:S01]  /*6e70*/  FFMA.FTZ R211, R147, UR7, -R148.reuse ;  /* 0x0000000793d37c23 */ /* 0x100fe20008010894 */
[--C-:B------:R-:W-:Y:S01]  /*6e80*/  FFMA.FTZ R210, R143, UR7, -R148.reuse ;  /* 0x000000078fd27c23 */ /* 0x100fe20008010894 */
[----:B------:R-:W-:Y:S01]  /*6e90*/  FFMA.FTZ R213, R141, UR7, -R148 ;  /* 0x000000078dd57c23 */ /* 0x000fe20008010894 */
[----:B------:R-:W-:Y:S01]  /*6ea0*/  LDSM.16.MT88.4 R144, [R173+0x1000] ;  /* 0x00100000ad90783b */ /* 0x000fe20000004200 */
[----:B------:R-:W3:Y:S01]  /*6eb0*/  MUFU.EX2 R165, R165 ;  /* 0x000000a500a57308 */ /* 0x000ee20000000800 */
[----:B-1----:R-:W-:Y:S01]  /*6ec0*/  F2FP.F16.F32.PACK_AB R4, R167, R172 ;  /* 0x000000aca704723e */ /* 0x002fe200000000ff */
[--C-:B------:R-:W-:Y:S01]  /*6ed0*/  FFMA.FTZ R215, R161, UR7, -R154.reuse ;  /* 0x00000007a1d77c23 */ /* 0x100fe2000801089a */
[--C-:B------:R-:W-:Y:S01]  /*6ee0*/  FFMA.FTZ R212, R159, UR7, -R154.reuse ;  /* 0x000000079fd47c23 */ /* 0x100fe2000801089a */
[----:B------:R-:W-:Y:S01]  /*6ef0*/  LDSM.16.MT88.4 R160, [R174+0x1800] ;  /* 0x00180000aea0783b */ /* 0x000fe20000004200 */
[--C-:B------:R-:W-:Y:S01]  /*6f00*/  FFMA.FTZ R214, R157, UR7, -R154.reuse ;  /* 0x000000079dd67c23 */ /* 0x100fe2000801089a */
[----:B------:R-:W-:Y:S01]  /*6f10*/  FFMA.FTZ R217, R152, UR7, -R154 ;  /* 0x0000000798d97c23 */ /* 0x000fe2000801089a */
[--C-:B------:R-:W-:Y:S01]  /*6f20*/  FFMA.FTZ R216, R153, UR7, -R148.reuse ;  /* 0x0000000799d87c23 */ /* 0x100fe20008010894 */
[----:B------:R-:W-:Y:S01]  /*6f30*/  MUFU.EX2 R170, R170 ;  /* 0x000000aa00aa7308 */ /* 0x000fe20000000800 */
[--C-:B------:R-:W-:Y:S01]  /*6f40*/  FFMA.FTZ R219, R155, UR7, -R148.reuse ;  /* 0x000000079bdb7c23 */ /* 0x100fe20008010894 */
[--C-:B------:R-:W-:Y:S01]  /*6f50*/  FFMA.FTZ R218, R151, UR7, -R148.reuse ;  /* 0x0000000797da7c23 */ /* 0x100fe20008010894 */
[----:B------:R-:W-:Y:S01]  /*6f60*/  FFMA.FTZ R221, R149, UR7, -R148 ;  /* 0x0000000795dd7c23 */ /* 0x000fe20008010894 */
[----:B------:R-:W-:Y:S04]  /*6f70*/  LDSM.16.MT88.4 R152, [R174+0x5800] ;  /* 0x00580000ae98783b */ /* 0x000fe80000004200 */
[----:B------:R-:W1:Y:S01]  /*6f80*/  MUFU.EX2 R164, R164 ;  /* 0x000000a400a47308 */ /* 0x000e620000000800 */
[----:B---3--:R-:W-:Y:S01]  /*6f90*/  F2FP.F16.F32.PACK_AB R6, R165, R166 ;  /* 0x000000a6a506723e */ /* 0x008fe200000000ff */
[----:B------:R-:W-:Y:S06]  /*6fa0*/  LDSM.16.MT88.4 R156, [R187+0x13800] ;  /* 0x01380000bb9c783b */ /* 0x000fec0000004200 */
[----:B------:R-:W-:Y:S08]  /*6fb0*/  MUFU.EX2 R168, R168 ;  /* 0x000000a800a87308 */ /* 0x000ff00000000800 */
[----:B------:R-:W3:Y:S01]  /*6fc0*/  MUFU.EX2 R169, R169 ;  /* 0x000000a900a97308 */ /* 0x000ee20000000800 */
[----:B-1----:R-:W-:-:S07]  /*6fd0*/  F2FP.F16.F32.PACK_AB R5, R164, R170 ;  /* 0x000000aaa405723e */ /* 0x002fce00000000ff */
[----:B------:R-:W1:Y:S08]  /*6fe0*/  MUFU.EX2 R171, R171 ;  /* 0x000000ab00ab7308 */ /* 0x000e700000000800 */
[----:B------:R-:W5:Y:S01]  /*6ff0*/  MUFU.EX2 R3, R3 ;  /* 0x0000000300037308 */ /* 0x000f620000000800 */
[----:B---3--:R-:W-:-:S07]  /*7000*/  F2FP.F16.F32.PACK_AB R7, R169, R168 ;  /* 0x000000a8a907723e */ /* 0x008fce00000000ff */
        /* <DEDUP_REMOVED lines=17> */
[----:B------:R-:W3:Y:S01]  /*7120*/  LDSM.16.MT88.4 R52, [R150+0x14000] ;  /* 0x014000009634783b */ /* 0x000ee20000004200 */
[C---:B----4-:R-:W-:Y:S01]  /*7130*/  HMMA.16816.F32 R16, R4.reuse, R20, R16 ;  /* 0x000000140410723c */ /* 0x050fe20000001810 */
        /* <DEDUP_REMOVED lines=16> */
[C---:B------:R-:W-:Y:S01]  /*7240*/  HMMA.16816.F32 R24, R4.reuse, R28, R24 ;  /* 0x0000001c0418723c */ /* 0x040fe20000001818 */
        /* <DEDUP_REMOVED lines=13> */
[----:B------:R-:W2:Y:S01]  /*7320*/  LDSM.16.MT88.4 R68, [R173+0x2000] ;  /* 0x00200000ad44783b */ /* 0x000ea20000004200 */
[-C--:B------:R-:W-:Y:S01]  /*7330*/  FMUL.FTZ R80, R80, R171.reuse ;  /* 0x000000ab50507220 */ /* 0x080fe20000410000 */
[----:B------:R-:W-:Y:S01]  /*7340*/  FMUL.FTZ R81, R81, R171 ;  /* 0x000000ab51517220 */ /* 0x000fe20000410000 */
        /* <DEDUP_REMOVED lines=8> */
[-C--:B------:R-:W-:Y:S01]  /*73d0*/  FMUL.FTZ R125, R125, R171.reuse ;  /* 0x000000ab7d7d7220 */ /* 0x080fe20000410000 */
[C---:B------:R-:W-:Y:S01]  /*73e0*/  HMMA.16816.F32 R36, R4.reuse, R38, R56 ;  /* 0x000000260424723c */ /* 0x040fe20000001838 */
[-C--:B------:R-:W-:Y:S01]  /*73f0*/  FMUL.FTZ R56, R76, R171.reuse ;  /* 0x000000ab4c387220 */ /* 0x080fe20000410000 */
[----:B------:R-:W-:Y:S01]  /*7400*/  FMUL.FTZ R57, R77, R171 ;  /* 0x000000ab4d397220 */ /* 0x000fe20000410000 */
[-C--:B------:R-:W-:Y:S01]  /*7410*/  FMUL.FTZ R58, R78, R3.reuse ;  /* 0x000000034e3a7220 */ /* 0x080fe20000410000 */
[-C--:B------:R-:W-:Y:S01]  /*7420*/  FMUL.FTZ R59, R79, R3.reuse ;  /* 0x000000034f3b7220 */ /* 0x080fe20000410000 */
[-C--:B------:R-:W-:Y:S01]  /*7430*/  FMUL.FTZ R126, R126, R3.reuse ;  /* 0x000000037e7e7220 */ /* 0x080fe20000410000 */
[----:B------:R-:W1:Y:S01]  /*7440*/  LDSM.16.MT88.4 R76, [R187+0x16000] ;  /* 0x01600000bb4c783b */ /* 0x000e620000004200 */
        /* <DEDUP_REMOVED lines=16> */
[----:B------:R-:W3:Y:S01]  /*7550*/  MUFU.EX2 R176, R176 ;  /* 0x000000b000b07308 */ /* 0x000ee20000000800 */
[C---:B----4-:R-:W-:Y:S01]  /*7560*/  HMMA.16816.F32 R40, R4.reuse, R44, R40 ;  /* 0x0000002c0428723c */ /* 0x050fe20000001828 */
[-C--:B------:R-:W-:Y:S01]  /*7570*/  FMUL.FTZ R120, R120, R171.reuse ;  /* 0x000000ab78787220 */ /* 0x080fe20000410000 */
[----:B------:R-:W-:Y:S01]  /*7580*/  FMUL.FTZ R121, R121, R171 ;  /* 0x000000ab79797220 */ /* 0x000fe20000410000 */
[-C--:B------:R-:W-:Y:S01]  /*7590*/  FMUL.FTZ R122, R122, R3.reuse ;  /* 0x000000037a7a7220 */ /* 0x080fe20000410000 */
[----:B------:R-:W-:Y:S01]  /*75a0*/  FMUL.FTZ R123, R123, R3 ;  /* 0x000000037b7b7220 */ /* 0x000fe20000410000 */
[-C--:B------:R-:W-:Y:S01]  /*75b0*/  FMUL.FTZ R104, R104, R171.reuse ;  /* 0x000000ab68687220 */ /* 0x080fe20000410000 */
[-C--:B------:R-:W-:Y:S01]  /*75c0*/  FMUL.FTZ R105, R105, R171.reuse ;  /* 0x000000ab69697220 */ /* 0x080fe20000410000 */
[----:B------:R-:W-:Y:S01]  /*75d0*/  MUFU.EX2 R177, R177 ;  /* 0x000000b100b17308 */ /* 0x000fe20000000800 */
[C---:B------:R-:W-:Y:S01]  /*75e0*/  HMMA.16816.F32 R44, R4.reuse, R46, R64 ;  /* 0x0000002e042c723c */ /* 0x040fe20000001840 */
[-C--:B------:R-:W-:Y:S01]  /*75f0*/  FMUL.FTZ R64, R84, R171.reuse ;  /* 0x000000ab54407220 */ /* 0x080fe20000410000 */
[----:B------:R-:W-:Y:S01]  /*7600*/  FMUL.FTZ R65, R85, R171 ;  /* 0x000000ab55417220 */ /* 0x000fe20000410000 */
[-C--:B------:R-:W-:Y:S01]  /*7610*/  FMUL.FTZ R66, R86, R3.reuse ;  /* 0x0000000356427220 */ /* 0x080fe20000410000 */
[-C--:B------:R-:W-:Y:S01]  /*7620*/  FMUL.FTZ R67, R87, R3.reuse ;  /* 0x0000000357437220 */ /* 0x080fe20000410000 */
[-C--:B------:R-:W-:Y:S01]  /*7630*/  FMUL.FTZ R106, R106, R3.reuse ;  /* 0x000000036a6a7220 */ /* 0x080fe20000410000 */
[----:B------:R-:W4:Y:S01]  /*7640*/  LDSM.16.MT88.4 R84, [R150+0x16000] ;  /* 0x016000009654783b */ /* 0x000f220000004200 */
[----:B------:R-:W-:Y:S01]  /*7650*/  MUFU.EX2 R178, R178 ;  /* 0x000000b200b27308 */ /* 0x000fe20000000800 */
[C---:B-----5:R-:W-:Y:S01]  /*7660*/  HMMA.16816.F32 R56, R4.reuse, R60, R56 ;  /* 0x0000003c0438723c */ /* 0x060fe20000001838 */
[----:B------:R-:W-:Y:S01]  /*7670*/  FMUL.FTZ R107, R107, R3 ;  /* 0x000000036b6b7220 */ /* 0x000fe20000410000 */
[-C--:B------:R-:W-:Y:S01]  /*7680*/  FMUL.FTZ R116, R116, R171.reuse ;  /* 0x000000ab74747220 */ /* 0x080fe20000410000 */
[----:B------:R-:W-:Y:S01]  /*7690*/  FMUL.FTZ R117, R117, R171 ;  /* 0x000000ab75757220 */ /* 0x000fe20000410000 */
[-C--:B------:R-:W-:Y:S01]  /*76a0*/  FMUL.FTZ R118, R118, R3.reuse ;  /* 0x0000000376767220 */ /* 0x080fe20000410000 */
[----:B------:R-:W-:Y:S01]  /*76b0*/  FMUL.FTZ R119, R119, R3 ;  /* 0x0000000377777220 */ /* 0x000fe20000410000 */
[----:B------:R-:W-:Y:S01]  /*76c0*/  LDSM.16.MT88.4 R128, [R174+0x800] ;  /* 0x00080000ae80783b */ /* 0x000fe20000004200 */
[----:B------:R-:W-:Y:S01]  /*76d0*/  MUFU.EX2 R179, R179 ;  /* 0x000000b300b37308 */ /* 0x000fe20000000800 */
[C---:B------:R-:W-:Y:S01]  /*76e0*/  HMMA.16816.F32 R60, R4.reuse, R62, R80 ;  /* 0x0000003e043c723c */ /* 0x040fe20000001850 */
[-C--:B------:R-:W-:Y:S01]  /*76f0*/  FMUL.FTZ R80, R100, R171.reuse ;  /* 0x000000ab64507220 */ /* 0x080fe20000410000 */
[----:B------:R-:W-:Y:S01]  /*7700*/  FMUL.FTZ R81, R101, R171 ;  /* 0x000000ab65517220 */ /* 0x000fe20000410000 */
[-C--:B------:R-:W-:Y:S01]  /*7710*/  FMUL.FTZ R82, R102, R3.reuse ;  /* 0x0000000366527220 */ /* 0x080fe20000410000 */
[----:B------:R-:W-:Y:S01]  /*7720*/  FMUL.FTZ R83, R103, R3 ;  /* 0x0000000367537220 */ /* 0x000fe20000410000 */
[----:B------:R-:W-:Y:S01]  /*7730*/  FFMA.FTZ R172, R207, R171, R172 ;  /* 0x000000abcfac7223 */ /* 0x000fe200000100ac */
[----:B------:R-:W5:Y:S01]  /*7740*/  LDSM.16.MT88.4 R100, [R173+0x4000] ;  /* 0x00400000ad64783b */ /* 0x000f620000004200 */
[----:B------:R-:W5:Y:S01]  /*7750*/  MUFU.EX2 R198, R198 ;  /* 0x000000c600c67308 */ /* 0x000f620000000800 */
[----:B------:R-:W-:Y:S01]  /*7760*/  HMMA.16816.F32 R8, R4, R12, R8 ;  /* 0x0000000c0408723c */ /* 0x000fe20000001808 */
[----:B------:R-:W-:-:S04]  /*7770*/  FADD.FTZ R167, R167, R172 ;  /* 0x000000aca7a77221 */ /* 0x000fc80000010000 */
[----:B------:R-:W-:Y:S02]  /*7780*/  FADD.FTZ R166, R166, R167 ;  /* 0x000000a7a6a67221 */ /* 0x000fe40000010000 */
[----:B------:R-:W-:Y:S01]  /*7790*/  MUFU.EX2 R200, R200 ;  /* 0x000000c800c87308 */ /* 0x000fe20000000800 */
[----:B------:R-:W-:Y:S01]  /*77a0*/  HMMA.16816.F32 R12, R4, R14, R124 ;  /* 0x0000000e040c723c */ /* 0x000fe2000000187c */
[----:B------:R-:W5:Y:S01]  /*77b0*/  LDSM.16.MT88.4 R124, [R173+0x800] ;  /* 0x00080000ad7c783b */ /* 0x000f620000004200 */
[----:B------:R-:W-:-:S05]  /*77c0*/  FADD.FTZ R166, R165, R166 ;  /* 0x000000a6a5a67221 */ /* 0x000fca0000010000 */
[----:B------:R-:W5:Y:S01]  /*77d0*/  MUFU.EX2 R193, R193 ;  /* 0x000000c100c17308 */ /* 0x000f620000000800 */
[C---:B--2---:R-:W-:Y:S07]  /*77e0*/  HMMA.16816.F32 R64, R4.reuse, R68, R64 ;  /* 0x000000440440723c */ /* 0x044fee0000001840 */
[----:B------:R-:W-:Y:S01]  /*77f0*/  MUFU.EX2 R204, R204 ;  /* 0x000000cc00cc7308 */ /* 0x000fe20000000800 */
[----:B------:R-:W-:Y:S01]  /*7800*/  HMMA.16816.F32 R68, R4, R70, R88 ;  /* 0x000000460444723c */ /* 0x000fe20000001858 */
[-C--:B------:R-:W-:Y:S01]  /*7810*/  FMUL.FTZ R88, R108, R171.reuse ;  /* 0x000000ab6c587220 */ /* 0x080fe20000410000 */
[----:B------:R-:W-:Y:S01]  /*7820*/  FMUL.FTZ R89, R109, R171 ;  /* 0x000000ab6d597220 */ /* 0x000fe20000410000 */
[-C--:B------:R-:W-:Y:S01]  /*7830*/  FMUL.FTZ R90, R110, R3.reuse ;  /* 0x000000036e5a7220 */ /* 0x080fe20000410000 */
[----:B------:R-:W-:-:S02]  /*7840*/  FMUL.FTZ R91, R111, R3 ;  /* 0x000000036f5b7220 */ /* 0x000fc40000410000 */
[----:B------:R-:W2:Y:S01]  /*7850*/  LDSM.16.MT88.4 R108, [R174+0x2800] ;  /* 0x00280000ae6c783b */ /* 0x000ea20000004200 */
[----:B------:R-:W-:Y:S01]  /*7860*/  MUFU.EX2 R209, R209 ;  /* 0x000000d100d17308 */ /* 0x000fe20000000800 */
[C---:B-1----:R-:W-:Y:S07]  /*7870*/  HMMA.16816.F32 R72, R4.reuse, R76, R72 ;  /* 0x0000004c0448723c */ /* 0x042fee0000001848 */
[----:B------:R-:W-:Y:S01]  /*7880*/  MUFU.EX2 R199, R199 ;  /* 0x000000c700c77308 */ /* 0x000fe20000000800 */
[C---:B------:R-:W-:Y:S01]  /*7890*/  HMMA.16816.F32 R76, R4.reuse, R78, R96 ;  /* 0x0000004e044c723c */ /* 0x040fe20000001860 */
[-C--:B------:R-:W-:Y:S01]  /*78a0*/  FMUL.FTZ R96, R112, R171.reuse ;  /* 0x000000ab70607220 */ /* 0x080fe20000410000 */
[----:B------:R-:W-:Y:S01]  /*78b0*/  FMUL.FTZ R97, R113, R171 ;  /* 0x000000ab71617220 */ /* 0x000fe20000410000 */
[-C--:B------:R-:W-:Y:S01]  /*78c0*/  FMUL.FTZ R98, R114, R3.reuse ;  /* 0x0000000372627220 */ /* 0x080fe20000410000 */
[-C--:B------:R-:W-:Y:S01]  /*78d0*/  FMUL.FTZ R99, R115, R3.reuse ;  /* 0x0000000373637220 */ /* 0x080fe20000410000 */
[----:B------:R-:W-:Y:S01]  /*78e0*/  FFMA.FTZ R3, R205, R3, R170 ;  /* 0x00000003cd037223 */ /* 0x000fe200000100aa */
[----:B------:R-:W-:Y:S01]  /*78f0*/  LDSM.16.MT88.4 R112, [R187+0x16800] ;  /* 0x01680000bb70783b */ /* 0x000fe20000004200 */
[----:B------:R-:W-:Y:S01]  /*7900*/  MUFU.EX2 R206, R206 ;  /* 0x000000ce00ce7308 */ /* 0x000fe20000000800 */
[----:B---3--:R-:W-:Y:S01]  /*7910*/  HMMA.16816.F32 R88, R4, R92, R88 ;  /* 0x0000005c0458723c */ /* 0x008fe20000001858 */
[----:B------:R-:W-:-:S04]  /*7920*/  FADD.FTZ R3, R164, R3 ;  /* 0x00000003a4037221 */ /* 0x000fc80000010000 */
[----:B------:R-:W-:Y:S01]  /*7930*/  FADD.FTZ R168, R168, R3 ;  /* 0x00000003a8a87221 */ /* 0x000fe20000010000 */
[----:B------:R-:W-:Y:S01]  /*7940*/  MOV R3, R189 ;  /* 0x000000bd00037202 */ /* 0x000fe20000000f00 */
[----:B------:R-:W-:Y:S01]  /*7950*/  MUFU.EX2 R208, R208 ;  /* 0x000000d000d07308 */ /* 0x000fe20000000800 */
[----:B------:R-:W-:Y:S01]  /*7960*/  HMMA.16816.F32 R92, R4, R94, R120 ;  /* 0x0000005e045c723c */ /* 0x000fe20000001878 */
[----:B------:R-:W1:Y:S01]  /*7970*/  LDSM.16.MT88.4 R120, [R187+0x14800] ;  /* 0x01480000bb78783b */ /* 0x000e620000004200 */
[----:B------:R-:W-:-:S05]  /*7980*/  FADD.FTZ R168, R169, R168 ;  /* 0x000000a8a9a87221 */ /* 0x000fca0000010000 */
[----:B------:R-:W-:Y:S01]  /*7990*/  MUFU.EX2 R211, R211 ;  /* 0x000000d300d37308 */ /* 0x000fe20000000800 */
[C---:B----4-:R-:W-:Y:S07]  /*79a0*/  HMMA.16816.F32 R80, R4.reuse, R84, R80 ;  /* 0x000000540450723c */ /* 0x050fee0000001850 */
[----:B------:R-:W-:Y:S01]  /*79b0*/  MUFU.EX2 R210, R210 ;  /* 0x000000d200d27308 */ /* 0x000fe20000000800 */
[C---:B------:R-:W-:Y:S01]  /*79c0*/  HMMA.16816.F32 R84, R4.reuse, R86, R104 ;  /* 0x000000560454723c */ /* 0x040fe20000001868 */
[----:B------:R-:W-:Y:S06]  /*79d0*/  LDSM.16.MT88.4 R104, [R173+0x2800] ;  /* 0x00280000ad68783b */ /* 0x000fec0000004200 */
[----:B------:R-:W-:Y:S01]  /*79e0*/  MUFU.EX2 R213, R213 ;  /* 0x000000d500d57308 */ /* 0x000fe20000000800 */
[----:B-----5:R-:W-:Y:S01]  /*79f0*/  HMMA.16816.F32 R96, R4, R100, R96 ;  /* 0x000000640460723c */ /* 0x020fe20000001860 */
[----:B------:R-:W-:Y:S01]  /*7a00*/  F2FP.F16.F32.PACK_AB R100, R176, R175 ;  /* 0x000000afb064723e */ /* 0x000fe200000000ff */
[----:B------:R-:W-:Y:S01]  /*7a10*/  FADD.FTZ R175, R175, R166 ;  /* 0x000000a6afaf7221 */ /* 0x000fe20000010000 */
[----:B------:R-:W-:Y:S01]  /*7a20*/  F2FP.F16.F32.PACK_AB R101, R198, R179 ;  /* 0x000000b3c665723e */ /* 0x000fe200000000ff */
[----:B------:R-:W-:-:S02]  /*7a30*/  FADD.FTZ R179, R179, R168 ;  /* 0x000000a8b3b37221 */ /* 0x000fc40000010000 */
[----:B------:R-:W-:Y:S01]  /*7a40*/  FADD.FTZ R176, R176, R175 ;  /* 0x000000afb0b07221 */ /* 0x000fe20000010000 */
[----:B------:R-:W-:Y:S01]  /*7a50*/  MUFU.EX2 R212, R212 ;  /* 0x000000d400d47308 */ /* 0x000fe20000000800 */
[----:B------:R-:W-:Y:S01]  /*7a60*/  HMMA.16816.F32 R4, R4, R102, R116 ;  /* 0x000000660404723c */ /* 0x000fe20000001874 */
[----:B------:R-:W-:Y:S01]  /*7a70*/  F2FP.F16.F32.PACK_AB R102, R178, R177 ;  /* 0x000000b1b266723e */ /* 0x000fe200000000ff */
[----:B------:R-:W3:Y:S01]  /*7a80*/  LDSM.16.MT88.4 R116, [R150+0x14800] ;  /* 0x014800009674783b */ /* 0x000ee20000004200 */
[----:B------:R-:W-:Y:S01]  /*7a90*/  F2FP.F16.F32.PACK_AB R103, R193, R200 ;  /* 0x000000c8c167723e */ /* 0x000fe200000000ff */
[----:B------:R-:W-:Y:S01]  /*7aa0*/  FADD.FTZ R179, R198, R179 ;  /* 0x000000b3c6b37221 */ /* 0x000fe20000010000 */
[----:B------:R-:W-:Y:S02]  /*7ab0*/  FADD.FTZ R177, R177, R176 ;  /* 0x000000b0b1b17221 */ /* 0x000fe40000010000 */
        /* <DEDUP_REMOVED lines=10> */
[C---:B--2---:R-:W-:Y:S05]  /*7b60*/  HMMA.16816.F32 R56, R100.reuse, R108, R56 ;  /* 0x0000006c6438723c */ /* 0x044fea0000001838 */
[----:B------:R-:W-:Y:S03]  /*7b70*/  MUFU.EX2 R216, R216 ;  /* 0x000000d800d87308 */ /* 0x000fe60000000800 */
[C---:B------:R-:W-:Y:S01]  /*7b80*/  HMMA.16816.F32 R60, R100.reuse, R110, R60 ;  /* 0x0000006e643c723c */ /* 0x040fe2000000183c */
[----:B------:R-:W2:Y:S04]  /*7b90*/  LDSM.16.MT88.4 R108, [R174+0x4800] ;  /* 0x00480000ae6c783b */ /* 0x000ea80000004200 */
[----:B------:R-:W4:Y:S03]  /*7ba0*/  MUFU.EX2 R219, R219 ;  /* 0x000000db00db7308 */ /* 0x000f260000000800 */
[C---:B-1----:R-:W-:Y:S05]  /*7bb0*/  HMMA.16816.F32 R40, R100.reuse, R120, R40 ;  /* 0x000000786428723c */ /* 0x042fea0000001828 */
[----:B------:R-:W-:Y:S03]  /*7bc0*/  MUFU.EX2 R218, R218 ;  /* 0x000000da00da7308 */ /* 0x000fe60000000800 */
[----:B------:R-:W-:Y:S01]  /*7bd0*/  HMMA.16816.F32 R44, R100, R122, R44 ;  /* 0x0000007a642c723c */ /* 0x000fe2000000182c */
[----:B------:R-:W1:Y:S04]  /*7be0*/  LDSM.16.MT88.4 R120, [R173+0x4800] ;  /* 0x00480000ad78783b */ /* 0x000e680000004200 */
[----:B------:R-:W5:Y:S01]  /*7bf0*/  MUFU.EX2 R221, R221 ;  /* 0x000000dd00dd7308 */ /* 0x000f620000000800 */
[----:B----4-:R-:W-:-:S02]  /*7c00*/  F2FP.F16.F32.PACK_AB R149, R219, R216 ;  /* 0x000000d8db95723e */ /* 0x010fc400000000ff */
[C---:B---3--:R-:W-:Y:S08]  /*7c10*/  HMMA.16816.F32 R48, R100.reuse, R116, R48 ;  /* 0x000000746430723c */ /* 0x048ff00000001830 */
[----:B------:R-:W-:Y:S01]  /*7c20*/  HMMA.16816.F32 R52, R100, R118, R52 ;  /* 0x000000766434723c */ /* 0x000fe20000001834 */
[----:B------:R-:W3:Y:S01]  /*7c30*/  LDSM.16.MT88.4 R116, [R187+0x13000] ;  /* 0x01300000bb74783b */ /* 0x000ee20000004200 */
        /* <DEDUP_REMOVED lines=15> */
[C---:B--2---:R-:W-:Y:S08]  /*7d30*/  HMMA.16816.F32 R88, R100.reuse, R108, R88 ;  /* 0x0000006c6458723c */ /* 0x044ff00000001858 */
[C---:B------:R-:W-:Y:S01]  /*7d40*/  HMMA.16816.F32 R104, R100.reuse, R110, R92 ;  /* 0x0000006e6468723c */ /* 0x040fe2000000185c */
[----:B------:R-:W2:Y:S07]  /*7d50*/  LDSM.16.MT88.4 R92, [R150+0x15000] ;  /* 0x01500000965c783b */ /* 0x000eae0000004200 */
        /* <DEDUP_REMOVED lines=16> */
[----:B---3--:R-:W-:Y:S01]  /*7e60*/  HMMA.16816.F32 R8, R120, R116, R8 ;  /* 0x000000747808723c */ /* 0x008fe20000001808 */
[----:B------:R-:W-:Y:S01]  /*7e70*/  FADD.FTZ R199, R206, R199 ;  /* 0x000000c7cec77221 */ /* 0x000fe20000010000 */
[----:B------:R-:W-:-:S03]  /*7e80*/  FADD.FTZ R213, R213, R210 ;  /* 0x000000d2d5d57221 */ /* 0x000fc60000010000 */
[----:B------:R-:W-:Y:S01]  /*7e90*/  FADD.FTZ R212, R212, R199 ;  /* 0x000000c7d4d47221 */ /* 0x000fe20000010000 */
[----:B------:R-:W-:Y:S02]  /*7ea0*/  FADD.FTZ R216, R216, R213 ;  /* 0x000000d5d8d87221 */ /* 0x000fe40000010000 */
[----:B------:R-:W-:Y:S01]  /*7eb0*/  HMMA.16816.F32 R12, R120, R118, R12 ;  /* 0x00000076780c723c */ /* 0x000fe2000000180c */
[----:B------:R-:W-:Y:S01]  /*7ec0*/  FADD.FTZ R215, R215, R212 ;  /* 0x000000d4d7d77221 */ /* 0x000fe20000010000 */
[----:B------:R-:W-:-:S04]  /*7ed0*/  FADD.FTZ R219, R219, R216 ;  /* 0x000000d8dbdb7221 */ /* 0x000fc80000010000 */
[----:B------:R-:W-:Y:S02]  /*7ee0*/  FADD.FTZ R218, R218, R219 ;  /* 0x000000dbdada7221 */ /* 0x000fe40000010000 */
[----:B----4-:R-:W-:Y:S02]  /*7ef0*/  HMMA.16816.F32 R116, R120, R112, R24 ;  /* 0x000000707874723c */ /* 0x010fe40000001818 */
[----:B------:R-:W-:-:S06]  /*7f00*/  FADD.FTZ R205, R221, R218 ;  /* 0x000000daddcd7221 */ /* 0x000fcc0000010000 */
[C---:B------:R-:W-:Y:S08]  /*7f10*/  HMMA.16816.F32 R112, R120.reuse, R114, R28 ;  /* 0x000000727870723c */ /* 0x040ff0000000181c */
[C---:B-----5:R-:W-:Y:S01]  /*7f20*/  HMMA.16816.F32 R28, R120.reuse, R124, R64 ;  /* 0x0000007c781c723c */ /* 0x060fe20000001840 */
[----:B------:R-:W-:Y:S07]  /*7f30*/  LDSM.16.MT88.4 R64, [R187+0x15800] ;  /* 0x01580000bb40783b */ /* 0x000fee0000004200 */
[C---:B------:R-:W-:Y:S01]  /*7f40*/  HMMA.16816.F32 R24, R120.reuse, R126, R68 ;  /* 0x0000007e7818723c */ /* 0x040fe20000001844 */
[----:B------:R-:W1:Y:S07]  /*7f50*/  LDSM.16.MT88.4 R124, [R174+0x5000] ;  /* 0x00500000ae7c783b */ /* 0x000e6e0000004200 */
[C---:B------:R-:W-:Y:S01]  /*7f60*/  HMMA.16816.F32 R4, R120.reuse, R130, R44 ;  /* 0x000000827804723c */ /* 0x040fe2000000182c */
[----:B------:R-:W3:Y:S07]  /*7f70*/  LDSM.16.MT88.4 R44, [R150+0x17000] ;  /* 0x01700000962c783b */ /* 0x000eee0000004200 */
[C---:B------:R-:W-:Y:S08]  /*7f80*/  HMMA.16816.F32 R140, R120.reuse, R136, R16 ;  /* 0x00000088788c723c */ /* 0x040ff00000001810 */
[C---:B------:R-:W-:Y:S08]  /*7f90*/  HMMA.16816.F32 R136, R120.reuse, R138, R20 ;  /* 0x0000008a7888723c */ /* 0x040ff00000001814 */
[C---:B------:R-:W-:Y:S08]  /*7fa0*/  HMMA.16816.F32 R32, R120.reuse, R144, R32 ;  /* 0x000000907820723c */ /* 0x040ff00000001820 */
[C---:B------:R-:W-:Y:S01]  /*7fb0*/  HMMA.16816.F32 R20, R120.reuse, R146, R36 ;  /* 0x000000927814723c */ /* 0x040fe20000001824 */
[----:B------:R-:W4:Y:S07]  /*7fc0*/  LDSM.16.MT88.4 R144, [R173+0x5000] ;  /* 0x00500000ad90783b */ /* 0x000f2e0000004200 */
[C---:B------:R-:W-:Y:S01]  /*7fd0*/  HMMA.16816.F32 R16, R120.reuse, R128, R40 ;  /* 0x000000807810723c */ /* 0x040fe20000001828 */
[----:B------:R-:W-:Y:S07]  /*7fe0*/  LDSM.16.MT88.4 R40, [R150+0x13800] ;  /* 0x013800009628783b */ /* 0x000fee0000004200 */
[C---:B--2---:R-:W-:Y:S08]  /*7ff0*/  HMMA.16816.F32 R48, R120.reuse, R92, R48 ;  /* 0x0000005c7830723c */ /* 0x044ff00000001830 */
        /* <DEDUP_REMOVED lines=8> */
[C---:B---3--:R-:W-:Y:S01]  /*8080*/  HMMA.16816.F32 R76, R120.reuse, R44, R80 ;  /* 0x0000002c784c723c */ /* 0x048fe20000001850 */
[----:B------:R-:W3:Y:S07]  /*8090*/  LDSM.16.MT88.4 R80, [R174+0x3800] ;  /* 0x00380000ae50783b */ /* 0x000eee0000004200 */
[----:B------:R-:W-:Y:S01]  /*80a0*/  HMMA.16816.F32 R44, R120, R46, R84 ;  /* 0x0000002e782c723c */ /* 0x000fe20000001854 */
[----:B--2---:R-:W-:Y:S01]  /*80b0*/  F2FP.F16.F32.PACK_AB R150, R217, R214 ;  /* 0x000000d6d996723e */ /* 0x004fe200000000ff */
[----:B------:R-:W2:Y:S01]  /*80c0*/  LDSM.16.MT88.4 R84, [R173+0x1800] ;  /* 0x00180000ad54783b */ /* 0x000ea20000004200 */
[----:B------:R-:W-:-:S04]  /*80d0*/  FADD.FTZ R214, R214, R215 ;  /* 0x000000d7d6d67221 */ /* 0x000fc80000010000 */
[----:B------:R-:W-:Y:S01]  /*80e0*/  FADD.FTZ R207, R217, R214 ;  /* 0x000000d6d9cf7221 */ /* 0x000fe20000010000 */
        /* <DEDUP_REMOVED lines=12> */
[C---:B---3--:R-:W-:Y:S08]  /*81b0*/  HMMA.16816.F32 R76, R148.reuse, R80, R56 ;  /* 0x00000050944c723c */ /* 0x048ff00000001838 */
[C---:B------:R-:W-:Y:S08]  /*81c0*/  HMMA.16816.F32 R80, R148.reuse, R82, R60 ;  /* 0x000000529450723c */ /* 0x040ff0000000183c */
[C---:B--2---:R-:W-:Y:S08]  /*81d0*/  HMMA.16816.F32 R52, R148.reuse, R84, R32 ;  /* 0x000000549434723c */ /* 0x044ff00000001820 */
        /* <DEDUP_REMOVED lines=8> */
[----:B----4-:R-:W-:Y:S01]  /*8260*/  HMMA.16816.F32 R112, R148, R116, R132 ;  /* 0x000000749470723c */ /* 0x010fe20000001884 */
[----:B------:R-:W-:-:S07]  /*8270*/  MOV R132, R191 ;  /* 0x000000bf00847202 */ /* 0x000fce0000000f00 */
[C---:B------:R-:W-:Y:S08]  /*8280*/  HMMA.16816.F32 R40, R148.reuse, R42, R136 ;  /* 0x0000002a9428723c */ /* 0x040ff00000001888 */
[C---:B------:R-:W-:Y:S08]  /*8290*/  HMMA.16816.F32 R128, R148.reuse, R156, R8 ;  /* 0x0000009c9480723c */ /* 0x040ff00000001808 */
[C---:B------:R-:W-:Y:S08]  /*82a0*/  HMMA.16816.F32 R124, R148.reuse, R158, R12 ;  /* 0x0000009e947c723c */ /* 0x040ff0000000180c */
[C---:B------:R-:W-:Y:S08]  /*82b0*/  HMMA.16816.F32 R64, R148.reuse, R66, R4 ;  /* 0x000000429440723c */ /* 0x040ff00000001804 */
[C---:B------:R-:W-:Y:S08]  /*82c0*/  HMMA.16816.F32 R88, R148.reuse, R90, R24 ;  /* 0x0000005a9458723c */ /* 0x040ff00000001818 */
[----:B------:R-:W-:Y:S01]  /*82d0*/  HMMA.16816.F32 R116, R148, R118, R144 ;  /* 0x000000769474723c */ /* 0x000fe20000001890 */
[----:B------:R-:W-:-:S04]  /*82e0*/  NOP ;  /* 0x0000000000007918 */ /* 0x000fc80000000000 */
[----:B------:R-:W-:-:S15]  /*82f0*/  BRA.U !UP0, `(.L_x_128) ;  /* 0x0000002d08dc7547 */ /* 0x000fde000b800000 */
[----:B------:R-:W-:Y:S01]  /*8300*/  UIADD3 UR7, UPT, UPT, UR19, -0x3, URZ ;  /* 0xfffffffd13077890 */ /* 0x000fe2000fffe0ff */
[----:B------:R-:W-:-:S04]  /*8310*/  DEPBAR.LE SB0, 0x0 ;  /* 0x000080000000791a */ /* 0x000fc80000000000 */
[----:B------:R-:W-:Y:S01]  /*8320*/  UIMAD.WIDE.U32 UR12, UR7, UR8, URZ ;  /* 0x00000008070c72a5 */ /* 0x000fe2000f8e00ff */
[----:B------:R-:W-:Y:S01]  /*8330*/  IMAD.SHL.U32 R185, R184, 0x20, RZ ;  /* 0x00000020b8b97824 */ /* 0x000fe200078e00ff */
[----:B------:R-:W-:Y:S01]  /*8340*/  SHF.R.U32.HI R186, RZ, 0x1, R184 ;  /* 0x00000001ffba7819 */ /* 0x000fe200000116b8 */
[----:B------:R-:W-:Y:S01]  /*8350*/  IMAD.MOV.U32 R28, RZ, RZ, 0x20 ;  /* 0x00000020ff1c7424 */ /* 0x000fe200078e00ff */
[----:B------:R-:W-:Y:S02]  /*8360*/  UIMAD UR7, UR7, UR9, UR13 ;  /* 0x00000009070772a4 */ /* 0x000fe4000f8e020d */
[----:B------:R-:W-:Y:S01]  /*8370*/  USHF.L.U32 UR4, UR12, 0x6, URZ ;  /* 0x000000060c047899 */ /* 0x000fe200080006ff */
[----:B------:R-:W-:Y:S01]  /*8380*/  IMAD.U32 R10, RZ, RZ, UR12 ;  /* 0x0000000cff0a7e24 */ /* 0x000fe2000f8e00ff */
[----:B------:R-:W-:Y:S01]  /*8390*/  USHF.L.U64.HI UR6, UR12, 0x6, UR7 ;  /* 0x000000060c067899 */ /* 0x000fe20008010207 */
[----:B------:R-:W-:Y:S01]  /*83a0*/  LOP3.LUT R185, R185, 0x7c00, RZ, 0xc0, !PT ;  /* 0x00007c00b9b97812 */ /* 0x000fe200078ec0ff */
[----:B------:R-:W-:Y:S01]  /*83b0*/  ULEA UR4, UP0, UR8, UR4, 0x5 ;  /* 0x0000000408047291 */ /* 0x000fe2000f8028ff */
[----:B------:R-:W-:Y:S01]  /*83c0*/  IMAD.U32 R7, RZ, RZ, UR7 ;  /* 0x00000007ff077e24 */ /* 0x000fe2000f8e00ff */
[----:B------:R-:W-:Y:S01]  /*83d0*/  BAR.SYNC.DEFER_BLOCKING 0x0 ;  /* 0x0000000000007b1d */ /* 0x000fe20000010000 */
[----:B------:R-:W-:Y:S01]  /*83e0*/  LEA R6, P5, R10, R194, 0x7 ;  /* 0x000000c20a067211 */ /* 0x000fe200078a38ff */
[----:B------:R-:W-:Y:S01]  /*83f0*/  ULEA.HI.X UR6, UR8, UR6, UR9, 0x5, UP0 ;  /* 0x0000000608067291 */ /* 0x000fe200080f2c09 */
[----:B------:R-:W-:Y:S01]  /*8400*/  LOP3.LUT R9, R186, 0x8, RZ, 0xc0, !PT ;  /* 0x00000008ba097812 */ /* 0x000fe200078ec0ff */
[----:B------:R-:W-:Y:S01]  /*8410*/  IMAD.U32 R5, RZ, RZ, UR4 ;  /* 0x00000004ff057e24 */ /* 0x000fe2000f8e00ff */
[----:B------:R-:W-:Y:S01]  /*8420*/  LEA.HI.X R7, R10, R190, R7, 0x7, P5 ;  /* 0x000000be0a077211 */ /* 0x000fe200028f3c07 */
[----:B------:R-:W-:Y:S01]  /*8430*/  IMAD.U32 R11, RZ, RZ, UR13 ;  /* 0x0000000dff0b7e24 */ /* 0x000fe2000f8e00ff */
[----:B------:R-:W-:Y:S01]  /*8440*/  LOP3.LUT R4, R185, 0x200, R188, 0xf8, !PT ;  /* 0x00000200b9047812 */ /* 0x000fe200078ef8bc */
[----:B------:R-:W-:Y:S01]  /*8450*/  IMAD.U32 R3, RZ, RZ, UR6 ;  /* 0x00000006ff037e24 */ /* 0x000fe2000f8e00ff */
[----:B------:R-:W-:Y:S01]  /*8460*/  LEA R8, P4, R5, R194, 0x1 ;  /* 0x000000c205087211 */ /* 0x000fe200078808ff */
[----:B------:R-:W-:Y:S01]  /*8470*/  UISETP.NE.AND UP0, UPT, UR19, 0x3, UPT ;  /* 0x000000031300788c */ /* 0x000fe2000bf05270 */
[----:B------:R-:W-:-:S02]  /*8480*/  LOP3.LUT R4, R4, R180, R9, 0xf6, !PT ;  /* 0x000000b404047212 */ /* 0x000fc400078ef609 */
[----:B------:R-:W-:Y:S01]  /*8490*/  LEA.HI.X R9, R5, R190, R3, 0x1, P4 ;  /* 0x000000be05097211 */ /* 0x000fe200020f0c03 */
[----:B------:R-:W-:Y:S01]  /*84a0*/  VIADD R3, R181, UR5 ;  /* 0x00000005b5037c36 */ /* 0x000fe20008000000 */
[----:B------:R-:W-:Y:S02]  /*84b0*/  LEA R177, R4, UR5, 0x1 ;  /* 0x0000000504b17c11 */ /* 0x000fe4000f8e08ff */
[----:B------:R-:W-:-:S03]  /*84c0*/  SEL R28, R28, 0xffffffe0, !P6 ;  /* 0xffffffe01c1c7807 */ /* 0x000fc60007000000 */
[--C-:B------:R-:W-:Y:S02]  /*84d0*/  IMAD.IADD R199, R192, 0x1, R177.reuse ;  /* 0x00000001c0c77824 */ /* 0x100fe400078e02b1 */
[C---:B------:R-:W-:Y:S01]  /*84e0*/  IMAD.IADD R200, R28.reuse, 0x1, R177 ;  /* 0x000000011cc87824 */ /* 0x040fe200078e02b1 */
[----:B------:R-:W-:Y:S01]  /*84f0*/  @!PT LDS RZ, [RZ] ;  /* 0x00000000fffff984 */ /* 0x000fe20000000800 */
[----:B------:R-:W-:Y:S01]  /*8500*/  @!PT LDS RZ, [RZ] ;  /* 0x00000000fffff984 */ /* 0x000fe20000000800 */
[----:B------:R-:W-:Y:S01]  /*8510*/  @!PT LDS RZ, [RZ] ;  /* 0x00000000fffff984 */ /* 0x000fe20000000800 */
[----:B------:R-:W-:Y:S01]  /*8520*/  @!P3 LDGSTS.E.BYPASS.LTC128B.128 [R197+0x12000], desc[UR22][R6.64] ;  /* 0x1200000006c5bfae */ /* 0x000fe2000b981a16 */
[C---:B------:R-:W-:Y:S02]  /*8530*/  IMAD.IADD R198, R3.reuse, 0x1, R28 ;  /* 0x0000000103c67824 */ /* 0x040fe400078e021c */
[----:B------:R-:W-:Y:S01]  /*8540*/  IMAD.IADD R192, R3, 0x1, R192 ;  /* 0x0000000103c07824 */ /* 0x000fe200078e02c0 */
[----:B------:R-:W-:Y:S01]  /*8550*/  @P3 STS.128 [R197+0x12000], RZ ;  /* 0x012000ffc5003388 */ /* 0x000fe20000000c00 */
[C---:B------:R-:W-:Y:S02]  /*8560*/  IMAD.IADD R193, R28.reuse, 0x1, R199 ;  /* 0x000000011cc17824 */ /* 0x040fe400078e02c7 */
[----:B------:R-:W-:Y:S01]  /*8570*/  IMAD.IADD R3, R28, 0x1, R192 ;  /* 0x000000011c037824 */ /* 0x000fe200078e02c0 */
        /* <DEDUP_REMOVED lines=29> */
[----:B-1----:R-:W1:Y:S04]  /*8750*/  LDSM.16.M88.4 R4, [R181+UR5+0xd800] ;  /* 0x00d80005b504783b */ /* 0x002e680008000200 */
[----:B------:R-:W-:Y:S04]  /*8760*/  LDSM.16.M88.4 R20, [R200] ;  /* 0x00000000c814783b */ /* 0x000fe80000000200 */
[----:B------:R-:W1:Y:S04]  /*8770*/  LDSM.16.M88.4 R24, [R198+0xc000] ;  /* 0x00c00000c618783b */ /* 0x000e680000000200 */
[----:B--2---:R-:W2:Y:S04]  /*8780*/  LDSM.16.M88.4 R8, [R198+0xc800] ;  /* 0x00c80000c608783b */ /* 0x004ea80000000200 */
[----:B------:R-:W2:Y:S04]  /*8790*/  LDSM.16.M88.4 R168, [R198+0xd000] ;  /* 0x00d00000c6a8783b */ /* 0x000ea80000000200 */
[----:B------:R-:W2:Y:S04]  /*87a0*/  LDSM.16.M88.4 R164, [R198+0xd800] ;  /* 0x00d80000c6a4783b */ /* 0x000ea80000000200 */
[----:B------:R-:W-:Y:S01]  /*87b0*/  LDSM.16.M88.4 R160, [R192+0xc000] ;  /* 0x00c00000c0a0783b */ /* 0x000fe20000000200 */
[C---:B---3--:R-:W-:Y:S03]  /*87c0*/  HMMA.16816.F32 R16, R136.reuse, R12, RZ ;  /* 0x0000000c8810723c */ /* 0x048fe600000018ff */
[----:B------:R-:W-:Y:S04]  /*87d0*/  LDSM.16.M88.4 R132, [R192+0xc800] ;  /* 0x00c80000c084783b */ /* 0x000fe80000000200 */
[----:B------:R-:W-:Y:S01]  /*87e0*/  LDSM.16.M88.4 R32, [R192+0xd000] ;  /* 0x00d00000c020783b */ /* 0x000fe20000000200 */
[C---:B------:R-:W-:Y:S03]  /*87f0*/  HMMA.16816.F32 R12, R136.reuse, R14, RZ ;  /* 0x0000000e880c723c */ /* 0x040fe600000018ff */
[----:B------:R-:W-:Y:S04]  /*8800*/  LDSM.16.M88.4 R28, [R3+0xc000] ;  /* 0x00c00000031c783b */ /* 0x000fe80000000200 */
[----:B------:R-:W-:Y:S01]  /*8810*/  LDSM.16.M88.4 R172, [R181+UR5+0xe800] ;  /* 0x00e80005b5ac783b */ /* 0x000fe20008000200 */
[C---:B----4-:R-:W-:Y:S03]  /*8820*/  HMMA.16816.F32 R156, R136.reuse, R152, RZ ;  /* 0x00000098889c723c */ /* 0x050fe600000018ff */
[----:B------:R-:W0:Y:S05]  /*8830*/  LDGDEPBAR ;  /* 0x00000000000079af */ /* 0x000e2a0000000000 */
[C---:B-----5:R-:W-:Y:S08]  /*8840*/  HMMA.16816.F32 R148, R136.reuse, R144, RZ ;  /* 0x000000908894723c */ /* 0x060ff000000018ff */
[C---:B------:R-:W-:Y:S08]  /*8850*/  HMMA.16816.F32 R152, R136.reuse, R154, RZ ;  /* 0x0000009a8898723c */ /* 0x040ff000000018ff */
[C---:B------:R-:W-:Y:S08]  /*8860*/  HMMA.16816.F32 R144, R136.reuse, R146, RZ ;  /* 0x000000928890723c */ /* 0x040ff000000018ff */
[C---:B-1----:R-:W-:Y:S08]  /*8870*/  HMMA.16816.F32 R140, R136.reuse, R4, RZ ;  /* 0x00000004888c723c */ /* 0x042ff000000018ff */
[----:B------:R-:W-:Y:S01]  /*8880*/  HMMA.16816.F32 R136, R136, R6, RZ ;  /* 0x000000068888723c */ /* 0x000fe200000018ff */
[----:B------:R-:W1:Y:S07]  /*8890*/  LDSM.16.M88.4 R4, [R199] ;  /* 0x00000000c704783b */ /* 0x000e6e0000000200 */
[C---:B------:R-:W-:Y:S08]  /*88a0*/  HMMA.16816.F32 R16, R20.reuse, R24, R16 ;  /* 0x000000181410723c */ /* 0x040ff00000001810 */
[C---:B------:R-:W-:Y:S01]  /*88b0*/  HMMA.16816.F32 R12, R20.reuse, R26, R12 ;  /* 0x0000001a140c723c */ /* 0x040fe2000000180c */
[----:B------:R-:W3:Y:S07]  /*88c0*/  LDSM.16.M88.4 R24, [R192+0xd800] ;  /* 0x00d80000c018783b */ /* 0x000eee0000000200 */
[C---:B--2---:R-:W-:Y:S08]  /*88d0*/  HMMA.16816.F32 R156, R20.reuse, R8, R156 ;  /* 0x00000008149c723c */ /* 0x044ff0000000189c */
[C---:B------:R-:W-:Y:S01]  /*88e0*/  HMMA.16816.F32 R152, R20.reuse, R10, R152 ;  /* 0x0000000a1498723c */ /* 0x040fe20000001898 */
[----:B------:R-:W2:Y:S07]  /*88f0*/  LDSM.16.M88.4 R8, [R193] ;  /* 0x00000000c108783b */ /* 0x000eae0000000200 */
[C---:B------:R-:W-:Y:S08]  /*8900*/  HMMA.16816.F32 R148, R20.reuse, R168, R148 ;  /* 0x000000a81494723c */ /* 0x040ff00000001894 */
[C---:B------:R-:W-:Y:S01]  /*8910*/  HMMA.16816.F32 R144, R20.reuse, R170, R144 ;  /* 0x000000aa1490723c */ /* 0x040fe20000001890 */
[----:B------:R-:W-:Y:S07]  /*8920*/  LDSM.16.M88.4 R168, [R181+UR5+0xf000] ;  /* 0x00f00005b5a8783b */ /* 0x000fee0008000200 */
[C---:B------:R-:W-:Y:S08]  /*8930*/  HMMA.16816.F32 R140, R20.reuse, R164, R140 ;  /* 0x000000a4148c723c */ /* 0x040ff0000000188c */
[----:B------:R-:W-:Y:S01]  /*8940*/  HMMA.16816.F32 R136, R20, R166, R136 ;  /* 0x000000a61488723c */ /* 0x000fe20000001888 */
[----:B------:R-:W4:Y:S04]  /*8950*/  LDSM.16.M88.4 R20, [R3+0xc800] ;  /* 0x00c800000314783b */ /* 0x000f280000000200 */
[----:B------:R-:W-:Y:S03]  /*8960*/  LDSM.16.M88.4 R164, [R198+0xe800] ;  /* 0x00e80000c6a4783b */ /* 0x000fe60000000200 */
[C---:B-1----:R-:W-:Y:S08]  /*8970*/  HMMA.16816.F32 R16, R4.reuse, R160, R16 ;  /* 0x000000a00410723c */ /* 0x042ff00000001810 */
[C---:B------:R-:W-:Y:S01]  /*8980*/  HMMA.16816.F32 R12, R4.reuse, R162, R12 ;  /* 0x000000a2040c723c */ /* 0x040fe2000000180c */
[----:B------:R-:W1:Y:S07]  /*8990*/  LDSM.16.M88.4 R160, [R3+0xd000] ;  /* 0x00d0000003a0783b */ /* 0x000e6e0000000200 */
[C---:B------:R-:W-:Y:S08]  /*89a0*/  HMMA.16816.F32 R156, R4.reuse, R132, R156 ;  /* 0x00000084049c723c */ /* 0x040ff0000000189c */
[C---:B------:R-:W-:Y:S01]  /*89b0*/  HMMA.16816.F32 R152, R4.reuse, R134, R152 ;  /* 0x000000860498723c */ /* 0x040fe20000001898 */
[----:B------:R-:W5:Y:S07]  /*89c0*/  LDSM.16.M88.4 R132, [R3+0xd800] ;  /* 0x00d800000384783b */ /* 0x000f6e0000000200 */
[C---:B------:R-:W-:Y:S08]  /*89d0*/  HMMA.16816.F32 R148, R4.reuse, R32, R148 ;  /* 0x000000200494723c */ /* 0x040ff00000001894 */
[C---:B------:R-:W-:Y:S01]  /*89e0*/  HMMA.16816.F32 R144, R4.reuse, R34, R144 ;  /* 0x000000220490723c */ /* 0x040fe20000001890 */
[----:B------:R-:W-:Y:S07]  /*89f0*/  LDSM.16.M88.4 R32, [R181+UR5+0xf800] ;  /* 0x00f80005b520783b */ /* 0x000fee0008000200 */
[C---:B---3--:R-:W-:Y:S08]  /*8a00*/  HMMA.16816.F32 R140, R4.reuse, R24, R140 ;  /* 0x00000018048c723c */ /* 0x048ff0000000188c */
[----:B------:R-:W-:Y:S01]  /*8a10*/  HMMA.16816.F32 R136, R4, R26, R136 ;  /* 0x0000001a0488723c */ /* 0x000fe20000001888 */
[----:B------:R-:W-:Y:S04]  /*8a20*/  LDSM.16.M88.4 R24, [R177+0x4000] ;  /* 0x00400000b118783b */ /* 0x000fe80000000200 */
[----:B------:R-:W3:Y:S03]  /*8a30*/  LDSM.16.M88.4 R4, [R181+UR5+0xe000] ;  /* 0x00e00005b504783b */ /* 0x000ee60008000200 */
[C---:B--2---:R-:W-:Y:S08]  /*8a40*/  HMMA.16816.F32 R16, R8.reuse, R28, R16 ;  /* 0x0000001c0810723c */ /* 0x044ff00000001810 */
[C---:B------:R-:W-:Y:S01]  /*8a50*/  HMMA.16816.F32 R12, R8.reuse, R30, R12 ;  /* 0x0000001e080c723c */ /* 0x040fe2000000180c */
[----:B------:R-:W-:Y:S07]  /*8a60*/  LDSM.16.M88.4 R28, [R200+0x4000] ;  /* 0x00400000c81c783b */ /* 0x000fee0000000200 */
[C---:B----4-:R-:W-:Y:S08]  /*8a70*/  HMMA.16816.F32 R156, R8.reuse, R20, R156 ;  /* 0x00000014089c723c */ /* 0x050ff0000000189c */
[C---:B------:R-:W-:Y:S01]  /*8a80*/  HMMA.16816.F32 R152, R8.reuse, R22, R152 ;  /* 0x000000160898723c */ /* 0x040fe20000001898 */
[----:B------:R-:W2:Y:S07]  /*8a90*/  LDSM.16.M88.4 R20, [R198+0xe000] ;  /* 0x00e00000c614783b */ /* 0x000eae0000000200 */
[C---:B-1----:R-:W-:Y:S08]  /*8aa0*/  HMMA.16816.F32 R148, R8.reuse, R160, R148 ;  /* 0x000000a00894723c */ /* 0x042ff00000001894 */
[C---:B------:R-:W-:Y:S01]  /*8ab0*/  HMMA.16816.F32 R144, R8.reuse, R162, R144 ;  /* 0x000000a20890723c */ /* 0x040fe20000001890 */
[----:B------:R-:W1:Y:S07]  /*8ac0*/  LDSM.16.M88.4 R160, [R198+0xf000] ;  /* 0x00f00000c6a0783b */ /* 0x000e6e0000000200 */
[C---:B-----5:R-:W-:Y:S08]  /*8ad0*/  HMMA.16816.F32 R140, R8.reuse, R132, R140 ;  /* 0x00000084088c723c */ /* 0x060ff0000000188c */
[----:B------:R-:W-:Y:S01]  /*8ae0*/  HMMA.16816.F32 R136, R8, R134, R136 ;  /* 0x000000860888723c */ /* 0x000fe20000001888 */
[----:B------:R-:W4:Y:S04]  /*8af0*/  LDSM.16.M88.4 R132, [R198+0xf800] ;  /* 0x00f80000c684783b */ /* 0x000f280000000200 */
[----:B------:R-:W-:Y:S03]  /*8b00*/  LDSM.16.M88.4 R8, [R199+0x4000] ;  /* 0x00400000c708783b */ /* 0x000fe60000000200 */
[C---:B---3--:R-:W-:Y:S08]  /*8b10*/  HMMA.16816.F32 R16, R24.reuse, R4, R16 ;  /* 0x000000041810723c */ /* 0x048ff00000001810 */
[C---:B------:R-:W-:Y:S01]  /*8b20*/  HMMA.16816.F32 R12, R24.reuse, R6, R12 ;  /* 0x00000006180c723c */ /* 0x040fe2000000180c */
[----:B------:R-:W3:Y:S07]  /*8b30*/  LDSM.16.M88.4 R4, [R192+0xe000] ;  /* 0x00e00000c004783b */ /* 0x000eee0000000200 */
[C---:B------:R-:W-:Y:S08]  /*8b40*/  HMMA.16816.F32 R156, R24.reuse, R172, R156 ;  /* 0x000000ac189c723c */ /* 0x040ff0000000189c */
[C---:B------:R-:W-:Y:S01]  /*8b50*/  HMMA.16816.F32 R152, R24.reuse, R174, R152 ;  /* 0x000000ae1898723c */ /* 0x040fe20000001898 */
[----:B------:R-:W5:Y:S07]  /*8b60*/  LDSM.16.M88.4 R172, [R192+0xe800] ;  /* 0x00e80000c0ac783b */ /* 0x000f6e0000000200 */
[C---:B------:R-:W-:Y:S08]  /*8b70*/  HMMA.16816.F32 R148, R24.reuse, R168, R148 ;  /* 0x000000a81894723c */ /* 0x040ff00000001894 */
[C---:B------:R-:W-:Y:S01]  /*8b80*/  HMMA.16816.F32 R144, R24.reuse, R170, R144 ;  /* 0x000000aa1890723c */ /* 0x040fe20000001890 */
[----:B------:R-:W-:Y:S07]  /*8b90*/  LDSM.16.M88.4 R168, [R3+0xe000] ;  /* 0x00e0000003a8783b */ /* 0x000fee0000000200 */
[C---:B------:R-:W-:Y:S08]  /*8ba0*/  HMMA.16816.F32 R140, R24.reuse, R32, R140 ;  /* 0x00000020188c723c */ /* 0x040ff0000000188c */
[----:B------:R-:W-:Y:S01]  /*8bb0*/  HMMA.16816.F32 R136, R24, R34, R136 ;  /* 0x000000221888723c */ /* 0x000fe20000001888 */
[----:B------:R-:W5:Y:S04]  /*8bc0*/  LDSM.16.M88.4 R24, [R192+0xf000] ;  /* 0x00f00000c018783b */ /* 0x000f680000000200 */
[----:B------:R-:W-:Y:S03]  /*8bd0*/  LDSM.16.M88.4 R32, [R193+0x4000] ;  /* 0x00400000c120783b */ /* 0x000fe60000000200 */
[C---:B--2---:R-:W-:Y:S08]  /*8be0*/  HMMA.16816.F32 R16, R28.reuse, R20, R16 ;  /* 0x000000141c10723c */ /* 0x044ff00000001810 */
[C---:B------:R-:W-:Y:S01]  /*8bf0*/  HMMA.16816.F32 R12, R28.reuse, R22, R12 ;  /* 0x000000161c0c723c */ /* 0x040fe2000000180c */
[----:B------:R-:W2:Y:S07]  /*8c00*/  LDSM.16.M88.4 R20, [R192+0xf800] ;  /* 0x00f80000c014783b */ /* 0x000eae0000000200 */
[C---:B------:R-:W-:Y:S08]  /*8c10*/  HMMA.16816.F32 R156, R28.reuse, R164, R156 ;  /* 0x000000a41c9c723c */ /* 0x040ff0000000189c */
[C---:B------:R-:W-:Y:S01]  /*8c20*/  HMMA.16816.F32 R152, R28.reuse, R166, R152 ;  /* 0x000000a61c98723c */ /* 0x040fe20000001898 */
[----:B------:R-:W2:Y:S07]  /*8c30*/  LDSM.16.M88.4 R164, [R3+0xe800] ;  /* 0x00e8000003a4783b */ /* 0x000eae0000000200 */
[C---:B-1----:R-:W-:Y:S08]  /*8c40*/  HMMA.16816.F32 R148, R28.reuse, R160, R148 ;  /* 0x000000a01c94723c */ /* 0x042ff00000001894 */
[C---:B------:R-:W-:Y:S01]  /*8c50*/  HMMA.16816.F32 R144, R28.reuse, R162, R144 ;  /* 0x000000a21c90723c */ /* 0x040fe20000001890 */
[----:B------:R-:W1:Y:S07]  /*8c60*/  LDSM.16.M88.4 R160, [R3+0xf000] ;  /* 0x00f0000003a0783b */ /* 0x000e6e0000000200 */
[C---:B----4-:R-:W-:Y:S08]  /*8c70*/  HMMA.16816.F32 R140, R28.reuse, R132, R140 ;  /* 0x000000841c8c723c */ /* 0x050ff0000000188c */
[----:B------:R-:W-:Y:S01]  /*8c80*/  HMMA.16816.F32 R136, R28, R134, R136 ;  /* 0x000000861c88723c */ /* 0x000fe20000001888 */
[----:B------:R-:W4:Y:S04]  /*8c90*/  LDSM.16.M88.4 R132, [R3+0xf800] ;  /* 0x00f800000384783b */ /* 0x000f280000000200 */
[----:B------:R-:W-:Y:S03]  /*8ca0*/  LDSM.16.M88.4 R28, [R181+UR5+0x10000] ;  /* 0x01000005b51c783b */ /* 0x000fe60008000200 */
[C---:B---3--:R-:W-:Y:S08]  /*8cb0*/  HMMA.16816.F32 R16, R8.reuse, R4, R16 ;  /* 0x000000040810723c */ /* 0x048ff00000001810 */
[C---:B------:R-:W-:Y:S01]  /*8cc0*/  HMMA.16816.F32 R12, R8.reuse, R6, R12 ;  /* 0x00000006080c723c */ /* 0x040fe2000000180c */
[----:B------:R-:W3:Y:S04]  /*8cd0*/  LDSM.16.M88.4 R4, [R177+0x8000] ;  /* 0x00800000b104783b */ /* 0x000ee80000000200 */
[----:B------:R-:W-:Y:S03]  /*8ce0*/  LDSM.16.M88.4 R176, [R198+0x10000] ;  /* 0x01000000c6b0783b */ /* 0x000fe60000000200 */
[C---:B-----5:R-:W-:Y:S08]  /*8cf0*/  HMMA.16816.F32 R156, R8.reuse, R172, R156 ;  /* 0x000000ac089c723c */ /* 0x060ff0000000189c */
        /* <DEDUP_REMOVED lines=9> */
[C---:B------:R-:W-:Y:S08]  /*8d90*/  HMMA.16816.F32 R16, R32.reuse, R168, R16 ;  /* 0x000000a82010723c */ /* 0x040ff00000001810 */
        /* <DEDUP_REMOVED lines=10> */
[----:B------:R-:W-:Y:S04]  /*8e40*/  LDSM.16.M88.4 R132, [R199+0x8000] ;  /* 0x00800000c784783b */ /* 0x000fe80000000200 */
[----:B------:R-:W4:Y:S03]  /*8e50*/  LDSM.16.M88.4 R32, [R192+0x10000] ;  /* 0x01000000c020783b */ /* 0x000f260000000200 */
[C---:B---3--:R-:W-:Y:S08]  /*8e60*/  HMMA.16816.F32 R16, R4.reuse, R28, R16 ;  /* 0x0000001c0410723c */ /* 0x048ff00000001810 */
[C---:B------:R-:W-:Y:S01]  /*8e70*/  HMMA.16816.F32 R12, R4.reuse, R30, R12 ;  /* 0x0000001e040c723c */ /* 0x040fe2000000180c */
[----:B------:R-:W-:Y:S07]  /*8e80*/  LDSM.16.M88.4 R28, [R192+0x10800] ;  /* 0x01080000c01c783b */ /* 0x000fee0000000200 */
[C---:B-----5:R-:W-:Y:S08]  /*8e90*/  HMMA.16816.F32 R156, R4.reuse, R24, R156 ;  /* 0x00000018049c723c */ /* 0x060ff0000000189c */
[C---:B------:R-:W-:Y:S01]  /*8ea0*/  HMMA.16816.F32 R152, R4.reuse, R26, R152 ;  /* 0x0000001a0498723c */ /* 0x040fe20000001898 */
[----:B------:R-:W-:Y:S07]  /*8eb0*/  LDSM.16.M88.4 R24, [R192+0x11000] ;  /* 0x01100000c018783b */ /* 0x000fee0000000200 */
[C---:B--2---:R-:W-:Y:S08]  /*8ec0*/  HMMA.16816.F32 R148, R4.reuse, R20, R148 ;  /* 0x000000140494723c */ /* 0x044ff00000001894 */
[C---:B------:R-:W-:Y:S01]  /*8ed0*/  HMMA.16816.F32 R144, R4.reuse, R22, R144 ;  /* 0x000000160490723c */ /* 0x040fe20000001890 */
[----:B------:R-:W-:Y:S07]  /*8ee0*/  LDSM.16.M88.4 R20, [R192+0x11800] ;  /* 0x01180000c014783b */ /* 0x000fee0000000200 */
[C---:B------:R-:W-:Y:S08]  /*8ef0*/  HMMA.16816.F32 R140, R4.reuse, R8, R140 ;  /* 0x00000008048c723c */ /* 0x040ff0000000188c */
[----:B------:R-:W-:Y:S01]  /*8f00*/  HMMA.16816.F32 R136, R4, R10, R136 ;  /* 0x0000000a0488723c */ /* 0x000fe20000001888 */
[----:B------:R-:W-:Y:S04]  /*8f10*/  LDSM.16.M88.4 R8, [R193+0x8000] ;  /* 0x00800000c108783b */ /* 0x000fe80000000200 */
[----:B------:R-:W2:Y:S03]  /*8f20*/  LDSM.16.M88.4 R4, [R3+0x10000] ;  /* 0x010000000304783b */ /* 0x000ea60000000200 */
[C---:B------:R-:W-:Y:S08]  /*8f30*/  HMMA.16816.F32 R16, R172.reuse, R176, R16 ;  /* 0x000000b0ac10723c */ /* 0x040ff00000001810 */
[C---:B------:R-:W-:Y:S08]  /*8f40*/  HMMA.16816.F32 R12, R172.reuse, R178, R12 ;  /* 0x000000b2ac0c723c */ /* 0x040ff0000000180c */
[----:B-1----:R-:W-:Y:S08]  /*8f50*/  HMMA.16816.F32 R140, R172, R160, R140 ;  /* 0x000000a0ac8c723c */ /* 0x002ff0000000188c */
[----:B----4-:R-:W-:Y:S08]  /*8f60*/  HMMA.16816.F32 R16, R132, R32, R16 ;  /* 0x000000208410723c */ /* 0x010ff00000001810 */
[----:B------:R-:W-:Y:S01]  /*8f70*/  HMMA.16816.F32 R136, R172, R162, R136 ;  /* 0x000000a2ac88723c */ /* 0x000fe20000001888 */
[----:B------:R-:W1:Y:S07]  /*8f80*/  LDSM.16.M88.4 R160, [R3+0x10800] ;  /* 0x0108000003a0783b */ /* 0x000e6e0000000200 */
[----:B------:R-:W-:Y:S08]  /*8f90*/  HMMA.16816.F32 R12, R132, R34, R12 ;  /* 0x00000022840c723c */ /* 0x000ff0000000180c */
[C---:B------:R-:W-:Y:S08]  /*8fa0*/  HMMA.16816.F32 R156, R172.reuse, R168, R156 ;  /* 0x000000a8ac9c723c */ /* 0x040ff0000000189c */
[----:B------:R-:W-:Y:S08]  /*8fb0*/  HMMA.16816.F32 R148, R172, R164, R148 ;  /* 0x000000a4ac94723c */ /* 0x000ff00000001894 */
[----:B--2---:R-:W-:Y:S01]  /*8fc0*/  HMMA.16816.F32 R16, R8, R4, R16 ;  /* 0x000000040810723c */ /* 0x004fe20000001810 */
[----:B------:R-:W-:-:S05]  /*8fd0*/  IMAD.SHL.U32 R4, R184, 0x2, RZ ;  /* 0x00000002b8047824 */ /* 0x000fca00078e00ff */
[----:B------:R-:W-:Y:S02]  /*8fe0*/  LOP3.LUT R4, R4, 0x6, RZ, 0xc0, !PT ;  /* 0x0000000604047812 */ /* 0x000fe400078ec0ff */
[C---:B------:R-:W-:Y:S08]  /*8ff0*/  HMMA.16816.F32 R152, R172.reuse, R170, R152 ;  /* 0x000000aaac98723c */ /* 0x040ff00000001898 */
[----:B------:R-:W-:Y:S08]  /*9000*/  HMMA.16816.F32 R144, R172, R166, R144 ;  /* 0x000000a6ac90723c */ /* 0x000ff00000001890 */
[----:B------:R-:W-:Y:S01]  /*9010*/  HMMA.16816.F32 R140, R132, R20, R140 ;  /* 0x00000014848c723c */ /* 0x000fe2000000188c */
[----:B------:R-:W-:-:S04]  /*9020*/  IMAD.U32 R21, RZ, RZ, UR19 ;  /* 0x00000013ff157e24 */ /* 0x000fc8000f8e00ff */
[----:B------:R-:W-:-:S03]  /*9030*/  IMAD R21, R21, 0x40, R4 ;  /* 0x0000004015157824 */ /* 0x000fc600078e0204 */
[----:B------:R-:W-:Y:S01]  /*9040*/  HMMA.16816.F32 R12, R8, R6, R12 ;  /* 0x00000006080c723c */ /* 0x000fe2000000180c */
[----:B------:R-:W2:Y:S07]  /*9050*/  LDSM.16.M88.4 R4, [R3+0x11000] ;  /* 0x011000000304783b */ /* 0x000eae0000000200 */
[----:B------:R-:W-:Y:S01]  /*9060*/  HMMA.16816.F32 R156, R132, R28, R156 ;  /* 0x0000001c849c723c */ /* 0x000fe2000000189c */
[----:B------:R-:W-:-:S07]  /*9070*/  VIADD R29, R21, 0xffffff49 ;  /* 0xffffff49151d7836 */ /* 0x000fce0000000000 */
[----:B------:R-:W-:Y:S01]  /*9080*/  HMMA.16816.F32 R148, R132, R24, R148 ;  /* 0x000000188494723c */ /* 0x000fe20000001894 */
[----:B------:R-:W-:-:S05]  /*9090*/  VIADD R25, R21, 0xffffff40 ;  /* 0xffffff4015197836 */ /* 0x000fca0000000000 */
[C---:B------:R-:W-:Y:S02]  /*90a0*/  ISETP.GE.AND P5, PT, R25.reuse, R2, PT ;  /* 0x000000021900720c */ /* 0x040fe40003fa6270 */
[----:B------:R-:W-:Y:S01]  /*90b0*/  HMMA.16816.F32 R152, R132, R30, R152 ;  /* 0x0000001e8498723c */ /* 0x000fe20000001898 */
[----:B------:R-:W-:-:S04]  /*90c0*/  ISETP.GE.AND P4, PT, R25, R0, PT ;  /* 0x000000001900720c */ /* 0x000fc80003f86270 */
[----:B------:R-:W-:-:S03]  /*90d0*/  FSEL R20, R18, -INF , !P4 ;  /* 0xff80000012147808 */ /* 0x000fc60006000000 */
[----:B------:R-:W-:Y:S01]  /*90e0*/  HMMA.16816.F32 R144, R132, R26, R144 ;  /* 0x0000001a8490723c */ /* 0x000fe20000001890 */
[----:B------:R-:W-:-:S05]  /*90f0*/  VIADD R27, R21, 0xffffff41 ;  /* 0xffffff41151b7836 */ /* 0x000fca0000000000 */
[C---:B------:R-:W-:Y:S02]  /*9100*/  ISETP.GE.AND P4, PT, R27.reuse, R0, PT ;  /* 0x000000001b00720c */ /* 0x040fe40003f86270 */
[----:B------:R-:W-:Y:S01]  /*9110*/  HMMA.16816.F32 R136, R132, R22, R136 ;  /* 0x000000168488723c */ /* 0x000fe20000001888 */
[----:B------:R-:W-:Y:S02]  /*9120*/  FSEL R23, R16, -INF , !P5 ;  /* 0xff80000010177808 */ /* 0x000fe40006800000 */
[-C--:B------:R-:W-:Y:S01]  /*9130*/  ISETP.GE.AND P5, PT, R27, R2.reuse, PT ;  /* 0x000000021b00720c */ /* 0x080fe20003fa6270 */
[----:B------:R-:W-:Y:S01]  /*9140*/  VIADD R27, R21, 0xffffff48 ;  /* 0xffffff48151b7836 */ /* 0x000fe20000000000 */
[----:B------:R-:W-:Y:S02]  /*9150*/  FSEL R22, R19, -INF , !P4 ;  /* 0xff80000013167808 */ /* 0x000fe40006000000 */
[----:B------:R-:W-:Y:S01]  /*9160*/  FSEL R25, R17, -INF , !P5 ;  /* 0xff80000011197808 */ /* 0x000fe20006800000 */
[----:B-1----:R-:W-:Y:S01]  /*9170*/  HMMA.16816.F32 R156, R8, R160, R156 ;  /* 0x000000a0089c723c */ /* 0x002fe2000000189c */
[----:B------:R1:W3:Y:S01]  /*9180*/  LDSM.16.M88.4 R16, [R3+0x11800] ;  /* 0x011800000310783b */ /* 0x0002e20000000200 */
[----:B------:R-:W-:Y:S01]  /*9190*/  ISETP.GE.AND P5, PT, R27, R2, PT ;  /* 0x000000021b00720c */ /* 0x000fe20003fa6270 */
[----:B------:R-:W-:-:S04]  /*91a0*/  DEPBAR.LE SB0, 0x0 ;  /* 0x000080000000791a */ /* 0x000fc80000000000 */
[----:B------:R-:W-:Y:S01]  /*91b0*/  BAR.SYNC.DEFER_BLOCKING 0x0 ;  /* 0x0000000000007b1d */ /* 0x000fe20000010000 */
[----:B------:R-:W-:Y:S01]  /*91c0*/  ISETP.GE.AND P4, PT, R27, R0, PT ;  /* 0x000000001b00720c */ /* 0x000fe20003f86270 */
[C---:B------:R-:W-:Y:S01]  /*91d0*/  HMMA.16816.F32 R152, R8.reuse, R162, R152 ;  /* 0x000000a20898723c */ /* 0x040fe20000001898 */
[----:B------:R-:W-:Y:S02]  /*91e0*/  FSEL R27, R12, -INF , !P5 ;  /* 0xff8000000c1b7808 */ /* 0x000fe40006800000 */
[----:B------:R-:W-:Y:S02]  /*91f0*/  FSEL R14, R14, -INF , !P4 ;  /* 0xff8000000e0e7808 */ /* 0x000fe40006000000 */
[C---:B------:R-:W-:Y:S02]  /*9200*/  ISETP.GE.AND P5, PT, R29.reuse, R2, PT ;  /* 0x000000021d00720c */ /* 0x040fe40003fa6270 */
[----:B------:R-:W-:Y:S01]  /*9210*/  ISETP.GE.AND P4, PT, R29, R0, PT ;  /* 0x000000001d00720c */ /* 0x000fe20003f86270 */
[----:B------:R-:W-:Y:S01]  /*9220*/  VIADD R29, R21, 0xffffff50 ;  /* 0xffffff50151d7836 */ /* 0x000fe20000000000 */
[----:B------:R-:W-:Y:S01]  /*9230*/  FSEL R13, R13, -INF , !P5 ;  /* 0xff8000000d0d7808 */ /* 0x000fe20006800000 */
[C---:B--2---:R-:W-:Y:S01]  /*9240*/  HMMA.16816.F32 R148, R8.reuse, R4, R148 ;  /* 0x000000040894723c */ /* 0x044fe20000001894 */
[----:B------:R-:W-:Y:S01]  /*9250*/  FSEL R24, R15, -INF , !P4 ;  /* 0xff8000000f187808 */ /* 0x000fe20006000000 */
[----:B------:R-:W-:Y:S01]  /*9260*/  VIADD R15, R21, 0xffffff51 ;  /* 0xffffff51150f7836 */ /* 0x000fe20000000000 */
[----:B------:R-:W-:Y:S01]  /*9270*/  ISETP.GE.AND P5, PT, R29, R2, PT ;  /* 0x000000021d00720c */ /* 0x000fe20003fa6270 */
[----:B------:R-:W-:Y:S01]  /*9280*/  VIADD R5, R21, 0xffffff59 ;  /* 0xffffff5915057836 */ /* 0x000fe20000000000 */
[----:B------:R-:W-:Y:S01]  /*9290*/  ISETP.GE.AND P4, PT, R29, R0, PT ;  /* 0x000000001d00720c */ /* 0x000fe20003f86270 */
[----:B-1----:R-:W-:Y:S01]  /*92a0*/  VIADD R3, R21, 0xffffff58 ;  /* 0xffffff5815037836 */ /* 0x002fe20000000000 */
[----:B------:R-:W-:Y:S01]  /*92b0*/  FSEL R173, R156, -INF , !P5 ;  /* 0xff8000009cad7808 */ /* 0x000fe20006800000 */
[----:B------:R-:W-:Y:S01]  /*92c0*/  HMMA.16816.F32 R144, R8, R6, R144 ;  /* 0x000000060890723c */ /* 0x000fe20000001890 */
[----:B------:R-:W-:-:S02]  /*92d0*/  FSEL R176, R158, -INF , !P4 ;  /* 0xff8000009eb07808 */ /* 0x000fc40006000000 */
[C---:B------:R-:W-:Y:S02]  /*92e0*/  ISETP.GE.AND P5, PT, R15.reuse, R2, PT ;  /* 0x000000020f00720c */ /* 0x040fe40003fa6270 */
[----:B------:R-:W-:Y:S02]  /*92f0*/  ISETP.GE.AND P4, PT, R15, R0, PT ;  /* 0x000000000f00720c */ /* 0x000fe40003f86270 */
[----:B------:R-:W-:Y:S02]  /*9300*/  FSEL R179, R157, -INF , !P5 ;  /* 0xff8000009db37808 */ /* 0x000fe40006800000 */
[----:B------:R-:W-:Y:S02]  /*9310*/  FSEL R200, R159, -INF , !P4 ;  /* 0xff8000009fc87808 */ /* 0x000fe40006000000 */
[C---:B------:R-:W-:Y:S02]  /*9320*/  ISETP.GE.AND P5, PT, R3.reuse, R2, PT ;  /* 0x000000020300720c */ /* 0x040fe40003fa6270 */
[----:B------:R-:W-:Y:S01]  /*9330*/  ISETP.GE.AND P4, PT, R3, R0, PT ;  /* 0x000000000300720c */ /* 0x000fe20003f86270 */
[----:B------:R-:W-:Y:S01]  /*9340*/  VIADD R3, R21, 0xffffff60 ;  /* 0xffffff6015037836 */ /* 0x000fe20000000000 */
[----:B------:R-:W-:Y:S01]  /*9350*/  FSEL R177, R152, -INF , !P5 ;  /* 0xff80000098b17808 */ /* 0x000fe20006800000 */
[----:B---3--:R-:W-:Y:S01]  /*9360*/  HMMA.16816.F32 R140, R8, R16, R140 ;  /* 0x00000010088c723c */ /* 0x008fe2000000188c */
[----:B------:R-:W-:-:S02]  /*9370*/  FSEL R178, R154, -INF , !P4 ;  /* 0xff8000009ab27808 */ /* 0x000fc40006000000 */
[C---:B------:R-:W-:Y:S02]  /*9380*/  ISETP.GE.AND P5, PT, R5.reuse, R2, PT ;  /* 0x000000020500720c */ /* 0x040fe40003fa6270 */
[----:B------:R-:W-:Y:S01]  /*9390*/  ISETP.GE.AND P4, PT, R5, R0, PT ;  /* 0x000000000500720c */ /* 0x000fe20003f86270 */
[----:B------:R-:W-:Y:S01]  /*93a0*/  VIADD R5, R21, 0xffffff61 ;  /* 0xffffff6115057836 */ /* 0x000fe20000000000 */
[----:B------:R-:W-:Y:S01]  /*93b0*/  FSEL R175, R153, -INF , !P5 ;  /* 0xff80000099af7808 */ /* 0x000fe20006800000 */
[----:B------:R-:W-:Y:S01]  /*93c0*/  HMMA.16816.F32 R136, R8, R18, R136 ;  /* 0x000000120888723c */ /* 0x000fe20000001888 */
[----:B------:R-:W-:Y:S02]  /*93d0*/  FSEL R198, R155, -INF , !P4 ;  /* 0xff8000009bc67808 */ /* 0x000fe40006000000 */
[C---:B------:R-:W-:Y:S02]  /*93e0*/  ISETP.GE.AND P5, PT, R3.reuse, R2, PT ;  /* 0x000000020300720c */ /* 0x040fe40003fa6270 */
[----:B------:R-:W-:Y:S01]  /*93f0*/  ISETP.GE.AND P4, PT, R3, R0, PT ;  /* 0x000000000300720c */ /* 0x000fe20003f86270 */
[----:B------:R-:W-:Y:S01]  /*9400*/  VIADD R3, R21, 0xffffff69 ;  /* 0xffffff6915037836 */ /* 0x000fe20000000000 */
[----:B------:R-:W-:-:S02]  /*9410*/  FSEL R161, R148, -INF , !P5 ;  /* 0xff80000094a17808 */ /* 0x000fc40006800000 */
[----:B------:R-:W-:Y:S02]  /*9420*/  FSEL R162, R150, -INF , !P4 ;  /* 0xff80000096a27808 */ /* 0x000fe40006000000 */
[C---:B------:R-:W-:Y:S02]  /*9430*/  ISETP.GE.AND P5, PT, R5.reuse, R2, PT ;  /* 0x000000020500720c */ /* 0x040fe40003fa6270 */
[----:B------:R-:W-:Y:S01]  /*9440*/  ISETP.GE.AND P4, PT, R5, R0, PT ;  /* 0x000000000500720c */ /* 0x000fe20003f86270 */
[----:B------:R-:W-:Y:S01]  /*9450*/  VIADD R5, R21, 0xffffff68 ;  /* 0xffffff6815057836 */ /* 0x000fe20000000000 */
[----:B------:R-:W-:Y:S02]  /*9460*/  FSEL R163, R149, -INF , !P5 ;  /* 0xff80000095a37808 */ /* 0x000fe40006800000 */
[----:B------:R-:W-:Y:S02]  /*9470*/  FSEL R192, R151, -INF , !P4 ;  /* 0xff80000097c07808 */ /* 0x000fe40006000000 */
[----:B------:R-:W-:-:S02]  /*9480*/  ISETP.GE.AND P5, PT, R5, R2, PT ;  /* 0x000000020500720c */ /* 0x000fc40003fa6270 */
[----:B------:R-:W-:Y:S01]  /*9490*/  ISETP.GE.AND P4, PT, R5, R0, PT ;  /* 0x000000000500720c */ /* 0x000fe20003f86270 */
[----:B------:R-:W-:Y:S01]  /*94a0*/  VIADD R5, R21, 0xffffff71 ;  /* 0xffffff7115057836 */ /* 0x000fe20000000000 */
[----:B------:R-:W-:Y:S02]  /*94b0*/  FSEL R159, R144, -INF , !P5 ;  /* 0xff800000909f7808 */ /* 0x000fe40006800000 */
        /* <DEDUP_REMOVED lines=8> */
[C---:B------:R-:W-:Y:S01]  /*9540*/  VIADD R3, R21.reuse, 0xffffff78 ;  /* 0xffffff7815037836 */ /* 0x040fe20000000000 */
[----:B------:R-:W-:Y:S01]  /*9550*/  FSEL R157, R140, -INF , !P5 ;  /* 0xff8000008c9d7808 */ /* 0x000fe20006800000 */
[----:B------:R-:W-:Y:S01]  /*9560*/  VIADD R21, R21, 0xffffff79 ;  /* 0xffffff7915157836 */ /* 0x000fe20000000000 */
[----:B------:R-:W-:Y:S02]  /*9570*/  FSEL R154, R142, -INF , !P4 ;  /* 0xff8000008e9a7808 */ /* 0x000fe40006000000 */
[----:B------:R-:W-:-:S02]  /*9580*/  ISETP.GE.AND P5, PT, R5, R2, PT ;  /* 0x000000020500720c */ /* 0x000fc40003fa6270 */
[----:B------:R-:W-:Y:S02]  /*9590*/  ISETP.GE.AND P4, PT, R5, R0, PT ;  /* 0x000000000500720c */ /* 0x000fe40003f86270 */
[----:B------:R-:W-:Y:S02]  /*95a0*/  FSEL R155, R141, -INF , !P5 ;  /* 0xff8000008d9b7808 */ /* 0x000fe40006800000 */
[----:B------:R-:W-:Y:S02]  /*95b0*/  FSEL R152, R143, -INF , !P4 ;  /* 0xff8000008f987808 */ /* 0x000fe40006000000 */
[-C--:B------:R-:W-:Y:S02]  /*95c0*/  ISETP.GE.AND P5, PT, R3, R2.reuse, PT ;  /* 0x000000020300720c */ /* 0x080fe40003fa6270 */
[----:B------:R-:W-:Y:S02]  /*95d0*/  ISETP.GE.AND P4, PT, R21, R2, PT ;  /* 0x000000021500720c */ /* 0x000fe40003f86270 */
[----:B------:R-:W-:-:S02]  /*95e0*/  FSEL R153, R136, -INF , !P5 ;  /* 0xff80000088997808 */ /* 0x000fc40006800000 */
[----:B------:R-:W-:Y:S02]  /*95f0*/  FSEL R151, R137, -INF , !P4 ;  /* 0xff80000089977808 */ /* 0x000fe40006000000 */
[-C--:B------:R-:W-:Y:S02]  /*9600*/  ISETP.GE.AND P5, PT, R3, R0.reuse, PT ;  /* 0x000000000300720c */ /* 0x080fe40003fa6270 */
[----:B------:R-:W-:Y:S02]  /*9610*/  ISETP.GE.AND P4, PT, R21, R0, PT ;  /* 0x000000001500720c */ /* 0x000fe40003f86270 */
[----:B------:R-:W-:Y:S02]  /*9620*/  FSEL R150, R138, -INF , !P5 ;  /* 0xff8000008a967808 */ /* 0x000fe40006800000 */
[----:B------:R-:W-:Y:S01]  /*9630*/  FSEL R148, R139, -INF , !P4 ;  /* 0xff8000008b947808 */ /* 0x000fe20006000000 */
[----:B------:R-:W-:Y:S08]  /*9640*/  BRA.U !UP0, `(.L_x_133) ;  /* 0x0000000108cc7547 */ /* 0x000ff0000b800000 */
        /* <DEDUP_REMOVED lines=48> */
.L_x_135:
[----:B------:R3:W-:Y:S02]  /*9950*/  STS.128 [R197+0x11000], RZ ;  /* 0x011000ffc5007388 */ /* 0x0007e40000000c00 */
.L_x_136:
[----:B------:R-:W-:Y:S05]  /*9960*/  BSYNC.RECONVERGENT B0 ;  /* 0x0000000000007941 */ /* 0x000fea0003800200 */
.L_x_134:
[----:B------:R-:W0:Y:S02]  /*9970*/  LDGDEPBAR ;  /* 0x00000000000079af */ /* 0x000e240000000000 */
.L_x_133:
[----:B------:R-:W-:Y:S01]  /*9980*/  FMNMX3.FTZ R2, R191, R23, R25, !PT ;  /* 0x00000017bf027276 */ /* 0x000fe20007810019 */
[----:B------:R-:W4:Y:S01]  /*9990*/  LDCU UR4, c[0x0][0x45c] ;  /* 0x00008b80ff0477ac */ /* 0x000f220008000800 */
[----:B-12---:R-:W-:Y:S01]  /*99a0*/  FMNMX3.FTZ R7, R189, R20, R22, !PT ;  /* 0x00000014bd077276 */ /* 0x006fe20007810016 */
[----:B------:R-:W-:Y:S01]  /*99b0*/  LDSM.16.MT88.4 R140, [R187+0x12800] ;  /* 0x01280000bb8c783b */ /* 0x000fe20000004200 */
[----:B------:R-:W-:Y:S01]  /*99c0*/  FMNMX3.FTZ R2, R2, R27, R13, !PT ;  /* 0x0000001b02027276 */ /* 0x000fe2000781000d */
[----:B------:R-:W-:Y:S01]  /*99d0*/  UIADD3 UR6, UPT, UPT, UR19, -0x4, URZ ;  /* 0xfffffffc13067890 */ /* 0x000fe2000fffe0ff */
[----:B------:R-:W-:Y:S02]  /*99e0*/  FMNMX3.FTZ R7, R7, R14, R24, !PT ;  /* 0x0000000e07077276 */ /* 0x000fe40007810018 */
[----:B------:R-:W-:Y:S02]  /*99f0*/  FMNMX3.FTZ R2, R2, R173, R179, !PT ;  /* 0x000000ad02027276 */ /* 0x000fe400078100b3 */
[----:B------:R-:W-:-:S02]  /*9a00*/  FMNMX3.FTZ R7, R7, R176, R200, !PT ;  /* 0x000000b007077276 */ /* 0x000fc400078100c8 */
[----:B------:R-:W-:Y:S02]  /*9a10*/  FMNMX3.FTZ R2, R2, R177, R175, !PT ;  /* 0x000000b102027276 */ /* 0x000fe400078100af */
[----:B------:R-:W-:Y:S02]  /*9a20*/  FMNMX3.FTZ R7, R7, R178, R198, !PT ;  /* 0x000000b207077276 */ /* 0x000fe400078100c6 */
[----:B------:R-:W-:Y:S02]  /*9a30*/  FMNMX3.FTZ R2, R2, R161, R163, !PT ;  /* 0x000000a102027276 */ /* 0x000fe400078100a3 */
[----:B------:R-:W-:Y:S02]  /*9a40*/  FMNMX3.FTZ R7, R7, R162, R192, !PT ;  /* 0x000000a207077276 */ /* 0x000fe400078100c0 */
[----:B------:R-:W-:Y:S02]  /*9a50*/  FMNMX3.FTZ R2, R2, R159, R145, !PT ;  /* 0x0000009f02027276 */ /* 0x000fe40007810091 */
[----:B------:R-:W-:-:S02]  /*9a60*/  FMNMX3.FTZ R7, R7, R158, R160, !PT ;  /* 0x0000009e07077276 */ /* 0x000fc400078100a0 */
[----:B------:R-:W-:Y:S02]  /*9a70*/  FMNMX3.FTZ R2, R2, R157, R155, !PT ;  /* 0x0000009d02027276 */ /* 0x000fe4000781009b */
[----:B------:R-:W-:Y:S02]  /*9a80*/  FMNMX3.FTZ R7, R7, R154, R152, !PT ;  /* 0x0000009a07077276 */ /* 0x000fe40007810098 */
[----:B------:R-:W-:Y:S02]  /*9a90*/  FMNMX3.FTZ R2, R2, R153, R151, !PT ;  /* 0x0000009902027276 */ /* 0x000fe40007810097 */
[----:B------:R-:W-:Y:S02]  /*9aa0*/  FMNMX3.FTZ R7, R7, R150, R148, !PT ;  /* 0x0000009607077276 */ /* 0x000fe40007810094 */
[----:B------:R-:W-:Y:S01]  /*9ab0*/  SEL R169, R182, 0xffffffe0, !P6 ;  /* 0xffffffe0b6a97807 */ /* 0x000fe20007000000 */
[----:B------:R-:W1:Y:S01]  /*9ac0*/  SHFL.BFLY PT, R5, R2, 0x2, 0x1f ;  /* 0x0c401f0002057f89 */ /* 0x000e6200000e0000 */
[----:B------:R-:W-:-:S02]  /*9ad0*/  IADD3 R16, PT, PT, R187, 0x12000, RZ ;  /* 0x00012000bb107810 */ /* 0x000fc40007ffe0ff */
[----:B------:R-:W-:Y:S01]  /*9ae0*/  IADD3 R171, PT, PT, R169, R187, RZ ;  /* 0x000000bba9ab7210 */ /* 0x000fe20007ffe0ff */
[----:B------:R-:W2:Y:S01]  /*9af0*/  SHFL.BFLY PT, R0, R7, 0x2, 0x1f ;  /* 0x0c401f0007007f89 */ /* 0x000ea200000e0000 */
[----:B------:R-:W-:Y:S02]  /*9b00*/  IADD3 R170, PT, PT, R187, 0x12040, RZ ;  /* 0x00012040bbaa7810 */ /* 0x000fe40007ffe0ff */
[----:B------:R-:W-:Y:S01]  /*9b10*/  @P0 IADD3 R170, PT, PT, R16, -0x40, RZ ;  /* 0xffffffc010aa0810 */ /* 0x000fe20007ffe0ff */
[----:B------:R-:W-:Y:S03]  /*9b20*/  LDSM.16.MT88.4 R136, [R171+0x12800] ;  /* 0x01280000ab88783b */ /* 0x000fe60000004200 */
[----:B------:R-:W-:Y:S01]  /*9b30*/  IADD3 R169, PT, PT, R169, R170, RZ ;  /* 0x000000aaa9a97210 */ /* 0x000fe20007ffe0ff */
[----:B------:R-:W-:Y:S01]  /*9b40*/  LDSM.16.MT88.4 R28, [R170] ;  /* 0x00000000aa1c783b */ /* 0x000fe20000004200 */
[----:B-1----:R-:W-:-:S02]  /*9b50*/  FMNMX.FTZ R5, R2, R5, !PT ;  /* 0x0000000502057209 */ /* 0x002fc40007810000 */
        /* <DEDUP_REMOVED lines=12> */
[----:B------:R-:W-:Y:S01]  /*9c20*/  FFMA.FTZ R168, R23, UR4, -R156 ;  /* 0x0000000417a87c23 */ /* 0x000fe2000801089c */
[----:B------:R-:W-:Y:S01]  /*9c30*/  FSEL R6, R3, RZ, P1 ;  /* 0x000000ff03067208 */ /* 0x000fe20000800000 */
[----:B------:R-:W-:Y:S01]  /*9c40*/  FADD.FTZ R4, R191, -R4 ;  /* 0x80000004bf047221 */ /* 0x000fe20000010000 */
[----:B------:R-:W-:Y:S01]  /*9c50*/  FFMA.FTZ R135, R25, UR4, -R156 ;  /* 0x0000000419877c23 */ /* 0x000fe2000801089c */
[--C-:B------:R-:W-:Y:S01]  /*9c60*/  FFMA.FTZ R134, R20, UR4, -R149.reuse ;  /* 0x0000000414867c23 */ /* 0x100fe20008010895 */
[--C-:B------:R-:W-:Y:S01]  /*9c70*/  FFMA.FTZ R2, R22, UR4, -R149.reuse ;  /* 0x0000000416027c23 */ /* 0x100fe20008010895 */
[----:B------:R-:W-:Y:S01]  /*9c80*/  FADD.FTZ R6, R189, -R6 ;  /* 0x80000006bd067221 */ /* 0x000fe20000010000 */
[----:B------:R-:W1:Y:S01]  /*9c90*/  LDSM.16.MT88.4 R20, [R171+0x12000] ;  /* 0x01200000ab14783b */ /* 0x000e620000004200 */
        /* <DEDUP_REMOVED lines=11> */
[--C-:B------:R-:W-:Y:S01]  /*9d50*/  FFMA.FTZ R175, R175, UR4, -R156.reuse ;  /* 0x00000004afaf7c23 */ /* 0x100fe2000801089c */
[--C-:B------:R-:W-:Y:S01]  /*9d60*/  FFMA.FTZ R176, R176, UR4, -R149.reuse ;  /* 0x00000004b0b07c23 */ /* 0x100fe20008010895 */
[--C-:B------:R-:W-:Y:S01]  /*9d70*/  FFMA.FTZ R177, R200, UR4, -R149.reuse ;  /* 0x00000004c8b17c23 */ /* 0x100fe20008010895 */
[----:B------:R-:W2:Y:S01]  /*9d80*/  MUFU.EX2 R135, R135 ;  /* 0x0000008700877308 */ /* 0x000ea20000000800 */
[--C-:B------:R-:W-:Y:S01]  /*9d90*/  FFMA.FTZ R178, R178, UR4, -R149.reuse ;  /* 0x00000004b2b27c23 */ /* 0x100fe20008010895 */
        /* <DEDUP_REMOVED lines=14> */
[----:B------:R-:W4:Y:S01]  /*9e80*/  MUFU.EX2 R133, R133 ;  /* 0x0000008500857308 */ /* 0x000f220000000800 */
[----:B--2---:R-:W-:Y:S01]  /*9e90*/  F2FP.F16.F32.PACK_AB R4, R135, R168 ;  /* 0x000000a88704723e */ /* 0x004fe200000000ff */
[----:B------:R-:W-:Y:S01]  /*9ea0*/  LDSM.16.MT88.4 R160, [R187+0x17800] ;  /* 0x01780000bba0783b */ /* 0x000fe20000004200 */
[----:B------:R-:W-:Y:S01]  /*9eb0*/  FFMA.FTZ R209, R151, UR4, -R156 ;  /* 0x0000000497d17c23 */ /* 0x000fe2000801089c */
[--C-:B------:R-:W-:Y:S01]  /*9ec0*/  FFMA.FTZ R210, R154, UR4, -R149.reuse ;  /* 0x000000049ad27c23 */ /* 0x100fe20008010895 */
[--C-:B------:R-:W-:Y:S01]  /*9ed0*/  FFMA.FTZ R211, R152, UR4, -R149.reuse ;  /* 0x0000000498d37c23 */ /* 0x100fe20008010895 */
[--C-:B------:R-:W-:Y:S01]  /*9ee0*/  FFMA.FTZ R212, R150, UR4, -R149.reuse ;  /* 0x0000000496d47c23 */ /* 0x100fe20008010895 */
[----:B------:R-:W-:Y:S01]  /*9ef0*/  FFMA.FTZ R213, R148, UR4, -R149 ;  /* 0x0000000494d57c23 */ /* 0x000fe20008010895 */
[----:B------:R-:W-:Y:S01]  /*9f00*/  MUFU.EX2 R134, R134 ;  /* 0x0000008600867308 */ /* 0x000fe20000000800 */
[----:B------:R-:W-:Y:S04]  /*9f10*/  LDSM.16.MT88.4 R148, [R170+0x3800] ;  /* 0x00380000aa94783b */ /* 0x000fe80000004200 */
[----:B------:R-:W-:Y:S03]  /*9f20*/  LDSM.16.MT88.4 R156, [R171+0x15800] ;  /* 0x01580000ab9c783b */ /* 0x000fe60000004200 */
[----:B------:R-:W2:Y:S01]  /*9f30*/  MUFU.EX2 R2, R2 ;  /* 0x0000000200027308 */ /* 0x000ea20000000800 */
[----:B----4-:R-:W-:Y:S01]  /*9f40*/  F2FP.F16.F32.PACK_AB R6, R133, R164 ;  /* 0x000000a48506723e */ /* 0x010fe200000000ff */
[----:B------:R-:W-:Y:S06]  /*9f50*/  LDSM.16.MT88.4 R152, [R170+0x1800] ;  /* 0x00180000aa98783b */ /* 0x000fec0000004200 */
[----:B------:R-:W-:Y:S08]  /*9f60*/  MUFU.EX2 R0, R0 ;  /* 0x0000000000007308 */ /* 0x000ff00000000800 */
[----:B------:R-:W4:Y:S01]  /*9f70*/  MUFU.EX2 R165, R165 ;  /* 0x000000a500a57308 */ /* 0x000f220000000800 */
[----:B--2---:R-:W-:-:S07]  /*9f80*/  F2FP.F16.F32.PACK_AB R5, R2, R134 ;  /* 0x000000860205723e */ /* 0x004fce00000000ff */
[----:B------:R-:W2:Y:S08]  /*9f90*/  MUFU.EX2 R167, R167 ;  /* 0x000000a700a77308 */ /* 0x000eb00000000800 */
[----:B------:R-:W5:Y:S01]  /*9fa0*/  MUFU.EX2 R166, R166 ;  /* 0x000000a600a67308 */ /* 0x000f620000000800 */
[----:B----4-:R-:W-:-:S07]  /*9fb0*/  F2FP.F16.F32.PACK_AB R7, R165, R0 ;  /* 0x00000000a507723e */ /* 0x010fce00000000ff */
[----:B------:R-:W-:Y:S01]  /*9fc0*/  MUFU.EX2 R173, R173 ;  /* 0x000000ad00ad7308 */ /* 0x000fe20000000800 */
[-C--:B--2---:R-:W-:Y:S01]  /*9fd0*/  FMUL.FTZ R16, R36, R167.reuse ;  /* 0x000000a724107220 */ /* 0x084fe20000410000 */
        /* <DEDUP_REMOVED lines=11> */
[----:B------:R-:W2:Y:S01]  /*a090*/  LDSM.16.MT88.4 R36, [R169] ;  /* 0x00000000a924783b */ /* 0x000ea20000004200 */
[-C--:B------:R-:W-:Y:S01]  /*a0a0*/  FMUL.FTZ R26, R46, R166.reuse ;  /* 0x000000a62e1a7220 */ /* 0x080fe20000410000 */
[-C--:B------:R-:W-:Y:S01]  /*a0b0*/  FMUL.FTZ R27, R47, R166.reuse ;  /* 0x000000a62f1b7220 */ /* 0x080fe20000410000 */
[-C--:B------:R-:W-:Y:S01]  /*a0c0*/  FMUL.FTZ R34, R54, R166.reuse ;  /* 0x000000a636227220 */ /* 0x080fe20000410000 */
[C---:B-1----:R-:W-:Y:S01]  /*a0d0*/  HMMA.16816.F32 R16, R4.reuse, R20, R16 ;  /* 0x000000140410723c */ /* 0x042fe20000001810 */
[-C--:B------:R-:W-:Y:S01]  /*a0e0*/  FMUL.FTZ R35, R55, R166.reuse ;  /* 0x000000a637237220 */ /* 0x080fe20000410000 */
[----:B------:R-:W1:Y:S01]  /*a0f0*/  LDSM.16.MT88.4 R44, [R187+0x14000] ;  /* 0x01400000bb2c783b */ /* 0x000e620000004200 */
[-C--:B------:R-:W-:Y:S01]  /*a100*/  FMUL.FTZ R48, R48, R167.reuse ;  /* 0x000000a730307220 */ /* 0x080fe20000410000 */
[-C--:B------:R-:W-:Y:S01]  /*a110*/  FMUL.FTZ R49, R49, R167.reuse ;  /* 0x000000a731317220 */ /* 0x080fe20000410000 */
[-C--:B------:R-:W-:Y:S01]  /*a120*/  FMUL.FTZ R50, R50, R166.reuse ;  /* 0x000000a632327220 */ /* 0x080fe20000410000 */
[----:B------:R-:W4:Y:S01]  /*a130*/  LDSM.16.MT88.4 R52, [R171+0x14000] ;  /* 0x01400000ab34783b */ /* 0x000f220000004200 */
        /* <DEDUP_REMOVED lines=53> */
[C---:B----4-:R-:W-:Y:S01]  /*a490*/  HMMA.16816.F32 R48, R4.reuse, R52, R48 ;  /* 0x000000340430723c */ /* 0x050fe20000001830 */
        /* <DEDUP_REMOVED lines=15> */
[C---:B------:R-:W-:Y:S01]  /*a590*/  HMMA.16816.F32 R52, R4.reuse, R54, R72 ;  /* 0x000000360434723c */ /* 0x040fe20000001848 */
[-C--:B------:R-:W-:Y:S01]  /*a5a0*/  FMUL.FTZ R72, R92, R167.reuse ;  /* 0x000000a75c487220 */ /* 0x080fe20000410000 */
[-C--:B------:R-:W-:Y:S01]  /*a5b0*/  FMUL.FTZ R73, R93, R167.reuse ;  /* 0x000000a75d497220 */ /* 0x080fe20000410000 */
[-C--:B------:R-:W-:Y:S01]  /*a5c0*/  FMUL.FTZ R74, R94, R166.reuse ;  /* 0x000000a65e4a7220 */ /* 0x080fe20000410000 */
[-C--:B------:R-:W-:Y:S01]  /*a5d0*/  FMUL.FTZ R75, R95, R166.reuse ;  /* 0x000000a65f4b7220 */ /* 0x080fe20000410000 */
[-C--:B------:R-:W-:Y:S01]  /*a5e0*/  FMUL.FTZ R116, R116, R167.reuse ;  /* 0x000000a774747220 */ /* 0x080fe20000410000 */
[----:B------:R-:W4:Y:S01]  /*a5f0*/  LDSM.16.MT88.4 R92, [R170+0x4000] ;  /* 0x00400000aa5c783b */ /* 0x000f220000004200 */
[-C--:B------:R-:W-:Y:S01]  /*a600*/  FMUL.FTZ R117, R117, R167.reuse ;  /* 0x000000a775757220 */ /* 0x080fe20000410000 */
[----:B-----5:R-:W-:Y:S01]  /*a610*/  HMMA.16816.F32 R56, R4, R60, R56 ;  /* 0x0000003c0438723c */ /* 0x020fe20000001838 */
[-C--:B------:R-:W-:Y:S01]  /*a620*/  FMUL.FTZ R118, R118, R166.reuse ;  /* 0x000000a676767220 */ /* 0x080fe20000410000 */
[----:B------:R-:W-:Y:S01]  /*a630*/  FMUL.FTZ R119, R119, R166 ;  /* 0x000000a677777220 */ /* 0x000fe20000410000 */
[----:B------:R-:W5:Y:S01]  /*a640*/  MUFU.EX2 R172, R172 ;  /* 0x000000ac00ac7308 */ /* 0x000f620000000800 */
[----:B------:R-:W-:Y:S01]  /*a650*/  LDSM.16.MT88.4 R128, [R170+0x800] ;  /* 0x00080000aa80783b */ /* 0x000fe20000004200 */
[----:B------:R-:W-:-:S03]  /*a660*/  FFMA.FTZ R168, R207, R167, R168 ;  /* 0x000000a7cfa87223 */ /* 0x000fc600000100a8 */
[C---:B------:R-:W-:Y:S01]  /*a670*/  HMMA.16816.F32 R60, R4.reuse, R62, R80 ;  /* 0x0000003e043c723c */ /* 0x040fe20000001850 */
[-C--:B------:R-:W-:Y:S01]  /*a680*/  FMUL.FTZ R80, R100, R167.reuse ;  /* 0x000000a764507220 */ /* 0x080fe20000410000 */
[----:B------:R-:W-:Y:S01]  /*a690*/  FMUL.FTZ R81, R101, R167 ;  /* 0x000000a765517220 */ /* 0x000fe20000410000 */
[-C--:B------:R-:W-:Y:S01]  /*a6a0*/  FMUL.FTZ R82, R102, R166.reuse ;  /* 0x000000a666527220 */ /* 0x080fe20000410000 */
[----:B------:R-:W-:Y:S01]  /*a6b0*/  FMUL.FTZ R83, R103, R166 ;  /* 0x000000a667537220 */ /* 0x000fe20000410000 */
[----:B------:R-:W-:Y:S01]  /*a6c0*/  MUFU.EX2 R174, R174 ;  /* 0x000000ae00ae7308 */ /* 0x000fe20000000800 */
[----:B------:R-:W5:Y:S01]  /*a6d0*/  LDSM.16.MT88.4 R100, [R169+0x4000] ;  /* 0x00400000a964783b */ /* 0x000f620000004200 */
[----:B------:R-:W-:Y:S01]  /*a6e0*/  FADD.FTZ R135, R135, R168 ;  /* 0x000000a887877221 */ /* 0x000fe20000010000 */
[----:B---3--:R-:W-:Y:S03]  /*a6f0*/  HMMA.16816.F32 R64, R4, R68, R64 ;  /* 0x000000440440723c */ /* 0x008fe60000001840 */
[----:B------:R-:W-:-:S02]  /*a700*/  FADD.FTZ R164, R164, R135 ;  /* 0x00000087a4a47221 */ /* 0x000fc40000010000 */
[----:B------:R-:W-:Y:S02]  /*a710*/  MUFU.EX2 R175, R175 ;  /* 0x000000af00af7308 */ /* 0x000fe40000000800 */
[----:B------:R-:W-:Y:S01]  /*a720*/  FADD.FTZ R164, R133, R164 ;  /* 0x000000a485a47221 */ /* 0x000fe20000010000 */
[C---:B------:R-:W-:Y:S01]  /*a730*/  HMMA.16816.F32 R68, R4.reuse, R70, R88 ;  /* 0x000000460444723c */ /* 0x040fe20000001858 */
[-C--:B------:R-:W-:Y:S01]  /*a740*/  FMUL.FTZ R88, R108, R167.reuse ;  /* 0x000000a76c587220 */ /* 0x080fe20000410000 */
[-C--:B------:R-:W-:Y:S01]  /*a750*/  FMUL.FTZ R89, R109, R167.reuse ;  /* 0x000000a76d597220 */ /* 0x080fe20000410000 */
[-C--:B------:R-:W-:Y:S01]  /*a760*/  FMUL.FTZ R90, R110, R166.reuse ;  /* 0x000000a66e5a7220 */ /* 0x080fe20000410000 */
[-C--:B------:R-:W-:Y:S01]  /*a770*/  FMUL.FTZ R91, R111, R166.reuse ;  /* 0x000000a66f5b7220 */ /* 0x080fe20000410000 */
[----:B------:R-:W-:Y:S01]  /*a780*/  MUFU.EX2 R176, R176 ;  /* 0x000000b000b07308 */ /* 0x000fe20000000800 */
[----:B------:R-:W-:Y:S02]  /*a790*/  LDSM.16.MT88.4 R108, [R170+0x2800] ;  /* 0x00280000aa6c783b */ /* 0x000fe40000004200 */
[C---:B--2---:R-:W-:Y:S05]  /*a7a0*/  HMMA.16816.F32 R72, R4.reuse, R76, R72 ;  /* 0x0000004c0448723c */ /* 0x044fea0000001848 */
[----:B------:R-:W2:Y:S03]  /*a7b0*/  MUFU.EX2 R177, R177 ;  /* 0x000000b100b17308 */ /* 0x000ea60000000800 */
[C---:B------:R-:W-:Y:S01]  /*a7c0*/  HMMA.16816.F32 R76, R4.reuse, R78, R96 ;  /* 0x0000004e044c723c */ /* 0x040fe20000001860 */
[-C--:B------:R-:W-:Y:S01]  /*a7d0*/  FMUL.FTZ R96, R112, R167.reuse ;  /* 0x000000a770607220 */ /* 0x080fe20000410000 */
[----:B------:R-:W-:Y:S01]  /*a7e0*/  FMUL.FTZ R97, R113, R167 ;  /* 0x000000a771617220 */ /* 0x000fe20000410000 */
[-C--:B------:R-:W-:Y:S01]  /*a7f0*/  FMUL.FTZ R98, R114, R166.reuse ;  /* 0x000000a672627220 */ /* 0x080fe20000410000 */
[----:B------:R-:W-:Y:S01]  /*a800*/  FMUL.FTZ R99, R115, R166 ;  /* 0x000000a673637220 */ /* 0x000fe20000410000 */
[----:B------:R-:W-:Y:S01]  /*a810*/  MUFU.EX2 R178, R178 ;  /* 0x000000b200b27308 */ /* 0x000fe20000000800 */
[----:B------:R-:W-:Y:S02]  /*a820*/  LDSM.16.MT88.4 R112, [R187+0x16800] ;  /* 0x01680000bb70783b */ /* 0x000fe40000004200 */
[C---:B------:R-:W-:Y:S05]  /*a830*/  HMMA.16816.F32 R8, R4.reuse, R12, R8 ;  /* 0x0000000c0408723c */ /* 0x040fea0000001808 */
[----:B------:R-:W3:Y:S03]  /*a840*/  MUFU.EX2 R179, R179 ;  /* 0x000000b300b37308 */ /* 0x000ee60000000800 */
[C---:B-1----:R-:W-:Y:S05]  /*a850*/  HMMA.16816.F32 R80, R4.reuse, R84, R80 ;  /* 0x000000540450723c */ /* 0x042fea0000001850 */
[----:B------:R-:W-:Y:S03]  /*a860*/  MUFU.EX2 R181, R181 ;  /* 0x000000b500b57308 */ /* 0x000fe60000000800 */
[C---:B----4-:R-:W-:Y:S05]  /*a870*/  HMMA.16816.F32 R88, R4.reuse, R92, R88 ;  /* 0x0000005c0458723c */ /* 0x050fea0000001858 */
[----:B------:R-:W1:Y:S03]  /*a880*/  MUFU.EX2 R198, R198 ;  /* 0x000000c600c67308 */ /* 0x000e660000000800 */
[C---:B------:R-:W-:Y:S01]  /*a890*/  HMMA.16816.F32 R12, R4.reuse, R14, R124 ;  /* 0x0000000e040c723c */ /* 0x040fe2000000187c */
[----:B------:R-:W4:Y:S04]  /*a8a0*/  LDSM.16.MT88.4 R124, [R169+0x800] ;  /* 0x00080000a97c783b */ /* 0x000f280000004200 */
[----:B------:R-:W-:Y:S03]  /*a8b0*/  MUFU.EX2 R189, R189 ;  /* 0x000000bd00bd7308 */ /* 0x000fe60000000800 */
[C---:B------:R-:W-:Y:S01]  /*a8c0*/  HMMA.16816.F32 R84, R4.reuse, R86, R104 ;  /* 0x000000560454723c */ /* 0x040fe20000001868 */
[----:B------:R-:W-:Y:S04]  /*a8d0*/  LDSM.16.MT88.4 R104, [R169+0x2800] ;  /* 0x00280000a968783b */ /* 0x000fe80000004200 */
[----:B------:R-:W-:Y:S03]  /*a8e0*/  MUFU.EX2 R200, R200 ;  /* 0x000000c800c87308 */ /* 0x000fe60000000800 */
[C---:B------:R-:W-:Y:S01]  /*a8f0*/  HMMA.16816.F32 R92, R4.reuse, R94, R120 ;  /* 0x0000005e045c723c */ /* 0x040fe20000001878 */
[----:B------:R-:W1:Y:S04]  /*a900*/  LDSM.16.MT88.4 R120, [R187+0x14800] ;  /* 0x01480000bb78783b */ /* 0x000e680000004200 */
[----:B------:R-:W-:Y:S03]  /*a910*/  MUFU.EX2 R191, R191 ;  /* 0x000000bf00bf7308 */ /* 0x000fe60000000800 */
[----:B-----5:R-:W-:Y:S01]  /*a920*/  HMMA.16816.F32 R96, R4, R100, R96 ;  /* 0x000000640460723c */ /* 0x020fe20000001860 */
[----:B------:R-:W-:Y:S01]  /*a930*/  F2FP.F16.F32.PACK_AB R100, R172, R173 ;  /* 0x000000adac64723e */ /* 0x000fe200000000ff */
[----:B------:R-:W-:Y:S01]  /*a940*/  FADD.FTZ R173, R173, R164 ;  /* 0x000000a4adad7221 */ /* 0x000fe20000010000 */
[----:B--2---:R-:W-:-:S02]  /*a950*/  F2FP.F16.F32.PACK_AB R101, R177, R176 ;  /* 0x000000b0b165723e */ /* 0x004fc400000000ff */
[----:B------:R-:W2:Y:S01]  /*a960*/  MUFU.EX2 R192, R192 ;  /* 0x000000c000c07308 */ /* 0x000ea20000000800 */
[----:B------:R-:W-:Y:S02]  /*a970*/  FADD.FTZ R173, R172, R173 ;  /* 0x000000adacad7221 */ /* 0x000fe40000010000 */
[----:B------:R-:W-:Y:S01]  /*a980*/  HMMA.16816.F32 R4, R4, R102, R116 ;  /* 0x000000660404723c */ /* 0x000fe20000001874 */
[----:B------:R-:W5:Y:S01]  /*a990*/  LDSM.16.MT88.4 R116, [R171+0x14800] ;  /* 0x01480000ab74783b */ /* 0x000f620000004200 */
[----:B------:R-:W-:Y:S01]  /*a9a0*/  F2FP.F16.F32.PACK_AB R102, R175, R174 ;  /* 0x000000aeaf66723e */ /* 0x000fe200000000ff */
[----:B------:R-:W-:Y:S01]  /*a9b0*/  FADD.FTZ R174, R174, R173 ;  /* 0x000000adaeae7221 */ /* 0x000fe20000010000 */
[----:B---3--:R-:W-:Y:S01]  /*a9c0*/  F2FP.F16.F32.PACK_AB R103, R179, R178 ;  /* 0x000000b2b367723e */ /* 0x008fe200000000ff */
[----:B------:R-:W-:Y:S02]  /*a9d0*/  MUFU.EX2 R193, R193 ;  /* 0x000000c100c17308 */ /* 0x000fe40000000800 */
[----:B------:R-:W-:-:S04]  /*a9e0*/  FADD.FTZ R174, R175, R174 ;  /* 0x000000aeafae7221 */ /* 0x000fc80000010000 */
[C---:B----4-:R-:W-:Y:S02]  /*a9f0*/  HMMA.16816.F32 R32, R100.reuse, R124, R32 ;  /* 0x0000007c6420723c */ /* 0x050fe40000001820 */
[----:B------:R-:W3:Y:S06]  /*aa00*/  MUFU.EX2 R204, R204 ;  /* 0x000000cc00cc7308 */ /* 0x000eec0000000800 */
[C---:B------:R-:W-:Y:S01]  /*aa10*/  HMMA.16816.F32 R36, R100.reuse, R126, R36 ;  /* 0x0000007e6424723c */ /* 0x040fe20000001824 */
[----:B------:R-:W-:Y:S01]  /*aa20*/  LDSM.16.MT88.4 R124, [R170+0x4800] ;  /* 0x00480000aa7c783b */ /* 0x000fe20000004200 */
[----:B------:R-:W-:Y:S06]  /*aa30*/  MUFU.EX2 R199, R199 ;  /* 0x000000c700c77308 */ /* 0x000fec0000000800 */
[C---:B-1----:R-:W-:Y:S02]  /*aa40*/  HMMA.16816.F32 R40, R100.reuse, R120, R40 ;  /* 0x000000786428723c */ /* 0x042fe40000001828 */
[----:B------:R-:W1:Y:S06]  /*aa50*/  MUFU.EX2 R206, R206 ;  /* 0x000000ce00ce7308 */ /* 0x000e6c0000000800 */
[C---:B------:R-:W-:Y:S01]  /*aa60*/  HMMA.16816.F32 R44, R100.reuse, R122, R44 ;  /* 0x0000007a642c723c */ /* 0x040fe2000000182c */
[----:B------:R-:W4:Y:S01]  /*aa70*/  LDSM.16.MT88.4 R120, [R171+0x16800] ;  /* 0x01680000ab78783b */ /* 0x000f220000004200 */
[----:B------:R-:W-:Y:S06]  /*aa80*/  MUFU.EX2 R208, R208 ;  /* 0x000000d000d07308 */ /* 0x000fec0000000800 */
[C---:B-----5:R-:W-:Y:S02]  /*aa90*/  HMMA.16816.F32 R48, R100.reuse, R116, R48 ;  /* 0x000000746430723c */ /* 0x060fe40000001830 */
[----:B------:R-:W-:Y:S06]  /*aaa0*/  MUFU.EX2 R209, R209 ;  /* 0x000000d100d17308 */ /* 0x000fec0000000800 */
[C---:B------:R-:W-:Y:S01]  /*aab0*/  HMMA.16816.F32 R52, R100.reuse, R118, R52 ;  /* 0x000000766434723c */ /* 0x040fe20000001834 */
[----:B------:R-:W5:Y:S01]  /*aac0*/  LDSM.16.MT88.4 R116, [R169+0x4800] ;  /* 0x00480000a974783b */ /* 0x000f620000004200 */
[----:B------:R-:W-:Y:S06]  /*aad0*/  MUFU.EX2 R210, R210 ;  /* 0x000000d200d27308 */ /* 0x000fec0000000800 */
[C---:B------:R-:W-:Y:S02]  /*aae0*/  HMMA.16816.F32 R56, R100.reuse, R108, R56 ;  /* 0x0000006c6438723c */ /* 0x040fe40000001838 */
[----:B------:R-:W1:Y:S06]  /*aaf0*/  MUFU.EX2 R211, R211 ;  /* 0x000000d300d37308 */ /* 0x000e6c0000000800 */
[C---:B------:R-:W-:Y:S02]  /*ab00*/  HMMA.16816.F32 R60, R100.reuse, R110, R60 ;  /* 0x0000006e643c723c */ /* 0x040fe4000000183c */
[----:B------:R-:W-:Y:S06]  /*ab10*/  MUFU.EX2 R212, R212 ;  /* 0x000000d400d47308 */ /* 0x000fec0000000800 */
[C---:B------:R-:W-:Y:S02]  /*ab20*/  HMMA.16816.F32 R64, R100.reuse, R104, R64 ;  /* 0x000000686440723c */ /* 0x040fe40000001840 */
[----:B------:R-:W1:Y:S06]  /*ab30*/  MUFU.EX2 R213, R213 ;  /* 0x000000d500d57308 */ /* 0x000e6c0000000800 */
[C---:B------:R-:W-:Y:S08]  /*ab40*/  HMMA.16816.F32 R68, R100.reuse, R106, R68 ;  /* 0x0000006a6444723c */ /* 0x040ff00000001844 */
        /* <DEDUP_REMOVED lines=8> */
[----:B------:R-:W1:Y:S07]  /*abd0*/  LDSM.16.MT88.4 R128, [R169+0x1000] ;  /* 0x00100000a980783b */ /* 0x000e6e0000004200 */
[C---:B------:R-:W-:Y:S08]  /*abe0*/  HMMA.16816.F32 R72, R100.reuse, R112, R72 ;  /* 0x000000706448723c */ /* 0x040ff00000001848 */
[C---:B------:R-:W-:Y:S01]  /*abf0*/  HMMA.16816.F32 R76, R100.reuse, R114, R76 ;  /* 0x00000072644c723c */ /* 0x040fe2000000184c */
[----:B------:R-:W-:Y:S07]  /*ac00*/  LDSM.16.MT88.4 R112, [R169+0x3000] ;  /* 0x00300000a970783b */ /* 0x000fee0000004200 */
[C---:B----4-:R-:W-:Y:S08]  /*ac10*/  HMMA.16816.F32 R80, R100.reuse, R120, R80 ;  /* 0x000000786450723c */ /* 0x050ff00000001850 */
[C---:B------:R-:W-:Y:S01]  /*ac20*/  HMMA.16816.F32 R104, R100.reuse, R122, R84 ;  /* 0x0000007a6468723c */ /* 0x040fe20000001854 */
[----:B------:R-:W4:Y:S04]  /*ac30*/  LDSM.16.MT88.4 R120, [R170+0x3000] ;  /* 0x00300000aa78783b */ /* 0x000f280000004200 */
[----:B------:R-:W-:Y:S03]  /*ac40*/  LDSM.16.MT88.4 R84, [R187+0x15000] ;  /* 0x01500000bb54783b */ /* 0x000fe60000004200 */
[----:B------:R-:W-:Y:S01]  /*ac50*/  HMMA.16816.F32 R108, R100, R124, R88 ;  /* 0x0000007c646c723c */ /* 0x000fe20000001858 */
[----:B------:R-:W-:Y:S01]  /*ac60*/  LDSM.16.MT88.4 R88, [R171+0x15000] ;  /* 0x01500000ab58783b */ /* 0x000fe20000004200 */
[----:B------:R-:W-:Y:S01]  /*ac70*/  F2FP.F16.F32.PACK_AB R124, R198, R181 ;  /* 0x000000b5c67c723e */ /* 0x000fe200000000ff */
[----:B------:R-:W-:Y:S01]  /*ac80*/  FADD.FTZ R181, R181, R174 ;  /* 0x000000aeb5b57221 */ /* 0x000fe20000010000 */
[----:B--2---:R-:W-:-:S03]  /*ac90*/  F2FP.F16.F32.PACK_AB R125, R192, R191 ;  /* 0x000000bfc07d723e */ /* 0x004fc600000000ff */
[----:B------:R-:W-:Y:S01]  /*aca0*/  FADD.FTZ R198, R198, R181 ;  /* 0x000000b5c6c67221 */ /* 0x000fe20000010000 */
[----:B------:R-:W-:Y:S01]  /*acb0*/  HMMA.16816.F32 R92, R100, R126, R92 ;  /* 0x0000007e645c723c */ /* 0x000fe2000000185c */
[----:B------:R-:W-:Y:S02]  /*acc0*/  F2FP.F16.F32.PACK_AB R126, R200, R189 ;  /* 0x000000bdc87e723e */ /* 0x000fe400000000ff */
[----:B---3--:R-:W-:Y:S01]  /*acd0*/  F2FP.F16.F32.PACK_AB R127, R204, R193 ;  /* 0x000000c1cc7f723e */ /* 0x008fe200000000ff */
[----:B------:R-:W-:-:S04]  /*ace0*/  FADD.FTZ R189, R189, R198 ;  /* 0x000000c6bdbd7221 */ /* 0x000fc80000010000 */
[----:B-----5:R-:W-:Y:S01]  /*acf0*/  HMMA.16816.F32 R96, R100, R116, R96 ;  /* 0x000000746460723c */ /* 0x020fe20000001860 */
[----:B------:R-:W-:-:S07]  /*ad00*/  FADD.FTZ R200, R200, R189 ;  /* 0x000000bdc8c87221 */ /* 0x000fce0000010000 */
[----:B------:R-:W-:Y:S01]  /*ad10*/  HMMA.16816.F32 R100, R100, R118, R4 ;  /* 0x000000766464723c */ /* 0x000fe20000001804 */
[----:B------:R-:W2:Y:S07]  /*ad20*/  LDSM.16.MT88.4 R116, [R187+0x17000] ;  /* 0x01700000bb74783b */ /* 0x000eae0000004200 */
[C---:B-1----:R-:W-:Y:S08]  /*ad30*/  HMMA.16816.F32 R4, R124.reuse, R130, R36 ;  /* 0x000000827c04723c */ /* 0x042ff00000001824 */
[C---:B------:R-:W-:Y:S08]  /*ad40*/  HMMA.16816.F32 R16, R124.reuse, R140, R16 ;  /* 0x0000008c7c10723c */ /* 0x040ff00000001810 */
[C---:B------:R-:W-:Y:S01]  /*ad50*/  HMMA.16816.F32 R20, R124.reuse, R142, R20 ;  /* 0x0000008e7c14723c */ /* 0x040fe20000001814 */
[----:B------:R-:W1:Y:S07]  /*ad60*/  LDSM.16.MT88.4 R140, [R170+0x5000] ;  /* 0x00500000aa8c783b */ /* 0x000e6e0000004200 */
[C---:B------:R-:W-:Y:S01]  /*ad70*/  HMMA.16816.F32 R32, R124.reuse, R128, R32 ;  /* 0x000000807c20723c */ /* 0x040fe20000001820 */
[----:B------:R-:W-:Y:S07]  /*ad80*/  LDSM.16.MT88.4 R128, [R171+0x17000] ;  /* 0x01700000ab80783b */ /* 0x000fee0000004200 */
[C---:B----4-:R-:W-:Y:S08]  /*ad90*/  HMMA.16816.F32 R56, R124.reuse, R120, R56 ;  /* 0x000000787c38723c */ /* 0x050ff00000001838 */
[C---:B--2---:R-:W-:Y:S08]  /*ada0*/  HMMA.16816.F32 R72, R124.reuse, R116, R72 ;  /* 0x000000747c48723c */ /* 0x044ff00000001848 */
[C---:B------:R-:W-:Y:S01]  /*adb0*/  HMMA.16816.F32 R36, R124.reuse, R118, R76 ;  /* 0x000000767c24723c */ /* 0x040fe2000000184c */
[----:B------:R-:W2:Y:S04]  /*adc0*/  LDSM.16.MT88.4 R116, [R169+0x5000] ;  /* 0x00500000a974783b */ /* 0x000ea80000004200 */
[----:B------:R-:W-:Y:S03]  /*add0*/  LDSM.16.MT88.4 R76, [R171+0x17800] ;  /* 0x01780000ab4c783b */ /* 0x000fe60000004200 */
[C---:B------:R-:W-:Y:S08]  /*ade0*/  HMMA.16816.F32 R40, R124.reuse, R84, R40 ;  /* 0x000000547c28723c */ /* 0x040ff00000001828 */
[C---:B------:R-:W-:Y:S08]  /*adf0*/  HMMA.16816.F32 R44, R124.reuse, R86, R44 ;  /* 0x000000567c2c723c */ /* 0x040ff0000000182c */
[C---:B------:R-:W-:Y:S01]  /*ae00*/  HMMA.16816.F32 R120, R124.reuse, R122, R60 ;  /* 0x0000007a7c78723c */ /* 0x040fe2000000183c */
[----:B------:R-:W3:Y:S07]  /*ae10*/  LDSM.16.MT88.4 R60, [R187+0x13800] ;  /* 0x01380000bb3c783b */ /* 0x000eee0000004200 */
[C---:B------:R-:W-:Y:S08]  /*ae20*/  HMMA.16816.F32 R48, R124.reuse, R88, R48 ;  /* 0x000000587c30723c */ /* 0x040ff00000001830 */
[C---:B------:R-:W-:Y:S08]  /*ae30*/  HMMA.16816.F32 R52, R124.reuse, R90, R52 ;  /* 0x0000005a7c34723c */ /* 0x040ff00000001834 */
[C---:B------:R-:W-:Y:S01]  /*ae40*/  HMMA.16816.F32 R84, R124.reuse, R112, R64 ;  /* 0x000000707c54723c */ /* 0x040fe20000001840 */
[----:B------:R-:W4:Y:S07]  /*ae50*/  LDSM.16.MT88.4 R64, [R187+0x15800] ;  /* 0x01580000bb40783b */ /* 0x000f2e0000004200 */
[C---:B------:R-:W-:Y:S01]  /*ae60*/  HMMA.16816.F32 R88, R124.reuse, R114, R68 ;  /* 0x000000727c58723c */ /* 0x040fe20000001844 */
[----:B------:R-:W5:Y:S07]  /*ae70*/  LDSM.16.MT88.4 R68, [R171+0x13800] ;  /* 0x01380000ab44783b */ /* 0x000f6e0000004200 */
[C---:B------:R-:W-:Y:S08]  /*ae80*/  HMMA.16816.F32 R8, R124.reuse, R144, R8 ;  /* 0x000000907c08723c */ /* 0x040ff00000001808 */
[C---:B------:R-:W-:Y:S01]  /*ae90*/  HMMA.16816.F32 R12, R124.reuse, R146, R12 ;  /* 0x000000927c0c723c */ /* 0x040fe2000000180c */
[----:B------:R-:W-:Y:S07]  /*aea0*/  LDSM.16.MT88.4 R144, [R170+0x5800] ;  /* 0x00580000aa90783b */ /* 0x000fee0000004200 */
[----:B------:R-:W-:Y:S01]  /*aeb0*/  HMMA.16816.F32 R24, R124, R136, R24 ;  /* 0x000000887c18723c */ /* 0x000fe20000001818 */
[----:B------:R-:W-:Y:S01]  /*aec0*/  F2FP.F16.F32.PACK_AB R136, R206, R199 ;  /* 0x000000c7ce88723e */ /* 0x000fe200000000ff */
[----:B------:R-:W-:Y:S01]  /*aed0*/  FADD.FTZ R199, R199, R200 ;  /* 0x000000c8c7c77221 */ /* 0x000fe20000010000 */
[----:B------:R-:W-:-:S03]  /*aee0*/  F2FP.F16.F32.PACK_AB R137, R211, R210 ;  /* 0x000000d2d389723e */ /* 0x000fc600000000ff */
[----:B------:R-:W-:Y:S02]  /*aef0*/  FADD.FTZ R199, R206, R199 ;  /* 0x000000c7cec77221 */ /* 0x000fe40000010000 */
[----:B------:R-:W-:Y:S01]  /*af00*/  HMMA.16816.F32 R28, R124, R138, R28 ;  /* 0x0000008a7c1c723c */ /* 0x000fe2000000181c */
[----:B------:R-:W-:Y:S01]  /*af10*/  F2FP.F16.F32.PACK_AB R138, R209, R208 ;  /* 0x000000d0d18a723e */ /* 0x000fe200000000ff */
[----:B------:R-:W-:Y:S01]  /*af20*/  FADD.FTZ R208, R208, R199 ;  /* 0x000000c7d0d07221 */ /* 0x000fe20000010000 */
[----:B------:R-:W-:-:S03]  /*af30*/  F2FP.F16.F32.PACK_AB R139, R213, R212 ;  /* 0x000000d4d58b723e */ /* 0x000fc600000000ff */
[----:B------:R-:W-:Y:S02]  /*af40*/  FADD.FTZ R207, R209, R208 ;  /* 0x000000d0d1cf7221 */ /* 0x000fe40000010000 */
[C---:B-1----:R-:W-:Y:S08]  /*af50*/  HMMA.16816.F32 R108, R124.reuse, R140, R108 ;  /* 0x0000008c7c6c723c */ /* 0x042ff0000000186c */
[C---:B--2---:R-:W-:Y:S08]  /*af60*/  HMMA.16816.F32 R112, R124.reuse, R116, R96 ;  /* 0x000000747c70723c */ /* 0x044ff00000001860 */
[C---:B------:R-:W-:Y:S08]  /*af70*/  HMMA.16816.F32 R80, R124.reuse, R128, R80 ;  /* 0x000000807c50723c */ /* 0x040ff00000001850 */
[C---:B------:R-:W-:Y:S08]  /*af80*/  HMMA.16816.F32 R104, R124.reuse, R130, R104 ;  /* 0x000000827c68723c */ /* 0x040ff00000001868 */
[C---:B------:R-:W-:Y:S08]  /*af90*/  HMMA.16816.F32 R140, R124.reuse, R142, R92 ;  /* 0x0000008e7c8c723c */ /* 0x040ff0000000185c */
[----:B------:R-:W-:Y:S08]  /*afa0*/  HMMA.16816.F32 R116, R124, R118, R100 ;  /* 0x000000767c74723c */ /* 0x000ff00000001864 */
[C---:B---3--:R-:W-:Y:S01]  /*afb0*/  HMMA.16816.F32 R128, R136.reuse, R60, R8 ;  /* 0x0000003c8880723c */ /* 0x048fe20000001808 */
[----:B------:R-:W1:Y:S07]  /*afc0*/  LDSM.16.MT88.4 R8, [R169+0x1800] ;  /* 0x00180000a908783b */ /* 0x000e6e0000004200 */
[C---:B------:R-:W-:Y:S01]  /*afd0*/  HMMA.16816.F32 R124, R136.reuse, R62, R12 ;  /* 0x0000003e887c723c */ /* 0x040fe2000000180c */
[----:B------:R-:W2:Y:S07]  /*afe0*/  LDSM.16.MT88.4 R12, [R169+0x3800] ;  /* 0x00380000a90c783b */ /* 0x000eae0000004200 */
[C---:B----4-:R-:W-:Y:S08]  /*aff0*/  HMMA.16816.F32 R60, R136.reuse, R64, R40 ;  /* 0x00000040883c723c */ /* 0x050ff00000001828 */
[----:B-----5:R-:W-:Y:S01]  /*b000*/  HMMA.16816.F32 R40, R136, R70, R20 ;  /* 0x000000468828723c */ /* 0x020fe20000001814 */
[----:B------:R-:W-:-:S04]  /*b010*/  FFMA.FTZ R21, R205, R166, R134 ;  /* 0x000000a6cd157223 */ /* 0x000fc80000010086 */
[----:B------:R-:W-:-:S03]  /*b020*/  FADD.FTZ R21, R2, R21 ;  /* 0x0000001502157221 */ /* 0x000fc60000010000 */
[----:B------:R-:W-:Y:S01]  /*b030*/  HMMA.16816.F32 R96, R136, R162, R36 ;  /* 0x000000a28860723c */ /* 0x000fe20000001824 */
[----:B------:R-:W-:-:S04]  /*b040*/  FADD.FTZ R0, R0, R21 ;  /* 0x0000001500007221 */ /* 0x000fc80000010000 */
[----:B------:R-:W-:-:S03]  /*b050*/  FADD.FTZ R165, R165, R0 ;  /* 0x00000000a5a57221 */ /* 0x000fc60000010000 */
[----:B------:R-:W-:Y:S01]  /*b060*/  HMMA.16816.F32 R36, R136, R68, R16 ;  /* 0x000000448824723c */ /* 0x000fe20000001810 */
[----:B------:R-:W3:Y:S01]  /*b070*/  LDSM.16.MT88.4 R16, [R169+0x5800] ;  /* 0x00580000a910783b */ /* 0x000ee20000004200 */
[----:B------:R-:W-:-:S04]  /*b080*/  FADD.FTZ R176, R176, R165 ;  /* 0x000000a5b0b07221 */ /* 0x000fc80000010000 */
[----:B------:R-:W-:Y:S02]  /*b090*/  FADD.FTZ R177, R177, R176 ;  /* 0x000000b0b1b17221 */ /* 0x000fe40000010000 */
[----:B------:R-:W-:Y:S02]  /*b0a0*/  HMMA.16816.F32 R100, R136, R76, R80 ;  /* 0x0000004c8864723c */ /* 0x000fe40000001850 */
[----:B------:R-:W-:-:S04]  /*b0b0*/  FADD.FTZ R0, R178, R177 ;  /* 0x000000b1b2007221 */ /* 0x000fc80000010000 */
[----:B------:R-:W-:Y:S02]  /*b0c0*/  FADD.FTZ R0, R179, R0 ;  /* 0x00000000b3007221 */ /* 0x000fe40000010000 */
[----:B------:R-:W-:Y:S02]  /*b0d0*/  HMMA.16816.F32 R104, R136, R78, R104 ;  /* 0x0000004e8868723c */ /* 0x000fe40000001868 */
[----:B------:R-:W-:-:S04]  /*b0e0*/  FADD.FTZ R191, R191, R0 ;  /* 0x00000000bfbf7221 */ /* 0x000fc80000010000 */
[----:B------:R-:W-:Y:S02]  /*b0f0*/  FADD.FTZ R192, R192, R191 ;  /* 0x000000bfc0c07221 */ /* 0x000fe40000010000 */
        /* <DEDUP_REMOVED lines=21> */
[----:B------:R-:W-:-:S15]  /*b250*/  HMMA.16816.F32 R116, R136, R18, R116 ;  /* 0x000000128874723c */ /* 0x000fde0000001874 */
[----:B------:R-:W-:-:S05]  /*b260*/  NOP ;  /* 0x0000000000007918 */ /* 0x000fca0000000000 */
.L_x_128:
[----:B------:R-:W-:-:S09]  /*b270*/  UISETP.GE.AND UP0, UPT, UR6, URZ, UPT ;  /* 0x000000ff0600728c */ /* 0x000fd2000bf06270 */
[----:B------:R-:W-:Y:S05]  /*b280*/  BRA.U !UP0, `(.L_x_137) ;  /* 0x0000002908e47547 */ /* 0x000fea000b800000 */
[----:B------:R-:W-:Y:S01]  /*b290*/  SHF.R.U32.HI R5, RZ, 0x1, R184 ;  /* 0x00000001ff057819 */ /* 0x000fe200000116b8 */
[----:B------:R-:W1:Y:S01]  /*b2a0*/  S2UR UR7, SR_CgaCtaId ;  /* 0x00000000000779c3 */ /* 0x000e620000008800 */
[----:B------:R-:W2:Y:S01]  /*b2b0*/  S2R R184, SR_TID.X ;  /* 0x0000000000b87919 */ /* 0x000ea20000002100 */
[----:B------:R-:W3:Y:S01]  /*b2c0*/  LDCU UR4, c[0x0][0x440] ;  /* 0x00008800ff0477ac */ /* 0x000ee20008000800 */
[----:B------:R-:W-:Y:S01]  /*b2d0*/  LOP3.LUT R5, R180, 0x8, R5, 0x78, !PT ;  /* 0x00000008b4057812 */ /* 0x000fe200078e7805 */
[----:B------:R-:W-:Y:S02]  /*b2e0*/  IMAD.MOV.U32 R180, RZ, RZ, 0x20 ;  /* 0x00000020ffb47424 */ /* 0x000fe400078e00ff */
[----:B------:R-:W-:Y:S01]  /*b2f0*/  IMAD.MOV.U32 R0, RZ, RZ, R3 ;  /* 0x000000ffff007224 */ /* 0x000fe200078e0003 */
[----:B------:R-:W-:Y:S01]  /*b300*/  LOP3.LUT R181, R5, 0x200, R188, 0xf8, !PT ;  /* 0x0000020005b57812 */ /* 0x000fe200078ef8bc */
[----:B------:R-:W4:Y:S01]  /*b310*/  LDC.64 R192, c[0x0][0x3c0] ;  /* 0x0000f000ffc07b82 */ /* 0x000f220000000a00 */
[----:B------:R-:W-:Y:S01]  /*b320*/  SEL R180, R180, 0xffffffe0, !P6 ;  /* 0xffffffe0b4b47807 */ /* 0x000fe20007000000 */
[----:B------:R-:W-:Y:S01]  /*b330*/  IMAD.MOV.U32 R133, RZ, RZ, R132 ;  /* 0x000000ffff857224 */ /* 0x000fe200078e0084 */
[----:B------:R-:W-:Y:S01]  /*b340*/  LEA R181, R181, UR5, 0x1 ;  /* 0x00000005b5b57c11 */ /* 0x000fe2000f8e08ff */
[----:B------:R-:W-:Y:S01]  /*b350*/  IMAD.MOV.U32 R179, RZ, RZ, 0x40 ;  /* 0x00000040ffb37424 */ /* 0x000fe200078e00ff */
[----:B------:R-:W-:Y:S01]  /*b360*/  UMOV UR8, 0x400 ;  /* 0x0000040000087882 */ /* 0x000fe20000000000 */
[----:B------:R-:W2:Y:S02]  /*b370*/  LDCU UR9, c[0x0][0x440] ;  /* 0x00008800ff0977ac */ /* 0x000ea40008000800 */
[----:B------:R-:W-:-:S02]  /*b380*/  IMAD.IADD R180, R180, 0x1, R181 ;  /* 0x00000001b4b47824 */ /* 0x000fc400078e02b5 */
[C---:B------:R-:W-:Y:S02]  /*b390*/  VIADD R200, R181.reuse, 0x12000 ;  /* 0x00012000b5c87836 */ /* 0x040fe40000000000 */
[----:B------:R-:W-:Y:S01]  /*b3a0*/  VIADD R199, R181, 0x12040 ;  /* 0x00012040b5c77836 */ /* 0x000fe20000000000 */
[----:B---3--:R-:W-:Y:S01]  /*b3b0*/  ISETP.GE.AND P1, PT, R183, UR4, PT ;  /* 0x00000004b7007c0c */ /* 0x008fe2000bf26270 */
[----:B------:R-:W3:Y:S01]  /*b3c0*/  LDCU UR4, c[0x0][0x45c] ;  /* 0x00008b80ff0477ac */ /* 0x000ee20008000800 */
[----:B-1----:R-:W-:Y:S01]  /*b3d0*/  ULEA UR7, UR7, UR8, 0x18 ;  /* 0x0000000807077291 */ /* 0x002fe2000f8ec0ff */
[C---:B--2---:R-:W-:Y:S01]  /*b3e0*/  IMAD.SHL.U32 R178, R184.reuse, 0x40, RZ ;  /* 0x00000040b8b27824 */ /* 0x044fe200078e00ff */
[C---:B------:R-:W-:Y:S01]  /*b3f0*/  LOP3.LUT P0, RZ, R184.reuse, 0x2, RZ, 0xc0, !PT ;  /* 0x00000002b8ff7812 */ /* 0x040fe2000780c0ff */
[----:B------:R-:W-:-:S03]  /*b400*/  IMAD.SHL.U32 R198, R184, 0x20, RZ ;  /* 0x00000020b8c67824 */ /* 0x000fc600078e00ff */
[----:B------:R-:W-:Y:S02]  /*b410*/  LOP3.LUT R177, R178, 0x400, RZ, 0xc0, !PT ;  /* 0x00000400b2b17812 */ /* 0x000fe400078ec0ff */
[----:B------:R-:W-:Y:S01]  /*b420*/  SEL R176, R182, 0xffffffe0, !P0 ;  /* 0xffffffe0b6b07807 */ /* 0x000fe20004000000 */
[----:B---3--:R-:W-:Y:S06]  /*b430*/  BRA `(.L_x_138) ;  /* 0x0000000000b07947 */ /* 0x008fec0003800000 */
.L_x_140:
[----:B------:R-:W1:Y:S01]  /*b440*/  LDC.64 R2, c[0x0][0x3b8] ;  /* 0x0000ee00ff027b82 */ /* 0x000e620000000a00 */
[----:B------:R-:W-:Y:S06]  /*b450*/  UIADD3 UR8, UPT, UPT, UR6, -0x1, URZ ;  /* 0xffffffff06087890 */ /* 0x000fec000fffe0ff */
[----:B-1----:R-:W-:Y:S04]  /*b460*/  IMAD.WIDE.U32 R140, R2, UR8, RZ ;  /* 0x00000008028c7c25 */ /* 0x002fe8000f8e00ff */
[----:B------:R-:W-:Y:S01]  /*b470*/  IMAD R134, R3, UR8, R141 ;  /* 0x0000000803867c24 */ /* 0x000fe2000f8e028d */
        /* <DEDUP_REMOVED lines=8> */
[----:B------:R1:W-:Y:S03]  /*b500*/  @!P1 LDGSTS.E.BYPASS.LTC128B.128 [R197+0xc000], desc[UR22][R138.64] ;  /* 0x0c0000008ac59fae */ /* 0x0003e6000b981a16 */
[----:B------:R-:W-:Y:S01]  /*b510*/  LEA.HI.X R132, R2, R132, R3, 0x5, P4 ;  /* 0x0000008402847211 */ /* 0x000fe200020f2c03 */
[----:B------:R1:W-:Y:S01]  /*b520*/  @P1 STS.128 [R197+0xc000], RZ ;  /* 0x00c000ffc5001388 */ /* 0x0003e20000000c00 */
[C---:B------:R-:W-:Y:S03]  /*b530*/  LEA R2, P4, R136.reuse, R196, 0x1 ;  /* 0x000000c488027211 */ /* 0x040fe600078808ff */
[----:B------:R-:W-:Y:S01]  /*b540*/  @!PT LDS RZ, [RZ] ;  /* 0x00000000fffff984 */ /* 0x000fe20000000800 */
[----:B------:R-:W-:Y:S01]  /*b550*/  @!PT LDS RZ, [RZ] ;  /* 0x00000000fffff984 */ /* 0x000fe20000000800 */
[----:B------:R-:W-:Y:S01]  /*b560*/  @!PT LDS RZ, [RZ] ;  /* 0x00000000fffff984 */ /* 0x000fe20000000800 */
[----:B------:R1:W-:Y:S01]  /*b570*/  @!P3 LDGSTS.E.BYPASS.LTC128B.128 [R197+0xe000], desc[UR22][R138.64+0x80] ;  /* 0x0e0000808ac5bfae */ /* 0x0003e2000b981a16 */
[----:B------:R-:W-:Y:S03]  /*b580*/  LEA.HI.X R3, R136, R195, R132, 0x1, P4 ;  /* 0x000000c388037211 */ /* 0x000fe600020f0c84 */
        /* <DEDUP_REMOVED lines=21> */
[----:B------:R-:W0:Y:S01]  /*b6e0*/  LDGDEPBAR ;  /* 0x00000000000079af */ /* 0x000e220000000000 */
[----:B------:R-:W-:Y:S05]  /*b6f0*/  BRA `(.L_x_139) ;  /* 0x0000000c00d07947 */ /* 0x000fea0003800000 */
.L_x_138:
[----:B------:R-:W-:Y:S04]  /*b700*/  DEPBAR.LE SB0, 0x0 ;  /* 0x000080000000791a */ /* 0x000fe80000000000 */
[----:B------:R-:W-:Y:S01]  /*b710*/  BAR.SYNC.DEFER_BLOCKING 0x0 ;  /* 0x0000000000007b1d */ /* 0x000fe20000010000 */
[----:B------:R-:W-:Y:S01]  /*b720*/  IMAD.SHL.U32 R203, R184, 0x8, RZ ;  /* 0x00000008b8cb7824 */ /* 0x000fe200078e00ff */
[----:B------:R-:W-:Y:S01]  /*b730*/  LOP3.LUT R185, R198, 0x7c00, RZ, 0xc0, !PT ;  /* 0x00007c00c6b97812 */ /* 0x000fe200078ec0ff */
[----:B----4-:R-:W-:Y:S01]  /*b740*/  IMAD.WIDE.U32 R134, R192, UR6, RZ ;  /* 0x00000006c0867c25 */ /* 0x010fe2000f8e00ff */
[----:B------:R-:W-:Y:S01]  /*b750*/  SHF.R.U32.HI R186, RZ, 0x1, R184 ;  /* 0x00000001ffba7819 */ /* 0x000fe200000116b8 */
[----:B------:R-:W-:Y:S01]  /*b760*/  UISETP.NE.AND UP0, UPT, UR6, URZ, UPT ;  /* 0x000000ff0600728c */ /* 0x000fe2000bf05270 */
[----:B------:R-:W-:Y:S01]  /*b770*/  LOP3.LUT R183, R203, 0x38, RZ, 0xc0, !PT ;  /* 0x00000038cbb77812 */ /* 0x000fe200078ec0ff */
[----:B------:R-:W-:Y:S01]  /*b780*/  IMAD R135, R193, UR6, R135 ;  /* 0x00000006c1877c24 */ /* 0x000fe2000f8e0287 */
[C---:B------:R-:W-:Y:S01]  /*b790*/  LEA R174, P0, R134.reuse, R194, 0x7 ;  /* 0x000000c286ae7211 */ /* 0x040fe200078038ff */
[C---:B------:R-:W-:Y:S01]  /*b7a0*/  IMAD.SHL.U32 R173, R134.reuse, 0x40, RZ ;  /* 0x0000004086ad7824 */ /* 0x040fe200078e00ff */
[C---:B------:R-:W-:Y:S02]  /*b7b0*/  LOP3.LUT R202, R183.reuse, 0x40, RZ, 0xfc, !PT ;  /* 0x00000040b7ca7812 */ /* 0x040fe400078efcff */
[--C-:B------:R-:W-:Y:S02]  /*b7c0*/  LEA.HI.X R175, R134, R190, R135.reuse, 0x7, P0 ;  /* 0x000000be86af7211 */ /* 0x100fe400000f3c87 */
[----:B------:R-:W-:Y:S02]  /*b7d0*/  ISETP.GE.AND P3, PT, R202, UR9, PT ;  /* 0x00000009ca007c0c */ /* 0x000fe4000bf66270 */
[----:B------:R-:W-:Y:S02]  /*b7e0*/  LOP3.LUT R201, R183, 0x80, RZ, 0xfc, !PT ;  /* 0x00000080b7c97812 */ /* 0x000fe400078efcff */
[----:B------:R-:W-:Y:S02]  /*b7f0*/  SHF.L.U64.HI R135, R134, 0x6, R135 ;  /* 0x0000000686877819 */ /* 0x000fe40000010287 */
[----:B------:R-:W-:Y:S02]  /*b800*/  ISETP.GE.AND P2, PT, R201, UR9, PT ;  /* 0x00000009c9007c0c */ /* 0x000fe4000bf46270 */
[C---:B------:R-:W-:Y:S01]  /*b810*/  LEA R173, P0, R192.reuse, R173, 0x5 ;  /* 0x000000adc0ad7211 */ /* 0x040fe200078028ff */
[----:B------:R-:W-:Y:S01]  /*b820*/  @!PT LDS RZ, [RZ] ;  /* 0x00000000fffff984 */ /* 0x000fe20000000800 */
[----:B------:R-:W-:Y:S01]  /*b830*/  @!PT LDS RZ, [RZ] ;  /* 0x00000000fffff984 */ /* 0x000fe20000000800 */
[----:B------:R-:W-:Y:S01]  /*b840*/  @!PT LDS RZ, [RZ] ;  /* 0x00000000fffff984 */ /* 0x000fe20000000800 */
[----:B------:R-:W-:Y:S01]  /*b850*/  @!P1 LDGSTS.E.BYPASS.LTC128B.128 [R197+0x12000], desc[UR22][R174.64] ;  /* 0x12000000aec59fae */ /* 0x000fe2000b981a16 */
[C-C-:B------:R-:W-:Y:S01]  /*b860*/  LOP3.LUT R137, R183.reuse, 0x1c0, R178.reuse, 0xf8, !PT ;  /* 0x000001c0b7897812 */ /* 0x140fe200078ef8b2 */
[----:B------:R-:W-:Y:S01]  /*b870*/  UMOV UR5, UR7 ;  /* 0x0000000700057c82 */ /* 0x000fe20008000000 */
[----:B------:R-:W-:Y:S02]  /*b880*/  LEA.HI.X R135, R192, R135, R193, 0x5, P0 ;  /* 0x00000087c0877211 */ /* 0x000fe400000f2cc1 */
[----:B------:R-:W-:Y:S01]  /*b890*/  @P1 STS.128 [R197+0x12000], RZ ;  /* 0x012000ffc5001388 */ /* 0x000fe20000000c00 */
[----:B------:R-:W-:Y:S02]  /*b8a0*/  ISETP.GE.AND P1, PT, R183, UR9, PT ;  /* 0x00000009b7007c0c */ /* 0x000fe4000bf26270 */
[----:B------:R-:W-:Y:S02]  /*b8b0*/  LEA R172, P0, R173, R194, 0x1 ;  /* 0x000000c2adac7211 */ /* 0x000fe400078008ff */
[----:B------:R-:W-:Y:S01]  /*b8c0*/  @!PT LDS RZ, [RZ] ;  /* 0x00000000fffff984 */ /* 0x000fe20000000800 */
[----:B------:R-:W-:Y:S01]  /*b8d0*/  @!PT LDS RZ, [RZ] ;  /* 0x00000000fffff984 */ /* 0x000fe20000000800 */
[----:B------:R-:W-:Y:S01]  /*b8e0*/  @!PT LDS RZ, [RZ] ;  /* 0x00000000fffff984 */ /* 0x000fe20000000800 */
[----:B------:R-:W-:Y:S01]  /*b8f0*/  @!P3 LDGSTS.E.BYPASS.LTC128B.128 [R197+0x14000], desc[UR22][R174.64+0x80] ;  /* 0x14000080aec5bfae */ /* 0x000fe2000b981a16 */
[----:B------:R-:W-:Y:S02]  /*b900*/  LOP3.LUT R3, R185, 0x200, R178, 0xf8, !PT ;  /* 0x00000200b9037812 */ /* 0x000fe400078ef8b2 */
[----:B------:R-:W-:Y:S02]  /*b910*/  LEA.HI.X R173, R173, R190, R135, 0x1, P0 ;  /* 0x000000beadad7211 */ /* 0x000fe400000f0c87 */
[----:B------:R-:W-:Y:S01]  /*b920*/  @P3 STS.128 [R197+0x14000], RZ ;  /* 0x014000ffc5003388 */ /* 0x000fe20000000c00 */
[----:B------:R-:W-:Y:S02]  /*b930*/  LOP3.LUT R2, R186, 0x8, RZ, 0xc0, !PT ;  /* 0x00000008ba027812 */ /* 0x000fe400078ec0ff */
[----:B------:R-:W-:Y:S02]  /*b940*/  LOP3.LUT R132, R137, 0x8, R184, 0x78, !PT ;  /* 0x0000000889847812 */ /* 0x000fe400078e78b8 */
[----:B------:R-:W-:Y:S01]  /*b950*/  @!PT LDS RZ, [RZ] ;  /* 0x00000000fffff984 */ /* 0x000fe20000000800 */
[----:B------:R-:W-:Y:S01]  /*b960*/  @!PT LDS RZ, [RZ] ;  /* 0x00000000fffff984 */ /* 0x000fe20000000800 */
[----:B------:R-:W-:Y:S01]  /*b970*/  @!PT LDS RZ, [RZ] ;  /* 0x00000000fffff984 */ /* 0x000fe20000000800 */
[----:B------:R-:W-:Y:S01]  /*b980*/  @!P2 LDGSTS.E.BYPASS.LTC128B.128 [R197+0x16000], desc[UR22][R174.64+0x100] ;  /* 0x16000100aec5afae */ /* 0x000fe2000b981a16 */
[----:B------:R-:W-:Y:S02]  /*b990*/  LOP3.LUT R2, R3, R137, R2, 0xf6, !PT ;  /* 0x0000008903027212 */ /* 0x000fe400078ef602 */
[----:B------:R-:W-:Y:S02]  /*b9a0*/  LOP3.LUT P0, RZ, R184, 0x4, RZ, 0xc0, !PT ;  /* 0x00000004b8ff7812 */ /* 0x000fe4000780c0ff */
[----:B------:R-:W-:Y:S01]  /*b9b0*/  @P2 STS.128 [R197+0x16000], RZ ;  /* 0x016000ffc5002388 */ /* 0x000fe20000000c00 */
[----:B------:R-:W-:Y:S01]  /*b9c0*/  LEA R191, R2, UR5, 0x1 ;  /* 0x0000000502bf7c11 */ /* 0x000fe2000f8e08ff */
[----:B------:R-:W-:Y:S01]  /*b9d0*/  IMAD R189, R132, 0x2, R177 ;  /* 0x0000000284bd7824 */ /* 0x000fe200078e02b1 */
[----:B------:R-:W-:Y:S02]  /*b9e0*/  SEL R2, R179, 0xffffffc0, !P0 ;  /* 0xffffffc0b3027807 */ /* 0x000fe40004000000 */
[----:B------:R-:W-:Y:S01]  /*b9f0*/  @!PT LDS RZ, [RZ] ;  /* 0x00000000fffff984 */ /* 0x000fe20000000800 */
[----:B------:R-:W-:Y:S01]  /*ba00*/  @!PT LDS RZ, [RZ] ;  /* 0x00000000fffff984 */ /* 0x000fe20000000800 */
[----:B------:R-:W-:Y:S01]  /*ba10*/  @!PT LDS RZ, [RZ] ;  /* 0x00000000fffff984 */ /* 0x000fe20000000800 */
[----:B------:R-:W-:Y:S01]  /*ba20*/  @!P1 LDGSTS.E.BYPASS.LTC128B.128 [R197+0x13000], desc[UR22][R172.64] ;  /* 0x13000000acc59fae */ /* 0x000fe2000b981a16 */
[--C-:B------:R-:W-:Y:S04]  /*ba30*/  IMAD.IADD R188, R176, 0x1, R191.reuse ;  /* 0x00000001b0bc7824 */ /* 0x100fe800078e02bf */
[----:B------:R-:W-:Y:S01]  /*ba40*/  @P1 STS.128 [R197+0x13000], RZ ;  /* 0x013000ffc5001388 */ /* 0x000fe20000000c00 */
[----:B------:R-:W-:Y:S02]  /*ba50*/  IMAD.IADD R187, R2, 0x1, R191 ;  /* 0x0000000102bb7824 */ /* 0x000fe400078e02bf */
[----:B------:R-:W-:Y:S02]  /*ba60*/  VIADD R3, R189, UR5 ;  /* 0x00000005bd037c36 */ /* 0x000fe40008000000 */
[----:B------:R-:W-:Y:S01]  /*ba70*/  @!PT LDS RZ, [RZ] ;  /* 0x00000000fffff984 */ /* 0x000fe20000000800 */
[----:B------:R-:W-:Y:S01]  /*ba80*/  @!PT LDS RZ, [RZ] ;  /* 0x00000000fffff984 */ /* 0x000fe20000000800 */
[----:B------:R-:W-:Y:S01]  /*ba90*/  @!PT LDS RZ, [RZ] ;  /* 0x00000000fffff984 */ /* 0x000fe20000000800 */
[----:B------:R-:W-:Y:S01]  /*baa0*/  @!P3 LDGSTS.E.BYPASS.LTC128B.128 [R197+0x15000], desc[UR22][R172.64+0x80] ;  /* 0x15000080acc5bfae */ /* 0x000fe2000b981a16 */
[C---:B------:R-:W-:Y:S02]  /*bab0*/  IMAD.IADD R132, R176.reuse, 0x1, R187 ;  /* 0x00000001b0847824 */ /* 0x040fe400078e02bb */
[C---:B------:R-:W-:Y:S02]  /*bac0*/  IMAD.IADD R134, R3.reuse, 0x1, R176 ;  /* 0x0000000103867824 */ /* 0x040fe400078e02b0 */
[----:B------:R-:W-:Y:S01]  /*bad0*/  @P3 STS.128 [R197+0x15000], RZ ;  /* 0x015000ffc5003388 */ /* 0x000fe20000000c00 */
[----:B------:R-:W-:Y:S04]  /*bae0*/  IMAD.IADD R3, R3, 0x1, R2 ;  /* 0x0000000103037824 */ /* 0x000fe800078e0202 */
[----:B------:R-:W-:Y:S01]  /*baf0*/  @!PT LDS RZ, [RZ] ;  /* 0x00000000fffff984 */ /* 0x000fe20000000800 */
[----:B------:R-:W-:Y:S01]  /*bb00*/  @!PT LDS RZ, [RZ] ;  /* 0x00000000fffff984 */ /* 0x000fe20000000800 */
[----:B------:R-:W-:Y:S01]  /*bb10*/  @!PT LDS RZ, [RZ] ;  /* 0x00000000fffff984 */ /* 0x000fe20000000800 */
[----:B------:R1:W-:Y:S01]  /*bb20*/  @!P2 LDGSTS.E.BYPASS.LTC128B.128 [R197+0x17000], desc[UR22][R172.64+0x100] ;  /* 0x17000100acc5afae */ /* 0x0003e2000b981a16 */
[----:B------:R-:W-:Y:S04]  /*bb30*/  IMAD.IADD R2, R176, 0x1, R3 ;  /* 0x00000001b0027824 */ /* 0x000fe800078e0203 */
[----:B------:R-:W-:Y:S05]  /*bb40*/  @P2 STS.128 [R197+0x17000], RZ ;  /* 0x017000ffc5002388 */ /* 0x000fea0000000c00 */
[----:B------:R-:W-:Y:S05]  /*bb50*/  LDSM.16.M88.4 R136, [R191] ;  /* 0x00000000bf88783b */ /* 0x000fea0000000200 */
[----:B------:R-:W2:Y:S05]  /*bb60*/  LDSM.16.M88.4 R140, [R189+UR5+0xc000] ;  /* 0x00c00005bd8c783b */ /* 0x000eaa0008000200 */
[----:B------:R-:W3:Y:S05]  /*bb70*/  LDSM.16.M88.4 R144, [R189+UR5+0xc800] ;  /* 0x00c80005bd90783b */ /* 0x000eea0008000200 */
[----:B------:R-:W4:Y:S05]  /*bb80*/  LDSM.16.M88.4 R148, [R189+UR5+0xd000] ;  /* 0x00d00005bd94783b */ /* 0x000f2a0008000200 */
[----:B------:R-:W0:Y:S05]  /*bb90*/  LDGDEPBAR ;  /* 0x00000000000079af */ /* 0x000e2a0000000000 */
[----:B------:R-:W5:Y:S05]  /*bba0*/  LDSM.16.M88.4 R152, [R189+UR5+0xd800] ;  /* 0x00d80005bd98783b */ /* 0x000f6a0008000200 */
[----:B------:R-:W-:Y:S05]  /*bbb0*/  LDSM.16.M88.4 R156, [R188] ;  /* 0x00000000bc9c783b */ /* 0x000fea0000000200 */
[----:B------:R-:W5:Y:S05]  /*bbc0*/  LDSM.16.M88.4 R160, [R134+0xc000] ;  /* 0x00c0000086a0783b */ /* 0x000f6a0000000200 */
[----:B------:R-:W-:Y:S05]  /*bbd0*/  LDSM.16.M88.4 R164, [R132] ;  /* 0x0000000084a4783b */ /* 0x000fea0000000200 */
[----:B------:R-:W-:Y:S01]  /*bbe0*/  LDSM.16.M88.4 R168, [R2+0xc000] ;  /* 0x00c0000002a8783b */ /* 0x000fe20000000200 */
[C---:B--2---:R-:W-:Y:S04]  /*bbf0*/  HMMA.16816.F32 R4, R136.reuse, R140, RZ ;  /* 0x0000008c8804723c */ /* 0x044fe800000018ff */
[----:B-1----:R-:W-:Y:S04]  /*bc00*/  LDSM.16.M88.4 R172, [R2+0xc800] ;  /* 0x00c8000002ac783b */ /* 0x002fe80000000200 */
[C---:B------:R-:W-:Y:S01]  /*bc10*/  HMMA.16816.F32 R8, R136.reuse, R142, RZ ;  /* 0x0000008e8808723c */ /* 0x040fe200000018ff */
[----:B------:R-:W1:Y:S07]  /*bc20*/  LDSM.16.M88.4 R140, [R134+0xc800] ;  /* 0x00c80000868c783b */ /* 0x000e6e0000000200 */
[C---:B---3--:R-:W-:Y:S08]  /*bc30*/  HMMA.16816.F32 R12, R136.reuse, R144, RZ ;  /* 0x00000090880c723c */ /* 0x048ff000000018ff */
[C---:B------:R-:W-:Y:S01]  /*bc40*/  HMMA.16816.F32 R16, R136.reuse, R146, RZ ;  /* 0x000000928810723c */ /* 0x040fe200000018ff */
[----:B------:R-:W2:Y:S07]  /*bc50*/  LDSM.16.M88.4 R144, [R134+0xd000] ;  /* 0x00d000008690783b */ /* 0x000eae0000000200 */
[C---:B----4-:R-:W-:Y:S08]  /*bc60*/  HMMA.16816.F32 R20, R136.reuse, R148, RZ ;  /* 0x000000948814723c */ /* 0x050ff000000018ff */
[C---:B------:R-:W-:Y:S01]  /*bc70*/  HMMA.16816.F32 R24, R136.reuse, R150, RZ ;  /* 0x000000968818723c */ /* 0x040fe200000018ff */
[----:B------:R-:W-:Y:S07]  /*bc80*/  LDSM.16.M88.4 R148, [R187] ;  /* 0x00000000bb94783b */ /* 0x000fee0000000200 */
[C---:B-----5:R-:W-:Y:S08]  /*bc90*/  HMMA.16816.F32 R28, R136.reuse, R152, RZ ;  /* 0x00000098881c723c */ /* 0x060ff000000018ff */
[----:B------:R-:W-:Y:S01]  /*bca0*/  HMMA.16816.F32 R32, R136, R154, RZ ;  /* 0x0000009a8820723c */ /* 0x000fe200000018ff */
[----:B------:R-:W3:Y:S05]  /*bcb0*/  LDSM.16.M88.4 R136, [R134+0xd800] ;  /* 0x00d800008688783b */ /* 0x000eea0000000200 */
[----:B------:R-:W4:Y:S02]  /*bcc0*/  LDSM.16.M88.4 R152, [R3+0xc000] ;  /* 0x00c000000398783b */ /* 0x000f240000000200 */
[C---:B------:R-:W-:Y:S08]  /*bcd0*/  HMMA.16816.F32 R4, R156.reuse, R160, R4 ;  /* 0x000000a09c04723c */ /* 0x040ff00000001804 */
[C---:B------:R-:W-:Y:S01]  /*bce0*/  HMMA.16816.F32 R8, R156.reuse, R162, R8 ;  /* 0x000000a29c08723c */ /* 0x040fe20000001808 */
[----:B------:R-:W-:Y:S07]  /*bcf0*/  LDSM.16.M88.4 R160, [R3+0xd800] ;  /* 0x00d8000003a0783b */ /* 0x000fee0000000200 */
[C---:B-1----:R-:W-:Y:S08]  /*bd00*/  HMMA.16816.F32 R12, R156.reuse, R140, R12 ;  /* 0x0000008c9c0c723c */ /* 0x042ff0000000180c */
[C---:B------:R-:W-:Y:S01]  /*bd10*/  HMMA.16816.F32 R16, R156.reuse, R142, R16 ;  /* 0x0000008e9c10723c */ /* 0x040fe20000001810 */
[----:B------:R-:W1:Y:S07]  /*bd20*/  LDSM.16.M88.4 R140, [R3+0xc800] ;  /* 0x00c80000038c783b */ /* 0x000e6e0000000200 */
[C---:B--2---:R-:W-:Y:S08]  /*bd30*/  HMMA.16816.F32 R20, R156.reuse, R144, R20 ;  /* 0x000000909c14723c */ /* 0x044ff00000001814 */
[C---:B------:R-:W-:Y:S01]  /*bd40*/  HMMA.16816.F32 R24, R156.reuse, R146, R24 ;  /* 0x000000929c18723c */ /* 0x040fe20000001818 */
[----:B------:R-:W2:Y:S07]  /*bd50*/  LDSM.16.M88.4 R144, [R3+0xd000] ;  /* 0x00d000000390783b */ /* 0x000eae0000000200 */
[C---:B---3--:R-:W-:Y:S08]  /*bd60*/  HMMA.16816.F32 R28, R156.reuse, R136, R28 ;  /* 0x000000889c1c723c */ /* 0x048ff0000000181c */
[----:B------:R-:W-:Y:S01]  /*bd70*/  HMMA.16816.F32 R32, R156, R138, R32 ;  /* 0x0000008a9c20723c */ /* 0x000fe20000001820 */
[----:B------:R-:W3:Y:S05]  /*bd80*/  LDSM.16.M88.4 R136, [R2+0xd000] ;  /* 0x00d000000288783b */ /* 0x000eea0000000200 */
[----:B------:R-:W-:Y:S02]  /*bd90*/  LDSM.16.M88.4 R156, [R189+UR5+0xf000] ;  /* 0x00f00005bd9c783b */ /* 0x000fe40008000200 */
[C---:B----4-:R-:W-:Y:S08]  /*bda0*/  HMMA.16816.F32 R4, R148.reuse, R152, R4 ;  /* 0x000000989404723c */ /* 0x050ff00000001804 */
[C---:B------:R-:W-:Y:S01]  /*bdb0*/  HMMA.16816.F32 R8, R148.reuse, R154, R8 ;  /* 0x0000009a9408723c */ /* 0x040fe20000001808 */
[----:B------:R-:W4:Y:S07]  /*bdc0*/  LDSM.16.M88.4 R152, [R2+0xd800] ;  /* 0x00d800000298783b */ /* 0x000f2e0000000200 */
[C---:B-1----:R-:W-:Y:S08]  /*bdd0*/  HMMA.16816.F32 R12, R148.reuse, R140, R12 ;  /* 0x0000008c940c723c */ /* 0x042ff0000000180c */
[C---:B------:R-:W-:Y:S01]  /*bde0*/  HMMA.16816.F32 R16, R148.reuse, R142, R16 ;  /* 0x0000008e9410723c */ /* 0x040fe20000001810 */
[----:B------:R-:W-:Y:S07]  /*bdf0*/  LDSM.16.M88.4 R140, [R191+0x4000] ;  /* 0x00400000bf8c783b */ /* 0x000fee0000000200 */
[C---:B--2---:R-:W-:Y:S08]  /*be00*/  HMMA.16816.F32 R20, R148.reuse, R144, R20 ;  /* 0x000000909414723c */ /* 0x044ff00000001814 */
[C---:B------:R-:W-:Y:S01]  /*be10*/  HMMA.16816.F32 R24, R148.reuse, R146, R24 ;  /* 0x000000929418723c */ /* 0x040fe20000001818 */
[----:B------:R-:W1:Y:S07]  /*be20*/  LDSM.16.M88.4 R144, [R189+UR5+0xe000] ;  /* 0x00e00005bd90783b */ /* 0x000e6e0008000200 */
[C---:B------:R-:W-:Y:S08]  /*be30*/  HMMA.16816.F32 R28, R148.reuse, R160, R28 ;  /* 0x000000a0941c723c */ /* 0x040ff0000000181c */
[----:B------:R-:W-:Y:S01]  /*be40*/  HMMA.16816.F32 R32, R148, R162, R32 ;  /* 0x000000a29420723c */ /* 0x000fe20000001820 */
[----:B------:R-:W2:Y:S05]  /*be50*/  LDSM.16.M88.4 R148, [R189+UR5+0xe800] ;  /* 0x00e80005bd94783b */ /* 0x000eaa0008000200 */
[----:B------:R-:W-:Y:S02]  /*be60*/  LDSM.16.M88.4 R160, [R134+0xe000] ;  /* 0x00e0000086a0783b */ /* 0x000fe40000000200 */
[C---:B------:R-:W-:Y:S08]  /*be70*/  HMMA.16816.F32 R4, R164.reuse, R168, R4 ;  /* 0x000000a8a404723c */ /* 0x040ff00000001804 */
[C---:B------:R-:W-:Y:S01]  /*be80*/  HMMA.16816.F32 R8, R164.reuse, R170, R8 ;  /* 0x000000aaa408723c */ /* 0x040fe20000001808 */
[----:B------:R-:W-:Y:S07]  /*be90*/  LDSM.16.M88.4 R168, [R2+0xe000] ;  /* 0x00e0000002a8783b */ /* 0x000fee0000000200 */
[C---:B------:R-:W-:Y:S08]  /*bea0*/  HMMA.16816.F32 R12, R164.reuse, R172, R12 ;  /* 0x000000aca40c723c */ /* 0x040ff0000000180c */
[C---:B------:R-:W-:Y:S01]  /*beb0*/  HMMA.16816.F32 R16, R164.reuse, R174, R16 ;  /* 0x000000aea410723c */ /* 0x040fe20000001810 */
[----:B------:R-:W-:Y:S07]  /*bec0*/  LDSM.16.M88.4 R172, [R134+0x10800] ;  /* 0x0108000086ac783b */ /* 0x000fee0000000200 */
[C---:B---3--:R-:W-:Y:S08]  /*bed0*/  HMMA.16816.F32 R20, R164.reuse, R136, R20 ;  /* 0x00000088a414723c */ /* 0x048ff00000001814 */
[C---:B------:R-:W-:Y:S01]  /*bee0*/  HMMA.16816.F32 R24, R164.reuse, R138, R24 ;  /* 0x0000008aa418723c */ /* 0x040fe20000001818 */
[----:B------:R-:W3:Y:S07]  /*bef0*/  LDSM.16.M88.4 R136, [R189+UR5+0xf800] ;  /* 0x00f80005bd88783b */ /* 0x000eee0008000200 */
[C---:B----4-:R-:W-:Y:S08]  /*bf00*/  HMMA.16816.F32 R28, R164.reuse, R152, R28 ;  /* 0x00000098a41c723c */ /* 0x050ff0000000181c */
        /* <DEDUP_REMOVED lines=11> */
[----:B------:R-:W5:Y:S07]  /*bfc0*/  LDSM.16.M88.4 R156, [R134+0xf800] ;  /* 0x00f80000869c783b */ /* 0x000f6e0000000200 */
[C---:B---3--:R-:W-:Y:S08]  /*bfd0*/  HMMA.16816.F32 R28, R140.reuse, R136, R28 ;  /* 0x000000888c1c723c */ /* 0x048ff0000000181c */
[----:B------:R-:W-:Y:S01]  /*bfe0*/  HMMA.16816.F32 R32, R140, R138, R32 ;  /* 0x0000008a8c20723c */ /* 0x000fe20000001820 */
[----:B------:R-:W-:Y:S05]  /*bff0*/  LDSM.16.M88.4 R136, [R187+0x4000] ;  /* 0x00400000bb88783b */ /* 0x000fea0000000200 */
[----:B------:R-:W3:Y:S02]  /*c000*/  LDSM.16.M88.4 R140, [R3+0xe000] ;  /* 0x00e00000038c783b */ /* 0x000ee40000000200 */
[C---:B----4-:R-:W-:Y:S08]  /*c010*/  HMMA.16816.F32 R4, R152.reuse, R160, R4 ;  /* 0x000000a09804723c */ /* 0x050ff00000001804 */
[C---:B------:R-:W-:Y:S01]  /*c020*/  HMMA.16816.F32 R8, R152.reuse, R162, R8 ;  /* 0x000000a29808723c */ /* 0x040fe20000001808 */
[----:B------:R-:W4:Y:S07]  /*c030*/  LDSM.16.M88.4 R160, [R3+0xe800] ;  /* 0x00e8000003a0783b */ /* 0x000f2e0000000200 */
[C---:B-1----:R-:W-:Y:S08]  /*c040*/  HMMA.16816.F32 R12, R152.reuse, R144, R12 ;  /* 0x00000090980c723c */ /* 0x042ff0000000180c */
[C---:B------:R-:W-:Y:S01]  /*c050*/  HMMA.16816.F32 R16, R152.reuse, R146, R16 ;  /* 0x000000929810723c */ /* 0x040fe20000001810 */
[----:B------:R-:W1:Y:S07]  /*c060*/  LDSM.16.M88.4 R144, [R3+0xf000] ;  /* 0x00f000000390783b */ /* 0x000e6e0000000200 */
[C---:B--2---:R-:W-:Y:S08]  /*c070*/  HMMA.16816.F32 R20, R152.reuse, R148, R20 ;  /* 0x000000949814723c */ /* 0x044ff00000001814 */
[C---:B------:R-:W-:Y:S01]  /*c080*/  HMMA.16816.F32 R24, R152.reuse, R150, R24 ;  /* 0x000000969818723c */ /* 0x040fe20000001818 */
[----:B------:R-:W2:Y:S07]  /*c090*/  LDSM.16.M88.4 R148, [R3+0xf800] ;  /* 0x00f800000394783b */ /* 0x000eae0000000200 */
[C---:B-----5:R-:W-:Y:S08]  /*c0a0*/  HMMA.16816.F32 R28, R152.reuse, R156, R28 ;  /* 0x0000009c981c723c */ /* 0x060ff0000000181c */
[----:B------:R-:W-:Y:S01]  /*c0b0*/  HMMA.16816.F32 R32, R152, R158, R32 ;  /* 0x0000009e9820723c */ /* 0x000fe20000001820 */
[----:B------:R-:W-:Y:S05]  /*c0c0*/  LDSM.16.M88.4 R152, [R2+0xf000] ;  /* 0x00f000000298783b */ /* 0x000fea0000000200 */
[----:B------:R-:W-:Y:S02]  /*c0d0*/  LDSM.16.M88.4 R156, [R2+0xf800] ;  /* 0x00f80000029c783b */ /* 0x000fe40000000200 */
[C---:B---3--:R-:W-:Y:S08]  /*c0e0*/  HMMA.16816.F32 R4, R136.reuse, R140, R4 ;  /* 0x0000008c8804723c */ /* 0x048ff00000001804 */
[C---:B------:R-:W-:Y:S01]  /*c0f0*/  HMMA.16816.F32 R8, R136.reuse, R142, R8 ;  /* 0x0000008e8808723c */ /* 0x040fe20000001808 */
[----:B------:R-:W3:Y:S07]  /*c100*/  LDSM.16.M88.4 R140, [R2+0xe800] ;  /* 0x00e80000028c783b */ /* 0x000eee0000000200 */
[C---:B----4-:R-:W-:Y:S08]  /*c110*/  HMMA.16816.F32 R12, R136.reuse, R160, R12 ;  /* 0x000000a0880c723c */ /* 0x050ff0000000180c */
[C---:B------:R-:W-:Y:S01]  /*c120*/  HMMA.16816.F32 R16, R136.reuse, R162, R16 ;  /* 0x000000a28810723c */ /* 0x040fe20000001810 */
[----:B------:R-:W-:Y:S07]  /*c130*/  LDSM.16.M88.4 R160, [R189+UR5+0x11800] ;  /* 0x01180005bda0783b */ /* 0x000fee0008000200 */
[C---:B-1----:R-:W-:Y:S08]  /*c140*/  HMMA.16816.F32 R20, R136.reuse, R144, R20 ;  /* 0x000000908814723c */ /* 0x042ff00000001814 */
[C---:B------:R-:W-:Y:S01]  /*c150*/  HMMA.16816.F32 R24, R136.reuse, R146, R24 ;  /* 0x000000928818723c */ /* 0x040fe20000001818 */
[----:B------:R-:W-:Y:S07]  /*c160*/  LDSM.16.M88.4 R144, [R189+UR5+0x10000] ;  /* 0x01000005bd90783b */ /* 0x000fee0008000200 */
[C---:B--2---:R-:W-:Y:S08]  /*c170*/  HMMA.16816.F32 R28, R136.reuse, R148, R28 ;  /* 0x00000094881c723c */ /* 0x044ff0000000181c */
[----:B------:R-:W-:Y:S01]  /*c180*/  HMMA.16816.F32 R32, R136, R150, R32 ;  /* 0x000000968820723c */ /* 0x000fe20000001820 */
[----:B------:R-:W1:Y:S05]  /*c190*/  LDSM.16.M88.4 R136, [R191+0x8000] ;  /* 0x00800000bf88783b */ /* 0x000e6a0000000200 */
[----:B------:R-:W-:Y:S02]  /*c1a0*/  LDSM.16.M88.4 R148, [R189+UR5+0x11000] ;  /* 0x01100005bd94783b */ /* 0x000fe40008000200 */
[C---:B------:R-:W-:Y:S08]  /*c1b0*/  HMMA.16816.F32 R4, R164.reuse, R168, R4 ;  /* 0x000000a8a404723c */ /* 0x040ff00000001804 */
[C---:B------:R-:W-:Y:S01]  /*c1c0*/  HMMA.16816.F32 R8, R164.reuse, R170, R8 ;  /* 0x000000aaa408723c */ /* 0x040fe20000001808 */
[----:B------:R-:W-:Y:S07]  /*c1d0*/  LDSM.16.M88.4 R168, [R134+0x10000] ;  /* 0x0100000086a8783b */ /* 0x000fee0000000200 */
[C---:B---3--:R-:W-:Y:S08]  /*c1e0*/  HMMA.16816.F32 R12, R164.reuse, R140, R12 ;  /* 0x0000008ca40c723c */ /* 0x048ff0000000180c */
[C---:B------:R-:W-:Y:S01]  /*c1f0*/  HMMA.16816.F32 R16, R164.reuse, R142, R16 ;  /* 0x0000008ea410723c */ /* 0x040fe20000001810 */
[----:B------:R-:W2:Y:S07]  /*c200*/  LDSM.16.M88.4 R140, [R189+UR5+0x10800] ;  /* 0x01080005bd8c783b */ /* 0x000eae0008000200 */
        /* <DEDUP_REMOVED lines=66> */
[----:B------:R-:W-:Y:S06]  /*c630*/  BRA.U.ANY UP0, `(.L_x_140) ;  /* 0xffffffed00807547 */ /* 0x000fec000b93ffff */
.L_x_139:
[----:B------:R-:W-:Y:S01]  /*c640*/  FMNMX3.FTZ R135, R135, R34, R35, !PT ;  /* 0x0000002287877276 */ /* 0x000fe20007810023 */
[----:B-1----:R-:W1:Y:S01]  /*c650*/  SHFL.BFLY PT, R3, R172, 0x2, 0x1f ;  /* 0x0c401f00ac037f89 */ /* 0x002e6200000e0000 */
[----:B------:R-:W-:Y:S02]  /*c660*/  UISETP.NE.AND UP0, UPT, UR6, URZ, UPT ;  /* 0x000000ff0600728c */ /* 0x000fe4000bf05270 */
[----:B------:R-:W-:Y:S05]  /*c670*/  UIADD3 UR6, UPT, UPT, UR6, -0x1, URZ ;  /* 0xffffffff06067890 */ /* 0x000fea000fffe0ff */
[----:B------:R-:W2:Y:S08]  /*c680*/  SHFL.BFLY PT, R2, R135, 0x2, 0x1f ;  /* 0x0c401f0087027f89 */ /* 0x000eb000000e0000 */
[----:B------:R-:W-:Y:S08]  /*c690*/  LDSM.16.MT88.4 R140, [R180+0x12000] ;  /* 0x01200000b48c783b */ /* 0x000ff00000004200 */
[----:B------:R-:W-:Y:S01]  /*c6a0*/  LDSM.16.MT88.4 R148, [R181+0x14800] ;  /* 0x01480000b594783b */ /* 0x000fe20000004200 */
[----:B-1----:R-:W-:Y:S02]  /*c6b0*/  FMNMX.FTZ R137, R172, R3, !PT ;  /* 0x00000003ac897209 */ /* 0x002fe40007810000 */
[----:B--2---:R-:W-:Y:S05]  /*c6c0*/  FMNMX.FTZ R134, R135, R2, !PT ;  /* 0x0000000287867209 */ /* 0x004fea0007810000 */
        /* <DEDUP_REMOVED lines=50> */
[C---:B------:R-:W-:Y:S01]  /*c9f0*/  FMUL.FTZ R12, R2.reuse, R120 ;  /* 0x00000078020c7220 */ /* 0x040fe20000410000 */
[C---:B------:R-:W-:Y:S01]  /*ca00*/  FMUL.FTZ R40, R2.reuse, R40 ;  /* 0x0000002802287220 */ /* 0x040fe20000410000 */
[----:B------:R-:W-:Y:S01]  /*ca10*/  FMUL.FTZ R41, R2, R41 ;  /* 0x0000002902297220 */ /* 0x000fe20000410000 */
[C---:B------:R-:W-:Y:S01]  /*ca20*/  FMUL.FTZ R42, R0.reuse, R42 ;  /* 0x0000002a002a7220 */ /* 0x040fe20000410000 */
[----:B------:R-:W-:Y:S01]  /*ca30*/  LDSM.16.MT88.4 R152, [R134+0x2800] ;  /* 0x002800008698783b */ /* 0x000fe20000004200 */
[----:B------:R-:W-:Y:S03]  /*ca40*/  FMUL.FTZ R43, R0, R43 ;  /* 0x0000002b002b7220 */ /* 0x000fe60000410000 */
        /* <DEDUP_REMOVED lines=31> */
[----:B------:R-:W-:Y:S03]  /*cc40*/  FMUL.FTZ R68, R2, R68 ;  /* 0x0000004402447220 */ /* 0x000fe60000410000 */
        /* <DEDUP_REMOVED lines=54> */
[----:B------:R-:W-:Y:S01]  /*cfb0*/  FFMA.FTZ R166, R13, UR4, -R164 ;  /* 0x000000040da67c23 */ /* 0x000fe200080108a4 */
[----:B------:R-:W-:Y:S01]  /*cfc0*/  FMUL.FTZ R13, R2, R121 ;  /* 0x00000079020d7220 */ /* 0x000fe20000410000 */
[--C-:B------:R-:W-:Y:S01]  /*cfd0*/  FFMA.FTZ R168, R14, UR4, -R162.reuse ;  /* 0x000000040ea87c23 */ /* 0x100fe200080108a2 */
[C---:B------:R-:W-:Y:S01]  /*cfe0*/  FMUL.FTZ R14, R0.reuse, R122 ;  /* 0x0000007a000e7220 */ /* 0x040fe20000410000 */
[----:B------:R-:W-:Y:S01]  /*cff0*/  FFMA.FTZ R167, R15, UR4, -R162 ;  /* 0x000000040fa77c23 */ /* 0x000fe200080108a2 */
[C---:B------:R-:W-:Y:S01]  /*d000*/  HMMA.16816.F32 R48, R128.reuse, R146, R48 ;  /* 0x000000928030723c */ /* 0x040fe20000001830 */
[----:B------:R-:W-:Y:S03]  /*d010*/  LDSM.16.MT88.4 R144, [R134+0x800] ;  /* 0x000800008690783b */ /* 0x000fe60000004200 */
[----:B------:R-:W3:Y:S01]  /*d020*/  MUFU.EX2 R166, R166 ;  /* 0x000000a600a67308 */ /* 0x000ee20000000800 */
[----:B------:R-:W-:Y:S01]  /*d030*/  FMUL.FTZ R15, R0, R123 ;  /* 0x0000007b000f7220 */ /* 0x000fe20000410000 */
[C---:B------:R-:W-:Y:S01]  /*d040*/  FMUL.FTZ R108, R2.reuse, R108 ;  /* 0x0000006c026c7220 */ /* 0x040fe20000410000 */
[----:B------:R-:W-:Y:S01]  /*d050*/  FMUL.FTZ R109, R2, R109 ;  /* 0x0000006d026d7220 */ /* 0x000fe20000410000 */
[C---:B------:R-:W-:Y:S01]  /*d060*/  FMUL.FTZ R110, R0.reuse, R110 ;  /* 0x0000006e006e7220 */ /* 0x040fe20000410000 */
[----:B------:R-:W-:Y:S01]  /*d070*/  FMUL.FTZ R111, R0, R111 ;  /* 0x0000006f006f7220 */ /* 0x000fe20000410000 */
[C---:B----4-:R-:W-:Y:S01]  /*d080*/  HMMA.16816.F32 R52, R128.reuse, R124, R52 ;  /* 0x0000007c8034723c */ /* 0x050fe20000001834 */
[----:B------:R-:W-:Y:S03]  /*d090*/  LDSM.16.MT88.4 R120, [R181+0x12800] ;  /* 0x01280000b578783b */ /* 0x000fe60000004200 */
[----:B------:R-:W-:Y:S01]  /*d0a0*/  MUFU.EX2 R168, R168 ;  /* 0x000000a800a87308 */ /* 0x000fe20000000800 */
[--C-:B------:R-:W-:Y:S01]  /*d0b0*/  FFMA.FTZ R170, R16, UR4, -R164.reuse ;  /* 0x0000000410aa7c23 */ /* 0x100fe200080108a4 */
[----:B------:R-:W-:Y:S01]  /*d0c0*/  FFMA.FTZ R169, R17, UR4, -R164 ;  /* 0x0000000411a97c23 */ /* 0x000fe200080108a4 */
[--C-:B------:R-:W-:Y:S01]  /*d0d0*/  FFMA.FTZ R172, R18, UR4, -R162.reuse ;  /* 0x0000000412ac7c23 */ /* 0x100fe200080108a2 */
[----:B------:R-:W-:Y:S01]  /*d0e0*/  FFMA.FTZ R171, R19, UR4, -R162 ;  /* 0x0000000413ab7c23 */ /* 0x000fe200080108a2 */
[C---:B------:R-:W-:Y:S01]  /*d0f0*/  FMUL.FTZ R112, R2.reuse, R112 ;  /* 0x0000007002707220 */ /* 0x040fe20000410000 */
[C---:B------:R-:W-:Y:S01]  /*d100*/  HMMA.16816.F32 R56, R128.reuse, R126, R56 ;  /* 0x0000007e8038723c */ /* 0x040fe20000001838 */
[----:B------:R-:W4:Y:S03]  /*d110*/  LDSM.16.MT88.4 R124, [R133+0x2000] ;  /* 0x00200000857c783b */ /* 0x000f260000004200 */
[----:B------:R-:W5:Y:S01]  /*d120*/  MUFU.EX2 R167, R167 ;  /* 0x000000a700a77308 */ /* 0x000f620000000800 */
[----:B------:R-:W-:Y:S01]  /*d130*/  FMUL.FTZ R113, R2, R113 ;  /* 0x0000007102717220 */ /* 0x000fe20000410000 */
[C---:B------:R-:W-:Y:S01]  /*d140*/  FMUL.FTZ R114, R0.reuse, R114 ;  /* 0x0000007200727220 */ /* 0x040fe20000410000 */
[----:B------:R-:W-:Y:S01]  /*d150*/  FMUL.FTZ R115, R0, R115 ;  /* 0x0000007300737220 */ /* 0x000fe20000410000 */
[----:B------:R-:W-:Y:S01]  /*d160*/  FMUL.FTZ R16, R2, R116 ;  /* 0x0000007402107220 */ /* 0x000fe20000410000 */
[----:B---3--:R-:W-:Y:S01]  /*d170*/  F2FP.F16.F32.PACK_AB R116, R166, R165 ;  /* 0x000000a5a674723e */ /* 0x008fe200000000ff */
[C---:B-1----:R-:W-:Y:S04]  /*d180*/  HMMA.16816.F32 R60, R128.reuse, R136, R60 ;  /* 0x00000088803c723c */ /* 0x042fe8000000183c */
[----:B------:R-:W-:Y:S01]  /*d190*/  MUFU.EX2 R170, R170 ;  /* 0x000000aa00aa7308 */ /* 0x000fe20000000800 */
[----:B------:R-:W-:Y:S01]  /*d1a0*/  FMUL.FTZ R17, R2, R117 ;  /* 0x0000007502117220 */ /* 0x000fe20000410000 */
[C---:B------:R-:W-:Y:S01]  /*d1b0*/  FMUL.FTZ R18, R0.reuse, R118 ;  /* 0x0000007600127220 */ /* 0x040fe20000410000 */
[----:B------:R-:W-:Y:S01]  /*d1c0*/  FMUL.FTZ R19, R0, R119 ;  /* 0x0000007700137220 */ /* 0x000fe20000410000 */
[--C-:B------:R-:W-:Y:S01]  /*d1d0*/  FFMA.FTZ R173, R20, UR4, -R164.reuse ;  /* 0x0000000414ad7c23 */ /* 0x100fe200080108a4 */
[----:B------:R-:W-:Y:S01]  /*d1e0*/  FFMA.FTZ R174, R21, UR4, -R164 ;  /* 0x0000000415ae7c23 */ /* 0x000fe200080108a4 */
[C---:B------:R-:W-:Y:S01]  /*d1f0*/  HMMA.16816.F32 R64, R128.reuse, R138, R64 ;  /* 0x0000008a8040723c */ /* 0x040fe20000001840 */
[----:B------:R-:W1:Y:S03]  /*d200*/  LDSM.16.MT88.4 R136, [R134+0x2000] ;  /* 0x002000008688783b */ /* 0x000e660000004200 */
[----:B------:R-:W3:Y:S01]  /*d210*/  MUFU.EX2 R169, R169 ;  /* 0x000000a900a97308 */ /* 0x000ee20000000800 */
[----:B-----5:R-:W-:Y:S01]  /*d220*/  F2FP.F16.F32.PACK_AB R117, R167, R168 ;  /* 0x000000a8a775723e */ /* 0x020fe200000000ff */
[--C-:B------:R-:W-:Y:S01]  /*d230*/  FFMA.FTZ R175, R22, UR4, -R162.reuse ;  /* 0x0000000416af7c23 */ /* 0x100fe200080108a2 */
[----:B------:R-:W-:Y:S01]  /*d240*/  F2FP.F16.F32.PACK_AB R22, R204, R187 ;  /* 0x000000bbcc16723e */ /* 0x000fe200000000ff */
[----:B------:R-:W-:Y:S01]  /*d250*/  FFMA.FTZ R188, R23, UR4, -R162 ;  /* 0x0000000417bc7c23 */ /* 0x000fe200080108a2 */
[----:B------:R-:W-:Y:S01]  /*d260*/  F2FP.F16.F32.PACK_AB R23, R206, R189 ;  /* 0x000000bdce17723e */ /* 0x000fe200000000ff */
[C---:B--2---:R-:W-:Y:S04]  /*d270*/  HMMA.16816.F32 R68, R128.reuse, R140, R68 ;  /* 0x0000008c8044723c */ /* 0x044fe80000001844 */
[----:B------:R-:W-:Y:S01]  /*d280*/  MUFU.EX2 R172, R172 ;  /* 0x000000ac00ac7308 */ /* 0x000fe20000000800 */
[----:B------:R-:W-:Y:S01]  /*d290*/  FFMA.FTZ R159, R2, R207, R159 ;  /* 0x000000cf029f7223 */ /* 0x000fe2000001009f */
[----:B------:R-:W-:Y:S01]  /*d2a0*/  FFMA.FTZ R161, R0, R205, R161 ;  /* 0x000000cd00a17223 */ /* 0x000fe200000100a1 */
[----:B------:R-:W-:Y:S02]  /*d2b0*/  MOV R0, R3 ;  /* 0x0000000300007202 */ /* 0x000fe40000000f00 */
[----:B------:R-:W-:Y:S01]  /*d2c0*/  FADD.FTZ R156, R156, R159 ;  /* 0x0000009f9c9c7221 */ /* 0x000fe20000010000 */
[C---:B------:R-:W-:Y:S01]  /*d2d0*/  HMMA.16816.F32 R72, R128.reuse, R142, R72 ;  /* 0x0000008e8048723c */ /* 0x040fe20000001848 */
[----:B------:R-:W2:Y:S03]  /*d2e0*/  LDSM.16.MT88.4 R140, [R181+0x16000] ;  /* 0x01600000b58c783b */ /* 0x000ea60000004200 */
[----:B------:R-:W5:Y:S01]  /*d2f0*/  MUFU.EX2 R171, R171 ;  /* 0x000000ab00ab7308 */ /* 0x000f620000000800 */
[----:B---3--:R-:W-:Y:S01]  /*d300*/  F2FP.F16.F32.PACK_AB R118, R169, R170 ;  /* 0x000000aaa976723e */ /* 0x008fe200000000ff */
[----:B------:R-:W-:Y:S01]  /*d310*/  FADD.FTZ R161, R135, R161 ;  /* 0x000000a187a17221 */ /* 0x000fe20000010000 */
[----:B------:R-:W-:Y:S03]  /*d320*/  FADD.FTZ R157, R157, R156 ;  /* 0x0000009c9d9d7221 */ /* 0x000fe60000010000 */
[----:B------:R-:W-:Y:S01]  /*d330*/  FADD.FTZ R160, R160, R161 ;  /* 0x000000a1a0a07221 */ /* 0x000fe20000010000 */
[C---:B----4-:R-:W-:Y:S03]  /*d340*/  HMMA.16816.F32 R76, R128.reuse, R124, R76 ;  /* 0x0000007c804c723c */ /* 0x050fe6000000184c */
[----:B------:R-:W-:Y:S01]  /*d350*/  MUFU.EX2 R173, R173 ;  /* 0x000000ad00ad7308 */ /* 0x000fe20000000800 */
[----:B------:R-:W-:Y:S01]  /*d360*/  FADD.FTZ R158, R158, R157 ;  /* 0x0000009d9e9e7221 */ /* 0x000fe20000010000 */
[----:B------:R-:W-:Y:S03]  /*d370*/  FADD.FTZ R163, R163, R160 ;  /* 0x000000a0a3a37221 */ /* 0x000fe60000010000 */
[----:B------:R-:W-:Y:S01]  /*d380*/  FADD.FTZ R165, R165, R158 ;  /* 0x0000009ea5a57221 */ /* 0x000fe20000010000 */
[C---:B------:R-:W-:Y:S01]  /*d390*/  HMMA.16816.F32 R80, R128.reuse, R126, R80 ;  /* 0x0000007e8050723c */ /* 0x040fe20000001850 */
[----:B------:R-:W3:Y:S03]  /*d3a0*/  LDSM.16.MT88.4 R124, [R180+0x16000] ;  /* 0x01600000b47c783b */ /* 0x000ee60000004200 */
[----:B------:R-:W4:Y:S01]  /*d3b0*/  MUFU.EX2 R174, R174 ;  /* 0x000000ae00ae7308 */ /* 0x000f220000000800 */
[----:B-----5:R-:W-:Y:S01]  /*d3c0*/  F2FP.F16.F32.PACK_AB R119, R171, R172 ;  /* 0x000000acab77723e */ /* 0x020fe200000000ff */
[----:B------:R-:W-:Y:S01]  /*d3d0*/  FADD.FTZ R168, R168, R163 ;  /* 0x000000a3a8a87221 */ /* 0x000fe20000010000 */
[----:B------:R-:W-:Y:S01]  /*d3e0*/  FADD.FTZ R165, R166, R165 ;  /* 0x000000a5a6a57221 */ /* 0x000fe20000010000 */
[C---:B-1----:R-:W-:Y:S06]  /*d3f0*/  HMMA.16816.F32 R84, R128.reuse, R136, R84 ;  /* 0x000000888054723c */ /* 0x042fec0000001854 */
[----:B------:R-:W-:Y:S01]  /*d400*/  MUFU.EX2 R175, R175 ;  /* 0x000000af00af7308 */ /* 0x000fe20000000800 */
[----:B------:R-:W-:Y:S01]  /*d410*/  FADD.FTZ R167, R167, R168 ;  /* 0x000000a8a7a77221 */ /* 0x000fe20000010000 */
[----:B------:R-:W-:Y:S03]  /*d420*/  FADD.FTZ R170, R170, R165 ;  /* 0x000000a5aaaa7221 */ /* 0x000fe60000010000 */
[----:B------:R-:W-:Y:S01]  /*d430*/  FADD.FTZ R172, R172, R167 ;  /* 0x000000a7acac7221 */ /* 0x000fe20000010000 */
[C---:B------:R-:W-:Y:S01]  /*d440*/  HMMA.16816.F32 R88, R128.reuse, R138, R88 ;  /* 0x0000008a8058723c */ /* 0x040fe20000001858 */
[----:B------:R-:W1:Y:S03]  /*d450*/  LDSM.16.MT88.4 R136, [R133+0x4000] ;  /* 0x004000008588783b */ /* 0x000e660000004200 */
[----:B------:R-:W5:Y:S01]  /*d460*/  MUFU.EX2 R188, R188 ;  /* 0x000000bc00bc7308 */ /* 0x000f620000000800 */
[C---:B----4-:R-:W-:Y:S01]  /*d470*/  F2FP.F16.F32.PACK_AB R20, R174.reuse, R173 ;  /* 0x000000adae14723e */ /* 0x050fe200000000ff */
[----:B------:R-:W-:Y:S01]  /*d480*/  FADD.FTZ R170, R169, R170 ;  /* 0x000000aaa9aa7221 */ /* 0x000fe20000010000 */
[----:B------:R-:W-:Y:S01]  /*d490*/  FADD.FTZ R172, R171, R172 ;  /* 0x000000acabac7221 */ /* 0x000fe20000010000 */
[C---:B--2---:R-:W-:Y:S03]  /*d4a0*/  HMMA.16816.F32 R92, R128.reuse, R140, R92 ;  /* 0x0000008c805c723c */ /* 0x044fe6000000185c */
[----:B------:R-:W-:Y:S04]  /*d4b0*/  FADD.FTZ R173, R173, R170 ;  /* 0x000000aaadad7221 */ /* 0x000fe80000010000 */
[----:B------:R-:W-:Y:S01]  /*d4c0*/  FADD.FTZ R174, R174, R173 ;  /* 0x000000adaeae7221 */ /* 0x000fe20000010000 */
[C---:B------:R-:W-:Y:S01]  /*d4d0*/  HMMA.16816.F32 R96, R128.reuse, R142, R96 ;  /* 0x0000008e8060723c */ /* 0x040fe20000001860 */
[----:B------:R-:W2:Y:S02]  /*d4e0*/  LDSM.16.MT88.4 R140, [R134+0x4000] ;  /* 0x00400000868c783b */ /* 0x000ea40000004200 */
[C---:B-----5:R-:W-:Y:S01]  /*d4f0*/  F2FP.F16.F32.PACK_AB R21, R188.reuse, R175 ;  /* 0x000000afbc15723e */ /* 0x060fe200000000ff */
[----:B------:R-:W-:Y:S01]  /*d500*/  FADD.FTZ R175, R175, R172 ;  /* 0x000000acafaf7221 */ /* 0x000fe20000010000 */
[----:B------:R-:W-:Y:S03]  /*d510*/  FADD.FTZ R187, R187, R174 ;  /* 0x000000aebbbb7221 */ /* 0x000fe60000010000 */
[----:B------:R-:W-:Y:S01]  /*d520*/  FADD.FTZ R188, R188, R175 ;  /* 0x000000afbcbc7221 */ /* 0x000fe20000010000 */
[C---:B---3--:R-:W-:Y:S03]  /*d530*/  HMMA.16816.F32 R100, R128.reuse, R124, R100 ;  /* 0x0000007c8064723c */ /* 0x048fe60000001864 */
[----:B------:R-:W-:Y:S01]  /*d540*/  FADD.FTZ R189, R189, R188 ;  /* 0x000000bcbdbd7221 */ /* 0x000fe20000010000 */
[----:B------:R-:W-:Y:S03]  /*d550*/  FADD.FTZ R187, R204, R187 ;  /* 0x000000bbccbb7221 */ /* 0x000fe60000010000 */
[----:B------:R-:W-:Y:S01]  /*d560*/  FADD.FTZ R189, R206, R189 ;  /* 0x000000bdcebd7221 */ /* 0x000fe20000010000 */
        /* <DEDUP_REMOVED lines=42> */
[C---:B------:R-:W-:Y:S08]  /*d810*/  HMMA.16816.F32 R112, R116.reuse, R136, R112 ;  /* 0x000000887470723c */ /* 0x040ff00000001870 */
[----:B------:R-:W-:Y:S01]  /*d820*/  HMMA.16816.F32 R16, R116, R138, R16 ;  /* 0x0000008a7410723c */ /* 0x000fe20000001810 */
[----:B------:R-:W4:Y:S07]  /*d830*/  LDSM.16.MT88.4 R116, [R181+0x17000] ;  /* 0x01700000b574783b */ /* 0x000f2e0000004200 */
[C---:B--2---:R-:W-:Y:S01]  /*d840*/  HMMA.16816.F32 R4, R20.reuse, R120, R4 ;  /* 0x000000781404723c */ /* 0x044fe20000001804 */
[----:B------:R-:W-:Y:S07]  /*d850*/  LDSM.16.MT88.4 R136, [R180+0x15800] ;  /* 0x01580000b488783b */ /* 0x000fee0000004200 */
[C---:B------:R-:W-:Y:S01]  /*d860*/  HMMA.16816.F32 R8, R20.reuse, R122, R8 ;  /* 0x0000007a1408723c */ /* 0x040fe20000001808 */
[----:B------:R-:W2:Y:S07]  /*d870*/  LDSM.16.MT88.4 R120, [R180+0x17000] ;  /* 0x01700000b478783b */ /* 0x000eae0000004200 */
[C---:B---3--:R-:W-:Y:S08]  /*d880*/  HMMA.16816.F32 R36, R20.reuse, R124, R36 ;  /* 0x0000007c1424723c */ /* 0x048ff00000001824 */
        /* <DEDUP_REMOVED lines=10> */
[----:B------:R-:W-:Y:S04]  /*d930*/  FFMA.FTZ R149, R29, UR4, -R164 ;  /* 0x000000041d957c23 */ /* 0x000fe800080108a4 */
[C---:B------:R-:W-:Y:S01]  /*d940*/  HMMA.16816.F32 R64, R20.reuse, R150, R64 ;  /* 0x000000961440723c */ /* 0x040fe20000001840 */
[----:B------:R-:W-:Y:S02]  /*d950*/  MUFU.EX2 R148, R148 ;  /* 0x0000009400947308 */ /* 0x000fe40000000800 */
[--C-:B------:R-:W-:Y:S01]  /*d960*/  FFMA.FTZ R150, R30, UR4, -R162.reuse ;  /* 0x000000041e967c23 */ /* 0x100fe200080108a2 */
[----:B------:R-:W-:Y:S02]  /*d970*/  FFMA.FTZ R151, R31, UR4, -R162 ;  /* 0x000000041f977c23 */ /* 0x000fe400080108a2 */
[----:B------:R-:W-:Y:S02]  /*d980*/  LDSM.16.MT88.4 R28, [R180+0x13800] ;  /* 0x01380000b41c783b */ /* 0x000fe40000004200 */
[C---:B------:R-:W-:Y:S03]  /*d990*/  HMMA.16816.F32 R68, R20.reuse, R24, R68 ;  /* 0x000000181444723c */ /* 0x040fe60000001844 */
[----:B------:R-:W3:Y:S05]  /*d9a0*/  MUFU.EX2 R149, R149 ;  /* 0x0000009500957308 */ /* 0x000eea0000000800 */
[C---:B------:R-:W-:Y:S01]  /*d9b0*/  HMMA.16816.F32 R72, R20.reuse, R26, R72 ;  /* 0x0000001a1448723c */ /* 0x040fe20000001848 */
[----:B------:R-:W5:Y:S04]  /*d9c0*/  LDSM.16.MT88.4 R24, [R133+0x5000] ;  /* 0x005000008518783b */ /* 0x000f680000004200 */
[----:B------:R-:W-:Y:S03]  /*d9d0*/  MUFU.EX2 R150, R150 ;  /* 0x0000009600967308 */ /* 0x000fe60000000800 */
[C---:B-1----:R-:W-:Y:S07]  /*d9e0*/  HMMA.16816.F32 R76, R20.reuse, R128, R76 ;  /* 0x00000080144c723c */ /* 0x042fee000000184c */
[----:B------:R-:W1:Y:S01]  /*d9f0*/  MUFU.EX2 R151, R151 ;  /* 0x0000009700977308 */ /* 0x000e620000000800 */
[C---:B------:R-:W-:Y:S08]  /*da00*/  HMMA.16816.F32 R80, R20.reuse, R130, R80 ;  /* 0x000000821450723c */ /* 0x040ff00000001850 */
        /* <DEDUP_REMOVED lines=8> */
[C---:B----4-:R-:W-:Y:S03]  /*da90*/  HMMA.16816.F32 R92, R20.reuse, R116, R92 ;  /* 0x00000074145c723c */ /* 0x050fe6000000185c */
[----:B------:R-:W4:Y:S05]  /*daa0*/  MUFU.EX2 R153, R164 ;  /* 0x000000a400997308 */ /* 0x000f2a0000000800 */
[C---:B------:R-:W-:Y:S01]  /*dab0*/  HMMA.16816.F32 R96, R20.reuse, R118, R96 ;  /* 0x000000761460723c */ /* 0x040fe20000001860 */
[----:B------:R-:W3:Y:S04]  /*dac0*/  LDSM.16.MT88.4 R116, [R134+0x5000] ;  /* 0x005000008674783b */ /* 0x000ee80000004200 */
[----:B------:R-:W-:Y:S03]  /*dad0*/  MUFU.EX2 R154, R154 ;  /* 0x0000009a009a7308 */ /* 0x000fe60000000800 */
[C---:B--2---:R-:W-:Y:S07]  /*dae0*/  HMMA.16816.F32 R100, R20.reuse, R120, R100 ;  /* 0x000000781464723c */ /* 0x044fee0000001864 */
[----:B------:R-:W2:Y:S01]  /*daf0*/  MUFU.EX2 R155, R162 ;  /* 0x000000a2009b7308 */ /* 0x000ea20000000800 */
[C---:B------:R-:W-:Y:S01]  /*db00*/  HMMA.16816.F32 R104, R20.reuse, R122, R104 ;  /* 0x0000007a1468723c */ /* 0x040fe20000001868 */
[----:B------:R-:W-:Y:S07]  /*db10*/  LDSM.16.MT88.4 R120, [R181+0x15800] ;  /* 0x01580000b578783b */ /* 0x000fee0000004200 */
[C---:B-----5:R-:W-:Y:S08]  /*db20*/  HMMA.16816.F32 R108, R20.reuse, R24, R108 ;  /* 0x00000018146c723c */ /* 0x060ff0000000186c */
[C---:B------:R-:W-:Y:S01]  /*db30*/  HMMA.16816.F32 R12, R20.reuse, R26, R12 ;  /* 0x0000001a140c723c */ /* 0x040fe2000000180c */
[----:B------:R-:W5:Y:S07]  /*db40*/  LDSM.16.MT88.4 R24, [R133+0x1800] ;  /* 0x001800008518783b */ /* 0x000f6e0000004200 */
[C---:B---3--:R-:W-:Y:S03]  /*db50*/  HMMA.16816.F32 R112, R20.reuse, R116, R112 ;  /* 0x000000741470723c */ /* 0x048fe60000001870 */
[----:B------:R-:W-:Y:S01]  /*db60*/  F2FP.F16.F32.PACK_AB R116, R149, R148 ;  /* 0x000000949574723e */ /* 0x000fe200000000ff */
[----:B------:R-:W-:Y:S01]  /*db70*/  FADD.FTZ R148, R148, R187 ;  /* 0x000000bb94947221 */ /* 0x000fe20000010000 */
[----:B-1----:R-:W-:Y:S01]  /*db80*/  F2FP.F16.F32.PACK_AB R117, R151, R150 ;  /* 0x000000969775723e */ /* 0x002fe200000000ff */
[----:B------:R-:W-:Y:S02]  /*db90*/  FADD.FTZ R150, R150, R189 ;  /* 0x000000bd96967221 */ /* 0x000fe40000010000 */
[----:B------:R-:W-:Y:S01]  /*dba0*/  HMMA.16816.F32 R16, R20, R118, R16 ;  /* 0x000000761410723c */ /* 0x000fe20000001810 */
[----:B------:R-:W1:Y:S02]  /*dbb0*/  LDSM.16.MT88.4 R20, [R133+0x3800] ;  /* 0x003800008514783b */ /* 0x000e640000004200 */
[----:B----4-:R-:W-:Y:S01]  /*dbc0*/  F2FP.F16.F32.PACK_AB R118, R153, R152 ;  /* 0x000000989976723e */ /* 0x010fe200000000ff */
[----:B------:R-:W-:Y:S01]  /*dbd0*/  FADD.FTZ R149, R149, R148 ;  /* 0x0000009495957221 */ /* 0x000fe20000010000 */
[----:B--2---:R-:W-:Y:S01]  /*dbe0*/  F2FP.F16.F32.PACK_AB R119, R155, R154 ;  /* 0x0000009a9b77723e */ /* 0x004fe200000000ff */
[----:B------:R-:W-:Y:S02]  /*dbf0*/  FADD.FTZ R151, R151, R150 ;  /* 0x0000009697977221 */ /* 0x000fe40000010000 */
[----:B------:R-:W-:Y:S02]  /*dc00*/  FADD.FTZ R152, R152, R149 ;  /* 0x0000009598987221 */ /* 0x000fe40000010000 */
[----:B------:R-:W-:Y:S02]  /*dc10*/  FADD.FTZ R154, R154, R151 ;  /* 0x000000979a9a7221 */ /* 0x000fe40000010000 */
[C---:B------:R-:W-:Y:S01]  /*dc20*/  HMMA.16816.F32 R128, R116.reuse, R124, R4 ;  /* 0x0000007c7480723c */ /* 0x040fe20000001804 */
[----:B------:R-:W2:Y:S04]  /*dc30*/  LDSM.16.MT88.4 R4, [R180+0x17800] ;  /* 0x01780000b404783b */ /* 0x000ea80000004200 */
[----:B------:R-:W-:Y:S01]  /*dc40*/  FADD.FTZ R207, R153, R152 ;  /* 0x0000009899cf7221 */ /* 0x000fe20000010000 */
[----:B------:R-:W-:Y:S02]  /*dc50*/  FADD.FTZ R205, R155, R154 ;  /* 0x0000009a9bcd7221 */ /* 0x000fe40000010000 */
[C---:B------:R-:W-:Y:S01]  /*dc60*/  HMMA.16816.F32 R124, R116.reuse, R126, R8 ;  /* 0x0000007e747c723c */ /* 0x040fe20000001808 */
[----:B------:R-:W-:Y:S07]  /*dc70*/  LDSM.16.MT88.4 R8, [R134+0x5800] ;  /* 0x005800008608783b */ /* 0x000fee0000004200 */
[C---:B------:R-:W-:Y:S08]  /*dc80*/  HMMA.16816.F32 R36, R116.reuse, R28, R36 ;  /* 0x0000001c7424723c */ /* 0x040ff00000001824 */
[C---:B------:R-:W-:Y:S08]  /*dc90*/  HMMA.16816.F32 R40, R116.reuse, R30, R40 ;  /* 0x0000001e7428723c */ /* 0x040ff00000001828 */
[C---:B-----5:R-:W-:Y:S08]  /*dca0*/  HMMA.16816.F32 R44, R116.reuse, R24, R44 ;  /* 0x00000018742c723c */ /* 0x060ff0000000182c */
[C---:B------:R-:W-:Y:S08]  /*dcb0*/  HMMA.16816.F32 R48, R116.reuse, R26, R48 ;  /* 0x0000001a7430723c */ /* 0x040ff00000001830 */
[C---:B------:R-:W-:Y:S08]  /*dcc0*/  HMMA.16816.F32 R52, R116.reuse, R32, R52 ;  /* 0x000000207434723c */ /* 0x040ff00000001834 */
[C---:B------:R-:W-:Y:S08]  /*dcd0*/  HMMA.16816.F32 R56, R116.reuse, R34, R56 ;  /* 0x000000227438723c */ /* 0x040ff00000001838 */
[C---:B------:R-:W-:Y:S08]  /*dce0*/  HMMA.16816.F32 R60, R116.reuse, R120, R60 ;  /* 0x00000078743c723c */ /* 0x040ff0000000183c */
[C---:B------:R-:W-:Y:S01]  /*dcf0*/  HMMA.16816.F32 R64, R116.reuse, R122, R64 ;  /* 0x0000007a7440723c */ /* 0x040fe20000001840 */
[----:B------:R3:W4:Y:S07]  /*dd00*/  LDSM.16.MT88.4 R120, [R133+0x5800] ;  /* 0x005800008578783b */ /* 0x00072e0000004200 */
[C---:B------:R-:W-:Y:S08]  /*dd10*/  HMMA.16816.F32 R68, R116.reuse, R136, R68 ;  /* 0x000000887444723c */ /* 0x040ff00000001844 */
[C---:B------:R-:W-:Y:S08]  /*dd20*/  HMMA.16816.F32 R72, R116.reuse, R138, R72 ;  /* 0x0000008a7448723c */ /* 0x040ff00000001848 */
[C---:B-1----:R-:W-:Y:S03]  /*dd30*/  HMMA.16816.F32 R76, R116.reuse, R20, R76 ;  /* 0x00000014744c723c */ /* 0x042fe6000000184c */
[----:B---3--:R-:W-:Y:S05]  /*dd40*/  MOV R133, R132 ;  /* 0x0000008400857202 */ /* 0x008fea0000000f00 */
[C---:B------:R-:W-:Y:S08]  /*dd50*/  HMMA.16816.F32 R80, R116.reuse, R22, R80 ;  /* 0x000000167450723c */ /* 0x040ff00000001850 */
[C---:B------:R-:W-:Y:S08]  /*dd60*/  HMMA.16816.F32 R84, R116.reuse, R140, R84 ;  /* 0x0000008c7454723c */ /* 0x040ff00000001854 */
[C---:B------:R-:W-:Y:S08]  /*dd70*/  HMMA.16816.F32 R88, R116.reuse, R142, R88 ;  /* 0x0000008e7458723c */ /* 0x040ff00000001858 */
[C---:B------:R-:W-:Y:S08]  /*dd80*/  HMMA.16816.F32 R92, R116.reuse, R144, R92 ;  /* 0x00000090745c723c */ /* 0x040ff0000000185c */
[C---:B------:R-:W-:Y:S08]  /*dd90*/  HMMA.16816.F32 R96, R116.reuse, R146, R96 ;  /* 0x000000927460723c */ /* 0x040ff00000001860 */
[C---:B--2---:R-:W-:Y:S08]  /*dda0*/  HMMA.16816.F32 R100, R116.reuse, R4, R100 ;  /* 0x000000047464723c */ /* 0x044ff00000001864 */
[C---:B------:R-:W-:Y:S08]  /*ddb0*/  HMMA.16816.F32 R104, R116.reuse, R6, R104 ;  /* 0x000000067468723c */ /* 0x040ff00000001868 */
[C---:B----4-:R-:W-:Y:S08]  /*ddc0*/  HMMA.16816.F32 R108, R116.reuse, R120, R108 ;  /* 0x00000078746c723c */ /* 0x050ff0000000186c */
[C---:B------:R-:W-:Y:S08]  /*ddd0*/  HMMA.16816.F32 R120, R116.reuse, R122, R12 ;  /* 0x0000007a7478723c */ /* 0x040ff0000000180c */
[C---:B------:R-:W-:Y:S08]  /*dde0*/  HMMA.16816.F32 R112, R116.reuse, R8, R112 ;  /* 0x000000087470723c */ /* 0x040ff00000001870 */
[----:B------:R-:W-:Y:S01]  /*ddf0*/  HMMA.16816.F32 R116, R116, R10, R16 ;  /* 0x0000000a7474723c */ /* 0x000fe20000001810 */
[----:B------:R-:W-:Y:S08]  /*de00*/  @!UPT UIADD3 URZ, UPT, UPT, URZ, URZ, URZ ;  /* 0x000000fffffff290 */ /* 0x000ff0000fffe0ff */
[----:B------:R-:W-:Y:S11]  /*de10*/  BRA.U UP0, `(.L_x_138) ;  /* 0xffffffd900387547 */ /* 0x000ff6000b83ffff */
.L_x_137:
[----:B------:R-:W1:Y:S01]  /*de20*/  SHFL.BFLY PT, R8, R207, 0x2, 0x1f ;  /* 0x0c401f00cf087f89 */ /* 0x000e6200000e0000 */
[----:B------:R-:W-:Y:S01]  /*de30*/  LOP3.LUT P1, RZ, R184, 0x8, RZ, 0xc0, !PT ;  /* 0x00000008b8ff7812 */ /* 0x000fe2000782c0ff */
[----:B------:R-:W-:Y:S01]  /*de40*/  UISETP.NE.AND UP3, UPT, UR18, -0x1, UPT ;  /* 0xffffffff1200788c */ /* 0x000fe2000bf65270 */
[----:B------:R-:W2:Y:S01]  /*de50*/  S2UR UR12, SR_CTAID.Y ;  /* 0x00000000000c79c3 */ /* 0x000ea20000002600 */
[----:B------:R-:W3:Y:S01]  /*de60*/  SHFL.BFLY PT, R0, R205, 0x2, 0x1f ;  /* 0x0c401f00cd007f89 */ /* 0x000ee200000e0000 */
[----:B------:R-:W-:Y:S01]  /*de70*/  SEL R182, R182, 0xffffffe0, !P1 ;  /* 0xffffffe0b6b67807 */ /* 0x000fe20004800000 */
[----:B------:R-:W4:Y:S01]  /*de80*/  LDCU.U8 UR4, c[0x0][0x549] ;  /* 0x0000a920ff0477ac */ /* 0x000f220008000000 */
[----:B------:R-:W5:Y:S06]  /*de90*/  LDCU UR10, c[0x0][0x434] ;  /* 0x00008680ff0a77ac */ /* 0x000f6c0008000800 */
[----:B------:R-:W2:Y:S01]  /*dea0*/  @!UP3 LDCU.64 UR8, c[0x0][0x400] ;  /* 0x00008000ff08b7ac */ /* 0x000ea20008000a00 */
[----:B------:R-:W5:Y:S01]  /*deb0*/  @UP3 LDCU.64 UR6, c[0x0][0x408] ;  /* 0x00008100ff0637ac */ /* 0x000f620008000a00 */
[----:B------:R-:W5:Y:S01]  /*dec0*/  LDCU.U8 UR11, c[0x0][0x548] ;  /* 0x0000a900ff0b77ac */ /* 0x000f620008000000 */
[----:B-1----:R-:W-:Y:S01]  /*ded0*/  FADD.FTZ R8, R8, R207 ;  /* 0x000000cf08087221 */ /* 0x002fe20000010000 */
[----:B----4-:R-:W-:Y:S01]  /*dee0*/  UISETP.NE.AND UP1, UPT, UR4, URZ, UPT ;  /* 0x000000ff0400728c */ /* 0x010fe2000bf25270 */
[----:B---3--:R-:W-:-:S03]  /*def0*/  FADD.FTZ R9, R0, R205 ;  /* 0x000000cd00097221 */ /* 0x008fc60000010000 */
[----:B------:R-:W1:Y:S01]  /*df00*/  SHFL.BFLY PT, R5, R8, 0x1, 0x1f ;  /* 0x0c201f0008057f89 */ /* 0x000e6200000e0000 */
[----:B------:R-:W-:Y:S01]  /*df10*/  SHF.L.U32 R0, R184, 0x1, RZ ;  /* 0x00000001b8007819 */ /* 0x000fe200000006ff */
[----:B------:R-:W-:Y:S02]  /*df20*/  UISETP.NE.AND UP2, UPT, UR18, -0x1, UPT ;  /* 0xffffffff1200788c */ /* 0x000fe4000bf45270 */
[----:B------:R-:W3:Y:S01]  /*df30*/  SHFL.BFLY PT, R2, R9, 0x1, 0x1f ;  /* 0x0c201f0009027f89 */ /* 0x000ee200000e0000 */
[----:B------:R-:W-:Y:S01]  /*df40*/  LOP3.LUT R185, R185, 0x6, R0, 0xf8, !PT ;  /* 0x00000006b9b97812 */ /* 0x000fe200078ef800 */
[----:B--2---:R-:W-:Y:S01]  /*df50*/  @!UP3 UIMAD.WIDE.U32 UR16, UR12, UR8, URZ ;  /* 0x000000080c10b2a5 */ /* 0x004fe2000f8e00ff */
[----:B------:R-:W2:Y:S01]  /*df60*/  S2UR UR8, SR_CTAID.X ;  /* 0x00000000000879c3 */ /* 0x000ea20000002500 */
[----:B-----5:R-:W-:Y:S01]  /*df70*/  @UP3 UIMAD.WIDE.U32 UR20, UR18, UR6, URZ ;  /* 0x00000006121432a5 */ /* 0x020fe2000f8e00ff */
[----:B------:R-:W4:Y:S01]  /*df80*/  @UP1 LDCU UR4, c[0x0][0x430] ;  /* 0x00008600ff0417ac */ /* 0x000f220008000800 */
[----:B------:R-:W-:-:S05]  /*df90*/  @!UP3 UIMAD UR9, UR12, UR9, UR17 ;  /* 0x000000090c09b2a4 */ /* 0x000fca000f8e0211 */
[----:B------:R-:W2:Y:S01]  /*dfa0*/  S2UR UR6, SR_CTAID.Z ;  /* 0x00000000000679c3 */ /* 0x000ea20000002700 */
[----:B------:R-:W-:Y:S02]  /*dfb0*/  @UP3 UIMAD UR9, UR18, UR7, UR21 ;  /* 0x00000007120932a4 */ /* 0x000fe4000f8e0215 */
[----:B------:R-:W-:Y:S01]  /*dfc0*/  @!UP2 UIMAD UR18, UR12, UR10, URZ ;  /* 0x0000000a0c12a2a4 */ /* 0x000fe2000f8e02ff */
[----:B------:R-:W4:Y:S01]  /*dfd0*/  LDCU UR13, c[0x0][0x434] ;  /* 0x00008680ff0d77ac */ /* 0x000f220008000800 */
[----:B-1----:R-:W-:Y:S01]  /*dfe0*/  FADD.FTZ R4, R8, R5 ;  /* 0x0000000508047221 */ /* 0x002fe20000010000 */
[----:B------:R-:W-:Y:S01]  /*dff0*/  SHF.L.U32 R5, R184, 0x4, RZ ;  /* 0x00000004b8057819 */ /* 0x000fe200000006ff */
[----:B------:R-:W-:Y:S01]  /*e000*/  UISETP.NE.AND UP0, UPT, UR11, URZ, !UP1 ;  /* 0x000000ff0b00728c */ /* 0x000fe2000cf05270 */
[----:B---3--:R-:W-:Y:S01]  /*e010*/  FADD.FTZ R2, R9, R2 ;  /* 0x0000000209027221 */ /* 0x008fe20000010000 */
[----:B------:R-:W1:Y:S01]  /*e020*/  MUFU.RCP R7, R4 ;  /* 0x0000000400077308 */ /* 0x000e620000001000 */
[----:B------:R-:W-:Y:S01]  /*e030*/  LOP3.LUT R5, R5, 0x1c0, RZ, 0xc0, !PT ;  /* 0x000001c005057812 */ /* 0x000fe200078ec0ff */
[----:B----4-:R-:W-:Y:S01]  /*e040*/  @UP1 UIMAD UR13, UR4, UR10, URZ ;  /* 0x0000000a040d12a4 */ /* 0x010fe2000f8e02ff */
[----:B------:R-:W-:Y:S01]  /*e050*/  FSETP.NE.FTZ.AND P3, PT, R4, RZ, PT ;  /* 0x000000ff0400720b */ /* 0x000fe20003f75000 */
[----:B------:R-:W3:Y:S01]  /*e060*/  @UP1 LDCU UR15, c[0x0][0x430] ;  /* 0x00008600ff0f17ac */ /* 0x000ee20008000800 */
[----:B------:R-:W-:-:S02]  /*e070*/  LOP3.LUT R0, R5, 0x38, R0, 0xf8, !PT ;  /* 0x0000003805007812 */ /* 0x000fc400078ef800 */
[----:B------:R-:W-:Y:S01]  /*e080*/  MOV R5, 0x10 ;  /* 0x0000001000057802 */ /* 0x000fe20000000f00 */
[----:B------:R-:W4:Y:S01]  /*e090*/  MUFU.RCP R6, R2 ;  /* 0x0000000200067308 */ /* 0x000f220000001000 */
[----:B------:R-:W-:Y:S01]  /*e0a0*/  FSETP.NE.FTZ.AND P2, PT, R2, RZ, PT ;  /* 0x000000ff0200720b */ /* 0x000fe20003f55000 */
[----:B------:R-:W-:Y:S01]  /*e0b0*/  @UP1 UMOV UR7, 0x1 ;  /* 0x0000000100071882 */ /* 0x000fe20000000000 */
[----:B------:R-:W-:Y:S01]  /*e0c0*/  SEL R5, R5, 0xfffffff0, !P0 ;  /* 0xfffffff005057807 */ /* 0x000fe20004000000 */
[----:B------:R-:W-:Y:S01]  /*e0d0*/  @UP3 UMOV UR16, UR20 ;  /* 0x0000001400103c82 */ /* 0x000fe20008000000 */
[----:B------:R-:W-:Y:S01]  /*e0e0*/  LOP3.LUT P0, RZ, R184, 0x10, RZ, 0xc0, !PT ;  /* 0x00000010b8ff7812 */ /* 0x000fe2000780c0ff */
[----:B------:R-:W-:Y:S01]  /*e0f0*/  USHF.R.S32.HI UR4, URZ, 0x1f, UR18 ;  /* 0x0000001fff047899 */ /* 0x000fe20008011412 */
[----:B------:R-:W-:Y:S02]  /*e100*/  LOP3.LUT R0, R185, R0, RZ, 0xfc, !PT ;  /* 0x00000000b9007212 */ /* 0x000fe400078efcff */
[----:B-1----:R-:W-:-:S02]  /*e110*/  FSEL R7, R7, 1, P3 ;  /* 0x3f80000007077808 */ /* 0x002fc40001800000 */
[----:B------:R-:W-:-:S03]  /*e120*/  LEA R9, R0, UR5, 0x1 ;  /* 0x0000000500097c11 */ /* 0x000fc6000f8e08ff */
[C---:B------:R-:W-:Y:S01]  /*e130*/  FMUL.FTZ R128, R7.reuse, R128 ;  /* 0x0000008007807220 */ /* 0x040fe20000410000 */
[C---:B------:R-:W-:Y:S01]  /*e140*/  FMUL.FTZ R129, R7.reuse, R129 ;  /* 0x0000008107817220 */ /* 0x040fe20000410000 */
[C---:B------:R-:W-:Y:S01]  /*e150*/  FMUL.FTZ R124, R7.reuse, R124 ;  /* 0x0000007c077c7220 */ /* 0x040fe20000410000 */
[----:B----4-:R-:W-:Y:S01]  /*e160*/  FSEL R6, R6, 1, P2 ;  /* 0x3f80000006067808 */ /* 0x010fe20001000000 */
[C---:B------:R-:W-:Y:S01]  /*e170*/  FMUL.FTZ R125, R7.reuse, R125 ;  /* 0x0000007d077d7220 */ /* 0x040fe20000410000 */
        /* <DEDUP_REMOVED lines=9> */
[----:B------:R-:W-:Y:S01]  /*e210*/  FMUL.FTZ R41, R7, R41 ;  /* 0x0000002907297220 */ /* 0x000fe20000410000 */
[C---:B------:R-:W-:Y:S01]  /*e220*/  FMUL.FTZ R42, R6.reuse, R42 ;  /* 0x0000002a062a7220 */ /* 0x040fe20000410000 */
[C---:B------:R-:W-:Y:S01]  /*e230*/  FMUL.FTZ R43, R6.reuse, R43 ;  /* 0x0000002b062b7220 */ /* 0x040fe20000410000 */
[----:B------:R-:W-:Y:S01]  /*e240*/  IADD3 R15, PT, PT, R9, 0x40, RZ ;  /* 0x00000040090f7810 */ /* 0x000fe20007ffe0ff */
[C---:B------:R-:W-:Y:S01]  /*e250*/  FMUL.FTZ R44, R7.reuse, R44 ;  /* 0x0000002c072c7220 */ /* 0x040fe20000410000 */
[----:B------:R-:W-:Y:S01]  /*e260*/  FMUL.FTZ R45, R7, R45 ;  /* 0x0000002d072d7220 */ /* 0x000fe20000410000 */
[C---:B------:R-:W-:Y:S01]  /*e270*/  FMUL.FTZ R46, R6.reuse, R46 ;  /* 0x0000002e062e7220 */ /* 0x040fe20000410000 */
[C---:B------:R-:W-:Y:S01]  /*e280*/  FMUL.FTZ R47, R6.reuse, R47 ;  /* 0x0000002f062f7220 */ /* 0x040fe20000410000 */
[----:B------:R-:W-:Y:S01]  /*e290*/  IADD3 R13, PT, PT, R9, R182, RZ ;  /* 0x000000b6090d7210 */ /* 0x000fe20007ffe0ff */
[----:B------:R-:W-:Y:S01]  /*e2a0*/  FMUL.FTZ R48, R7, R48 ;  /* 0x0000003007307220 */ /* 0x000fe20000410000 */
[----:B------:R-:W-:Y:S01]  /*e2b0*/  @P0 IADD3 R15, PT, PT, R9, -0x40, RZ ;  /* 0xffffffc0090f0810 */ /* 0x000fe20007ffe0ff */
[----:B------:R-:W-:Y:S01]  /*e2c0*/  FMUL.FTZ R49, R7, R49 ;  /* 0x0000003107317220 */ /* 0x000fe20000410000 */
[C---:B------:R-:W-:Y:S01]  /*e2d0*/  FMUL.FTZ R50, R6.reuse, R50 ;  /* 0x0000003206327220 */ /* 0x040fe20000410000 */
[C---:B------:R-:W-:Y:S01]  /*e2e0*/  FMUL.FTZ R51, R6.reuse, R51 ;  /* 0x0000003306337220 */ /* 0x040fe20000410000 */
[----:B------:R-:W-:Y:S01]  /*e2f0*/  F2FP.F16.F32.PACK_AB R128, R129, R128 ;  /* 0x000000808180723e */ /* 0x000fe200000000ff */
[----:B------:R-:W-:Y:S01]  /*e300*/  FMUL.FTZ R52, R7, R52 ;  /* 0x0000003407347220 */ /* 0x000fe20000410000 */
[----:B------:R-:W-:Y:S01]  /*e310*/  F2FP.F16.F32.PACK_AB R130, R131, R130 ;  /* 0x000000828382723e */ /* 0x000fe200000000ff */
[----:B------:R-:W-:Y:S01]  /*e320*/  FMUL.FTZ R53, R7, R53 ;  /* 0x0000003507357220 */ /* 0x000fe20000410000 */
[C---:B------:R-:W-:Y:S01]  /*e330*/  FMUL.FTZ R54, R6.reuse, R54 ;  /* 0x0000003606367220 */ /* 0x040fe20000410000 */
[C---:B------:R-:W-:Y:S01]  /*e340*/  FMUL.FTZ R55, R6.reuse, R55 ;  /* 0x0000003706377220 */ /* 0x040fe20000410000 */
[----:B------:R-:W-:Y:S01]  /*e350*/  F2FP.F16.F32.PACK_AB R124, R125, R124 ;  /* 0x0000007c7d7c723e */ /* 0x000fe200000000ff */
[----:B------:R-:W-:Y:S01]  /*e360*/  FMUL.FTZ R56, R7, R56 ;  /* 0x0000003807387220 */ /* 0x000fe20000410000 */
[----:B------:R-:W-:Y:S01]  /*e370*/  F2FP.F16.F32.PACK_AB R126, R127, R126 ;  /* 0x0000007e7f7e723e */ /* 0x000fe200000000ff */
[----:B------:R-:W-:Y:S01]  /*e380*/  FMUL.FTZ R57, R7, R57 ;  /* 0x0000003907397220 */ /* 0x000fe20000410000 */
[----:B------:R-:W-:Y:S01]  /*e390*/  IADD3 R11, PT, PT, R9, R5, RZ ;  /* 0x00000005090b7210 */ /* 0x000fe20007ffe0ff */
        /* <DEDUP_REMOVED lines=13> */
[----:B------:R-:W-:Y:S01]  /*e470*/  FMUL.FTZ R66, R6, R66 ;  /* 0x0000004206427220 */ /* 0x000fe20000410000 */
[----:B------:R-:W-:Y:S01]  /*e480*/  IADD3 R21, PT, PT, R182, R15, RZ ;  /* 0x0000000fb6157210 */ /* 0x000fe20007ffe0ff */
        /* <DEDUP_REMOVED lines=15> */
[C---:B------:R-:W-:Y:S01]  /*e580*/  FMUL.FTZ R75, R6.reuse, R75 ;  /* 0x0000004b064b7220 */ /* 0x040fe20000410000 */
[----:B------:R-:W-:Y:S01]  /*e590*/  F2FP.F16.F32.PACK_AB R52, R53, R52 ;  /* 0x000000343534723e */ /* 0x000fe200000000ff */
[----:B------:R-:W-:Y:S01]  /*e5a0*/  STS [R11], R124 ;  /* 0x0000007c0b007388 */ /* 0x000fe20000000800 */
[----:B------:R-:W-:Y:S01]  /*e5b0*/  F2FP.F16.F32.PACK_AB R54, R55, R54 ;  /* 0x000000363736723e */ /* 0x000fe200000000ff */
[C---:B------:R-:W-:Y:S01]  /*e5c0*/  FMUL.FTZ R76, R7.reuse, R76 ;  /* 0x0000004c074c7220 */ /* 0x040fe20000410000 */
[----:B------:R-:W-:Y:S01]  /*e5d0*/  FMUL.FTZ R77, R7, R77 ;  /* 0x0000004d074d7220 */ /* 0x000fe20000410000 */
[----:B------:R-:W-:Y:S01]  /*e5e0*/  STS [R11+0x400], R126 ;  /* 0x0004007e0b007388 */ /* 0x000fe20000000800 */
        /* <DEDUP_REMOVED lines=52> */
[----:B------:R-:W-:Y:S01]  /*e930*/  STS [R9+0x4000], R60 ;  /* 0x0040003c09007388 */ /* 0x000fe20000000800 */
        /* <DEDUP_REMOVED lines=26> */
[C---:B------:R-:W-:Y:S01]  /*eae0*/  FMUL.FTZ R113, R7.reuse, R113 ;  /* 0x0000007107717220 */ /* 0x040fe20000410000 */
[----:B------:R-:W-:Y:S01]  /*eaf0*/  STS [R17+0x4400], R74 ;  /* 0x0044004a11007388 */ /* 0x000fe20000000800 */
[----:B------:R-:W-:Y:S01]  /*eb00*/  FMUL.FTZ R116, R7, R116 ;  /* 0x0000007407747220 */ /* 0x000fe20000410000 */
[C---:B------:R-:W-:Y:S01]  /*eb10*/  FMUL.FTZ R114, R6.reuse, R114 ;  /* 0x0000007206727220 */ /* 0x040fe20000410000 */
[C---:B------:R-:W-:Y:S01]  /*eb20*/  FMUL.FTZ R115, R6.reuse, R115 ;  /* 0x0000007306737220 */ /* 0x040fe20000410000 */
[----:B------:R-:W-:Y:S01]  /*eb30*/  F2FP.F16.F32.PACK_AB R96, R97, R96 ;  /* 0x000000606160723e */ /* 0x000fe200000000ff */
[----:B------:R-:W-:Y:S01]  /*eb40*/  STS [R15+0x4000], R76 ;  /* 0x0040004c0f007388 */ /* 0x000fe20000000800 */
[----:B------:R-:W-:Y:S01]  /*eb50*/  F2FP.F16.F32.PACK_AB R98, R99, R98 ;  /* 0x000000626362723e */ /* 0x000fe200000000ff */
[----:B------:R-:W-:Y:S01]  /*eb60*/  FMUL.FTZ R7, R7, R117 ;  /* 0x0000007507077220 */ /* 0x000fe20000410000 */
[C---:B------:R-:W-:Y:S01]  /*eb70*/  FMUL.FTZ R118, R6.reuse, R118 ;  /* 0x0000007606767220 */ /* 0x040fe20000410000 */
[----:B------:R-:W-:Y:S01]  /*eb80*/  STS [R15+0x4400], R78 ;  /* 0x0044004e0f007388 */ /* 0x000fe20000000800 */
[----:B------:R-:W-:Y:S01]  /*eb90*/  FMUL.FTZ R119, R6, R119 ;  /* 0x0000007706777220 */ /* 0x000fe20000410000 */
[----:B------:R-:W-:-:S02]  /*eba0*/  F2FP.F16.F32.PACK_AB R100, R101, R100 ;  /* 0x000000646564723e */ /* 0x000fc400000000ff */
[----:B------:R-:W-:Y:S01]  /*ebb0*/  F2FP.F16.F32.PACK_AB R102, R103, R102 ;  /* 0x000000666766723e */ /* 0x000fe200000000ff */
[----:B------:R-:W-:Y:S01]  /*ebc0*/  STS [R19+0x4000], R80 ;  /* 0x0040005013007388 */ /* 0x000fe20000000800 */
[----:B------:R-:W-:Y:S02]  /*ebd0*/  F2FP.F16.F32.PACK_AB R104, R105, R104 ;  /* 0x000000686968723e */ /* 0x000fe400000000ff */
[----:B------:R-:W-:Y:S01]  /*ebe0*/  F2FP.F16.F32.PACK_AB R106, R107, R106 ;  /* 0x0000006a6b6a723e */ /* 0x000fe200000000ff */
[----:B------:R-:W-:Y:S01]  /*ebf0*/  STS [R19+0x4400], R82 ;  /* 0x0044005213007388 */ /* 0x000fe20000000800 */
[----:B------:R-:W-:Y:S02]  /*ec00*/  F2FP.F16.F32.PACK_AB R108, R109, R108 ;  /* 0x0000006c6d6c723e */ /* 0x000fe400000000ff */
[----:B------:R-:W-:Y:S01]  /*ec10*/  F2FP.F16.F32.PACK_AB R110, R111, R110 ;  /* 0x0000006e6f6e723e */ /* 0x000fe200000000ff */
[----:B------:R-:W-:Y:S01]  /*ec20*/  STS [R21+0x4000], R84 ;  /* 0x0040005415007388 */ /* 0x000fe20000000800 */
        /* <DEDUP_REMOVED lines=8> */
[----:B------:R-:W-:Y:S04]  /*ecb0*/  STS [R5+0x4400], R90 ;  /* 0x0044005a05007388 */ /* 0x000fe80000000800 */
[----:B------:R-:W-:Y:S04]  /*ecc0*/  STS [R9+0x8000], R92 ;  /* 0x0080005c09007388 */ /* 0x000fe80000000800 */
[----:B------:R1:W-:Y:S04]  /*ecd0*/  STS [R9+0x8400], R94 ;  /* 0x0084005e09007388 */ /* 0x0003e80000000800 */
[----:B------:R4:W-:Y:S04]  /*ece0*/  STS [R11+0x8000], R96 ;  /* 0x008000600b007388 */ /* 0x0009e80000000800 */
[----:B------:R4:W-:Y:S04]  /*ecf0*/  STS [R11+0x8400], R98 ;  /* 0x008400620b007388 */ /* 0x0009e80000000800 */
[----:B------:R4:W-:Y:S04]  /*ed00*/  STS [R13+0x8000], R100 ;  /* 0x008000640d007388 */ /* 0x0009e80000000800 */
[----:B------:R4:W-:Y:S04]  /*ed10*/  STS [R13+0x8400], R102 ;  /* 0x008400660d007388 */ /* 0x0009e80000000800 */
[----:B------:R4:W-:Y:S04]  /*ed20*/  STS [R17+0x8000], R104 ;  /* 0x0080006811007388 */ /* 0x0009e80000000800 */
[----:B------:R4:W-:Y:S01]  /*ed30*/  STS [R17+0x8400], R106 ;  /* 0x0084006a11007388 */ /* 0x0009e20000000800 */
[----:B-1----:R-:W-:-:S03]  /*ed40*/  LOP3.LUT R9, R203, 0x1f8, RZ, 0xc0, !PT ;  /* 0x000001f8cb097812 */ /* 0x002fc600078ec0ff */
[----:B------:R4:W-:Y:S01]  /*ed50*/  STS [R15+0x8000], R108 ;  /* 0x0080006c0f007388 */ /* 0x0009e20000000800 */
[----:B------:R-:W-:-:S03]  /*ed60*/  LOP3.LUT R0, R9, 0x38, R184, 0x78, !PT ;  /* 0x0000003809007812 */ /* 0x000fc600078e78b8 */
[----:B------:R4:W-:Y:S01]  /*ed70*/  STS [R15+0x8400], R110 ;  /* 0x0084006e0f007388 */ /* 0x0009e20000000800 */
[----:B------:R-:W-:-:S03]  /*ed80*/  LOP3.LUT R0, R0, 0x1e00, R203, 0xf8, !PT ;  /* 0x00001e0000007812 */ /* 0x000fc600078ef8cb */
[----:B------:R4:W-:Y:S01]  /*ed90*/  STS [R19+0x8000], R120 ;  /* 0x0080007813007388 */ /* 0x0009e20000000800 */
[----:B------:R-:W-:-:S03]  /*eda0*/  LEA R0, R0, UR5, 0x1 ;  /* 0x0000000500007c11 */ /* 0x000fc6000f8e08ff */
[----:B------:R4:W-:Y:S04]  /*edb0*/  STS [R19+0x8400], R122 ;  /* 0x0084007a13007388 */ /* 0x0009e80000000800 */
[----:B------:R4:W-:Y:S04]  /*edc0*/  STS [R21+0x8000], R112 ;  /* 0x0080007015007388 */ /* 0x0009e80000000800 */
[----:B------:R4:W-:Y:S04]  /*edd0*/  STS [R21+0x8400], R114 ;  /* 0x0084007215007388 */ /* 0x0009e80000000800 */
[----:B------:R4:W-:Y:S04]  /*ede0*/  STS [R5+0x8000], R7 ;  /* 0x0080000705007388 */ /* 0x0009e80000000800 */
[----:B------:R4:W-:Y:S01]  /*edf0*/  STS [R5+0x8400], R118 ;  /* 0x0084007605007388 */ /* 0x0009e20000000800 */
[----:B--23--:R-:W-:Y:S05]  /*ee00*/  BRA.U UP1, `(.L_x_141) ;  /* 0x0000000101207547 */ /* 0x00cfea000b800000 */
[----:B------:R-:W-:Y:S01]  /*ee10*/  UISETP.NE.AND UP1, UPT, UR11, URZ, UPT ;  /* 0x000000ff0b00728c */ /* 0x000fe2000bf25270 */
[----:B------:R-:W1:Y:S10]  /*ee20*/  LDCU UR5, c[0x0][0x3e0] ;  /* 0x00007c00ff0577ac */ /* 0x000e740008000800 */
[----:B------:R-:W1:Y:S01]  /*ee30*/  @UP1 LDCU UR7, c[0x0][0x454] ;  /* 0x00008a80ff0717ac */ /* 0x000e620008000800 */
[----:B------:R-:W-:Y:S01]  /*ee40*/  @UP1 UMOV UR15, 0x1 ;  /* 0x00000001000f1882 */ /* 0x000fe20000000000 */
[----:B------:R-:W2:Y:S01]  /*ee50*/  @UP1 LDCU UR13, c[0x0][0x454] ;  /* 0x00008a80ff0d17ac */ /* 0x000ea20008000800 */
[----:B------:R-:W-:Y:S01]  /*ee60*/  @!UP1 UMOV UR15, 0x1 ;  /* 0x00000001000f9882 */ /* 0x000fe20000000000 */
[----:B-1----:R-:W-:-:S02]  /*ee70*/  @UP1 UIMAD UR7, UR7, UR5, URZ ;  /* 0x00000005070712a4 */ /* 0x002fc4000f8e02ff */
[----:B--2---:R-:W-:-:S12]  /*ee80*/  @!UP1 UIMAD UR7, UR10, UR5, URZ ;  /* 0x000000050a0792a4 */ /* 0x004fd8000f8e02ff */
.L_x_141:
[----:B------:R-:W-:Y:S01]  /*ee90*/  BAR.SYNC.DEFER_BLOCKING 0x0 ;  /* 0x0000000000007b1d */ /* 0x000fe20000010000 */
[----:B------:R-:W-:Y:S01]  /*eea0*/  UIMAD UR13, UR6, UR13, URZ ;  /* 0x0000000d060d72a4 */ /* 0x000fe2000f8e02ff */
[----:B------:R-:W-:Y:S01]  /*eeb0*/  LOP3.LUT P0, RZ, R184, 0x3, RZ, 0xc0, !PT ;  /* 0x00000003b8ff7812 */ /* 0x000fe2000780c0ff */
[----:B------:R-:W-:Y:S01]  /*eec0*/  UIMAD UR10, UR8, UR15, URZ ;  /* 0x0000000f080a72a4 */ /* 0x000fe2000f8e02ff */
[----:B----4-:R-:W-:Y:S01]  /*eed0*/  LOP3.LUT R13, R186, 0x70, RZ, 0xc0, !PT ;  /* 0x00000070ba0d7812 */ /* 0x010fe200078ec0ff */
[----:B------:R-:W-:-:S03]  /*eee0*/  USEL UR18, UR18, URZ, UP0 ;  /* 0x000000ff12127287 */ /* 0x000fc60008000000 */
[----:B------:R-:W1:Y:S01]  /*eef0*/  @P3 LDC R5, c[0x0][0x458] ;  /* 0x00011600ff053b82 */ /* 0x000e620000000800 */
[----:B------:R-:W2:Y:S01]  /*ef00*/  @P3 MUFU.LG2 R4, R4 ;  /* 0x0000000400043308 */ /* 0x000ea20000000c00 */
[----:B------:R-:W-:Y:S01]  /*ef10*/  @!UP0 UIMAD UR13, UR12, UR7, UR13 ;  /* 0x000000070c0d82a4 */ /* 0x000fe2000f8e020d */
[----:B------:R-:W-:Y:S01]  /*ef20*/  SHF.R.U32.HI R6, RZ, 0x2, R184 ;  /* 0x00000002ff067819 */ /* 0x000fe200000116b8 */
[----:B------:R-:W-:Y:S01]  /*ef30*/  USHF.L.U32 UR10, UR10, 0x7, URZ ;  /* 0x000000070a0a7899 */ /* 0x000fe200080006ff */
[----:B------:R-:W-:Y:S01]  /*ef40*/  BSSY.RECONVERGENT B0, `(.L_x_142) ;  /* 0x0000022000007945 */ /* 0x000fe20003800200 */
[----:B------:R-:W-:Y:S01]  /*ef50*/  USEL UR4, UR4, URZ, UP0 ;  /* 0x000000ff04047287 */ /* 0x000fe20008000000 */
[----:B------:R-:W-:Y:S01]  /*ef60*/  MOV R12, 0x7f800000 ;  /* 0x7f800000000c7802 */ /* 0x000fe20000000f00 */
[----:B------:R-:W3:Y:S01]  /*ef70*/  @P2 LDC R14, c[0x0][0x458] ;  /* 0x00011600ff0e2b82 */ /* 0x000ee20000000800 */
[----:B------:R-:W4:Y:S01]  /*ef80*/  @P2 MUFU.LG2 R2, R2 ;  /* 0x0000000200022308 */ /* 0x000f220000000c00 */
[----:B------:R-:W-:Y:S01]  /*ef90*/  USHF.R.S32.HI UR7, URZ, 0x1f, UR13 ;  /* 0x0000001fff077899 */ /* 0x000fe2000801140d */
[----:B------:R-:W-:Y:S01]  /*efa0*/  MOV R7, 0x7f800000 ;  /* 0x7f80000000077802 */ /* 0x000fe20000000f00 */
[----:B------:R-:W-:Y:S01]  /*efb0*/  USHF.R.S32.HI UR5, URZ, 0x1f, UR10 ;  /* 0x0000001fff057899 */ /* 0x000fe2000801140a */
[----:B------:R-:W-:Y:S01]  /*efc0*/  LOP3.LUT R6, R13, 0x7, R6, 0xf8, !PT ;  /* 0x000000070d067812 */ /* 0x000fe200078ef806 */
[----:B------:R-:W-:Y:S01]  /*efd0*/  UIADD3 UR18, UP1, UP0, UR10, UR18, UR13 ;  /* 0x000000120a127290 */ /* 0x000fe2000f83e00d */
[----:B------:R1:W3:Y:S01]  /*efe0*/  LDS.128 R8, [R0+0x3000] ;  /* 0x0030000000087984 */ /* 0x0002e20000000c00 */
[----:B--2---:R-:W-:-:S02]  /*eff0*/  @P3 FMUL.FTZ R15, R4, 0.69314718246459960938 ;  /* 0x3f317218040f3820 */ /* 0x004fc40000410000 */
[----:B------:R-:W-:Y:S02]  /*f000*/  UIADD3.X UR4, UPT, UPT, UR5, UR4, UR7, UP1, UP0 ;  /* 0x0000000405047290 */ /* 0x000fe40008fe0407 */
[----:B-1----:R-:W-:Y:S01]  /*f010*/  @P3 FFMA.FTZ R12, R132, R5, R15 ;  /* 0x00000005840c3223 */ /* 0x002fe2000001000f */
[----:B----4-:R-:W-:-:S04]  /*f020*/  @P2 FMUL.FTZ R2, R2, 0.69314718246459960938 ;  /* 0x3f31721802022820 */ /* 0x010fc80000410000 */
[----:B---3--:R-:W-:Y:S01]  /*f030*/  @P2 FFMA.FTZ R7, R3, R14, R2 ;  /* 0x0000000e03072223 */ /* 0x008fe20000010002 */
[----:B------:R-:W-:Y:S06]  /*f040*/  @P0 BRA `(.L_x_143) ;  /* 0x0000000000440947 */ /* 0x000fec0003800000 */
[C---:B------:R-:W-:Y:S01]  /*f050*/  VIADD R15, R6.reuse, 0x8 ;  /* 0x00000008060f7836 */ /* 0x040fe20000000000 */
[----:B------:R-:W-:-:S04]  /*f060*/  ISETP.GE.AND P3, PT, R6, UR14, PT ;  /* 0x0000000e06007c0c */ /* 0x000fc8000bf66270 */
[----:B------:R-:W-:-:S09]  /*f070*/  ISETP.GE.AND P2, PT, R15, UR14, PT ;  /* 0x0000000e0f007c0c */ /* 0x000fd2000bf46270 */
[----:B------:R-:W1:Y:S01]  /*f080*/  @!P3 LDC.64 R4, c[0x0][0x420] ;  /* 0x00010800ff04bb82 */ /* 0x000e620000000a00 */
[----:B------:R-:W-:-:S03]  /*f090*/  @!P3 IMAD R6, R6, UR15, RZ ;  /* 0x0000000f0606bc24 */ /* 0x000fc6000f8e02ff */
[----:B------:R-:W-:Y:S02]  /*f0a0*/  @!P2 IMAD R15, R15, UR15, RZ ;  /* 0x0000000f0f0fac24 */ /* 0x000fe4000f8e02ff */
[C---:B------:R-:W-:Y:S02]  /*f0b0*/  @!P3 IADD3 R13, P1, PT, R6.reuse, UR18, RZ ;  /* 0x00000012060dbc10 */ /* 0x040fe4000ff3e0ff */
[----:B------:R-:W2:Y:S01]  /*f0c0*/  @!P2 LDC.64 R2, c[0x0][0x420] ;  /* 0x00010800ff02ab82 */ /* 0x000ea20000000a00 */
[C---:B------:R-:W-:Y:S02]  /*f0d0*/  @!P2 IADD3 R14, P0, PT, R15.reuse, UR18, RZ ;  /* 0x000000120f0eac10 */ /* 0x040fe4000ff1e0ff */
[----:B------:R-:W-:Y:S02]  /*f0e0*/  @!P3 LEA.HI.X.SX32 R6, R6, UR4, 0x1, P1 ;  /* 0x000000040606bc11 */ /* 0x000fe400088f0eff */
[----:B------:R-:W-:Y:S02]  /*f0f0*/  @!P2 LEA.HI.X.SX32 R15, R15, UR4, 0x1, P0 ;  /* 0x000000040f0fac11 */ /* 0x000fe400080f0eff */
[----:B-1----:R-:W-:-:S04]  /*f100*/  @!P3 LEA R4, P1, R13, R4, 0x2 ;  /* 0x000000040d04b211 */ /* 0x002fc800078210ff */
[----:B------:R-:W-:Y:S02]  /*f110*/  @!P3 LEA.HI.X R5, R13, R5, R6, 0x2, P1 ;  /* 0x000000050d05b211 */ /* 0x000fe400008f1406 */
[----:B--2---:R-:W-:-:S03]  /*f120*/  @!P2 LEA R2, P0, R14, R2, 0x2 ;  /* 0x000000020e02a211 */ /* 0x004fc600078010ff */
[----:B------:R1:W-:Y:S01]  /*f130*/  @!P3 STG.E desc[UR22][R4.64], R12 ;  /* 0x0000000c0400b986 */ /* 0x0003e2000c101916 */
[----:B------:R-:W-:-:S05]  /*f140*/  @!P2 LEA.HI.X R3, R14, R3, R15, 0x2, P0 ;  /* 0x000000030e03a211 */ /* 0x000fca00000f140f */
[----:B------:R1:W-:Y:S04]  /*f150*/  @!P2 STG.E desc[UR22][R2.64], R7 ;  /* 0x000000070200a986 */ /* 0x0003e8000c101916 */
.L_x_143:
[----:B------:R-:W-:Y:S05]  /*f160*/  BSYNC.RECONVERGENT B0 ;  /* 0x0000000000007941 */ /* 0x000fea0003800200 */
.L_x_142:
[----:B------:R-:W2:Y:S01]  /*f170*/  LDCU.64 UR4, c[0x0][0x410] ;  /* 0x00008200ff0477ac */ /* 0x000ea20008000a00 */
[----:B-1----:R-:W-:Y:S01]  /*f180*/  SHF.R.U32.HI R2, RZ, 0x3, R184 ;  /* 0x00000003ff027819 */ /* 0x002fe200000116b8 */
[----:B------:R1:W3:Y:S01]  /*f190*/  LDS.128 R16, [R0] ;  /* 0x0000000000107984 */ /* 0x0002e20000000c00 */
[----:B------:R-:W-:Y:S01]  /*f1a0*/  IADD3 R6, P0, PT, R183, UR16, RZ ;  /* 0x00000010b7067c10 */ /* 0x000fe2000ff1e0ff */
[----:B------:R-:W-:Y:S01]  /*f1b0*/  BSSY.RECONVERGENT B0, `(.L_x_144) ;  /* 0x0000023000007945 */ /* 0x000fe20003800200 */
[C---:B------:R-:W-:Y:S01]  /*f1c0*/  ISETP.GE.AND P3, PT, R2.reuse, UR14, PT ;  /* 0x0000000e02007c0c */ /* 0x040fe2000bf66270 */
[C---:B------:R-:W-:Y:S01]  /*f1d0*/  VIADD R4, R2.reuse, 0x20 ;  /* 0x0000002002047836 */ /* 0x040fe20000000000 */
[----:B------:R-:W-:Y:S01]  /*f1e0*/  IADD3.X R7, PT, PT, RZ, UR9, RZ, P0, !PT ;  /* 0x00000009ff077c10 */ /* 0x000fe200087fe4ff */
[----:B------:R1:W4:Y:S01]  /*f1f0*/  LDS.128 R12, [R0+0x4000] ;  /* 0x00400000000c7984 */ /* 0x0003220000000c00 */
[----:B------:R-:W-:Y:S01]  /*f200*/  VIADD R3, R2, 0x40 ;  /* 0x0000004002037836 */ /* 0x000fe20000000000 */
[----:B------:R-:W-:Y:S01]  /*f210*/  UIMAD.WIDE.U32 UR8, UR8, 0x80, URZ ;  /* 0x00000080080878a5 */ /* 0x000fe2000f8e00ff */
[----:B------:R-:W-:-:S03]  /*f220*/  ISETP.GE.AND P2, PT, R4, UR14, PT ;  /* 0x0000000e04007c0c */ /* 0x000fc6000bf46270 */
[----:B------:R-:W-:Y:S01]  /*f230*/  ISETP.GE.AND P1, PT, R3, UR14, PT ;  /* 0x0000000e03007c0c */ /* 0x000fe2000bf26270 */
[C---:B------:R-:W-:Y:S01]  /*f240*/  VIADD R3, R2.reuse, 0x60 ;  /* 0x0000006002037836 */ /* 0x040fe20000000000 */
[----:B------:R-:W-:Y:S01]  /*f250*/  LOP3.LUT R2, R2, UR8, RZ, 0xfc, !PT ;  /* 0x0000000802027c12 */ /* 0x000fe2000f8efcff */
[----:B--2---:R-:W-:Y:S01]  /*f260*/  IMAD.U32 R20, RZ, RZ, UR4 ;  /* 0x00000004ff147e24 */ /* 0x004fe2000f8e00ff */
[----:B------:R-:W-:Y:S02]  /*f270*/  MOV R23, UR5 ;  /* 0x0000000500177c02 */ /* 0x000fe40008000f00 */
[----:B------:R-:W-:Y:S01]  /*f280*/  ISETP.GE.AND P0, PT, R3, UR14, PT ;  /* 0x0000000e03007c0c */ /* 0x000fe2000bf06270 */
[----:B------:R-:W-:Y:S02]  /*f290*/  IMAD.WIDE.U32 R20, R20, UR6, R6 ;  /* 0x0000000614147c25 */ /* 0x000fe4000f8e0006 */
[----:B------:R1:W2:Y:S02]  /*f2a0*/  LDS.128 R4, [R0+0x8000] ;  /* 0x0080000000047984 */ /* 0x0002a40000000c00 */
[----:B------:R-:W-:Y:S01]  /*f2b0*/  IMAD R23, R23, UR6, R21 ;  /* 0x0000000617177c24 */ /* 0x000fe2000f8e0215 */
[----:B------:R-:W-:Y:S07]  /*f2c0*/  @P3 BRA `(.L_x_145) ;  /* 0x0000000000443947 */ /* 0x000fee0003800000 */
[----:B------:R-:W5:Y:S01]  /*f2d0*/  LDCU.64 UR6, c[0x0][0x408] ;  /* 0x00008100ff0677ac */ /* 0x000f620008000a00 */
[----:B------:R-:W-:Y:S01]  /*f2e0*/  IMAD.MOV.U32 R22, RZ, RZ, R20 ;  /* 0x000000ffff167224 */ /* 0x000fe200078e0014 */
[----:B------:R-:W3:Y:S01]  /*f2f0*/  LDCU UR11, c[0x0][0x440] ;  /* 0x00008800ff0b77ac */ /* 0x000ee20008000800 */
[----:B------:R-:W1:Y:S01]  /*f300*/  LDCU.64 UR4, c[0x0][0x3f0] ;  /* 0x00007e00ff0477ac */ /* 0x000e620008000a00 */
[----:B-----5:R-:W-:Y:S01]  /*f310*/  UIMAD UR10, UR9, UR6, URZ ;  /* 0x00000006090a72a4 */ /* 0x020fe2000f8e02ff */
[----:B------:R-:W-:Y:S01]  /*f320*/  IMAD.WIDE.U32 R24, R2, UR6, R22 ;  /* 0x0000000602187c25 */ /* 0x000fe2000f8e0016 */
[----:B---3--:R-:W-:-:S04]  /*f330*/  ISETP.GE.AND P5, PT, R183, UR11, PT ;  /* 0x0000000bb7007c0c */ /* 0x008fc8000bfa6270 */
[----:B------:R-:W-:Y:S01]  /*f340*/  IMAD.U32 R3, RZ, RZ, UR10 ;  /* 0x0000000aff037e24 */ /* 0x000fe2000f8e00ff */
[----:B------:R-:W-:Y:S02]  /*f350*/  ISETP.GE.AND P4, PT, R202, UR11, PT ;  /* 0x0000000bca007c0c */ /* 0x000fe4000bf86270 */
[----:B------:R-:W-:Y:S01]  /*f360*/  ISETP.GE.AND P3, PT, R201, UR11, PT ;  /* 0x0000000bc9007c0c */ /* 0x000fe2000bf66270 */
[----:B------:R-:W-:Y:S01]  /*f370*/  IMAD R3, R2, UR7, R3 ;  /* 0x0000000702037c24 */ /* 0x000fe2000f8e0203 */
[----:B-1----:R-:W-:-:S03]  /*f380*/  LEA R26, P6, R24, UR4, 0x1 ;  /* 0x00000004181a7c11 */ /* 0x002fc6000f8c08ff */
[----:B------:R-:W-:-:S05]  /*f390*/  IMAD.IADD R3, R3, 0x1, R25 ;  /* 0x0000000103037824 */ /* 0x000fca00078e0219 */
[----:B------:R-:W-:-:S05]  /*f3a0*/  LEA.HI.X R27, R24, UR5, R3, 0x1, P6 ;  /* 0x00000005181b7c11 */ /* 0x000fca000b0f0c03 */
[----:B------:R1:W-:Y:S04]  /*f3b0*/  @!P5 STG.E.128 desc[UR22][R26.64], R16 ;  /* 0x000000101a00d986 */ /* 0x0003e8000c101d16 */
[----:B----4-:R1:W-:Y:S04]  /*f3c0*/  @!P4 STG.E.128 desc[UR22][R26.64+0x80], R12 ;  /* 0x0000800c1a00c986 */ /* 0x0103e8000c101d16 */
[----:B--2---:R1:W-:Y:S02]  /*f3d0*/  @!P3 STG.E.128 desc[UR22][R26.64+0x100], R4 ;  /* 0x000100041a00b986 */ /* 0x0043e4000c101d16 */
.L_x_145:
[----:B------:R-:W-:Y:S05]  /*f3e0*/  BSYNC.RECONVERGENT B0 ;  /* 0x0000000000007941 */ /* 0x000fea0003800200 */
.L_x_144:
[----:B-1-3--:R1:W3:Y:S01]  /*f3f0*/  LDS.128 R16, [R0+0x1000] ;  /* 0x0010000000107984 */ /* 0x00a2e20000000c00 */
[----:B------:R-:W-:Y:S03]  /*f400*/  BSSY.RECONVERGENT B0, `(.L_x_146) ;  /* 0x0000017000007945 */ /* 0x000fe60003800200 */
[----:B----4-:R1:W4:Y:S04]  /*f410*/  LDS.128 R12, [R0+0x5000] ;  /* 0x00500000000c7984 */ /* 0x0103280000000c00 */
[----:B--2---:R1:W2:Y:S01]  /*f420*/  LDS.128 R4, [R0+0x9000] ;  /* 0x0090000000047984 */ /* 0x0042a20000000c00 */
        /* <DEDUP_REMOVED lines=13> */
[----:B------:R-:W-:Y:S01]  /*f500*/  ISETP.GE.AND P2, PT, R201, UR10, PT ;  /* 0x0000000ac9007c0c */ /* 0x000fe2000bf46270 */
[----:B------:R-:W-:Y:S01]  /*f510*/  IMAD.IADD R3, R3, 0x1, R27 ;  /* 0x0000000103037824 */ /* 0x000fe200078e021b */
[----:B---3--:R-:W-:-:S04]  /*f520*/  LEA R24, P5, R26, UR4, 0x1 ;  /* 0x000000041a187c11 */ /* 0x008fc8000f8a08ff */
[----:B------:R-:W-:-:S05]  /*f530*/  LEA.HI.X R25, R26, UR5, R3, 0x1, P5 ;  /* 0x000000051a197c11 */ /* 0x000fca000a8f0c03 */
[----:B------:R1:W-:Y:S04]  /*f540*/  @!P4 STG.E.128 desc[UR22][R24.64], R16 ;  /* 0x000000101800c986 */ /* 0x0003e8000c101d16 */
[----:B----4-:R1:W-:Y:S04]  /*f550*/  @!P3 STG.E.128 desc[UR22][R24.64+0x80], R12 ;  /* 0x0000800c1800b986 */ /* 0x0103e8000c101d16 */
[----:B--2---:R1:W-:Y:S02]  /*f560*/  @!P2 STG.E.128 desc[UR22][R24.64+0x100], R4 ;  /* 0x000100041800a986 */ /* 0x0043e4000c101d16 */
.L_x_147:
[----:B------:R-:W-:Y:S05]  /*f570*/  BSYNC.RECONVERGENT B0 ;  /* 0x0000000000007941 */ /* 0x000fea0003800200 */
.L_x_146:
        /* <DEDUP_REMOVED lines=24> */
.L_x_149:
[----:B------:R-:W-:Y:S05]  /*f700*/  BSYNC.RECONVERGENT B0 ;  /* 0x0000000000007941 */ /* 0x000fea0003800200 */
.L_x_148:
[----:B-12---:R1:W2:Y:S01]  /*f710*/  LDS.128 R4, [R0+0x7000] ;  /* 0x0070000000047984 */ /* 0x0062a20000000c00 */
[----:B------:R-:W-:Y:S05]  /*f720*/  @P0 EXIT ;  /* 0x000000000000094d */ /* 0x000fea0003800000 */
[----:B------:R-:W5:Y:S01]  /*f730*/  LDCU.64 UR6, c[0x0][0x408] ;  /* 0x00008100ff0677ac */ /* 0x000f620008000a00 */
[----:B------:R-:W-:Y:S01]  /*f740*/  IADD3 R3, P0, PT, R2, 0x60, RZ ;  /* 0x0000006002037810 */ /* 0x000fe20007f1e0ff */
[----:B----4-:R4:W1:Y:S01]  /*f750*/  LDS.128 R12, [R0+0xb000] ;  /* 0x00b00000000c7984 */ /* 0x0108620000000c00 */
[----:B---3--:R-:W-:Y:S01]  /*f760*/  MOV R17, R23 ;  /* 0x0000001700117202 */ /* 0x008fe20000000f00 */
[----:B------:R-:W3:Y:S01]  /*f770*/  LDCU.64 UR4, c[0x0][0x3f0] ;  /* 0x00007e00ff0477ac */ /* 0x000ee20008000a00 */
[----:B------:R-:W-:Y:S02]  /*f780*/  IMAD.MOV.U32 R16, RZ, RZ, R20 ;  /* 0x000000ffff107224 */ /* 0x000fe400078e0014 */
[----:B------:R-:W-:Y:S01]  /*f790*/  IMAD.X R2, RZ, RZ, UR9, P0 ;  /* 0x00000009ff027e24 */ /* 0x000fe200080e06ff */
[----:B------:R-:W4:Y:S03]  /*f7a0*/  LDCU UR10, c[0x0][0x440] ;  /* 0x00008800ff0a77ac */ /* 0x000f260008000800 */
[----:B-----5:R-:W-:-:S02]  /*f7b0*/  IMAD R2, R2, UR6, RZ ;  /* 0x0000000602027c24 */ /* 0x020fc4000f8e02ff */
[----:B------:R-:W-:-:S04]  /*f7c0*/  IMAD.WIDE.U32 R16, R3, UR6, R16 ;  /* 0x0000000603107c25 */ /* 0x000fc8000f8e0010 */
[----:B------:R-:W-:Y:S01]  /*f7d0*/  IMAD R2, R3, UR7, R2 ;  /* 0x0000000703027c24 */ /* 0x000fe2000f8e0202 */
[----:B---3--:R-:W-:Y:S02]  /*f7e0*/  LEA R18, P0, R16, UR4, 0x1 ;  /* 0x0000000410127c11 */ /* 0x008fe4000f8008ff */
[----:B----4-:R-:W-:Y:S01]  /*f7f0*/  ISETP.GE.AND P2, PT, R183, UR10, PT ;  /* 0x0000000ab7007c0c */ /* 0x010fe2000bf46270 */
[----:B------:R-:W-:Y:S01]  /*f800*/  IMAD.IADD R2, R2, 0x1, R17 ;  /* 0x0000000102027824 */ /* 0x000fe200078e0211 */
[----:B------:R-:W-:-:S04]  /*f810*/  ISETP.GE.AND P1, PT, R202, UR10, PT ;  /* 0x0000000aca007c0c */ /* 0x000fc8000bf26270 */
[----:B------:R-:W-:Y:S02]  /*f820*/  LEA.HI.X R19, R16, UR5, R2, 0x1, P0 ;  /* 0x0000000510137c11 */ /* 0x000fe400080f0c02 */
[----:B------:R-:W-:-:S05]  /*f830*/  ISETP.GE.AND P0, PT, R201, UR10, PT ;  /* 0x0000000ac9007c0c */ /* 0x000fca000bf06270 */
[----:B------:R3:W-:Y:S04]  /*f840*/  @!P2 STG.E.128 desc[UR22][R18.64], R8 ;  /* 0x000000081200a986 */ /* 0x0007e8000c101d16 */
[----:B--2---:R3:W-:Y:S04]  /*f850*/  @!P1 STG.E.128 desc[UR22][R18.64+0x80], R4 ;  /* 0x0000800412009986 */ /* 0x0047e8000c101d16 */
[----:B-1----:R-:W-:Y:S05]  /*f860*/  @P0 EXIT ;  /* 0x000000000000094d */ /* 0x002fea0003800000 */
[----:B------:R-:W-:Y:S01]  /*f870*/  STG.E.128 desc[UR22][R18.64+0x100], R12 ;  /* 0x0001000c12007986 */ /* 0x000fe2000c101d16 */
[----:B------:R-:W-:Y:S05]  /*f880*/  EXIT ;  /* 0x000000000000794d */ /* 0x000fea0003800000 */
.L_x_150:
        /* <DEDUP_REMOVED lines=15> */
.L_x_934:


//--------------------- .text._ZN5flash16flash_fwd_kernelI23Flash_fwd_kernel_traitsILi192ELi128ELi64ELi8ELb0ELb0EN7cutlass6half_tE19Flash_kernel_traitsILi192ELi128ELi64ELi8ES3_EELb0ELb1ELb0ELb0ELb0ELb0ELb1ELb0EEEvNS_16Flash_fwd_paramsE --------------------------
	.section	.text._ZN5flash16flash_fwd_kernelI23Flash_fwd_kernel_traitsILi192ELi128ELi64ELi8ELb0ELb0EN7cutlass6half_tE19Flash_kernel_traitsILi192ELi128ELi64ELi8ES3_EELb0ELb1ELb0ELb0ELb0ELb0ELb1ELb0EEEvNS_16Flash_fwd_paramsE,"ax",@progbits
	.align	128
        .global         _ZN5flash16flash_fwd_kernelI23Flash_fwd_kernel_traitsILi192ELi128ELi64ELi8ELb0ELb0EN7cutlass6half_tE19Flash_kernel_traitsILi192ELi128ELi64ELi8ES3_EELb0ELb1ELb0ELb0ELb0ELb0ELb1ELb0EEEvNS_16Flash_fwd_paramsE
        .type           _ZN5flash16flash_fwd_kernelI23Flash_fwd_kernel_traitsILi192ELi128ELi64ELi8ELb0ELb0EN7cutlass6half_tE19Flash_kernel_traitsILi192ELi128ELi64ELi8ES3_EELb0ELb1ELb0ELb0ELb0ELb0ELb1ELb0EEEvNS_16Flash_fwd_paramsE,@function
        .size           _ZN5flash16flash_fwd_kernelI23Flash_fwd_kernel_traitsILi192ELi128ELi64ELi8ELb0ELb0EN7cutlass6half_tE19Flash_kernel_traitsILi192ELi128ELi64ELi8ES3_EELb0ELb1ELb0ELb0ELb0ELb0ELb1ELb0EEEvNS_16Flash_fwd_paramsE,(.L_x_935 - _ZN5flash16flash_fwd_kernelI23Flash_fwd_kernel_traitsILi192ELi128ELi64ELi8ELb0ELb0EN7cutlass6half_tE19Flash_kernel_traitsILi192ELi128ELi64ELi8ES3_EELb0ELb1ELb0ELb0ELb0ELb0ELb1ELb0EEEvNS_16Flash_fwd_paramsE)
        .other          _ZN5flash16flash_fwd_kernelI23Flash_fwd_kernel_traitsILi192ELi128ELi64ELi8ELb0ELb0EN7cutlass6half_tE19Flash_kernel_traitsILi192ELi128ELi64ELi8ES3_EELb0ELb1ELb0ELb0ELb0ELb0ELb1ELb0EEEvNS_16Flash_fwd_paramsE,@"STO_CUDA_ENTRY STV_DEFAULT"
_ZN5flash16flash_fwd_kernelI23Flash_fwd_kernel_traitsILi192ELi128ELi64ELi8ELb0ELb0EN7cutlass6half_tE19Flash_kernel_traitsILi192ELi128ELi64ELi8ES3_EELb0ELb1ELb0ELb0ELb0ELb0ELb1ELb0EEEvNS_16Flash_fwd_paramsE:
.text._ZN5flash16flash_fwd_kernelI23Flash_fwd_kernel_traitsILi192ELi128ELi64ELi8ELb0ELb0EN7cutlass6half_tE19Flash_kernel_traitsILi192ELi128ELi64ELi8ES3_EELb0ELb1ELb0ELb0ELb0ELb0ELb1ELb0EEEvNS_16Flash_fwd_paramsE:
        /* <DEDUP_REMOVED lines=72> */
.L_x_151:
        /* <DEDUP_REMOVED lines=49> */
.L_x_153:
        /* <DEDUP_REMOVED lines=56> */
.L_x_155:
[----:B------:R-:W-:Y:S05]  /*0b10*/  BSYNC.RECONVERGENT B0 ;  /* 0x0000000000007941 */ /* 0x000fea0003800200 */
.L_x_154:
        /* <DEDUP_REMOVED lines=22> */
.L_x_157:
[----:B------:R-:W-:Y:S05]  /*0c80*/  BSYNC.RECONVERGENT B0 ;  /* 0x0000000000007941 */ /* 0x000fea0003800200 */
.L_x_156:
        /* <DEDUP_REMOVED lines=22> */
.L_x_159:
[----:B------:R-:W-:Y:S05]  /*0df0*/  BSYNC.RECONVERGENT B0 ;  /* 0x0000000000007941 */ /* 0x000fea0003800200 */
.L_x_158:
        /* <DEDUP_REMOVED lines=24> */
.L_x_161:
[----:B------:R-:W-:Y:S05]  /*0f80*/  BSYNC.RECONVERGENT B0 ;  /* 0x0000000000007941 */ /* 0x000fea0003800200 */
.L_x_160:
        /* <DEDUP_REMOVED lines=10> */
.L_x_163:
[----:B------:R-:W-:Y:S05]  /*1030*/  BSYNC.RECONVERGENT B0 ;  /* 0x0000000000007941 */ /* 0x000fea0003800200 */
.L_x_162:
        /* <DEDUP_REMOVED lines=10> */
.L_x_165:
[----:B------:R-:W-:Y:S05]  /*10e0*/  BSYNC.RECONVERGENT B0 ;  /* 0x0000000000007941 */ /* 0x000fea0003800200 */
.L_x_164:
        /* <DEDUP_REMOVED lines=10> */
.L_x_167:
[----:B------:R-:W-:Y:S05]  /*1190*/  BSYNC.RECONVERGENT B0 ;  /* 0x0000000000007941 */ /* 0x000fea0003800200 */
.L_x_166:
        /* <DEDUP_REMOVED lines=10> */
.L_x_152:
        /* <DEDUP_REMOVED lines=21> */
.L_x_168:
[----:B------:R-:W1:Y:S01]  /*1390*/  LDCU.64 UR10, c[0x0][0x3b8] ;  /* 0x00007700ff0a77ac */ /* 0x000e620008000a00 */
[----:B------:R-:W-:-:S04]  /*13a0*/  UIADD3 UR13, UPT, UPT, UR14, UR15, URZ ;  /* 0x0000000f0e0d7290 */ /* 0x000fc8000fffe0ff */
[----:B-1----:R-:W-:Y:S02]  /*13b0*/  UIMAD.WIDE.U32 UR6, UR13, UR10, URZ ;  /* 0x0000000a0d0672a5 */ /* 0x002fe4000f8e00ff */
[----:B------:R-:W-:-:S04]  /*13c0*/  UIMAD UR13, UR13, UR11, URZ ;  /* 0x0000000b0d0d72a4 */ /* 0x000fc8000f8e02ff */
[----:B------:R-:W-:Y:S02]  /*13d0*/  UIADD3 UR13, UPT, UPT, UR7, UR13, URZ ;  /* 0x0000000d070d7290 */ /* 0x000fe4000fffe0ff */
.L_x_169:
        /* <DEDUP_REMOVED lines=38> */
.L_x_170:
[----:B------:R-:W1:Y:S01]  /*1640*/  LDCU.64 UR8, c[0x0][0x3c0] ;  /* 0x00007800ff0877ac */ /* 0x000e620008000a00 */
[----:B------:R-:W-:-:S04]  /*1650*/  UIADD3 UR14, UPT, UPT, UR14, UR15, URZ ;  /* 0x0000000f0e0e7290 */ /* 0x000fc8000fffe0ff */
[----:B-1----:R-:W-:Y:S02]  /*1660*/  UIMAD.WIDE.U32 UR4, UR14, UR8, URZ ;  /* 0x000000080e0472a5 */ /* 0x002fe4000f8e00ff */
[----:B------:R-:W-:-:S04]  /*1670*/  UIMAD UR14, UR14, UR9, URZ ;  /* 0x000000090e0e72a4 */ /* 0x000fc8000f8e02ff */
[----:B------:R-:W-:Y:S01]  /*1680*/  UIADD3 UR14, UPT, UPT, UR5, UR14, URZ ;  /* 0x0000000e050e7290 */ /* 0x000fe2000fffe0ff */
[----:B------:R-:W-:-:S11]  /*1690*/  UMOV UR12, UR4 ;  /* 0x00000004000c7c82 */ /* 0x000fd60008000000 */
.L_x_171:
[----:B------:R-:W-:Y:S01]  /*16a0*/  IMAD.SHL.U32 R210, R192, 0x8, RZ ;  /* 0x00000008c0d27824 */ /* 0x000fe200078e00ff */
[--C-:B------:R-:W-:Y:S01]  /*16b0*/  SHF.R.U32.HI R6, RZ, 0x3, R192.reuse ;  /* 0x00000003ff067819 */ /* 0x100fe200000116c0 */
[----:B------:R-:W1:Y:S01]  /*16c0*/  S2UR UR29, SR_CgaCtaId ;  /* 0x00000000001d79c3 */ /* 0x000e620000008800 */
[----:B------:R-:W2:Y:S01]  /*16d0*/  LDCU.64 UR16, c[0x0][0x388] ;  /* 0x00007100ff1077ac */ /* 0x000ea20008000a00 */
[----:B------:R-:W-:Y:S01]  /*16e0*/  SHF.R.U32.HI R194, RZ, 0x1, R192 ;  /* 0x00000001ffc27819 */ /* 0x000fe200000116c0 */
[----:B------:R-:W-:Y:S01]  /*16f0*/  BSSY.RECONVERGENT B0, `(.L_x_172) ;  /* 0x0000051000007945 */ /* 0x000fe20003800200 */
[C---:B------:R-:W-:Y:S02]  /*1700*/  LOP3.LUT R191, R210.reuse, 0x38, RZ, 0xc0, !PT ;  /* 0x00000038d2bf7812 */ /* 0x040fe400078ec0ff */
[----:B------:R-:W-:Y:S02]  /*1710*/  LOP3.LUT R7, R210, 0x1f8, RZ, 0xc0, !PT ;  /* 0x000001f8d2077812 */ /* 0x000fe400078ec0ff */
[C---:B------:R-:W-:Y:S01]  /*1720*/  IADD3 R4, P1, PT, R191.reuse, UR6, RZ ;  /* 0x00000006bf047c10 */ /* 0x040fe2000ff3e0ff */
[----:B------:R-:W3:Y:S01]  /*1730*/  LDCU.128 UR4, c[0x0][0x3d0] ;  /* 0x00007a00ff0477ac */ /* 0x000ee20008000c00 */
[----:B------:R-:W-:-:S02]  /*1740*/  IADD3 R12, P0, PT, R191, UR12, RZ ;  /* 0x0000000cbf0c7c10 */ /* 0x000fc4000ff1e0ff */
[----:B------:R-:W-:Y:S01]  /*1750*/  LOP3.LUT R204, R7, 0x38, R192, 0x78, !PT ;  /* 0x0000003807cc7812 */ /* 0x000fe200078e78c0 */
[----:B------:R-:W-:Y:S01]  /*1760*/  IMAD.X R5, RZ, RZ, UR13, P1 ;  /* 0x0000000dff057e24 */ /* 0x000fe200088e06ff */
[----:B------:R-:W-:Y:S01]  /*1770*/  SHF.R.S32.HI R7, RZ, 0x1f, R2 ;  /* 0x0000001fff077819 */ /* 0x000fe20000011402 */
[----:B------:R-:W-:Y:S01]  /*1780*/  IMAD.X R13, RZ, RZ, UR14, P0 ;  /* 0x0000000eff0d7e24 */ /* 0x000fe200080e06ff */
[----:B------:R-:W4:Y:S01]  /*1790*/  LDCU.64 UR14, c[0x0][0x390] ;  /* 0x00007200ff0e77ac */ /* 0x000f220008000a00 */
[----:B------:R-:W-:Y:S01]  /*17a0*/  IMAD.WIDE.U32 R4, R6, UR10, R4 ;  /* 0x0000000a06047c25 */ /* 0x000fe2000f8e0004 */
[----:B------:R-:W-:Y:S01]  /*17b0*/  LOP3.LUT R3, R210, 0x1e00, RZ, 0xc0, !PT ;  /* 0x00001e00d2037812 */ /* 0x000fe200078ec0ff */
[----:B------:R-:W5:Y:S02]  /*17c0*/  LDCU.64 UR12, c[0x0][0x3c8] ;  /* 0x00007900ff0c77ac */ /* 0x000f640008000a00 */
[----:B------:R-:W-:Y:S01]  /*17d0*/  IMAD.WIDE.U32 R12, R6, UR8, R12 ;  /* 0x00000008060c7c25 */ /* 0x000fe2000f8e000c */
[----:B------:R-:W-:-:S02]  /*17e0*/  LOP3.LUT R204, R204, R3, RZ, 0xfc, !PT ;  /* 0x00000003cccc7212 */ /* 0x000fc400078efcff */
[----:B------:R-:W-:Y:S01]  /*17f0*/  IADD3 R8, P0, PT, R191, UR30, RZ ;  /* 0x0000001ebf087c10 */ /* 0x000fe2000ff1e0ff */
[----:B------:R-:W-:Y:S01]  /*1800*/  IMAD R5, R6, UR11, R5 ;  /* 0x0000000b06057c24 */ /* 0x000fe2000f8e0205 */
[----:B------:R-:W-:Y:S01]  /*1810*/  LOP3.LUT R77, R194, 0x8, RZ, 0xc0, !PT ;  /* 0x00000008c24d7812 */ /* 0x000fe200078ec0ff */
[----:B---3--:R-:W-:Y:S01]  /*1820*/  IMAD R11, R7, UR4, RZ ;  /* 0x00000004070b7c24 */ /* 0x008fe2000f8e02ff */
[----:B------:R-:W-:Y:S01]  /*1830*/  LOP3.LUT R209, R191, 0x40, RZ, 0xfc, !PT ;  /* 0x00000040bfd17812 */ /* 0x000fe200078efcff */
[----:B------:R-:W-:Y:S01]  /*1840*/  IMAD R7, R7, UR6, RZ ;  /* 0x0000000607077c24 */ /* 0x000fe2000f8e02ff */
[----:B------:R-:W-:Y:S01]  /*1850*/  LOP3.LUT R208, R191, 0x80, RZ, 0xfc, !PT ;  /* 0x00000080bfd07812 */ /* 0x000fe200078efcff */
[----:B------:R-:W-:Y:S02]  /*1860*/  IMAD R13, R6, UR9, R13 ;  /* 0x00000009060d7c24 */ /* 0x000fe4000f8e020d */
[C---:B------:R-:W-:Y:S02]  /*1870*/  IMAD R11, R2.reuse, UR5, R11 ;  /* 0x00000005020b7c24 */ /* 0x040fe4000f8e020b */
        /* <DEDUP_REMOVED lines=8> */
[C---:B----4-:R-:W-:Y:S01]  /*1900*/  LEA R201, P0, R2.reuse, UR14, 0x1 ;  /* 0x0000000e02c97c11 */ /* 0x050fe2000f8008ff */
[----:B------:R-:W-:Y:S01]  /*1910*/  IMAD.IADD R200, R3, 0x1, R7 ;  /* 0x0000000103c87824 */ /* 0x000fe200078e0207 */
[----:B------:R-:W-:Y:S01]  /*1920*/  UIADD3 UR14, UPT, UPT, -UR21, UR25, URZ ;  /* 0x00000019150e7290 */ /* 0x000fe2000fffe1ff */
[----:B------:R-:W-:Y:S02]  /*1930*/  IMAD.IADD R202, R5, 0x1, R11 ;  /* 0x0000000105ca7824 */ /* 0x000fe400078e020b */
[----:B-----5:R-:W-:Y:S01]  /*1940*/  IMAD.U32 R10, RZ, RZ, UR12 ;  /* 0x0000000cff0a7e24 */ /* 0x020fe2000f8e00ff */
[----:B------:R-:W-:Y:S01]  /*1950*/  LEA.HI.X R200, R2, UR15, R200, 0x1, P0 ;  /* 0x0000000f02c87c11 */ /* 0x000fe200080f0cc8 */
[----:B------:R-:W-:Y:S01]  /*1960*/  IMAD.SHL.U32 R2, R192, 0x40, RZ ;  /* 0x00000040c0027824 */ /* 0x000fe200078e00ff */
[----:B------:R-:W-:Y:S01]  /*1970*/  ISETP.GE.AND P0, PT, R6, UR14, PT ;  /* 0x0000000e06007c0c */ /* 0x000fe2000bf06270 */
[----:B------:R-:W-:Y:S01]  /*1980*/  IMAD.WIDE.U32 R10, R10, UR26, R8 ;  /* 0x0000001a0a0a7c25 */ /* 0x000fe2000f8e0008 */
[----:B------:R-:W-:Y:S01]  /*1990*/  LEA.HI.X R202, R4, UR17, R202, 0x1, P1 ;  /* 0x0000001104ca7c11 */ /* 0x000fe200088f0cca */
[----:B------:R-:W-:Y:S01]  /*19a0*/  UIMAD.WIDE.U32 UR16, UR27, 0x80, URZ ;  /* 0x000000801b1078a5 */ /* 0x000fe2000f8e00ff */
[----:B------:R-:W-:Y:S01]  /*19b0*/  LOP3.LUT R0, R191, 0x1c0, R2, 0xf8, !PT ;  /* 0x000001c0bf007812 */ /* 0x000fe200078ef802 */
[----:B------:R-:W-:-:S03]  /*19c0*/  IMAD.U32 R15, RZ, RZ, UR13 ;  /* 0x0000000dff0f7e24 */ /* 0x000fc6000f8e00ff */
[----:B------:R-:W-:Y:S01]  /*19d0*/  LOP3.LUT R77, R0, R77, RZ, 0x3c, !PT ;  /* 0x0000004d004d7212 */ /* 0x000fe200078e3cff */
[----:B------:R-:W-:Y:S01]  /*19e0*/  IMAD R15, R15, UR26, R11 ;  /* 0x0000001a0f0f7c24 */ /* 0x000fe2000f8e020b */
        /* <DEDUP_REMOVED lines=32> */
.L_x_174:
[----:B------:R2:W-:Y:S02]  /*1bf0*/  STS.128 [R204+0x8000], RZ ;  /* 0x008000ffcc007388 */ /* 0x0005e40000000c00 */
.L_x_173:
[----:B------:R-:W-:Y:S05]  /*1c00*/  BSYNC.RECONVERGENT B0 ;  /* 0x0000000000007941 */ /* 0x000fea0003800200 */
.L_x_172:
[----:B------:R-:W-:Y:S01]  /*1c10*/  IADD3 R4, PT, PT, R6, 0x20, RZ ;  /* 0x0000002006047810 */ /* 0x000fe20007ffe0ff */
[----:B------:R-:W-:Y:S03]  /*1c20*/  BSSY.RECONVERGENT B0, `(.L_x_175) ;  /* 0x0000024000007945 */ /* 0x000fe60003800200 */
[----:B------:R-:W-:-:S13]  /*1c30*/  ISETP.GE.AND P0, PT, R4, UR14, PT ;  /* 0x0000000e04007c0c */ /* 0x000fda000bf06270 */
[----:B------:R-:W-:Y:S05]  /*1c40*/  @P0 BRA `(.L_x_176) ;  /* 0x0000000000840947 */ /* 0x000fea0003800000 */
[----:B------:R-:W4:Y:S01]  /*1c50*/  LDCU.64 UR12, c[0x0][0x3b0] ;  /* 0x00007600ff0c77ac */ /* 0x000f220008000a00 */
[----:B------:R-:W-:Y:S01]  /*1c60*/  IADD3 R3, P0, PT, R5, 0x20, RZ ;  /* 0x0000002005037810 */ /* 0x000fe20007f1e0ff */
[----:B-1-3--:R-:W-:Y:S01]  /*1c70*/  IMAD.MOV.U32 R12, RZ, RZ, R10 ;  /* 0x000000ffff0c7224 */ /* 0x00afe200078e000a */
[----:B------:R-:W-:Y:S01]  /*1c80*/  MOV R13, R15 ;  /* 0x0000000f000d7202 */ /* 0x000fe20000000f00 */
[----:B------:R-:W1:Y:S02]  /*1c90*/  LDCU UR15, c[0x0][0x440] ;  /* 0x00008800ff0f77ac */ /* 0x000e640008000800 */
[----:B------:R-:W-:Y:S01]  /*1ca0*/  IMAD.X R8, RZ, RZ, UR17, P0 ;  /* 0x00000011ff087e24 */ /* 0x000fe200080e06ff */
[----:B------:R-:W3:Y:S03]  /*1cb0*/  LDCU.64 UR6, c[0x0][0x380] ;  /* 0x00007000ff0677ac */ /* 0x000ee60008000a00 */
[----:B----4-:R-:W-:-:S02]  /*1cc0*/  IMAD R8, R8, UR12, RZ ;  /* 0x0000000c08087c24 */ /* 0x010fc4000f8e02ff */
[----:B------:R-:W-:Y:S01]  /*1cd0*/  IMAD.WIDE.U32 R12, R3, UR12, R12 ;  /* 0x0000000c030c7c25 */ /* 0x000fe2000f8e000c */
[----:B-1----:R-:W-:-:S03]  /*1ce0*/  ISETP.GE.AND P1, PT, R191, UR15, PT ;  /* 0x0000000fbf007c0c */ /* 0x002fc6000bf26270 */
[----:B------:R-:W-:Y:S01]  /*1cf0*/  IMAD R8, R3, UR13, R8 ;  /* 0x0000000d03087c24 */ /* 0x000fe2000f8e0208 */
[----:B------:R-:W-:Y:S02]  /*1d00*/  ISETP.GE.AND P0, PT, R209, UR15, PT ;  /* 0x0000000fd1007c0c */ /* 0x000fe4000bf06270 */
[----:B---3--:R-:W-:Y:S01]  /*1d10*/  LEA R16, P2, R12, UR6, 0x1 ;  /* 0x000000060c107c11 */ /* 0x008fe2000f8408ff */
        /* <DEDUP_REMOVED lines=19> */
.L_x_177:
[----:B------:R3:W-:Y:S02]  /*1e50*/  STS.128 [R204+0x9000], RZ ;  /* 0x009000ffcc007388 */ /* 0x0007e40000000c00 */
.L_x_176:
[----:B------:R-:W-:Y:S05]  /*1e60*/  BSYNC.RECONVERGENT B0 ;  /* 0x0000000000007941 */ /* 0x000fea0003800200 */
.L_x_175:
[----:B------:R-:W-:Y:S01]  /*1e70*/  IADD3 R3, PT, PT, R6, 0x40, RZ ;  /* 0x0000004006037810 */ /* 0x000fe20007ffe0ff */
[----:B------:R-:W-:Y:S03]  /*1e80*/  BSSY.RECONVERGENT B0, `(.L_x_178) ;  /* 0x0000024000007945 */ /* 0x000fe60003800200 */
[----:B------:R-:W-:-:S13]  /*1e90*/  ISETP.GE.AND P0, PT, R3, UR14, PT ;  /* 0x0000000e03007c0c */ /* 0x000fda000bf06270 */
[----:B------:R-:W-:Y:S05]  /*1ea0*/  @P0 BRA `(.L_x_179) ;  /* 0x0000000000840947 */ /* 0x000fea0003800000 */
[----:B------:R-:W5:Y:S01]  /*1eb0*/  LDCU.64 UR12, c[0x0][0x3b0] ;  /* 0x00007600ff0c77ac */ /* 0x000f620008000a00 */
[----:B------:R-:W-:Y:S01]  /*1ec0*/  IADD3 R3, P0, PT, R5, 0x40, RZ ;  /* 0x0000004005037810 */ /* 0x000fe20007f1e0ff */
[----:B-1-3--:R-:W-:Y:S01]  /*1ed0*/  IMAD.MOV.U32 R12, RZ, RZ, R10 ;  /* 0x000000ffff0c7224 */ /* 0x00afe200078e000a */
[----:B------:R-:W-:Y:S01]  /*1ee0*/  MOV R13, R15 ;  /* 0x0000000f000d7202 */ /* 0x000fe20000000f00 */
[----:B------:R-:W1:Y:S02]  /*1ef0*/  LDCU UR15, c[0x0][0x440] ;  /* 0x00008800ff0f77ac */ /* 0x000e640008000800 */
[----:B------:R-:W-:Y:S01]  /*1f00*/  IMAD.X R8, RZ, RZ, UR17, P0 ;  /* 0x00000011ff087e24 */ /* 0x000fe200080e06ff */
[----:B------:R-:W4:Y:S03]  /*1f10*/  LDCU.64 UR6, c[0x0][0x380] ;  /* 0x00007000ff0677ac */ /* 0x000f260008000a00 */
[----:B-----5:R-:W-:-:S02]  /*1f20*/  IMAD R8, R8, UR12, RZ ;  /* 0x0000000c08087c24 */ /* 0x020fc4000f8e02ff */
[----:B------:R-:W-:Y:S01]  /*1f30*/  IMAD.WIDE.U32 R12, R3, UR12, R12 ;  /* 0x0000000c030c7c25 */ /* 0x000fe2000f8e000c */
[----:B-1----:R-:W-:-:S03]  /*1f40*/  ISETP.GE.AND P1, PT, R191, UR15, PT ;  /* 0x0000000fbf007c0c */ /* 0x002fc6000bf26270 */
[----:B------:R-:W-:Y:S01]  /*1f50*/  IMAD R8, R3, UR13, R8 ;  /* 0x0000000d03087c24 */ /* 0x000fe2000f8e0208 */
[----:B------:R-:W-:Y:S02]  /*1f60*/  ISETP.GE.AND P0, PT, R209, UR15, PT ;  /* 0x0000000fd1007c0c */ /* 0x000fe4000bf06270 */
[----:B----4-:R-:W-:Y:S01]  /*1f70*/  LEA R16, P2, R12, UR6, 0x1 ;  /* 0x000000060c107c11 */ /* 0x010fe2000f8408ff */
        /* <DEDUP_REMOVED lines=19> */
.L_x_180:
[----:B------:R3:W-:Y:S02]  /*20b0*/  STS.128 [R204+0xa000], RZ ;  /* 0x00a000ffcc007388 */ /* 0x0007e40000000c00 */
.L_x_179:
[----:B------:R-:W-:Y:S05]  /*20c0*/  BSYNC.RECONVERGENT B0 ;  /* 0x0000000000007941 */ /* 0x000fea0003800200 */
.L_x_178:
        /* <DEDUP_REMOVED lines=37> */
.L_x_183:
[----:B------:R2:W-:Y:S02]  /*2320*/  STS.128 [R204+0xb000], RZ ;  /* 0x00b000ffcc007388 */ /* 0x0005e40000000c00 */
.L_x_182:
[----:B------:R-:W-:Y:S05]  /*2330*/  BSYNC.RECONVERGENT B0 ;  /* 0x0000000000007941 */ /* 0x000fea0003800200 */
.L_x_181:
        /* <DEDUP_REMOVED lines=10> */
[----:B------:R-:W-:Y:S02]  /*23e0*/  IMAD.U32 R3, RZ, RZ, UR12 ;  /* 0x0000000cff037e24 */ /* 0x000fe4000f8e00ff */
[----:B------:R-:W-:Y:S01]  /*23f0*/  IMAD.U32 R7, RZ, RZ, UR33 ;  /* 0x00000021ff077e24 */ /* 0x000fe2000f8e00ff */
[----:B-12---:R-:W-:-:S04]  /*2400*/  LEA R8, P2, R6, R203, 0x1 ;  /* 0x000000cb06087211 */ /* 0x006fc800078408ff */
        /* <DEDUP_REMOVED lines=20> */
.L_x_186:
[----:B------:R2:W-:Y:S02]  /*2550*/  STS.128 [R204+0x10000], RZ ;  /* 0x010000ffcc007388 */ /* 0x0005e40000000c00 */
.L_x_185:
[----:B------:R-:W-:Y:S05]  /*2560*/  BSYNC.RECONVERGENT B0 ;  /* 0x0000000000007941 */ /* 0x000fea0003800200 */
.L_x_184:
        /* <DEDUP_REMOVED lines=15> */
[C---:B------:R-:W-:Y:S02]  /*2660*/  LEA R10, P2, R8.reuse, R203, 0x1 ;  /* 0x000000cb080a7211 */ /* 0x040fe400078408ff */
        /* <DEDUP_REMOVED lines=20> */
.L_x_189:
[----:B------:R2:W-:Y:S02]  /*27b0*/  STS.128 [R204+0x11000], RZ ;  /* 0x011000ffcc007388 */ /* 0x0005e40000000c00 */
.L_x_188:
[----:B------:R-:W-:Y:S05]  /*27c0*/  BSYNC.RECONVERGENT B0 ;  /* 0x0000000000007941 */ /* 0x000fea0003800200 */
.L_x_187:
[----:B------:R-:W0:Y:S01]  /*27d0*/  LDGDEPBAR ;  /* 0x00000000000079af */ /* 0x000e220000000000 */
[----:B------:R-:W-:Y:S01]  /*27e0*/  IMAD.U32 R3, RZ, RZ, UR21 ;  /* 0x00000015ff037e24 */ /* 0x000fe2000f8e00ff */
[----:B-12---:R-:W-:Y:S01]  /*27f0*/  LOP3.LUT R8, R194, 0x1f0, RZ, 0xc0, !PT ;  /* 0x000001f0c2087812 */ /* 0x006fe200078ec0ff */
[----:B------:R-:W-:Y:S01]  /*2800*/  UIMAD.WIDE.U32 UR30, UR30, UR13, URZ ;  /* 0x0000000d1e1e72a5 */ /* 0x000fe2000f8e00ff */
[----:B------:R-:W-:Y:S01]  /*2810*/  SHF.R.U32.HI R5, RZ, 0x2, R192 ;  /* 0x00000002ff057819 */ /* 0x000fe200000116c0 */
[----:B------:R-:W-:Y:S01]  /*2820*/  UIMAD UR13, UR29, UR13, URZ ;  /* 0x0000000d1d0d72a4 */ /* 0x000fe2000f8e02ff */
[----:B------:R-:W-:Y:S01]  /*2830*/  IADD3 R8, PT, PT, R8, 0x1, R3 ;  /* 0x0000000108087810 */ /* 0x000fe20007ffe003 */
[----:B------:R-:W-:Y:S01]  /*2840*/  IMAD.U32 R3, RZ, RZ, UR24 ;  /* 0x00000018ff037e24 */ /* 0x000fe2000f8e00ff */
[----:B------:R-:W-:Y:S01]  /*2850*/  LOP3.LUT R5, R5, 0x7, RZ, 0xc0, !PT ;  /* 0x0000000705057812 */ /* 0x000fe200078ec0ff */
[----:B------:R-:W-:Y:S01]  /*2860*/  UIADD3 UR13, UPT, UPT, UR31, UR13, URZ ;  /* 0x0000000d1f0d7290 */ /* 0x000fe2000fffe0ff */
[----:B------:R-:W-:Y:S01]  /*2870*/  BSSY.RECONVERGENT B0, `(.L_x_190) ;  /* 0x0000025000007945 */ /* 0x000fe20003800200 */
[----:B------:R-:W-:Y:S01]  /*2880*/  IMAD.IADD R85, R77, 0x1, R6 ;  /* 0x000000014d557824 */ /* 0x000fe200078e0206 */
[----:B------:R-:W-:-:S04]  /*2890*/  IADD3 R8, PT, PT, R8, -UR25, R5 ;  /* 0x8000001908087c10 */ /* 0x000fc8000fffe005 */
        /* <DEDUP_REMOVED lines=29> */
.L_x_192:
[----:B------:R2:W-:Y:S01]  /*2a70*/  STS.128 [R204+0x16000], RZ ;  /* 0x016000ffcc007388 */ /* 0x0005e20000000c00 */
[----:B------:R-:W-:Y:S05]  /*2a80*/  BRA `(.L_x_193) ;  /* 0x00000000000c7947 */ /* 0x000fea0003800000 */
.L_x_191:
[----:B------:R1:W-:Y:S04]  /*2a90*/  STS.128 [R204+0x12000], RZ ;  /* 0x012000ffcc007388 */ /* 0x0003e80000000c00 */
[----:B------:R1:W-:Y:S04]  /*2aa0*/  STS.128 [R204+0x14000], RZ ;  /* 0x014000ffcc007388 */ /* 0x0003e80000000c00 */
[----:B------:R1:W-:Y:S02]  /*2ab0*/  STS.128 [R204+0x16000], RZ ;  /* 0x016000ffcc007388 */ /* 0x0003e40000000c00 */
.L_x_193:
[----:B------:R-:W-:Y:S05]  /*2ac0*/  BSYNC.RECONVERGENT B0 ;  /* 0x0000000000007941 */ /* 0x000fea0003800200 */
.L_x_190:
[----:B------:R-:W-:Y:S01]  /*2ad0*/  ISETP.GE.AND P0, PT, R4, UR7, PT ;  /* 0x0000000704007c0c */ /* 0x000fe2000bf06270 */
[----:B------:R-:W-:Y:S01]  /*2ae0*/  BSSY.RECONVERGENT B0, `(.L_x_194) ;  /* 0x0000021000007945 */ /* 0x000fe20003800200 */
[----:B------:R-:W-:-:S11]  /*2af0*/  LOP3.LUT R7, R192, 0x8, RZ, 0xc0, !PT ;  /* 0x00000008c0077812 */ /* 0x000fd600078ec0ff */
[----:B------:R1:W-:Y:S04]  /*2b00*/  @P0 STS.128 [R204+0x13000], RZ ;  /* 0x013000ffcc000388 */ /* 0x0003e80000000c00 */
[----:B------:R1:W-:Y:S04]  /*2b10*/  @P0 STS.128 [R204+0x15000], RZ ;  /* 0x015000ffcc000388 */ /* 0x0003e80000000c00 */
[----:B------:R1:W-:Y:S01]  /*2b20*/  @P0 STS.128 [R204+0x17000], RZ ;  /* 0x017000ffcc000388 */ /* 0x0003e20000000c00 */
[----:B------:R-:W-:Y:S05]  /*2b30*/  @P0 BRA `(.L_x_195) ;  /* 0x00000000006c0947 */ /* 0x000fea0003800000 */
[----:B------:R-:W5:Y:S01]  /*2b40*/  LDCU UR6, c[0x0][0x440] ;  /* 0x00008800ff0677ac */ /* 0x000f620008000800 */
[----:B------:R-:W-:-:S04]  /*2b50*/  ULEA UR12, UP0, UR8, UR30, 0x5 ;  /* 0x0000001e080c7291 */ /* 0x000fc8000f8028ff */
[----:B------:R-:W-:Y:S02]  /*2b60*/  ULEA.HI.X UR7, UR8, UR13, UR9, 0x5, UP0 ;  /* 0x0000000d08077291 */ /* 0x000fe400080f2c09 */
[----:B------:R-:W-:-:S04]  /*2b70*/  IMAD.U32 R4, RZ, RZ, UR12 ;  /* 0x0000000cff047e24 */ /* 0x000fc8000f8e00ff */
[----:B------:R-:W-:Y:S01]  /*2b80*/  IMAD.U32 R5, RZ, RZ, UR7 ;  /* 0x00000007ff057e24 */ /* 0x000fe2000f8e00ff */
[C---:B-12---:R-:W-:Y:S02]  /*2b90*/  LEA R8, P2, R4.reuse, R201, 0x1 ;  /* 0x000000c904087211 */ /* 0x046fe400078408ff */
        /* <DEDUP_REMOVED lines=20> */
.L_x_196:
[----:B------:R2:W-:Y:S02]  /*2ce0*/  STS.128 [R204+0x17000], RZ ;  /* 0x017000ffcc007388 */ /* 0x0005e40000000c00 */
.L_x_195:
[----:B------:R-:W-:Y:S05]  /*2cf0*/  BSYNC.RECONVERGENT B0 ;  /* 0x0000000000007941 */ /* 0x000fea0003800200 */
.L_x_194:
[----:B------:R-:W-:Y:S01]  /*2d00*/  LOP3.LUT R4, R0, R7, RZ, 0x3c, !PT ;  /* 0x0000000700047212 */ /* 0x000fe200078e3cff */
[----:B------:R-:W0:Y:S01]  /*2d10*/  LDGDEPBAR ;  /* 0x00000000000079af */ /* 0x000e220000000000 */
[----:B------:R-:W-:Y:S01]  /*2d20*/  LOP3.LUT R183, R2, 0x400, RZ, 0xc0, !PT ;  /* 0x0000040002b77812 */ /* 0x000fe200078ec0ff */
[----:B------:R-:W5:Y:S01]  /*2d30*/  LDCU UR6, c[0x0][0x50c] ;  /* 0x0000a180ff0677ac */ /* 0x000f620008000800 */
[----:B------:R-:W-:Y:S02]  /*2d40*/  LEA R85, R85, UR5, 0x1 ;  /* 0x0000000555557c11 */ /* 0x000fe4000f8e08ff */
[----:B------:R-:W-:Y:S01]  /*2d50*/  LEA R183, R4, R183, 0x1 ;  /* 0x000000b704b77211 */ /* 0x000fe200078e08ff */
[----:B------:R-:W-:Y:S01]  /*2d60*/  UISETP.NE.AND UP1, UPT, UR19, 0x1, UPT ;  /* 0x000000011300788c */ /* 0x000fe2000bf25270 */
[----:B------:R-:W-:Y:S01]  /*2d70*/  LOP3.LUT P6, RZ, R192, 0x2, RZ, 0xc0, !PT ;  /* 0x00000002c0ff7812 */ /* 0x000fe200078cc0ff */
[----:B------:R-:W-:Y:S01]  /*2d80*/  LDSM.16.M88.4 R48, [R85] ;  /* 0x000000005530783b */ /* 0x000fe20000000200 */
[----:B------:R-:W-:-:S02]  /*2d90*/  MOV R190, 0x20 ;  /* 0x0000002000be7802 */ /* 0x000fc40000000f00 */
[----:B------:R-:W-:Y:S01]  /*2da0*/  IADD3 R79, PT, PT, R183, UR5, RZ ;  /* 0x00000005b74f7c10 */ /* 0x000fe2000fffe0ff */
[----:B------:R-:W4:Y:S01]  /*2db0*/  LDSM.16.M88.4 R20, [R183+UR5+0xc000] ;  /* 0x00c00005b714783b */ /* 0x000f220008000200 */
[----:B------:R-:W-:Y:S02]  /*2dc0*/  SEL R76, R190, 0xffffffe0, !P6 ;  /* 0xffffffe0be4c7807 */ /* 0x000fe40007000000 */
[----:B------:R-:W-:Y:S01]  /*2dd0*/  LOP3.LUT P0, RZ, R192, 0x4, RZ, 0xc0, !PT ;  /* 0x00000004c0ff7812 */ /* 0x000fe2000780c0ff */
[----:B---3--:R-:W3:Y:S01]  /*2de0*/  LDSM.16.M88.4 R12, [R183+UR5+0xc800] ;  /* 0x00c80005b70c783b */ /* 0x008ee20008000200 */
[-C--:B------:R-:W-:Y:S02]  /*2df0*/  IADD3 R82, PT, PT, R85, R76.reuse, RZ ;  /* 0x0000004c55527210 */ /* 0x080fe40007ffe0ff */
[----:B------:R-:W-:Y:S01]  /*2e00*/  IADD3 R80, PT, PT, R79, R76, RZ ;  /* 0x0000004c4f507210 */ /* 0x000fe20007ffe0ff */
[----:B------:R-:W5:Y:S01]  /*2e10*/  LDSM.16.M88.4 R56, [R183+UR5+0xd000] ;  /* 0x00d00005b738783b */ /* 0x000f620008000200 */
[----:B------:R-:W-:-:S02]  /*2e20*/  MOV R176, 0x40 ;  /* 0x0000004000b07802 */ /* 0x000fc40000000f00 */
[----:B------:R-:W-:Y:S01]  /*2e30*/  VIMNMX R182, PT, PT, R3, UR24, PT ;  /* 0x0000001803b67c48 */ /* 0x000fe2000bfe0100 */
[----:B------:R-:W5:Y:S01]  /*2e40*/  LDSM.16.M88.4 R28, [R183+UR5+0xd800] ;  /* 0x00d80005b71c783b */ /* 0x000f620008000200 */
[----:B------:R-:W-:-:S03]  /*2e50*/  SEL R176, R176, 0xffffffc0, !P0 ;  /* 0xffffffc0b0b07807 */ /* 0x000fc60004000000 */
[----:B------:R-:W-:Y:S01]  /*2e60*/  LDSM.16.M88.4 R64, [R82] ;  /* 0x000000005240783b */ /* 0x000fe20000000200 */
[-C--:B------:R-:W-:Y:S02]  /*2e70*/  IADD3 R83, PT, PT, R85, R176.reuse, RZ ;  /* 0x000000b055537210 */ /* 0x080fe40007ffe0ff */
[----:B------:R-:W-:Y:S01]  /*2e80*/  IADD3 R79, PT, PT, R79, R176, RZ ;  /* 0x000000b04f4f7210 */ /* 0x000fe20007ffe0ff */
[----:B------:R-:W5:Y:S01]  /*2e90*/  LDSM.16.M88.4 R32, [R80+0xc000] ;  /* 0x00c000005020783b */ /* 0x000f620000000200 */
[C---:B------:R-:W-:Y:S02]  /*2ea0*/  IADD3 R81, PT, PT, R76.reuse, R83, RZ ;  /* 0x000000534c517210 */ /* 0x040fe40007ffe0ff */
[----:B------:R-:W-:Y:S01]  /*2eb0*/  IADD3 R78, PT, PT, R76, R79, RZ ;  /* 0x0000004f4c4e7210 */ /* 0x000fe20007ffe0ff */
[----:B-12---:R-:W1:Y:S04]  /*2ec0*/  LDSM.16.M88.4 R8, [R80+0xc800] ;  /* 0x00c800005008783b */ /* 0x006e680000000200 */
[----:B------:R-:W2:Y:S04]  /*2ed0*/  LDSM.16.M88.4 R4, [R80+0xd000] ;  /* 0x00d000005004783b */ /* 0x000ea80000000200 */
[----:B------:R-:W2:Y:S04]  /*2ee0*/  LDSM.16.M88.4 R68, [R80+0xd800] ;  /* 0x00d800005044783b */ /* 0x000ea80000000200 */
[----:B------:R-:W-:Y:S01]  /*2ef0*/  LDSM.16.M88.4 R44, [R79+0xc000] ;  /* 0x00c000004f2c783b */ /* 0x000fe20000000200 */
[C---:B----4-:R-:W-:Y:S03]  /*2f00*/  HMMA.16816.F32 R24, R48.reuse, R20, RZ ;  /* 0x000000143018723c */ /* 0x050fe600000018ff */
[----:B------:R-:W-:Y:S04]  /*2f10*/  LDSM.16.M88.4 R40, [R79+0xc800] ;  /* 0x00c800004f28783b */ /* 0x000fe80000000200 */
[----:B------:R-:W-:Y:S01]  /*2f20*/  LDSM.16.M88.4 R72, [R81] ;  /* 0x000000005148783b */ /* 0x000fe20000000200 */
[C---:B---3--:R-:W-:Y:S03]  /*2f30*/  HMMA.16816.F32 R16, R48.reuse, R12, RZ ;  /* 0x0000000c3010723c */ /* 0x048fe600000018ff */
[----:B------:R-:W-:Y:S05]  /*2f40*/  LDSM.16.M88.4 R36, [R79+0xd000] ;  /* 0x00d000004f24783b */ /* 0x000fea0000000200 */
[C---:B-----5:R-:W-:Y:S08]  /*2f50*/  HMMA.16816.F32 R60, R48.reuse, R56, RZ ;  /* 0x00000038303c723c */ /* 0x060ff000000018ff */
[C---:B------:R-:W-:Y:S08]  /*2f60*/  HMMA.16816.F32 R20, R48.reuse, R22, RZ ;  /* 0x000000163014723c */ /* 0x040ff000000018ff */
[C---:B------:R-:W-:Y:S08]  /*2f70*/  HMMA.16816.F32 R12, R48.reuse, R14, RZ ;  /* 0x0000000e300c723c */ /* 0x040ff000000018ff */
[C---:B------:R-:W-:Y:S08]  /*2f80*/  HMMA.16816.F32 R56, R48.reuse, R58, RZ ;  /* 0x0000003a3038723c */ /* 0x040ff000000018ff */
[C---:B------:R-:W-:Y:S08]  /*2f90*/  HMMA.16816.F32 R52, R48.reuse, R28, RZ ;  /* 0x0000001c3034723c */ /* 0x040ff000000018ff */
[----:B------:R-:W-:Y:S01]  /*2fa0*/  HMMA.16816.F32 R48, R48, R30, RZ ;  /* 0x0000001e3030723c */ /* 0x000fe200000018ff */
[----:B------:R-:W3:Y:S07]  /*2fb0*/  LDSM.16.M88.4 R28, [R83] ;  /* 0x00000000531c783b */ /* 0x000eee0000000200 */
[C---:B------:R-:W-:Y:S08]  /*2fc0*/  HMMA.16816.F32 R24, R64.reuse, R32, R24 ;  /* 0x000000204018723c */ /* 0x040ff00000001818 */
        /* <DEDUP_REMOVED lines=10> */
[----:B------:R-:W5:Y:S04]  /*3070*/  LDSM.16.M88.4 R64, [R78+0xd800] ;  /* 0x00d800004e40783b */ /* 0x000f680000000200 */
[----:B------:R-:W5:Y:S03]  /*3080*/  LDSM.16.M88.4 R68, [R78+0xd000] ;  /* 0x00d000004e44783b */ /* 0x000f660000000200 */
[C---:B---3--:R-:W-:Y:S08]  /*3090*/  HMMA.16816.F32 R24, R28.reuse, R44, R24 ;  /* 0x0000002c1c18723c */ /* 0x048ff00000001818 */
[C---:B------:R-:W-:Y:S01]  /*30a0*/  HMMA.16816.F32 R20, R28.reuse, R46, R20 ;  /* 0x0000002e1c14723c */ /* 0x040fe20000001814 */
[----:B------:R-:W-:Y:S07]  /*30b0*/  LDSM.16.M88.4 R44, [R85+0x4000] ;  /* 0x00400000552c783b */ /* 0x000fee0000000200 */
[C---:B------:R-:W-:Y:S08]  /*30c0*/  HMMA.16816.F32 R16, R28.reuse, R40, R16 ;  /* 0x000000281c10723c */ /* 0x040ff00000001810 */
[C---:B------:R-:W-:Y:S01]  /*30d0*/  HMMA.16816.F32 R12, R28.reuse, R42, R12 ;  /* 0x0000002a1c0c723c */ /* 0x040fe2000000180c */
[----:B------:R-:W3:Y:S07]  /*30e0*/  LDSM.16.M88.4 R40, [R183+UR5+0xe000] ;  /* 0x00e00005b728783b */ /* 0x000eee0008000200 */
[C---:B----4-:R-:W-:Y:S08]  /*30f0*/  HMMA.16816.F32 R52, R28.reuse, R32, R52 ;  /* 0x000000201c34723c */ /* 0x050ff00000001834 */
[----:B------:R-:W-:Y:S01]  /*3100*/  HMMA.16816.F32 R48, R28, R34, R48 ;  /* 0x000000221c30723c */ /* 0x000fe20000001830 */
[----:B------:R-:W4:Y:S07]  /*3110*/  LDSM.16.M88.4 R32, [R183+UR5+0xf000] ;  /* 0x00f00005b720783b */ /* 0x000f2e0008000200 */
[C---:B-1----:R-:W-:Y:S08]  /*3120*/  HMMA.16816.F32 R24, R72.reuse, R8, R24 ;  /* 0x000000084818723c */ /* 0x042ff00000001818 */
[C---:B------:R-:W-:Y:S01]  /*3130*/  HMMA.16816.F32 R20, R72.reuse, R10, R20 ;  /* 0x0000000a4814723c */ /* 0x040fe20000001814 */
[----:B------:R-:W-:Y:S07]  /*3140*/  LDSM.16.M88.4 R8, [R82+0x4000] ;  /* 0x004000005208783b */ /* 0x000fee0000000200 */
[C---:B--2---:R-:W-:Y:S08]  /*3150*/  HMMA.16816.F32 R16, R72.reuse, R4, R16 ;  /* 0x000000044810723c */ /* 0x044ff00000001810 */
[----:B------:R-:W-:Y:S01]  /*3160*/  HMMA.16816.F32 R12, R72, R6, R12 ;  /* 0x00000006480c723c */ /* 0x000fe2000000180c */
[----:B------:R-:W1:Y:S07]  /*3170*/  LDSM.16.M88.4 R4, [R80+0xe000] ;  /* 0x00e000005004783b */ /* 0x000e6e0000000200 */
[C---:B------:R-:W-:Y:S08]  /*3180*/  HMMA.16816.F32 R60, R28.reuse, R36, R60 ;  /* 0x000000241c3c723c */ /* 0x040ff0000000183c */
[----:B------:R-:W-:Y:S01]  /*3190*/  HMMA.16816.F32 R56, R28, R38, R56 ;  /* 0x000000261c38723c */ /* 0x000fe20000001838 */
[----:B------:R-:W2:Y:S04]  /*31a0*/  LDSM.16.M88.4 R36, [R183+UR5+0xe800] ;  /* 0x00e80005b724783b */ /* 0x000ea80008000200 */
[----:B------:R-:W2:Y:S03]  /*31b0*/  LDSM.16.M88.4 R28, [R183+UR5+0xf800] ;  /* 0x00f80005b71c783b */ /* 0x000ea60008000200 */
[C---:B-----5:R-:W-:Y:S08]  /*31c0*/  HMMA.16816.F32 R52, R72.reuse, R64, R52 ;  /* 0x000000404834723c */ /* 0x060ff00000001834 */
[C---:B------:R-:W-:Y:S08]  /*31d0*/  HMMA.16816.F32 R60, R72.reuse, R68, R60 ;  /* 0x00000044483c723c */ /* 0x040ff0000000183c */
[C---:B------:R-:W-:Y:S01]  /*31e0*/  HMMA.16816.F32 R56, R72.reuse, R70, R56 ;  /* 0x000000464838723c */ /* 0x040fe20000001838 */
[----:B------:R-:W-:Y:S07]  /*31f0*/  LDSM.16.M88.4 R68, [R80+0xf000] ;  /* 0x00f000005044783b */ /* 0x000fee0000000200 */
[----:B------:R-:W-:Y:S01]  /*3200*/  HMMA.16816.F32 R64, R72, R66, R48 ;  /* 0x000000424840723c */ /* 0x000fe20000001830 */
[----:B------:R-:W5:Y:S04]  /*3210*/  LDSM.16.M88.4 R48, [R80+0xe800] ;  /* 0x00e800005030783b */ /* 0x000f680000000200 */
[----:B------:R-:W-:Y:S03]  /*3220*/  LDSM.16.M88.4 R72, [R83+0x8000] ;  /* 0x008000005348783b */ /* 0x000fe60000000200 */
[C---:B---3--:R-:W-:Y:S08]  /*3230*/  HMMA.16816.F32 R24, R44.reuse, R40, R24 ;  /* 0x000000282c18723c */ /* 0x048ff00000001818 */
[C---:B------:R-:W-:Y:S01]  /*3240*/  HMMA.16816.F32 R20, R44.reuse, R42, R20 ;  /* 0x0000002a2c14723c */ /* 0x040fe20000001814 */
[----:B------:R-:W3:Y:S07]  /*3250*/  LDSM.16.M88.4 R40, [R80+0xf800] ;  /* 0x00f800005028783b */ /* 0x000eee0000000200 */
[C---:B----4-:R-:W-:Y:S08]  /*3260*/  HMMA.16816.F32 R60, R44.reuse, R32, R60 ;  /* 0x000000202c3c723c */ /* 0x050ff0000000183c */
[----:B------:R-:W-:Y:S01]  /*3270*/  HMMA.16816.F32 R56, R44, R34, R56 ;  /* 0x000000222c38723c */ /* 0x000fe20000001838 */
[----:B------:R-:W-:Y:S07]  /*3280*/  LDSM.16.M88.4 R32, [R83+0x4000] ;  /* 0x004000005320783b */ /* 0x000fee0000000200 */
[C---:B-1----:R-:W-:Y:S08]  /*3290*/  HMMA.16816.F32 R24, R8.reuse, R4, R24 ;  /* 0x000000040818723c */ /* 0x042ff00000001818 */
[----:B------:R-:W-:Y:S01]  /*32a0*/  HMMA.16816.F32 R20, R8, R6, R20 ;  /* 0x000000060814723c */ /* 0x000fe20000001814 */
[----:B------:R-:W1:Y:S07]  /*32b0*/  LDSM.16.M88.4 R4, [R79+0xe800] ;  /* 0x00e800004f04783b */ /* 0x000e6e0000000200 */
[C---:B--2---:R-:W-:Y:S08]  /*32c0*/  HMMA.16816.F32 R16, R44.reuse, R36, R16 ;  /* 0x000000242c10723c */ /* 0x044ff00000001810 */
[C---:B------:R-:W-:Y:S01]  /*32d0*/  HMMA.16816.F32 R12, R44.reuse, R38, R12 ;  /* 0x000000262c0c723c */ /* 0x040fe2000000180c */
[----:B------:R-:W-:Y:S07]  /*32e0*/  LDSM.16.M88.4 R36, [R79+0xf000] ;  /* 0x00f000004f24783b */ /* 0x000fee0000000200 */
[C---:B------:R-:W-:Y:S08]  /*32f0*/  HMMA.16816.F32 R52, R44.reuse, R28, R52 ;  /* 0x0000001c2c34723c */ /* 0x040ff00000001834 */
[----:B------:R-:W-:Y:S01]  /*3300*/  HMMA.16816.F32 R64, R44, R30, R64 ;  /* 0x0000001e2c40723c */ /* 0x000fe20000001840 */
[----:B------:R-:W2:Y:S04]  /*3310*/  LDSM.16.M88.4 R28, [R79+0xe000] ;  /* 0x00e000004f1c783b */ /* 0x000ea80000000200 */
[----:B------:R-:W4:Y:S03]  /*3320*/  LDSM.16.M88.4 R44, [R79+0xf800] ;  /* 0x00f800004f2c783b */ /* 0x000f260000000200 */
[C---:B-----5:R-:W-:Y:S08]  /*3330*/  HMMA.16816.F32 R16, R8.reuse, R48, R16 ;  /* 0x000000300810723c */ /* 0x060ff00000001810 */
[C---:B------:R-:W-:Y:S01]  /*3340*/  HMMA.16816.F32 R12, R8.reuse, R50, R12 ;  /* 0x00000032080c723c */ /* 0x040fe2000000180c */
[----:B------:R-:W-:Y:S07]  /*3350*/  LDSM.16.M88.4 R48, [R183+UR5+0x10000] ;  /* 0x01000005b730783b */ /* 0x000fee0008000200 */
[C---:B------:R-:W-:Y:S08]  /*3360*/  HMMA.16816.F32 R60, R8.reuse, R68, R60 ;  /* 0x00000044083c723c */ /* 0x040ff0000000183c */
[C---:B------:R-:W-:Y:S08]  /*3370*/  HMMA.16816.F32 R56, R8.reuse, R70, R56 ;  /* 0x000000460838723c */ /* 0x040ff00000001838 */
[C---:B---3--:R-:W-:Y:S08]  /*3380*/  HMMA.16816.F32 R52, R8.reuse, R40, R52 ;  /* 0x000000280834723c */ /* 0x048ff00000001834 */
        /* <DEDUP_REMOVED lines=9> */
[C---:B------:R-:W-:Y:S01]  /*3420*/  HMMA.16816.F32 R68, R32.reuse, R36, R60 ;  /* 0x000000242044723c */ /* 0x040fe2000000183c */
[----:B------:R-:W5:Y:S07]  /*3430*/  LDSM.16.M88.4 R60, [R85+0x8000] ;  /* 0x00800000553c783b */ /* 0x000f6e0000000200 */
[C---:B------:R-:W-:Y:S01]  /*3440*/  HMMA.16816.F32 R56, R32.reuse, R38, R56 ;  /* 0x000000262038723c */ /* 0x040fe20000001838 */
[----:B------:R-:W-:Y:S07]  /*3450*/  LDSM.16.M88.4 R36, [R82+0x8000] ;  /* 0x008000005224783b */ /* 0x000fee0000000200 */
[C---:B----4-:R-:W-:Y:S08]  /*3460*/  HMMA.16816.F32 R52, R32.reuse, R44, R52 ;  /* 0x0000002c2034723c */ /* 0x050ff00000001834 */
[----:B------:R-:W-:Y:S01]  /*3470*/  HMMA.16816.F32 R64, R32, R46, R64 ;  /* 0x0000002e2040723c */ /* 0x000fe20000001840 */
[----:B------:R-:W4:Y:S07]  /*3480*/  LDSM.16.M88.4 R32, [R78+0xf800] ;  /* 0x00f800004e20783b */ /* 0x000f2e0000000200 */
[C---:B---3--:R-:W-:Y:S01]  /*3490*/  HMMA.16816.F32 R44, R40.reuse, R8, R24 ;  /* 0x00000008282c723c */ /* 0x048fe20000001818 */
[----:B------:R-:W3:Y:S07]  /*34a0*/  LDSM.16.M88.4 R24, [R80+0x10000] ;  /* 0x010000005018783b */ /* 0x000eee0000000200 */
[C---:B------:R-:W-:Y:S01]  /*34b0*/  HMMA.16816.F32 R20, R40.reuse, R10, R20 ;  /* 0x0000000a2814723c */ /* 0x040fe20000001814 */
[----:B------:R-:W3:Y:S07]  /*34c0*/  LDSM.16.M88.4 R8, [R183+UR5+0x10800] ;  /* 0x01080005b708783b */ /* 0x000eee0008000200 */
[C---:B-1----:R-:W-:Y:S08]  /*34d0*/  HMMA.16816.F32 R68, R40.reuse, R4, R68 ;  /* 0x000000042844723c */ /* 0x042ff00000001844 */
[C---:B------:R-:W-:Y:S01]  /*34e0*/  HMMA.16816.F32 R56, R40.reuse, R6, R56 ;  /* 0x000000062838723c */ /* 0x040fe20000001838 */
[----:B------:R-:W1:Y:S07]  /*34f0*/  LDSM.16.M88.4 R4, [R183+UR5+0x11000] ;  /* 0x01100005b704783b */ /* 0x000e6e0008000200 */
[C---:B--2---:R-:W-:Y:S08]  /*3500*/  HMMA.16816.F32 R16, R40.reuse, R28, R16 ;  /* 0x0000001c2810723c */ /* 0x044ff00000001810 */
[----:B------:R-:W-:Y:S01]  /*3510*/  HMMA.16816.F32 R12, R40, R30, R12 ;  /* 0x0000001e280c723c */ /* 0x000fe2000000180c */
[----:B------:R-:W2:Y:S07]  /*3520*/  LDSM.16.M88.4 R28, [R79+0x10000] ;  /* 0x010000004f1c783b */ /* 0x000eae0000000200 */
[C---:B-----5:R-:W-:Y:S08]  /*3530*/  HMMA.16816.F32 R44, R60.reuse, R48, R44 ;  /* 0x000000303c2c723c */ /* 0x060ff0000000182c */
[----:B------:R-:W-:Y:S01]  /*3540*/  HMMA.16816.F32 R20, R60, R50, R20 ;  /* 0x000000323c14723c */ /* 0x000fe20000001814 */
[----:B------:R-:W5:Y:S07]  /*3550*/  LDSM.16.M88.4 R48, [R80+0x10800] ;  /* 0x010800005030783b */ /* 0x000f6e0000000200 */
[----:B----4-:R-:W-:Y:S08]  /*3560*/  HMMA.16816.F32 R52, R40, R32, R52 ;  /* 0x000000202834723c */ /* 0x010ff00000001834 */
[C---:B---3--:R-:W-:Y:S08]  /*3570*/  HMMA.16816.F32 R44, R36.reuse, R24, R44 ;  /* 0x00000018242c723c */ /* 0x048ff0000000182c */
[----:B------:R-:W-:Y:S01]  /*3580*/  HMMA.16816.F32 R20, R36, R26, R20 ;  /* 0x0000001a2414723c */ /* 0x000fe20000001814 */
[----:B------:R-:W-:Y:S07]  /*3590*/  LDSM.16.M88.4 R24, [R183+UR5+0x11800] ;  /* 0x01180005b718783b */ /* 0x000fee0008000200 */
[----:B------:R-:W-:Y:S01]  /*35a0*/  HMMA.16816.F32 R64, R40, R34, R64 ;  /* 0x000000222840723c */ /* 0x000fe20000001840 */
[----:B------:R-:W-:Y:S04]  /*35b0*/  LDSM.16.M88.4 R40, [R81+0x8000] ;  /* 0x008000005128783b */ /* 0x000fe80000000200 */
[----:B------:R-:W3:Y:S03]  /*35c0*/  LDSM.16.M88.4 R32, [R78+0x10000] ;  /* 0x010000004e20783b */ /* 0x000ee60000000200 */
[C---:B------:R-:W-:Y:S08]  /*35d0*/  HMMA.16816.F32 R16, R60.reuse, R8, R16 ;  /* 0x000000083c10723c */ /* 0x040ff00000001810 */
[C---:B------:R-:W-:Y:S01]  /*35e0*/  HMMA.16816.F32 R12, R60.reuse, R10, R12 ;  /* 0x0000000a3c0c723c */ /* 0x040fe2000000180c */
[----:B------:R-:W4:Y:S07]  /*35f0*/  LDSM.16.M88.4 R8, [R79+0x10800] ;  /* 0x010800004f08783b */ /* 0x000f2e0000000200 */
[C---:B-1----:R-:W-:Y:S08]  /*3600*/  HMMA.16816.F32 R68, R60.reuse, R4, R68 ;  /* 0x000000043c44723c */ /* 0x042ff00000001844 */
[----:B------:R-:W-:Y:S01]  /*3610*/  HMMA.16816.F32 R56, R60, R6, R56 ;  /* 0x000000063c38723c */ /* 0x000fe20000001838 */
[----:B------:R-:W1:Y:S04]  /*3620*/  LDSM.16.M88.4 R4, [R80+0x11000] ;  /* 0x011000005004783b */ /* 0x000e680000000200 */
[----:B------:R-:W-:Y:S03]  /*3630*/  LDSM.16.M88.4 R80, [R80+0x11800] ;  /* 0x011800005050783b */ /* 0x000fe60000000200 */
[C---:B--2---:R-:W-:Y:S08]  /*3640*/  HMMA.16816.F32 R44, R72.reuse, R28, R44 ;  /* 0x0000001c482c723c */ /* 0x044ff0000000182c */
[----:B------:R-:W-:Y:S08]  /*3650*/  HMMA.16816.F32 R20, R72, R30, R20 ;  /* 0x0000001e4814723c */ /* 0x000ff00000001814 */
[C---:B-----5:R-:W-:Y:S01]  /*3660*/  HMMA.16816.F32 R28, R36.reuse, R48, R16 ;  /* 0x00000030241c723c */ /* 0x060fe20000001810 */
[----:B------:R-:W2:Y:S07]  /*3670*/  LDSM.16.M88.4 R16, [R78+0x10800] ;  /* 0x010800004e10783b */ /* 0x000eae0000000200 */
[----:B------:R-:W-:Y:S08]  /*3680*/  HMMA.16816.F32 R12, R36, R50, R12 ;  /* 0x00000032240c723c */ /* 0x000ff0000000180c */
[C---:B---3--:R-:W-:Y:S08]  /*3690*/  HMMA.16816.F32 R44, R40.reuse, R32, R44 ;  /* 0x00000020282c723c */ /* 0x048ff0000000182c */
[----:B------:R-:W-:Y:S01]  /*36a0*/  HMMA.16816.F32 R20, R40, R34, R20 ;  /* 0x000000222814723c */ /* 0x000fe20000001814 */
[----:B------:R-:W3:Y:S07]  /*36b0*/  LDSM.16.M88.4 R32, [R79+0x11000] ;  /* 0x011000004f20783b */ /* 0x000eee0000000200 */
[----:B----4-:R-:W-:Y:S03]  /*36c0*/  HMMA.16816.F32 R28, R72, R8, R28 ;  /* 0x00000008481c723c */ /* 0x010fe6000000181c */
[----:B------:R-:W-:Y:S01]  /*36d0*/  FMUL.FTZ R44, R44, UR6 ;  /* 0x000000062c2c7c20 */ /* 0x000fe20008410000 */
[----:B------:R-:W-:Y:S01]  /*36e0*/  FMUL.FTZ R45, R45, UR6 ;  /* 0x000000062d2d7c20 */ /* 0x000fe20008410000 */
[----:B------:R-:W-:Y:S01]  /*36f0*/  FMUL.FTZ R46, R46, UR6 ;  /* 0x000000062e2e7c20 */ /* 0x000fe20008410000 */
[----:B------:R-:W-:-:S02]  /*3700*/  FMUL.FTZ R47, R47, UR6 ;  /* 0x000000062f2f7c20 */ /* 0x000fc40008410000 */
[----:B------:R-:W-:Y:S01]  /*3710*/  HMMA.16816.F32 R12, R72, R10, R12 ;  /* 0x0000000a480c723c */ /* 0x000fe2000000180c */
[----:B------:R-:W-:Y:S01]  /*3720*/  LDSM.16.M88.4 R8, [R78+0x11000] ;  /* 0x011000004e08783b */ /* 0x000fe20000000200 */
[----:B------:R-:W4:Y:S01]  /*3730*/  MUFU.TANH R44, R44 ;  /* 0x0000002c002c7308 */ /* 0x000f220000002400 */
[----:B------:R-:W-:Y:S01]  /*3740*/  FMUL.FTZ R20, R20, UR6 ;  /* 0x0000000614147c20 */ /* 0x000fe20008410000 */
[----:B------:R-:W-:Y:S01]  /*3750*/  FMUL.FTZ R21, R21, UR6 ;  /* 0x0000000615157c20 */ /* 0x000fe20008410000 */
[----:B------:R-:W-:Y:S01]  /*3760*/  FMUL.FTZ R22, R22, UR6 ;  /* 0x0000000616167c20 */ /* 0x000fe20008410000 */
[----:B------:R-:W-:Y:S02]  /*3770*/  FMUL.FTZ R23, R23, UR6 ;  /* 0x0000000617177c20 */ /* 0x000fe40008410000 */
[C---:B-1----:R-:W-:Y:S02]  /*3780*/  HMMA.16816.F32 R68, R36.reuse, R4, R68 ;  /* 0x000000042444723c */ /* 0x042fe40000001844 */
[----:B------:R-:W1:Y:S06]  /*3790*/  MUFU.TANH R45, R45 ;  /* 0x0000002d002d7308 */ /* 0x000e6c0000002400 */
[----:B------:R-:W-:Y:S01]  /*37a0*/  HMMA.16816.F32 R56, R36, R6, R56 ;  /* 0x000000062438723c */ /* 0x000fe20000001838 */
[----:B------:R-:W5:Y:S01]  /*37b0*/  LDSM.16.M88.4 R4, [R79+0x11800] ;  /* 0x011800004f04783b */ /* 0x000f620000000200 */
[----:B------:R-:W1:Y:S06]  /*37c0*/  MUFU.TANH R46, R46 ;  /* 0x0000002e002e7308 */ /* 0x000e6c0000002400 */
[C---:B------:R-:W-:Y:S02]  /*37d0*/  HMMA.16816.F32 R52, R60.reuse, R24, R52 ;  /* 0x000000183c34723c */ /* 0x040fe40000001834 */
[----:B------:R-:W1:Y:S06]  /*37e0*/  MUFU.TANH R47, R47 ;  /* 0x0000002f002f7308 */ /* 0x000e6c0000002400 */
[----:B------:R-:W-:Y:S02]  /*37f0*/  HMMA.16816.F32 R64, R60, R26, R64 ;  /* 0x0000001a3c40723c */ /* 0x000fe40000001840 */
[----:B------:R-:W1:Y:S06]  /*3800*/  MUFU.TANH R20, R20 ;  /* 0x0000001400147308 */ /* 0x000e6c0000002400 */
[C---:B--2---:R-:W-:Y:S02]  /*3810*/  HMMA.16816.F32 R28, R40.reuse, R16, R28 ;  /* 0x00000010281c723c */ /* 0x044fe4000000181c */
[----:B------:R-:W2:Y:S06]  /*3820*/  MUFU.TANH R21, R21 ;  /* 0x0000001500157308 */ /* 0x000eac0000002400 */
[----:B------:R-:W-:Y:S01]  /*3830*/  HMMA.16816.F32 R12, R40, R18, R12 ;  /* 0x00000012280c723c */ /* 0x000fe2000000180c */
[----:B------:R-:W4:Y:S01]  /*3840*/  LDSM.16.M88.4 R16, [R78+0x11800] ;  /* 0x011800004e10783b */ /* 0x000f220000000200 */
[----:B------:R-:W-:-:S04]  /*3850*/  DEPBAR.LE SB0, 0x0 ;  /* 0x000080000000791a */ /* 0x000fc80000000000 */
[----:B------:R-:W1:Y:S02]  /*3860*/  MUFU.TANH R22, R22 ;  /* 0x0000001600167308 */ /* 0x000e640000002400 */
[C---:B------:R-:W-:Y:S03]  /*3870*/  HMMA.16816.F32 R52, R36.reuse, R80, R52 ;  /* 0x000000502434723c */ /* 0x040fe60000001834 */
[----:B------:R-:W-:Y:S01]  /*3880*/  FMUL.FTZ R24, R28, UR6 ;  /* 0x000000061c187c20 */ /* 0x000fe20008410000 */
[----:B------:R-:W-:Y:S01]  /*3890*/  FMUL.FTZ R25, R29, UR6 ;  /* 0x000000061d197c20 */ /* 0x000fe20008410000 */
[----:B------:R-:W-:Y:S01]  /*38a0*/  FMUL.FTZ R28, R30, UR6 ;  /* 0x000000061e1c7c20 */ /* 0x000fe20008410000 */
[----:B------:R-:W-:Y:S01]  /*38b0*/  FMUL.FTZ R29, R31, UR6 ;  /* 0x000000061f1d7c20 */ /* 0x000fe20008410000 */
[----:B------:R-:W1:Y:S01]  /*38c0*/  MUFU.TANH R23, R23 ;  /* 0x0000001700177308 */ /* 0x000e620000002400 */
[----:B------:R-:W-:Y:S03]  /*38d0*/  HMMA.16816.F32 R64, R36, R82, R64 ;  /* 0x000000522440723c */ /* 0x000fe60000001840 */
[----:B------:R-:W-:Y:S01]  /*38e0*/  FMUL.FTZ R12, R12, UR6 ;  /* 0x000000060c0c7c20 */ /* 0x000fe20008410000 */
[----:B------:R-:W-:-:S03]  /*38f0*/  FMUL.FTZ R14, R14, UR6 ;  /* 0x000000060e0e7c20 */ /* 0x000fc60008410000 */
[----:B------:R-:W1:Y:S01]  /*3900*/  MUFU.TANH R24, R24 ;  /* 0x0000001800187308 */ /* 0x000e620000002400 */
[C---:B---3--:R-:W-:Y:S07]  /*3910*/  HMMA.16816.F32 R68, R72.reuse, R32, R68 ;  /* 0x000000204844723c */ /* 0x048fee0000001844 */
[----:B------:R-:W3:Y:S01]  /*3920*/  MUFU.TANH R25, R25 ;  /* 0x0000001900197308 */ /* 0x000ee20000002400 */
[C---:B------:R-:W-:Y:S07]  /*3930*/  HMMA.16816.F32 R56, R72.reuse, R34, R56 ;  /* 0x000000224838723c */ /* 0x040fee0000001838 */
[----:B------:R-:W1:Y:S01]  /*3940*/  MUFU.TANH R28, R28 ;  /* 0x0000001c001c7308 */ /* 0x000e620000002400 */
[----:B-----5:R-:W-:Y:S01]  /*3950*/  HMMA.16816.F32 R52, R72, R4, R52 ;  /* 0x000000044834723c */ /* 0x020fe20000001834 */
[----:B------:R-:W-:-:S04]  /*3960*/  MOV R4, UR24 ;  /* 0x0000001800047c02 */ /* 0x000fc80008000f00 */
[----:B------:R-:W-:Y:S02]  /*3970*/  VIADDMNMX R181, R3, 0x8, R4, PT ;  /* 0x0000000803b57846 */ /* 0x000fe40003800104 */
[----:B------:R-:W1:Y:S01]  /*3980*/  MUFU.TANH R29, R29 ;  /* 0x0000001d001d7308 */ /* 0x000e620000002400 */
[----:B------:R-:W-:Y:S07]  /*3990*/  HMMA.16816.F32 R64, R72, R6, R64 ;  /* 0x000000064840723c */ /* 0x000fee0000001840 */
[----:B------:R-:W1:Y:S01]  /*39a0*/  MUFU.TANH R12, R12 ;  /* 0x0000000c000c7308 */ /* 0x000e620000002400 */
[----:B------:R-:W-:Y:S01]  /*39b0*/  HMMA.16816.F32 R68, R40, R8, R68 ;  /* 0x000000082844723c */ /* 0x000fe20000001844 */
[----:B------:R-:W-:Y:S01]  /*39c0*/  FMUL.FTZ R8, R13, UR6 ;  /* 0x000000060d087c20 */ /* 0x000fe20008410000 */
[----:B------:R-:W-:-:S05]  /*39d0*/  FMUL.FTZ R9, R15, UR6 ;  /* 0x000000060f097c20 */ /* 0x000fca0008410000 */
[----:B------:R-:W1:Y:S01]  /*39e0*/  MUFU.TANH R8, R8 ;  /* 0x0000000800087308 */ /* 0x000e620000002400 */
[C---:B------:R-:W-:Y:S07]  /*39f0*/  HMMA.16816.F32 R56, R40.reuse, R10, R56 ;  /* 0x0000000a2838723c */ /* 0x040fee0000001838 */
[----:B------:R-:W1:Y:S01]  /*3a00*/  MUFU.TANH R14, R14 ;  /* 0x0000000e000e7308 */ /* 0x000e620000002400 */
[C---:B----4-:R-:W-:Y:S03]  /*3a10*/  HMMA.16816.F32 R52, R40.reuse, R16, R52 ;  /* 0x000000102834723c */ /* 0x050fe60000001834 */
[----:B------:R-:W-:Y:S01]  /*3a20*/  FMUL.FTZ R68, R68, UR6 ;  /* 0x0000000644447c20 */ /* 0x000fe20008410000 */
[----:B------:R-:W-:Y:S01]  /*3a30*/  FMUL.FTZ R69, R69, UR6 ;  /* 0x0000000645457c20 */ /* 0x000fe20008410000 */
[----:B------:R-:W-:Y:S01]  /*3a40*/  FMUL.FTZ R70, R70, UR6 ;  /* 0x0000000646467c20 */ /* 0x000fe20008410000 */
[----:B------:R-:W-:Y:S01]  /*3a50*/  FMUL.FTZ R71, R71, UR6 ;  /* 0x0000000647477c20 */ /* 0x000fe20008410000 */
[----:B------:R-:W4:Y:S01]  /*3a60*/  MUFU.TANH R9, R9 ;  /* 0x0000000900097308 */ /* 0x000f220000002400 */
[----:B------:R-:W-:Y:S03]  /*3a70*/  HMMA.16816.F32 R64, R40, R18, R64 ;  /* 0x000000122840723c */ /* 0x000fe60000001840 */
[----:B------:R-:W-:Y:S01]  /*3a80*/  FMUL.FTZ R56, R56, UR6 ;  /* 0x0000000638387c20 */ /* 0x000fe20008410000 */
[----:B------:R-:W-:Y:S01]  /*3a90*/  FMUL.FTZ R57, R57, UR6 ;  /* 0x0000000639397c20 */ /* 0x000fe20008410000 */
[----:B------:R-:W-:Y:S01]  /*3aa0*/  FMUL.FTZ R58, R58, UR6 ;  /* 0x000000063a3a7c20 */ /* 0x000fe20008410000 */
[----:B------:R-:W-:Y:S01]  /*3ab0*/  FMUL.FTZ R59, R59, UR6 ;  /* 0x000000063b3b7c20 */ /* 0x000fe20008410000 */
[----:B------:R1:W1:Y:S04]  /*3ac0*/  MUFU.TANH R161, R68 ;  /* 0x0000004400a17308 */ /* 0x0002680000002400 */
        /* <DEDUP_REMOVED lines=9> */
[----:B------:R1:W1:Y:S08]  /*3b60*/  MUFU.TANH R143, R70 ;  /* 0x00000046008f7308 */ /* 0x0002700000002400 */
        /* <DEDUP_REMOVED lines=12> */
[----:B------:R1:W1:Y:S01]  /*3c30*/  MUFU.TANH R171, R67 ;  /* 0x0000004300ab7308 */ /* 0x0002620000002400 */
[----:B------:R-:W-:Y:S06]  /*3c40*/  BAR.SYNC.DEFER_BLOCKING 0x0 ;  /* 0x0000000000007b1d */ /* 0x000fec0000010000 */
[----:B--234-:R-:W-:Y:S05]  /*3c50*/  BRA.U !UP1, `(.L_x_197) ;  /* 0x0000000109d87547 */ /* 0x01cfea000b800000 */
[----:B------:R-:W2:Y:S01]  /*3c60*/  LDCU UR6, c[0x0][0x440] ;  /* 0x00008800ff0677ac */ /* 0x000ea20008000800 */
        /* <DEDUP_REMOVED lines=8> */
[----:B--2---:R-:W-:Y:S01]  /*3cf0*/  ISETP.GE.AND P3, PT, R191, UR6, PT ;  /* 0x00000006bf007c0c */ /* 0x004fe2000bf66270 */
        /* <DEDUP_REMOVED lines=41> */
.L_x_199:
[----:B------:R4:W-:Y:S02]  /*3f90*/  STS.128 [R204+0x11000], RZ ;  /* 0x011000ffcc007388 */ /* 0x0009e40000000c00 */
.L_x_200:
[----:B------:R-:W-:Y:S05]  /*3fa0*/  BSYNC.RECONVERGENT B0 ;  /* 0x0000000000007941 */ /* 0x000fea0003800200 */
.L_x_198:
[----:B------:R-:W0:Y:S02]  /*3fb0*/  LDGDEPBAR ;  /* 0x00000000000079af */ /* 0x000e240000000000 */
.L_x_197:
[----:B------:R-:W-:Y:S01]  /*3fc0*/  IMAD.SHL.U32 R3, R192, 0x2, RZ ;  /* 0x00000002c0037824 */ /* 0x000fe200078e00ff */
[----:B------:R-:W5:Y:S01]  /*3fd0*/  LDCU UR6, c[0x0][0x45c] ;  /* 0x00008b80ff0677ac */ /* 0x000f620008000800 */
        /* <DEDUP_REMOVED lines=10> */
[----:B------:R-:W-:Y:S01]  /*4080*/  VIADD R5, R134, 0xffffffc9 ;  /* 0xffffffc986057836 */ /* 0x000fe20000000000 */
[-C--:B------:R-:W-:Y:S01]  /*4090*/  ISETP.GE.AND P2, PT, R4, R182.reuse, PT ;  /* 0x000000b60400720c */ /* 0x080fe20003f46270 */
[----:B------:R-:W-:Y:S01]  /*40a0*/  VIADD R18, R134, 0xffffffe8 ;  /* 0xffffffe886127836 */ /* 0x000fe20000000000 */
[-C--:B------:R-:W-:Y:S01]  /*40b0*/  ISETP.GE.AND P4, PT, R4, R181.reuse, PT ;  /* 0x000000b50400720c */ /* 0x080fe20003f86270 */
[C---:B------:R-:W-:Y:S01]  /*40c0*/  VIADD R4, R134.reuse, 0xffffffc8 ;  /* 0xffffffc886047836 */ /* 0x040fe20000000000 */
[CC--:B------:R-:W-:Y:S01]  /*40d0*/  ISETP.GE.AND P1, PT, R3.reuse, R182.reuse, PT ;  /* 0x000000b60300720c */ /* 0x0c0fe20003f26270 */
[C---:B--2---:R-:W-:Y:S01]  /*40e0*/  VIADD R16, R134.reuse, 0xffffffe9 ;  /* 0xffffffe986107836 */ /* 0x044fe20000000000 */
[-C--:B------:R-:W-:Y:S01]  /*40f0*/  ISETP.GE.AND P3, PT, R3, R181.reuse, PT ;  /* 0x000000b50300720c */ /* 0x080fe20003f66270 */
[----:B---3--:R-:W-:Y:S01]  /*4100*/  VIADD R10, R134, 0xfffffff1 ;  /* 0xfffffff1860a7836 */ /* 0x008fe20000000000 */
[----:B------:R-:W-:Y:S01]  /*4110*/  FSEL R3, R44, -INF , !P2 ;  /* 0xff8000002c037808 */ /* 0x000fe20005000000 */
[----:B------:R-:W-:Y:S01]  /*4120*/  VIADD R6, R134, 0xfffffff8 ;  /* 0xfffffff886067836 */ /* 0x000fe20000000000 */
[-C--:B------:R-:W-:Y:S01]  /*4130*/  ISETP.GE.AND P5, PT, R4, R182.reuse, PT ;  /* 0x000000b60400720c */ /* 0x080fe20003fa6270 */
[----:B------:R-:W-:Y:S01]  /*4140*/  IMAD.IADD R167, R76, 0x1, R165 ;  /* 0x000000014ca77824 */ /* 0x000fe200078e02a5 */
[----:B------:R-:W-:Y:S01]  /*4150*/  ISETP.GE.AND P2, PT, R4, R181, PT ;  /* 0x000000b50400720c */ /* 0x000fe20003f46270 */
[----:B------:R-:W-:Y:S01]  /*4160*/  VIADD R4, R134, 0xffffffd0 ;  /* 0xffffffd086047836 */ /* 0x000fe20000000000 */
[----:B-1----:R-:W-:Y:S01]  /*4170*/  FSEL R31, R46, -INF , !P4 ;  /* 0xff8000002e1f7808 */ /* 0x002fe20006000000 */
[----:B------:R-:W-:Y:S01]  /*4180*/  IMAD.IADD R159, R76, 0x1, R160 ;  /* 0x000000014c9f7824 */ /* 0x000fe200078e02a0 */
[----:B------:R-:W-:Y:S01]  /*4190*/  FSEL R45, R45, -INF , !P1 ;  /* 0xff8000002d2d7808 */ /* 0x000fe20004800000 */
[----:B------:R-:W-:Y:S01]  /*41a0*/  LDSM.16.MT88.4 R116, [R167+0x12000] ;  /* 0x01200000a774783b */ /* 0x000fe20000004200 */
[----:B------:R-:W-:-:S02]  /*41b0*/  ISETP.GE.AND P4, PT, R5, R182, PT ;  /* 0x000000b60500720c */ /* 0x000fc40003f86270 */
[-C--:B------:R-:W-:Y:S01]  /*41c0*/  ISETP.GE.AND P1, PT, R5, R181.reuse, PT ;  /* 0x000000b50500720c */ /* 0x080fe20003f26270 */
[----:B------:R-:W-:Y:S01]  /*41d0*/  VIADD R5, R134, 0xffffffd1 ;  /* 0xffffffd186057836 */ /* 0x000fe20000000000 */
[----:B------:R-:W-:Y:S01]  /*41e0*/  FSEL R47, R47, -INF , !P3 ;  /* 0xff8000002f2f7808 */ /* 0x000fe20005800000 */
[----:B------:R-:W-:Y:S01]  /*41f0*/  LDSM.16.MT88.4 R48, [R167+0x14000] ;  /* 0x01400000a730783b */ /* 0x000fe20000004200 */
[----:B------:R-:W-:Y:S01]  /*4200*/  FSEL R33, R20, -INF , !P5 ;  /* 0xff80000014217808 */ /* 0x000fe20006800000 */
[----:B------:R-:W-:Y:S01]  /*4210*/  VIADD R20, R134, 0xffffffe1 ;  /* 0xffffffe186147836 */ /* 0x000fe20000000000 */
[C---:B------:R-:W-:Y:S01]  /*4220*/  ISETP.GE.AND P3, PT, R4.reuse, R182, PT ;  /* 0x000000b60400720c */ /* 0x040fe20003f66270 */
[----:B------:R-:W-:Y:S01]  /*4230*/  LDSM.16.MT88.4 R80, [R167+0x16000] ;  /* 0x01600000a750783b */ /* 0x000fe20000004200 */
[----:B------:R-:W-:Y:S01]  /*4240*/  ISETP.GE.AND P5, PT, R4, R181, PT ;  /* 0x000000b50400720c */ /* 0x000fe20003fa6270 */
[----:B------:R-:W-:Y:S01]  /*4250*/  VIADD R4, R134, 0xffffffd8 ;  /* 0xffffffd886047836 */ /* 0x000fe20000000000 */
[----:B------:R-:W-:Y:S01]  /*4260*/  FSEL R27, R22, -INF , !P2 ;  /* 0xff800000161b7808 */ /* 0x000fe20005000000 */
[----:B------:R-:W-:Y:S01]  /*4270*/  LDSM.16.MT88.4 R108, [R160+0x12000] ;  /* 0x01200000a06c783b */ /* 0x000fe20000004200 */
[----:B------:R-:W-:-:S02]  /*4280*/  FSEL R21, R21, -INF , !P4 ;  /* 0xff80000015157808 */ /* 0x000fc40006000000 */
[CC--:B------:R-:W-:Y:S01]  /*4290*/  ISETP.GE.AND P2, PT, R5.reuse, R182.reuse, PT ;  /* 0x000000b60500720c */ /* 0x0c0fe20003f46270 */
[----:B------:R-:W-:Y:S01]  /*42a0*/  LDSM.16.MT88.4 R100, [R159+0x12000] ;  /* 0x012000009f64783b */ /* 0x000fe20000004200 */
[-C--:B------:R-:W-:Y:S01]  /*42b0*/  ISETP.GE.AND P4, PT, R5, R181.reuse, PT ;  /* 0x000000b50500720c */ /* 0x080fe20003f86270 */
[----:B------:R-:W-:Y:S01]  /*42c0*/  VIADD R5, R134, 0xffffffd9 ;  /* 0xffffffd986057836 */ /* 0x000fe20000000000 */
[----:B------:R-:W-:Y:S01]  /*42d0*/  FSEL R19, R24, -INF , !P3 ;  /* 0xff80000018137808 */ /* 0x000fe20005800000 */
[----:B------:R-:W-:Y:S01]  /*42e0*/  LDSM.16.MT88.4 R56, [R160+0x14000] ;  /* 0x01400000a038783b */ /* 0x000fe20000004200 */
[C---:B------:R-:W-:Y:S02]  /*42f0*/  ISETP.GE.AND P3, PT, R4.reuse, R181, PT ;  /* 0x000000b50400720c */ /* 0x040fe40003f66270 */
[----:B------:R-:W-:Y:S01]  /*4300*/  FSEL R23, R23, -INF , !P1 ;  /* 0xff80000017177808 */ /* 0x000fe20004800000 */
[----:B------:R-:W-:Y:S01]  /*4310*/  LDSM.16.MT88.4 R64, [R159+0x14000] ;  /* 0x014000009f40783b */ /* 0x000fe20000004200 */
[-C--:B------:R-:W-:Y:S01]  /*4320*/  ISETP.GE.AND P1, PT, R4, R182.reuse, PT ;  /* 0x000000b60400720c */ /* 0x080fe20003f26270 */
[----:B------:R-:W-:Y:S01]  /*4330*/  VIADD R4, R134, 0xffffffe0 ;  /* 0xffffffe086047836 */ /* 0x000fe20000000000 */
[----:B------:R-:W-:Y:S01]  /*4340*/  FSEL R15, R28, -INF , !P5 ;  /* 0xff8000001c0f7808 */ /* 0x000fe20006800000 */
[----:B------:R-:W-:Y:S01]  /*4350*/  LDSM.16.MT88.4 R72, [R165+0x16000] ;  /* 0x01600000a548783b */ /* 0x000fe20000004200 */
[----:B------:R-:W-:-:S02]  /*4360*/  ISETP.GE.AND P5, PT, R5, R182, PT ;  /* 0x000000b60500720c */ /* 0x000fc40003fa6270 */
[----:B------:R-:W-:Y:S01]  /*4370*/  FSEL R11, R14, -INF , !P3 ;  /* 0xff8000000e0b7808 */ /* 0x000fe20005800000 */
[----:B------:R-:W-:Y:S01]  /*4380*/  LDSM.16.MT88.4 R88, [R160+0x16000] ;  /* 0x01600000a058783b */ /* 0x000fe20000004200 */
[----:B------:R-:W-:Y:S02]  /*4390*/  FMNMX3.FTZ R14, R3, R45, R33, !PT ;  /* 0x0000002d030e7276 */ /* 0x000fe40007810021 */
[----:B------:R-:W-:Y:S01]  /*43a0*/  FSEL R7, R25, -INF , !P2 ;  /* 0xff80000019077808 */ /* 0x000fe20005000000 */
[----:B------:R-:W-:Y:S01]  /*43b0*/  LDSM.16.MT88.4 R136, [R167+0x12800] ;  /* 0x01280000a788783b */ /* 0x000fe20000004200 */
[----:B------:R-:W-:Y:S02]  /*43c0*/  ISETP.GE.AND P2, PT, R5, R181, PT ;  /* 0x000000b50500720c */ /* 0x000fe40003f46270 */
[----:B------:R-:W-:Y:S02]  /*43d0*/  FSEL R13, R29, -INF , !P4 ;  /* 0xff8000001d0d7808 */ /* 0x000fe40006000000 */
[----:B------:R-:W-:-:S02]  /*43e0*/  FSEL R17, R8, -INF , !P5 ;  /* 0xff80000008117808 */ /* 0x000fc40006800000 */
[-C--:B------:R-:W-:Y:S02]  /*43f0*/  ISETP.GE.AND P4, PT, R4, R182.reuse, PT ;  /* 0x000000b60400720c */ /* 0x080fe40003f86270 */
[----:B------:R-:W-:Y:S01]  /*4400*/  FSEL R5, R12, -INF , !P1 ;  /* 0xff8000000c057808 */ /* 0x000fe20004800000 */
[----:B------:R-:W-:Y:S01]  /*4410*/  VIADD R12, R134, 0xfffffff0 ;  /* 0xfffffff0860c7836 */ /* 0x000fe20000000000 */
[----:B------:R-:W-:Y:S02]  /*4420*/  FMNMX3.FTZ R8, R14, R21, R19, !PT ;  /* 0x000000150e087276 */ /* 0x000fe40007810013 */
[-C--:B------:R-:W-:Y:S02]  /*4430*/  ISETP.GE.AND P3, PT, R20, R182.reuse, PT ;  /* 0x000000b61400720c */ /* 0x080fe40003f66270 */
[----:B------:R-:W-:Y:S02]  /*4440*/  ISETP.GE.AND P5, PT, R18, R182, PT ;  /* 0x000000b61200720c */ /* 0x000fe40003fa6270 */
[----:B------:R-:W-:-:S02]  /*4450*/  FSEL R161, R161, -INF , !P4 ;  /* 0xff800000a1a17808 */ /* 0x000fc40006000000 */
[----:B------:R-:W-:Y:S02]  /*4460*/  FMNMX3.FTZ R8, R8, R7, R5, !PT ;  /* 0x0000000708087276 */ /* 0x000fe40007810005 */
[-C--:B------:R-:W-:Y:S02]  /*4470*/  ISETP.GE.AND P4, PT, R16, R182.reuse, PT ;  /* 0x000000b61000720c */ /* 0x080fe40003f86270 */
[----:B------:R-:W-:Y:S02]  /*4480*/  FSEL R199, R199, -INF , !P3 ;  /* 0xff800000c7c77808 */ /* 0x000fe40005800000 */
[----:B------:R-:W-:Y:S02]  /*4490*/  ISETP.GE.AND P3, PT, R12, R182, PT ;  /* 0x000000b60c00720c */ /* 0x000fe40003f66270 */
[----:B------:R-:W-:Y:S02]  /*44a0*/  FSEL R163, R163, -INF , !P5 ;  /* 0xff800000a3a37808 */ /* 0x000fe40006800000 */
[----:B------:R-:W-:-:S02]  /*44b0*/  FMNMX3.FTZ R8, R8, R17, R161, !PT ;  /* 0x0000001108087276 */ /* 0x000fc400078100a1 */
[----:B------:R-:W-:Y:S01]  /*44c0*/  ISETP.GE.AND P1, PT, R4, R181, PT ;  /* 0x000000b50400720c */ /* 0x000fe20003f26270 */
[----:B------:R-:W-:Y:S01]  /*44d0*/  VIADD R4, R134, 0xfffffff9 ;  /* 0xfffffff986047836 */ /* 0x000fe20000000000 */
[----:B------:R-:W-:Y:S02]  /*44e0*/  FSEL R169, R169, -INF , !P4 ;  /* 0xff800000a9a97808 */ /* 0x000fe40006000000 */
[-C--:B------:R-:W-:Y:S02]  /*44f0*/  ISETP.GE.AND P5, PT, R10, R182.reuse, PT ;  /* 0x000000b60a00720c */ /* 0x080fe40003fa6270 */
[----:B------:R-:W-:Y:S02]  /*4500*/  ISETP.GE.AND P4, PT, R6, R182, PT ;  /* 0x000000b60600720c */ /* 0x000fe40003f86270 */
[----:B------:R-:W-:Y:S02]  /*4510*/  FSEL R195, R195, -INF , !P3 ;  /* 0xff800000c3c37808 */ /* 0x000fe40005800000 */
[----:B------:R-:W-:-:S02]  /*4520*/  FMNMX3.FTZ R8, R8, R199, R163, !PT ;  /* 0x000000c708087276 */ /* 0x000fc400078100a3 */
[----:B------:R-:W-:Y:S02]  /*4530*/  ISETP.GE.AND P3, PT, R4, R182, PT ;  /* 0x000000b60400720c */ /* 0x000fe40003f66270 */
[----:B------:R-:W-:Y:S02]  /*4540*/  FSEL R189, R189, -INF , !P5 ;  /* 0xff800000bdbd7808 */ /* 0x000fe40006800000 */
[----:B------:R-:W-:Y:S02]  /*4550*/  FSEL R187, R187, -INF , !P4 ;  /* 0xff800000bbbb7808 */ /* 0x000fe40006000000 */
[----:B------:R-:W-:Y:S02]  /*4560*/  FMNMX3.FTZ R8, R8, R169, R195, !PT ;  /* 0x000000a908087276 */ /* 0x000fe400078100c3 */
[----:B------:R-:W-:Y:S02]  /*4570*/  FSEL R185, R185, -INF , !P3 ;  /* 0xff800000b9b97808 */ /* 0x000fe40005800000 */
[----:B------:R-:W-:-:S02]  /*4580*/  FMNMX3.FTZ R8, R8, R189, R187, !PT ;  /* 0x000000bd08087276 */ /* 0x000fc400078100bb */
[----:B------:R-:W-:Y:S02]  /*4590*/  FMNMX3.FTZ R14, R31, R47, R27, !PT ;  /* 0x0000002f1f0e7276 */ /* 0x000fe4000781001b */
[----:B------:R-:W-:Y:S02]  /*45a0*/  FMNMX.FTZ R8, R185, R8, !PT ;  /* 0x00000008b9087209 */ /* 0x000fe40007810000 */
[----:B------:R-:W-:Y:S02]  /*45b0*/  FMNMX3.FTZ R14, R14, R23, R15, !PT ;  /* 0x000000170e0e7276 */ /* 0x000fe4000781000f */
[-C--:B------:R-:W-:Y:S01]  /*45c0*/  ISETP.GE.AND P5, PT, R20, R181.reuse, PT ;  /* 0x000000b51400720c */ /* 0x080fe20003fa6270 */
[----:B------:R-:W1:Y:S01]  /*45d0*/  SHFL.BFLY PT, R25, R8, 0x2, 0x1f ;  /* 0x0c401f0008197f89 */ /* 0x000e6200000e0000 */
        /* <DEDUP_REMOVED lines=20> */
[----:B-1----:R-:W-:Y:S02]  /*4720*/  FMNMX.FTZ R29, R8, R25, !PT ;  /* 0x00000019081d7209 */ /* 0x002fe40007810000 */
[----:B------:R-:W-:-:S03]  /*4730*/  FMNMX.FTZ R6, R171, R6, !PT ;  /* 0x00000006ab067209 */ /* 0x000fc60007810000 */
[----:B------:R-:W1:Y:S04]  /*4740*/  SHFL.BFLY PT, R132, R29, 0x1, 0x1f ;  /* 0x0c201f001d847f89 */ /* 0x000e6800000e0000 */
[----:B------:R-:W2:Y:S01]  /*4750*/  SHFL.BFLY PT, R25, R6, 0x2, 0x1f ;  /* 0x0c401f0006197f89 */ /* 0x000ea200000e0000 */
[----:B-1----:R-:W-:Y:S02]  /*4760*/  FMNMX.FTZ R132, R29, R132, !PT ;  /* 0x000000841d847209 */ /* 0x002fe40007810000 */
[----:B--2---:R-:W-:-:S03]  /*4770*/  FMNMX.FTZ R25, R6, R25, !PT ;  /* 0x0000001906197209 */ /* 0x004fc60007810000 */
[C---:B-----5:R-:W-:Y:S01]  /*4780*/  FMUL.FTZ R172, R132.reuse, UR6 ;  /* 0x0000000684ac7c20 */ /* 0x060fe20008410000 */
        /* <DEDUP_REMOVED lines=12> */
[----:B------:R-:W-:Y:S01]  /*4850*/  LDSM.16.MT88.4 R32, [R167+0x16800] ;  /* 0x01680000a720783b */ /* 0x000fe20000004200 */
[--C-:B------:R-:W-:Y:S01]  /*4860*/  FFMA.FTZ R164, R169, UR6, -R172.reuse ;  /* 0x00000006a9a47c23 */ /* 0x100fe200080108ac */
[--C-:B------:R-:W-:Y:S01]  /*4870*/  FFMA.FTZ R161, R161, UR6, -R172.reuse ;  /* 0x00000006a1a17c23 */ /* 0x100fe200080108ac */
[--C-:B------:R-:W-:Y:S01]  /*4880*/  FFMA.FTZ R162, R199, UR6, -R172.reuse ;  /* 0x00000006c7a27c23 */ /* 0x100fe200080108ac */
[----:B------:R-:W-:Y:S01]  /*4890*/  LDSM.16.MT88.4 R16, [R160+0x14800] ;  /* 0x01480000a010783b */ /* 0x000fe20000004200 */
[----:B------:R-:W2:Y:S01]  /*48a0*/  MUFU.EX2 R157, R157 ;  /* 0x0000009d009d7308 */ /* 0x000ea20000000800 */
[--C-:B------:R-:W-:Y:S01]  /*48b0*/  FFMA.FTZ R163, R163, UR6, -R172.reuse ;  /* 0x00000006a3a37c23 */ /* 0x100fe200080108ac */
[--C-:B------:R-:W-:Y:S01]  /*48c0*/  FFMA.FTZ R174, R195, UR6, -R172.reuse ;  /* 0x00000006c3ae7c23 */ /* 0x100fe200080108ac */
[--C-:B------:R-:W-:Y:S01]  /*48d0*/  FFMA.FTZ R189, R189, UR6, -R172.reuse ;  /* 0x00000006bdbd7c23 */ /* 0x100fe200080108ac */
[----:B-1----:R-:W-:Y:S01]  /*48e0*/  FMNMX.FTZ R3, R25, R4, !PT ;  /* 0x0000000419037209 */ /* 0x002fe20007810000 */
[--C-:B------:R-:W-:Y:S01]  /*48f0*/  FFMA.FTZ R178, R187, UR6, -R172.reuse ;  /* 0x00000006bbb27c23 */ /* 0x100fe200080108ac */
[----:B------:R-:W1:Y:S01]  /*4900*/  LDSM.16.MT88.4 R4, [R159+0x16000] ;  /* 0x016000009f04783b */ /* 0x000e620000004200 */
[----:B------:R-:W-:Y:S01]  /*4910*/  FFMA.FTZ R213, R185, UR6, -R172 ;  /* 0x00000006b9d57c23 */ /* 0x000fe200080108ac */
[C---:B------:R-:W-:Y:S01]  /*4920*/  FSETP.NEU.FTZ.AND P1, PT, R3.reuse, -INF , PT ;  /* 0xff8000000300780b */ /* 0x040fe20003f3d000 */
[----:B------:R-:W-:Y:S01]  /*4930*/  FMUL.FTZ R168, R3, UR6 ;  /* 0x0000000603a87c20 */ /* 0x000fe20008410000 */
[----:B------:R-:W-:Y:S04]  /*4940*/  MUFU.EX2 R154, R154 ;  /* 0x0000009a009a7308 */ /* 0x000fe80000000800 */
[----:B------:R-:W-:-:S02]  /*4950*/  FSEL R168, R168, RZ, P1 ;  /* 0x000000ffa8a87208 */ /* 0x000fc40000800000 */
[----:B--2---:R-:W-:Y:S02]  /*4960*/  F2FP.F16.F32.PACK_AB R96, R157, R158 ;  /* 0x0000009e9d60723e */ /* 0x004fe400000000ff */
        /* <DEDUP_REMOVED lines=9> */
[----:B------:R-:W3:Y:S01]  /*4a00*/  LDSM.16.MT88.4 R8, [R165+0x14800] ;  /* 0x01480000a508783b */ /* 0x000ee20000004200 */
[--C-:B------:R-:W-:Y:S01]  /*4a10*/  FFMA.FTZ R147, R13, UR6, -R168.reuse ;  /* 0x000000060d937c23 */ /* 0x100fe200080108a8 */
[--C-:B------:R-:W-:Y:S01]  /*4a20*/  FFMA.FTZ R166, R143, UR6, -R168.reuse ;  /* 0x000000068fa67c23 */ /* 0x100fe200080108a8 */
[--C-:B------:R-:W-:Y:S01]  /*4a30*/  FFMA.FTZ R169, R141, UR6, -R168.reuse ;  /* 0x000000068da97c23 */ /* 0x100fe200080108a8 */
[----:B------:R-:W5:Y:S01]  /*4a40*/  LDSM.16.MT88.4 R12, [R160+0x12800] ;  /* 0x01280000a00c783b */ /* 0x000f620000004200 */
[--C-:B------:R-:W-:Y:S01]  /*4a50*/  FFMA.FTZ R170, R197, UR6, -R168.reuse ;  /* 0x00000006c5aa7c23 */ /* 0x100fe200080108a8 */
[--C-:B------:R-:W-:Y:S01]  /*4a60*/  FFMA.FTZ R175, R175, UR6, -R168.reuse ;  /* 0x00000006afaf7c23 */ /* 0x100fe200080108a8 */
[----:B------:R-:W4:Y:S01]  /*4a70*/  MUFU.EX2 R155, R155 ;  /* 0x0000009b009b7308 */ /* 0x000f220000000800 */
[----:B--2---:R-:W-:Y:S01]  /*4a80*/  F2FP.F16.F32.PACK_AB R98, R153, R154 ;  /* 0x0000009a9962723e */ /* 0x004fe200000000ff */
[----:B------:R-:W2:Y:S01]  /*4a90*/  LDSM.16.MT88.4 R20, [R167+0x14800] ;  /* 0x01480000a714783b */ /* 0x000ea20000004200 */
[--C-:B------:R-:W-:Y:S01]  /*4aa0*/  FFMA.FTZ R172, R179, UR6, -R168.reuse ;  /* 0x00000006b3ac7c23 */ /* 0x100fe200080108a8 */
[--C-:B------:R-:W-:Y:S01]  /*4ab0*/  FFMA.FTZ R177, R177, UR6, -R168.reuse ;  /* 0x00000006b1b17c23 */ /* 0x100fe200080108a8 */
[--C-:B------:R-:W-:Y:S01]  /*4ac0*/  FFMA.FTZ R173, R173, UR6, -R168.reuse ;  /* 0x00000006adad7c23 */ /* 0x100fe200080108a8 */
[----:B------:R-:W-:Y:S01]  /*4ad0*/  LDSM.16.MT88.4 R28, [R165+0x12800] ;  /* 0x01280000a51c783b */ /* 0x000fe20000004200 */
[----:B------:R-:W-:Y:S01]  /*4ae0*/  FFMA.FTZ R168, R171, UR6, -R168 ;  /* 0x00000006aba87c23 */ /* 0x000fe200080108a8 */
[----:B------:R-:W-:Y:S01]  /*4af0*/  MUFU.EX2 R152, R152 ;  /* 0x0000009800987308 */ /* 0x000fe20000000800 */
[----:B------:R-:W-:Y:S01]  /*4b00*/  FADD.FTZ R157, R158, R157 ;  /* 0x0000009d9e9d7221 */ /* 0x000fe20000010000 */
[----:B------:R-:W-:Y:S01]  /*4b10*/  LDSM.16.MT88.4 R24, [R159+0x12800] ;  /* 0x012800009f18783b */ /* 0x000fe20000004200 */
[----:B------:R-:W-:-:S02]  /*4b20*/  UMOV UR6, 0xffffffff ;  /* 0xffffffff00067882 */ /* 0x000fc40000000000 */
[----:B------:R-:W-:Y:S01]  /*4b30*/  FADD.FTZ R154, R154, R157 ;  /* 0x0000009d9a9a7221 */ /* 0x000fe20000010000 */
[----:B------:R-:W-:Y:S02]  /*4b40*/  LDSM.16.MT88.4 R140, [R167+0x13000] ;  /* 0x01300000a78c783b */ /* 0x000fe40000004200 */
[----:B------:R-:W1:Y:S01]  /*4b50*/  MUFU.EX2 R151, R151 ;  /* 0x0000009700977308 */ /* 0x000e620000000800 */
[----:B----4-:R-:W-:Y:S01]  /*4b60*/  F2FP.F16.F32.PACK_AB R97, R155, R156 ;  /* 0x0000009c9b61723e */ /* 0x010fe200000000ff */
[----:B------:R-:W-:Y:S01]  /*4b70*/  FADD.FTZ R155, R156, R155 ;  /* 0x0000009b9c9b7221 */ /* 0x000fe20000010000 */
[----:B------:R-:W-:-:S05]  /*4b80*/  FADD.FTZ R153, R153, R154 ;  /* 0x0000009a99997221 */ /* 0x000fca0000010000 */
[----:B------:R-:W-:Y:S08]  /*4b90*/  MUFU.EX2 R150, R150 ;  /* 0x0000009600967308 */ /* 0x000ff00000000800 */
[----:B------:R-:W4:Y:S01]  /*4ba0*/  MUFU.EX2 R149, R149 ;  /* 0x0000009500957308 */ /* 0x000f220000000800 */
[----:B-1----:R-:W-:Y:S01]  /*4bb0*/  F2FP.F16.F32.PACK_AB R99, R151, R152 ;  /* 0x000000989763723e */ /* 0x002fe200000000ff */
        /* <DEDUP_REMOVED lines=12> */
[----:B------:R-:W3:Y:S01]  /*4c80*/  MUFU.EX2 R135, R135 ;  /* 0x0000008700877308 */ /* 0x000ee20000000800 */
[C---:B------:R-:W-:Y:S07]  /*4c90*/  HMMA.16816.F32 R128, R96.reuse, R124, RZ ;  /* 0x0000007c6080723c */ /* 0x040fee00000018ff */
[----:B------:R-:W-:Y:S01]  /*4ca0*/  MUFU.EX2 R161, R161 ;  /* 0x000000a100a17308 */ /* 0x000fe20000000800 */
[C---:B------:R-:W-:Y:S07]  /*4cb0*/  HMMA.16816.F32 R112, R96.reuse, R108, RZ ;  /* 0x0000006c6070723c */ /* 0x040fee00000018ff */
[----:B------:R-:W2:Y:S01]  /*4cc0*/  MUFU.EX2 R162, R162 ;  /* 0x000000a200a27308 */ /* 0x000ea20000000800 */
[C---:B------:R-:W-:Y:S07]  /*4cd0*/  HMMA.16816.F32 R104, R96.reuse, R100, RZ ;  /* 0x000000646068723c */ /* 0x040fee00000018ff */
        /* <DEDUP_REMOVED lines=27> */
[C---:B------:R-:W-:Y:S08]  /*4e90*/  HMMA.16816.F32 R88, R96.reuse, R90, RZ ;  /* 0x0000005a6058723c */ /* 0x040ff000000018ff */
[----:B------:R-:W-:Y:S01]  /*4ea0*/  HMMA.16816.F32 R92, R96, R4, RZ ;  /* 0x00000004605c723c */ /* 0x000fe200000018ff */
[----:B----4-:R-:W-:Y:S01]  /*4eb0*/  F2FP.F16.F32.PACK_AB R4, R149, R150 ;  /* 0x000000969504723e */ /* 0x010fe200000000ff */
[----:B------:R-:W-:Y:S01]  /*4ec0*/  FADD.FTZ R150, R150, R153 ;  /* 0x0000009996967221 */ /* 0x000fe20000010000 */
[----:B-1----:R-:W-:Y:S01]  /*4ed0*/  F2FP.F16.F32.PACK_AB R5, R147, R148 ;  /* 0x000000949305723e */ /* 0x002fe200000000ff */
[----:B------:R-:W-:-:S02]  /*4ee0*/  FADD.FTZ R148, R148, R151 ;  /* 0x0000009794947221 */ /* 0x000fc40000010000 */
[----:B------:R-:W-:Y:S02]  /*4ef0*/  FADD.FTZ R149, R149, R150 ;  /* 0x0000009695957221 */ /* 0x000fe40000010000 */
[----:B------:R-:W-:Y:S01]  /*4f00*/  HMMA.16816.F32 R96, R96, R6, RZ ;  /* 0x000000066060723c */ /* 0x000fe200000018ff */
[----:B------:R-:W-:Y:S01]  /*4f10*/  F2FP.F16.F32.PACK_AB R6, R145, R146 ;  /* 0x000000929106723e */ /* 0x000fe200000000ff */
[----:B------:R-:W-:Y:S01]  /*4f20*/  FADD.FTZ R147, R147, R148 ;  /* 0x0000009493937221 */ /* 0x000fe20000010000 */
[----:B---3--:R-:W-:-:S03]  /*4f30*/  F2FP.F16.F32.PACK_AB R7, R135, R144 ;  /* 0x000000908707723e */ /* 0x008fc600000000ff */
[----:B------:R-:W-:-:S04]  /*4f40*/  FADD.FTZ R144, R144, R147 ;  /* 0x0000009390907221 */ /* 0x000fc80000010000 */
[----:B------:R-:W-:Y:S01]  /*4f50*/  HMMA.16816.F32 R36, R4, R8, R36 ;  /* 0x000000080424723c */ /* 0x000fe20000001824 */
[----:B------:R-:W-:-:S07]  /*4f60*/  FADD.FTZ R135, R135, R144 ;  /* 0x0000009087877221 */ /* 0x000fce0000010000 */
[C---:B------:R-:W-:Y:S01]  /*4f70*/  HMMA.16816.F32 R40, R4.reuse, R10, R40 ;  /* 0x0000000a0428723c */ /* 0x040fe20000001828 */
[----:B------:R-:W1:Y:S07]  /*4f80*/  LDSM.16.MT88.4 R8, [R160+0x16800] ;  /* 0x01680000a008783b */ /* 0x000e6e0000004200 */
[C---:B-----5:R-:W-:Y:S08]  /*4f90*/  HMMA.16816.F32 R112, R4.reuse, R12, R112 ;  /* 0x0000000c0470723c */ /* 0x060ff00000001870 */
[C---:B------:R-:W-:Y:S01]  /*4fa0*/  HMMA.16816.F32 R108, R4.reuse, R14, R108 ;  /* 0x0000000e046c723c */ /* 0x040fe2000000186c */
[----:B------:R-:W3:Y:S07]  /*4fb0*/  LDSM.16.MT88.4 R12, [R165+0x16800] ;  /* 0x01680000a50c783b */ /* 0x000eee0000004200 */
[C---:B------:R-:W-:Y:S08]  /*4fc0*/  HMMA.16816.F32 R52, R4.reuse, R16, R52 ;  /* 0x000000100434723c */ /* 0x040ff00000001834 */
[C---:B------:R-:W-:Y:S01]  /*4fd0*/  HMMA.16816.F32 R56, R4.reuse, R18, R56 ;  /* 0x000000120438723c */ /* 0x040fe20000001838 */
[----:B------:R-:W4:Y:S07]  /*4fe0*/  LDSM.16.MT88.4 R16, [R159+0x16800] ;  /* 0x016800009f10783b */ /* 0x000f2e0000004200 */
[C---:B--2---:R-:W-:Y:S08]  /*4ff0*/  HMMA.16816.F32 R44, R4.reuse, R20, R44 ;  /* 0x00000014042c723c */ /* 0x044ff0000000182c */
[C---:B------:R-:W-:Y:S01]  /*5000*/  HMMA.16816.F32 R48, R4.reuse, R22, R48 ;  /* 0x000000160430723c */ /* 0x040fe20000001830 */
[----:B------:R-:W2:Y:S07]  /*5010*/  LDSM.16.MT88.4 R20, [R159+0x14800] ;  /* 0x014800009f14783b */ /* 0x000eae0000004200 */
[C---:B-1----:R-:W-:Y:S08]  /*5020*/  HMMA.16816.F32 R84, R4.reuse, R8, R84 ;  /* 0x000000080454723c */ /* 0x042ff00000001854 */
[C---:B------:R-:W-:Y:S01]  /*5030*/  HMMA.16816.F32 R88, R4.reuse, R10, R88 ;  /* 0x0000000a0458723c */ /* 0x040fe20000001858 */
[----:B------:R-:W1:Y:S07]  /*5040*/  LDSM.16.MT88.4 R8, [R165+0x15000] ;  /* 0x01500000a508783b */ /* 0x000e6e0000004200 */
        /* <DEDUP_REMOVED lines=115> */
[----:B------:R-:W-:Y:S01]  /*5780*/  SHF.L.U32 R193, R192, 0x5, RZ ;  /* 0x00000005c0c17819 */ /* 0x000fe200000006ff */
[----:B------:R-:W1:Y:S01]  /*5790*/  LDCU UR7, c[0x0][0x440] ;  /* 0x00008800ff0777ac */ /* 0x000e620008000800 */
[----:B------:R-:W-:Y:S02]  /*57a0*/  SHF.R.U32.HI R194, RZ, 0x1, R192 ;  /* 0x00000001ffc27819 */ /* 0x000fe400000116c0 */
[----:B------:R-:W-:Y:S01]  /*57b0*/  LOP3.LUT R193, R193, 0x7c00, RZ, 0xc0, !PT ;  /* 0x00007c00c1c17812 */ /* 0x000fe200078ec0ff */
[----:B------:R-:W-:Y:S01]  /*57c0*/  USHF.L.U32 UR15, UR16, 0x6, URZ ;  /* 0x00000006100f7899 */ /* 0x000fe200080006ff */
[----:B------:R-:W-:Y:S01]  /*57d0*/  MOV R12, UR16 ;  /* 0x00000010000c7c02 */ /* 0x000fe20008000f00 */
[----:B------:R-:W-:Y:S01]  /*57e0*/  UIMAD UR13, UR13, UR9, UR17 ;  /* 0x000000090d0d72a4 */ /* 0x000fe2000f8e0211 */
[----:B------:R-:W-:Y:S01]  /*57f0*/  LOP3.LUT R9, R194, 0x8, RZ, 0xc0, !PT ;  /* 0x00000008c2097812 */ /* 0x000fe200078ec0ff */
[----:B------:R-:W-:Y:S01]  /*5800*/  ULEA UR15, UP0, UR8, UR15, 0x5 ;  /* 0x0000000f080f7291 */ /* 0x000fe2000f8028ff */
[----:B------:R-:W-:Y:S01]  /*5810*/  LEA R10, P2, R12, R201, 0x7 ;  /* 0x000000c90c0a7211 */ /* 0x000fe200078438ff */
[----:B------:R-:W-:Y:S01]  /*5820*/  USHF.L.U64.HI UR12, UR16, 0x6, UR13 ;  /* 0x00000006100c7899 */ /* 0x000fe2000801020d */
[----:B------:R-:W-:-:S02]  /*5830*/  LOP3.LUT R6, R193, 0x200, R2, 0xf8, !PT ;  /* 0x00000200c1067812 */ /* 0x000fc400078ef802 */
[----:B------:R-:W-:Y:S01]  /*5840*/  MOV R7, UR13 ;  /* 0x0000000d00077c02 */ /* 0x000fe20008000f00 */
[----:B------:R-:W-:Y:S01]  /*5850*/  ULEA.HI.X UR12, UR8, UR12, UR9, 0x5, UP0 ;  /* 0x0000000c080c7291 */ /* 0x000fe200080f2c09 */
[----:B------:R-:W-:Y:S01]  /*5860*/  MOV R4, UR15 ;  /* 0x0000000f00047c02 */ /* 0x000fe20008000f00 */
[----:B------:R-:W-:Y:S01]  /*5870*/  UISETP.GE.U32.AND UP0, UPT, UR19, 0x3, UPT ;  /* 0x000000031300788c */ /* 0x000fe2000bf06070 */
[----:B------:R-:W-:Y:S02]  /*5880*/  LEA.HI.X R11, R12, R200, R7, 0x7, P2 ;  /* 0x000000c80c0b7211 */ /* 0x000fe400010f3c07 */
[----:B------:R-:W-:Y:S02]  /*5890*/  LEA R8, P1, R4, R201, 0x1 ;  /* 0x000000c904087211 */ /* 0x000fe400078208ff */
[----:B------:R-:W-:Y:S01]  /*58a0*/  MOV R5, UR12 ;  /* 0x0000000c00057c02 */ /* 0x000fe20008000f00 */
[----:B------:R-:W-:Y:S01]  /*58b0*/  BAR.SYNC.DEFER_BLOCKING 0x0 ;  /* 0x0000000000007b1d */ /* 0x000fe20000010000 */
[----:B-1----:R-:W-:-:S02]  /*58c0*/  ISETP.GE.AND P3, PT, R191, UR7, PT ;  /* 0x00000007bf007c0c */ /* 0x002fc4000bf66270 */
[----:B------:R-:W-:Y:S02]  /*58d0*/  LOP3.LUT R6, R6, R0, R9, 0xf6, !PT ;  /* 0x0000000006067212 */ /* 0x000fe400078ef609 */
[----:B------:R-:W-:Y:S02]  /*58e0*/  ISETP.GE.AND P2, PT, R209, UR7, PT ;  /* 0x00000007d1007c0c */ /* 0x000fe4000bf46270 */
[----:B------:R-:W-:Y:S02]  /*58f0*/  LEA.HI.X R9, R4, R200, R5, 0x1, P1 ;  /* 0x000000c804097211 */ /* 0x000fe400008f0c05 */
[----:B------:R-:W-:Y:S01]  /*5900*/  ISETP.GE.AND P1, PT, R208, UR7, PT ;  /* 0x00000007d0007c0c */ /* 0x000fe2000bf26270 */
[----:B------:R-:W1:Y:S01]  /*5910*/  LDCU UR7, c[0x0][0x50c] ;  /* 0x0000a180ff0777ac */ /* 0x000e620008000800 */
[----:B------:R-:W-:Y:S02]  /*5920*/  MOV R13, UR17 ;  /* 0x00000011000d7c02 */ /* 0x000fe40008000f00 */
[----:B------:R-:W-:-:S02]  /*5930*/  LEA R185, R6, UR5, 0x1 ;  /* 0x0000000506b97c11 */ /* 0x000fc4000f8e08ff */
[----:B------:R-:W-:Y:S02]  /*5940*/  MOV R172, 0x20 ;  /* 0x0000002000ac7802 */ /* 0x000fe40000000f00 */
[----:B------:R-:W-:Y:S02]  /*5950*/  IADD3 R135, PT, PT, R183, UR5, RZ ;  /* 0x00000005b7877c10 */ /* 0x000fe4000fffe0ff */
[----:B------:R-:W-:Y:S02]  /*5960*/  SEL R172, R172, 0xffffffe0, !P6 ;  /* 0xffffffe0acac7807 */ /* 0x000fe40007000000 */
[-C--:B------:R-:W-:Y:S02]  /*5970*/  IADD3 R179, PT, PT, R176, R185.reuse, RZ ;  /* 0x000000b9b0b37210 */ /* 0x080fe40007ffe0ff */
[----:B------:R-:W-:Y:S01]  /*5980*/  IADD3 R184, PT, PT, R172, R185, RZ ;  /* 0x000000b9acb87210 */ /* 0x000fe20007ffe0ff */
[----:B------:R-:W-:Y:S01]  /*5990*/  @!PT LDS RZ, [RZ] ;  /* 0x00000000fffff984 */ /* 0x000fe20000000800 */
[----:B------:R-:W-:Y:S01]  /*59a0*/  @!PT LDS RZ, [RZ] ;  /* 0x00000000fffff984 */ /* 0x000fe20000000800 */
[----:B------:R-:W-:Y:S01]  /*59b0*/  @!PT LDS RZ, [RZ] ;  /* 0x00000000fffff984 */ /* 0x000fe20000000800 */
[----:B------:R-:W-:Y:S01]  /*59c0*/  @!P3 LDGSTS.E.BYPASS.LTC128B.128 [R204+0x12000], desc[UR22][R10.64] ;  /* 0x120000000accbfae */ /* 0x000fe2000b981a16 */
[----:B------:R-:W-:-:S02]  /*59d0*/  IADD3 R178, PT, PT, R135, R172, RZ ;  /* 0x000000ac87b27210 */ /* 0x000fc40007ffe0ff */
[----:B------:R-:W-:Y:S01]  /*59e0*/  IADD3 R135, PT, PT, R135, R176, RZ ;  /* 0x000000b087877210 */ /* 0x000fe20007ffe0ff */
[----:B------:R-:W-:Y:S01]  /*59f0*/  @P3 STS.128 [R204+0x12000], RZ ;  /* 0x012000ffcc003388 */ /* 0x000fe20000000c00 */
[C---:B------:R-:W-:Y:S02]  /*5a00*/  IADD3 R180, PT, PT, R172.reuse, R179, RZ ;  /* 0x000000b3acb47210 */ /* 0x040fe40007ffe0ff */
[----:B------:R-:W-:Y:S01]  /*5a10*/  IADD3 R177, PT, PT, R172, R135, RZ ;  /* 0x00000087acb17210 */ /* 0x000fe20007ffe0ff */
        /* <DEDUP_REMOVED lines=29> */
[----:B------:R-:W1:Y:S04]  /*5bf0*/  LDSM.16.M88.4 R28, [R183+UR5+0xd800] ;  /* 0x00d80005b71c783b */ /* 0x000e680008000200 */
        /* <DEDUP_REMOVED lines=8> */
[----:B------:R-:W-:Y:S01]  /*5c80*/  LDSM.16.M88.4 R172, [R180] ;  /* 0x00000000b4ac783b */ /* 0x000fe20000000200 */
[C---:B----4-:R-:W-:Y:S03]  /*5c90*/  HMMA.16816.F32 R16, R148.reuse, R12, RZ ;  /* 0x0000000c9410723c */ /* 0x050fe600000018ff */
[----:B------:R-:W-:Y:S04]  /*5ca0*/  LDSM.16.M88.4 R136, [R135+0xd000] ;  /* 0x00d000008788783b */ /* 0x000fe80000000200 */
[----:B------:R-:W0:Y:S01]  /*5cb0*/  LDGDEPBAR ;  /* 0x00000000000079af */ /* 0x000e220000000000 */
[C---:B-----5:R-:W-:Y:S08]  /*5cc0*/  HMMA.16816.F32 R160, R148.reuse, R156, RZ ;  /* 0x0000009c94a0723c */ /* 0x060ff000000018ff */
[C---:B------:R-:W-:Y:S08]  /*5cd0*/  HMMA.16816.F32 R20, R148.reuse, R22, RZ ;  /* 0x000000169414723c */ /* 0x040ff000000018ff */
        /* <DEDUP_REMOVED lines=10> */
[----:B------:R-:W2:Y:S07]  /*5d80*/  LDSM.16.M88.4 R8, [R177+0xc000] ;  /* 0x00c00000b108783b */ /* 0x000eae0000000200 */
[C---:B------:R-:W-:Y:S08]  /*5d90*/  HMMA.16816.F32 R160, R164.reuse, R4, R160 ;  /* 0x00000004a4a0723c */ /* 0x040ff000000018a0 */
[C---:B------:R-:W-:Y:S01]  /*5da0*/  HMMA.16816.F32 R156, R164.reuse, R6, R156 ;  /* 0x00000006a49c723c */ /* 0x040fe2000000189c */
[----:B------:R-:W4:Y:S07]  /*5db0*/  LDSM.16.M88.4 R4, [R177+0xc800] ;  /* 0x00c80000b104783b */ /* 0x000f2e0000000200 */
[C---:B------:R-:W-:Y:S08]  /*5dc0*/  HMMA.16816.F32 R152, R164.reuse, R168, R152 ;  /* 0x000000a8a498723c */ /* 0x040ff00000001898 */
[----:B------:R-:W-:Y:S01]  /*5dd0*/  HMMA.16816.F32 R148, R164, R170, R148 ;  /* 0x000000aaa494723c */ /* 0x000fe20000001894 */
[----:B------:R-:W5:Y:S04]  /*5de0*/  LDSM.16.M88.4 R164, [R177+0xd800] ;  /* 0x00d80000b1a4783b */ /* 0x000f680000000200 */
[----:B------:R-:W5:Y:S03]  /*5df0*/  LDSM.16.M88.4 R168, [R177+0xd000] ;  /* 0x00d00000b1a8783b */ /* 0x000f660000000200 */
[C---:B-1----:R-:W-:Y:S08]  /*5e00*/  HMMA.16816.F32 R24, R28.reuse, R144, R24 ;  /* 0x000000901c18723c */ /* 0x042ff00000001818 */
[C---:B------:R-:W-:Y:S01]  /*5e10*/  HMMA.16816.F32 R20, R28.reuse, R146, R20 ;  /* 0x000000921c14723c */ /* 0x040fe20000001814 */
[----:B------:R-:W-:Y:S07]  /*5e20*/  LDSM.16.M88.4 R144, [R185+0x4000] ;  /* 0x00400000b990783b */ /* 0x000fee0000000200 */
[C---:B------:R-:W-:Y:S08]  /*5e30*/  HMMA.16816.F32 R16, R28.reuse, R140, R16 ;  /* 0x0000008c1c10723c */ /* 0x040ff00000001810 */
[C---:B------:R-:W-:Y:S01]  /*5e40*/  HMMA.16816.F32 R12, R28.reuse, R142, R12 ;  /* 0x0000008e1c0c723c */ /* 0x040fe2000000180c */
[----:B------:R-:W1:Y:S07]  /*5e50*/  LDSM.16.M88.4 R140, [R183+UR5+0xe000] ;  /* 0x00e00005b78c783b */ /* 0x000e6e0008000200 */
[C---:B---3--:R-:W-:Y:S08]  /*5e60*/  HMMA.16816.F32 R152, R28.reuse, R32, R152 ;  /* 0x000000201c98723c */ /* 0x048ff00000001898 */
[----:B------:R-:W-:Y:S01]  /*5e70*/  HMMA.16816.F32 R148, R28, R34, R148 ;  /* 0x000000221c94723c */ /* 0x000fe20000001894 */
[----:B------:R-:W3:Y:S07]  /*5e80*/  LDSM.16.M88.4 R32, [R183+UR5+0xf000] ;  /* 0x00f00005b720783b */ /* 0x000eee0008000200 */
[C---:B--2---:R-:W-:Y:S08]  /*5e90*/  HMMA.16816.F32 R24, R172.reuse, R8, R24 ;  /* 0x00000008ac18723c */ /* 0x044ff00000001818 */
[C---:B------:R-:W-:Y:S01]  /*5ea0*/  HMMA.16816.F32 R20, R172.reuse, R10, R20 ;  /* 0x0000000aac14723c */ /* 0x040fe20000001814 */
[----:B------:R-:W-:Y:S07]  /*5eb0*/  LDSM.16.M88.4 R8, [R184+0x4000] ;  /* 0x00400000b808783b */ /* 0x000fee0000000200 */
[C---:B----4-:R-:W-:Y:S08]  /*5ec0*/  HMMA.16816.F32 R16, R172.reuse, R4, R16 ;  /* 0x00000004ac10723c */ /* 0x050ff00000001810 */
[----:B------:R-:W-:Y:S01]  /*5ed0*/  HMMA.16816.F32 R12, R172, R6, R12 ;  /* 0x00000006ac0c723c */ /* 0x000fe2000000180c */
[----:B------:R-:W2:Y:S07]  /*5ee0*/  LDSM.16.M88.4 R4, [R178+0xe000] ;  /* 0x00e00000b204783b */ /* 0x000eae0000000200 */
[C---:B------:R-:W-:Y:S08]  /*5ef0*/  HMMA.16816.F32 R160, R28.reuse, R136, R160 ;  /* 0x000000881ca0723c */ /* 0x040ff000000018a0 */
[----:B------:R-:W-:Y:S01]  /*5f00*/  HMMA.16816.F32 R156, R28, R138, R156 ;  /* 0x0000008a1c9c723c */ /* 0x000fe2000000189c */
[----:B------:R-:W4:Y:S04]  /*5f10*/  LDSM.16.M88.4 R136, [R183+UR5+0xe800] ;  /* 0x00e80005b788783b */ /* 0x000f280008000200 */
[----:B------:R-:W4:Y:S03]  /*5f20*/  LDSM.16.M88.4 R28, [R183+UR5+0xf800] ;  /* 0x00f80005b71c783b */ /* 0x000f260008000200 */
[C---:B-----5:R-:W-:Y:S08]  /*5f30*/  HMMA.16816.F32 R152, R172.reuse, R164, R152 ;  /* 0x000000a4ac98723c */ /* 0x060ff00000001898 */
[C---:B------:R-:W-:Y:S08]  /*5f40*/  HMMA.16816.F32 R160, R172.reuse, R168, R160 ;  /* 0x000000a8aca0723c */ /* 0x040ff000000018a0 */
[C---:B------:R-:W-:Y:S01]  /*5f50*/  HMMA.16816.F32 R156, R172.reuse, R170, R156 ;  /* 0x000000aaac9c723c */ /* 0x040fe2000000189c */
[----:B------:R-:W-:Y:S07]  /*5f60*/  LDSM.16.M88.4 R168, [R178+0xf000] ;  /* 0x00f00000b2a8783b */ /* 0x000fee0000000200 */
[----:B------:R-:W-:Y:S01]  /*5f70*/  HMMA.16816.F32 R164, R172, R166, R148 ;  /* 0x000000a6aca4723c */ /* 0x000fe20000001894 */
[----:B------:R-:W5:Y:S07]  /*5f80*/  LDSM.16.M88.4 R148, [R178+0xe800] ;  /* 0x00e80000b294783b */ /* 0x000f6e0000000200 */
[C---:B-1----:R-:W-:Y:S08]  /*5f90*/  HMMA.16816.F32 R24, R144.reuse, R140, R24 ;  /* 0x0000008c9018723c */ /* 0x042ff00000001818 */
[C---:B------:R-:W-:Y:S01]  /*5fa0*/  HMMA.16816.F32 R20, R144.reuse, R142, R20 ;  /* 0x0000008e9014723c */ /* 0x040fe20000001814 */
[----:B------:R-:W1:Y:S07]  /*5fb0*/  LDSM.16.M88.4 R140, [R178+0xf800] ;  /* 0x00f80000b28c783b */ /* 0x000e6e0000000200 */
[C---:B---3--:R-:W-:Y:S08]  /*5fc0*/  HMMA.16816.F32 R160, R144.reuse, R32, R160 ;  /* 0x0000002090a0723c */ /* 0x048ff000000018a0 */
[----:B------:R-:W-:Y:S01]  /*5fd0*/  HMMA.16816.F32 R156, R144, R34, R156 ;  /* 0x00000022909c723c */ /* 0x000fe2000000189c */
[----:B------:R-:W-:Y:S07]  /*5fe0*/  LDSM.16.M88.4 R32, [R179+0x4000] ;  /* 0x00400000b320783b */ /* 0x000fee0000000200 */
[C---:B--2---:R-:W-:Y:S08]  /*5ff0*/  HMMA.16816.F32 R24, R8.reuse, R4, R24 ;  /* 0x000000040818723c */ /* 0x044ff00000001818 */
[----:B------:R-:W-:Y:S01]  /*6000*/  HMMA.16816.F32 R20, R8, R6, R20 ;  /* 0x000000060814723c */ /* 0x000fe20000001814 */
[----:B------:R-:W2:Y:S07]  /*6010*/  LDSM.16.M88.4 R4, [R135+0xe800] ;  /* 0x00e800008704783b */ /* 0x000eae0000000200 */
[C---:B----4-:R-:W-:Y:S08]  /*6020*/  HMMA.16816.F32 R16, R144.reuse, R136, R16 ;  /* 0x000000889010723c */ /* 0x050ff00000001810 */
[C---:B------:R-:W-:Y:S01]  /*6030*/  HMMA.16816.F32 R12, R144.reuse, R138, R12 ;  /* 0x0000008a900c723c */ /* 0x040fe2000000180c */
[----:B------:R-:W-:Y:S07]  /*6040*/  LDSM.16.M88.4 R136, [R135+0xf000] ;  /* 0x00f000008788783b */ /* 0x000fee0000000200 */
[C---:B------:R-:W-:Y:S08]  /*6050*/  HMMA.16816.F32 R152, R144.reuse, R28, R152 ;  /* 0x0000001c9098723c */ /* 0x040ff00000001898 */
[----:B------:R-:W-:Y:S01]  /*6060*/  HMMA.16816.F32 R164, R144, R30, R164 ;  /* 0x0000001e90a4723c */ /* 0x000fe200000018a4 */
[----:B------:R-:W3:Y:S04]  /*6070*/  LDSM.16.M88.4 R28, [R135+0xe000] ;  /* 0x00e00000871c783b */ /* 0x000ee80000000200 */
[----:B------:R-:W4:Y:S03]  /*6080*/  LDSM.16.M88.4 R144, [R135+0xf800] ;  /* 0x00f800008790783b */ /* 0x000f260000000200 */
[C---:B-----5:R-:W-:Y:S08]  /*6090*/  HMMA.16816.F32 R16, R8.reuse, R148, R16 ;  /* 0x000000940810723c */ /* 0x060ff00000001810 */
[C---:B------:R-:W-:Y:S01]  /*60a0*/  HMMA.16816.F32 R12, R8.reuse, R150, R12 ;  /* 0x00000096080c723c */ /* 0x040fe2000000180c */
[----:B------:R-:W-:Y:S07]  /*60b0*/  LDSM.16.M88.4 R148, [R183+UR5+0x10000] ;  /* 0x01000005b794783b */ /* 0x000fee0008000200 */
[C---:B------:R-:W-:Y:S08]  /*60c0*/  HMMA.16816.F32 R160, R8.reuse, R168, R160 ;  /* 0x000000a808a0723c */ /* 0x040ff000000018a0 */
[C---:B------:R-:W-:Y:S08]  /*60d0*/  HMMA.16816.F32 R156, R8.reuse, R170, R156 ;  /* 0x000000aa089c723c */ /* 0x040ff0000000189c */
[C---:B-1----:R-:W-:Y:S08]  /*60e0*/  HMMA.16816.F32 R152, R8.reuse, R140, R152 ;  /* 0x0000008c0898723c */ /* 0x042ff00000001898 */
[----:B------:R-:W-:Y:S01]  /*60f0*/  HMMA.16816.F32 R164, R8, R142, R164 ;  /* 0x0000008e08a4723c */ /* 0x000fe200000018a4 */
[----:B------:R-:W-:Y:S04]  /*6100*/  LDSM.16.M88.4 R140, [R180+0x4000] ;  /* 0x00400000b48c783b */ /* 0x000fe80000000200 */
[----:B------:R-:W1:Y:S03]  /*6110*/  LDSM.16.M88.4 R8, [R177+0xe000] ;  /* 0x00e00000b108783b */ /* 0x000e660000000200 */
[C---:B--2---:R-:W-:Y:S08]  /*6120*/  HMMA.16816.F32 R16, R32.reuse, R4, R16 ;  /* 0x000000042010723c */ /* 0x044ff00000001810 */
[C---:B------:R-:W-:Y:S01]  /*6130*/  HMMA.16816.F32 R12, R32.reuse, R6, R12 ;  /* 0x00000006200c723c */ /* 0x040fe2000000180c */
[----:B------:R-:W2:Y:S07]  /*6140*/  LDSM.16.M88.4 R4, [R177+0xf000] ;  /* 0x00f00000b104783b */ /* 0x000eae0000000200 */
[C---:B---3--:R-:W-:Y:S08]  /*6150*/  HMMA.16816.F32 R24, R32.reuse, R28, R24 ;  /* 0x0000001c2018723c */ /* 0x048ff00000001818 */
[C---:B------:R-:W-:Y:S01]  /*6160*/  HMMA.16816.F32 R20, R32.reuse, R30, R20 ;  /* 0x0000001e2014723c */ /* 0x040fe20000001814 */
[----:B------:R-:W3:Y:S07]  /*6170*/  LDSM.16.M88.4 R28, [R177+0xe800] ;  /* 0x00e80000b11c783b */ /* 0x000eee0000000200 */
[C---:B------:R-:W-:Y:S01]  /*6180*/  HMMA.16816.F32 R168, R32.reuse, R136, R160 ;  /* 0x0000008820a8723c */ /* 0x040fe200000018a0 */
[----:B------:R-:W5:Y:S07]  /*6190*/  LDSM.16.M88.4 R160, [R185+0x8000] ;  /* 0x00800000b9a0783b */ /* 0x000f6e0000000200 */
[C---:B------:R-:W-:Y:S01]  /*61a0*/  HMMA.16816.F32 R156, R32.reuse, R138, R156 ;  /* 0x0000008a209c723c */ /* 0x040fe2000000189c */
[----:B------:R-:W-:Y:S07]  /*61b0*/  LDSM.16.M88.4 R136, [R184+0x8000] ;  /* 0x00800000b888783b */ /* 0x000fee0000000200 */
[C---:B----4-:R-:W-:Y:S08]  /*61c0*/  HMMA.16816.F32 R152, R32.reuse, R144, R152 ;  /* 0x000000902098723c */ /* 0x050ff00000001898 */
[----:B------:R-:W-:Y:S01]  /*61d0*/  HMMA.16816.F32 R164, R32, R146, R164 ;  /* 0x0000009220a4723c */ /* 0x000fe200000018a4 */
[----:B------:R-:W4:Y:S07]  /*61e0*/  LDSM.16.M88.4 R32, [R177+0xf800] ;  /* 0x00f80000b120783b */ /* 0x000f2e0000000200 */
[C---:B-1----:R-:W-:Y:S01]  /*61f0*/  HMMA.16816.F32 R144, R140.reuse, R8, R24 ;  /* 0x000000088c90723c */ /* 0x042fe20000001818 */
[----:B------:R-:W1:Y:S07]  /*6200*/  LDSM.16.M88.4 R24, [R178+0x10000] ;  /* 0x01000000b218783b */ /* 0x000e6e0000000200 */
[C---:B------:R-:W-:Y:S01]  /*6210*/  HMMA.16816.F32 R20, R140.reuse, R10, R20 ;  /* 0x0000000a8c14723c */ /* 0x040fe20000001814 */
[----:B------:R-:W1:Y:S07]  /*6220*/  LDSM.16.M88.4 R8, [R183+UR5+0x10800] ;  /* 0x01080005b708783b */ /* 0x000e6e0008000200 */
[C---:B--2---:R-:W-:Y:S08]  /*6230*/  HMMA.16816.F32 R168, R140.reuse, R4, R168 ;  /* 0x000000048ca8723c */ /* 0x044ff000000018a8 */
[C---:B------:R-:W-:Y:S01]  /*6240*/  HMMA.16816.F32 R156, R140.reuse, R6, R156 ;  /* 0x000000068c9c723c */ /* 0x040fe2000000189c */
[----:B------:R-:W2:Y:S07]  /*6250*/  LDSM.16.M88.4 R4, [R183+UR5+0x11000] ;  /* 0x01100005b704783b */ /* 0x000eae0008000200 */
[C---:B---3--:R-:W-:Y:S08]  /*6260*/  HMMA.16816.F32 R16, R140.reuse, R28, R16 ;  /* 0x0000001c8c10723c */ /* 0x048ff00000001810 */
[----:B------:R-:W-:Y:S01]  /*6270*/  HMMA.16816.F32 R12, R140, R30, R12 ;  /* 0x0000001e8c0c723c */ /* 0x000fe2000000180c */
[----:B------:R-:W-:Y:S07]  /*6280*/  LDSM.16.M88.4 R28, [R135+0x10000] ;  /* 0x01000000871c783b */ /* 0x000fee0000000200 */
[C---:B-----5:R-:W-:Y:S01]  /*6290*/  HMMA.16816.F32 R172, R160.reuse, R148, R144 ;  /* 0x00000094a0ac723c */ /* 0x060fe20000001890 */
[----:B------:R-:W3:Y:S07]  /*62a0*/  LDSM.16.M88.4 R144, [R179+0x8000] ;  /* 0x00800000b390783b */ /* 0x000eee0000000200 */
[----:B------:R-:W-:Y:S01]  /*62b0*/  HMMA.16816.F32 R20, R160, R150, R20 ;  /* 0x00000096a014723c */ /* 0x000fe20000001814 */
[----:B------:R-:W5:Y:S07]  /*62c0*/  LDSM.16.M88.4 R148, [R178+0x10800] ;  /* 0x01080000b294783b */ /* 0x000f6e0000000200 */
[C---:B----4-:R-:W-:Y:S08]  /*62d0*/  HMMA.16816.F32 R152, R140.reuse, R32, R152 ;  /* 0x000000208c98723c */ /* 0x050ff00000001898 */
[----:B------:R-:W-:Y:S01]  /*62e0*/  HMMA.16816.F32 R164, R140, R34, R164 ;  /* 0x000000228ca4723c */ /* 0x000fe200000018a4 */
[----:B------:R-:W-:Y:S04]  /*62f0*/  LDSM.16.M88.4 R140, [R180+0x8000] ;  /* 0x00800000b48c783b */ /* 0x000fe80000000200 */
[----:B------:R-:W4:Y:S03]  /*6300*/  LDSM.16.M88.4 R32, [R177+0x10000] ;  /* 0x01000000b120783b */ /* 0x000f260000000200 */
[C---:B-1----:R-:W-:Y:S08]  /*6310*/  HMMA.16816.F32 R172, R136.reuse, R24, R172 ;  /* 0x0000001888ac723c */ /* 0x042ff000000018ac */
[----:B------:R-:W-:Y:S01]  /*6320*/  HMMA.16816.F32 R20, R136, R26, R20 ;  /* 0x0000001a8814723c */ /* 0x000fe20000001814 */
[----:B------:R-:W-:Y:S07]  /*6330*/  LDSM.16.M88.4 R24, [R183+UR5+0x11800] ;  /* 0x01180005b718783b */ /* 0x000fee0008000200 */
[C---:B------:R-:W-:Y:S08]  /*6340*/  HMMA.16816.F32 R16, R160.reuse, R8, R16 ;  /* 0x00000008a010723c */ /* 0x040ff00000001810 */
[C---:B------:R-:W-:Y:S01]  /*6350*/  HMMA.16816.F32 R12, R160.reuse, R10, R12 ;  /* 0x0000000aa00c723c */ /* 0x040fe2000000180c */
[----:B------:R-:W1:Y:S07]  /*6360*/  LDSM.16.M88.4 R8, [R135+0x10800] ;  /* 0x010800008708783b */ /* 0x000e6e0000000200 */
[C---:B--2---:R-:W-:Y:S08]  /*6370*/  HMMA.16816.F32 R168, R160.reuse, R4, R168 ;  /* 0x00000004a0a8723c */ /* 0x044ff000000018a8 */
[----:B------:R-:W-:Y:S01]  /*6380*/  HMMA.16816.F32 R156, R160, R6, R156 ;  /* 0x00000006a09c723c */ /* 0x000fe2000000189c */
[----:B------:R-:W2:Y:S07]  /*6390*/  LDSM.16.M88.4 R4, [R178+0x11000] ;  /* 0x01100000b204783b */ /* 0x000eae0000000200 */
[C---:B---3--:R-:W-:Y:S08]  /*63a0*/  HMMA.16816.F32 R172, R144.reuse, R28, R172 ;  /* 0x0000001c90ac723c */ /* 0x048ff000000018ac */
[----:B------:R-:W-:Y:S08]  /*63b0*/  HMMA.16816.F32 R20, R144, R30, R20 ;  /* 0x0000001e9014723c */ /* 0x000ff00000001814 */
[C---:B-----5:R-:W-:Y:S01]  /*63c0*/  HMMA.16816.F32 R28, R136.reuse, R148, R16 ;  /* 0x00000094881c723c */ /* 0x060fe20000001810 */
[----:B------:R-:W3:Y:S07]  /*63d0*/  LDSM.16.M88.4 R16, [R177+0x10800] ;  /* 0x01080000b110783b */ /* 0x000eee0000000200 */
[----:B------:R-:W-:Y:S01]  /*63e0*/  HMMA.16816.F32 R12, R136, R150, R12 ;  /* 0x00000096880c723c */ /* 0x000fe2000000180c */
[----:B------:R-:W5:Y:S07]  /*63f0*/  LDSM.16.M88.4 R148, [R178+0x11800] ;  /* 0x01180000b294783b */ /* 0x000f6e0000000200 */
[C---:B----4-:R-:W-:Y:S08]  /*6400*/  HMMA.16816.F32 R172, R140.reuse, R32, R172 ;  /* 0x000000208cac723c */ /* 0x050ff000000018ac */
[----:B------:R-:W-:Y:S01]  /*6410*/  HMMA.16816.F32 R20, R140, R34, R20 ;  /* 0x000000228c14723c */ /* 0x000fe20000001814 */
[----:B------:R-:W4:Y:S07]  /*6420*/  LDSM.16.M88.4 R32, [R135+0x11000] ;  /* 0x011000008720783b */ /* 0x000f2e0000000200 */
[----:B-1----:R-:W-:Y:S03]  /*6430*/  HMMA.16816.F32 R28, R144, R8, R28 ;  /* 0x00000008901c723c */ /* 0x002fe6000000181c */
[----:B------:R-:W-:Y:S01]  /*6440*/  FMUL.FTZ R172, R172, UR7 ;  /* 0x00000007acac7c20 */ /* 0x000fe20008410000 */
[----:B------:R-:W-:Y:S01]  /*6450*/  FMUL.FTZ R173, R173, UR7 ;  /* 0x00000007adad7c20 */ /* 0x000fe20008410000 */
[----:B------:R-:W-:Y:S01]  /*6460*/  FMUL.FTZ R174, R174, UR7 ;  /* 0x00000007aeae7c20 */ /* 0x000fe20008410000 */
[----:B------:R-:W-:-:S02]  /*6470*/  FMUL.FTZ R175, R175, UR7 ;  /* 0x00000007afaf7c20 */ /* 0x000fc40008410000 */
[----:B------:R-:W-:Y:S01]  /*6480*/  HMMA.16816.F32 R12, R144, R10, R12 ;  /* 0x0000000a900c723c */ /* 0x000fe2000000180c */
[----:B------:R-:W-:Y:S01]  /*6490*/  LDSM.16.M88.4 R8, [R177+0x11000] ;  /* 0x01100000b108783b */ /* 0x000fe20000000200 */
[----:B------:R-:W1:Y:S01]  /*64a0*/  MUFU.TANH R172, R172 ;  /* 0x000000ac00ac7308 */ /* 0x000e620000002400 */
[----:B------:R-:W-:Y:S01]  /*64b0*/  FMUL.FTZ R20, R20, UR7 ;  /* 0x0000000714147c20 */ /* 0x000fe20008410000 */
[----:B------:R-:W-:Y:S01]  /*64c0*/  FMUL.FTZ R21, R21, UR7 ;  /* 0x0000000715157c20 */ /* 0x000fe20008410000 */
[----:B------:R-:W-:Y:S01]  /*64d0*/  FMUL.FTZ R22, R22, UR7 ;  /* 0x0000000716167c20 */ /* 0x000fe20008410000 */
[----:B------:R-:W-:Y:S02]  /*64e0*/  FMUL.FTZ R23, R23, UR7 ;  /* 0x0000000717177c20 */ /* 0x000fe40008410000 */
[C---:B--2---:R-:W-:Y:S02]  /*64f0*/  HMMA.16816.F32 R168, R136.reuse, R4, R168 ;  /* 0x0000000488a8723c */ /* 0x044fe400000018a8 */
[----:B------:R-:W2:Y:S06]  /*6500*/  MUFU.TANH R173, R173 ;  /* 0x000000ad00ad7308 */ /* 0x000eac0000002400 */
[----:B------:R-:W-:Y:S01]  /*6510*/  HMMA.16816.F32 R156, R136, R6, R156 ;  /* 0x00000006889c723c */ /* 0x000fe2000000189c */
[----:B------:R-:W1:Y:S01]  /*6520*/  LDSM.16.M88.4 R4, [R135+0x11800] ;  /* 0x011800008704783b */ /* 0x000e620000000200 */
[----:B------:R-:W1:Y:S06]  /*6530*/  MUFU.TANH R174, R174 ;  /* 0x000000ae00ae7308 */ /* 0x000e6c0000002400 */
[C---:B------:R-:W-:Y:S02]  /*6540*/  HMMA.16816.F32 R164, R160.reuse, R26, R164 ;  /* 0x0000001aa0a4723c */ /* 0x040fe400000018a4 */
[----:B------:R-:W1:Y:S06]  /*6550*/  MUFU.TANH R175, R175 ;  /* 0x000000af00af7308 */ /* 0x000e6c0000002400 */
[----:B------:R-:W-:Y:S02]  /*6560*/  HMMA.16816.F32 R152, R160, R24, R152 ;  /* 0x00000018a098723c */ /* 0x000fe40000001898 */
[----:B------:R-:W1:Y:S06]  /*6570*/  MUFU.TANH R20, R20 ;  /* 0x0000001400147308 */ /* 0x000e6c0000002400 */
[C---:B---3--:R-:W-:Y:S02]  /*6580*/  HMMA.16816.F32 R28, R140.reuse, R16, R28 ;  /* 0x000000108c1c723c */ /* 0x048fe4000000181c */
[----:B------:R-:W3:Y:S06]  /*6590*/  MUFU.TANH R21, R21 ;  /* 0x0000001500157308 */ /* 0x000eec0000002400 */
[----:B------:R-:W-:Y:S01]  /*65a0*/  HMMA.16816.F32 R12, R140, R18, R12 ;  /* 0x000000128c0c723c */ /* 0x000fe2000000180c */
[----:B------:R-:W2:Y:S01]  /*65b0*/  LDSM.16.M88.4 R16, [R177+0x11800] ;  /* 0x01180000b110783b */ /* 0x000ea20000000200 */
[----:B------:R-:W-:-:S04]  /*65c0*/  DEPBAR.LE SB0, 0x0 ;  /* 0x000080000000791a */ /* 0x000fc80000000000 */
[----:B------:R-:W1:Y:S02]  /*65d0*/  MUFU.TANH R22, R22 ;  /* 0x0000001600167308 */ /* 0x000e640000002400 */
[C---:B-----5:R-:W-:Y:S03]  /*65e0*/  HMMA.16816.F32 R164, R136.reuse, R150, R164 ;  /* 0x0000009688a4723c */ /* 0x060fe600000018a4 */
[----:B------:R-:W-:Y:S01]  /*65f0*/  FMUL.FTZ R24, R29, UR7 ;  /* 0x000000071d187c20 */ /* 0x000fe20008410000 */
[----:B------:R-:W-:Y:S01]  /*6600*/  FMUL.FTZ R28, R28, UR7 ;  /* 0x000000071c1c7c20 */ /* 0x000fe20008410000 */
[----:B------:R-:W-:Y:S01]  /*6610*/  FMUL.FTZ R30, R30, UR7 ;  /* 0x000000071e1e7c20 */ /* 0x000fe20008410000 */
[----:B------:R-:W-:Y:S01]  /*6620*/  FMUL.FTZ R31, R31, UR7 ;  /* 0x000000071f1f7c20 */ /* 0x000fe20008410000 */
[----:B------:R-:W1:Y:S01]  /*6630*/  MUFU.TANH R23, R23 ;  /* 0x0000001700177308 */ /* 0x000e620000002400 */
[----:B------:R-:W-:Y:S03]  /*6640*/  HMMA.16816.F32 R152, R136, R148, R152 ;  /* 0x000000948898723c */ /* 0x000fe60000001898 */
[----:B------:R-:W-:-:S04]  /*6650*/  FMUL.FTZ R12, R12, UR7 ;  /* 0x000000070c0c7c20 */ /* 0x000fc80008410000 */
[----:B------:R-:W2:Y:S01]  /*6660*/  MUFU.TANH R218, R28 ;  /* 0x0000001c00da7308 */ /* 0x000ea20000002400 */
[C---:B----4-:R-:W-:Y:S07]  /*6670*/  HMMA.16816.F32 R156, R144.reuse, R34, R156 ;  /* 0x00000022909c723c */ /* 0x050fee000000189c */
[----:B------:R-:W4:Y:S01]  /*6680*/  MUFU.TANH R24, R24 ;  /* 0x0000001800187308 */ /* 0x000f220000002400 */
[C---:B-1----:R-:W-:Y:S07]  /*6690*/  HMMA.16816.F32 R164, R144.reuse, R6, R164 ;  /* 0x0000000690a4723c */ /* 0x042fee00000018a4 */
[----:B------:R-:W1:Y:S01]  /*66a0*/  MUFU.TANH R186, R30 ;  /* 0x0000001e00ba7308 */ /* 0x000e620000002400 */
[C---:B------:R-:W-:Y:S07]  /*66b0*/  HMMA.16816.F32 R168, R144.reuse, R32, R168 ;  /* 0x0000002090a8723c */ /* 0x040fee00000018a8 */
[----:B------:R-:W1:Y:S01]  /*66c0*/  MUFU.TANH R178, R31 ;  /* 0x0000001f00b27308 */ /* 0x000e620000002400 */
[----:B------:R-:W-:Y:S01]  /*66d0*/  HMMA.16816.F32 R152, R144, R4, R152 ;  /* 0x000000049098723c */ /* 0x000fe20000001898 */
[----:B------:R-:W-:-:S06]  /*66e0*/  FMUL.FTZ R4, R15, UR7 ;  /* 0x000000070f047c20 */ /* 0x000fcc0008410000 */
[----:B------:R-:W1:Y:S01]  /*66f0*/  MUFU.TANH R216, R12 ;  /* 0x0000000c00d87308 */ /* 0x000e620000002400 */
[C---:B------:R-:W-:Y:S07]  /*6700*/  HMMA.16816.F32 R156, R140.reuse, R10, R156 ;  /* 0x0000000a8c9c723c */ /* 0x040fee000000189c */
[----:B------:R-:W1:Y:S01]  /*6710*/  MUFU.TANH R4, R4 ;  /* 0x0000000400047308 */ /* 0x000e620000002400 */
[C---:B--2---:R-:W-:Y:S08]  /*6720*/  HMMA.16816.F32 R164, R140.reuse, R18, R164 ;  /* 0x000000128ca4723c */ /* 0x044ff000000018a4 */
[C---:B------:R-:W-:Y:S01]  /*6730*/  HMMA.16816.F32 R168, R140.reuse, R8, R168 ;  /* 0x000000088ca8723c */ /* 0x040fe200000018a8 */
[----:B------:R-:W-:Y:S01]  /*6740*/  FMUL.FTZ R8, R13, UR7 ;  /* 0x000000070d087c20 */ /* 0x000fe20008410000 */
[----:B------:R-:W-:Y:S01]  /*6750*/  FMUL.FTZ R9, R14, UR7 ;  /* 0x000000070e097c20 */ /* 0x000fe20008410000 */
[----:B------:R-:W-:Y:S01]  /*6760*/  FMUL.FTZ R156, R156, UR7 ;  /* 0x000000079c9c7c20 */ /* 0x000fe20008410000 */
[----:B------:R-:W-:Y:S01]  /*6770*/  FMUL.FTZ R158, R158, UR7 ;  /* 0x000000079e9e7c20 */ /* 0x000fe20008410000 */
[----:B------:R-:W-:Y:S01]  /*6780*/  FMUL.FTZ R157, R157, UR7 ;  /* 0x000000079d9d7c20 */ /* 0x000fe20008410000 */
[----:B------:R-:W-:Y:S01]  /*6790*/  FMUL.FTZ R159, R159, UR7 ;  /* 0x000000079f9f7c20 */ /* 0x000fe20008410000 */
[----:B------:R2:W1:Y:S01]  /*67a0*/  MUFU.TANH R206, R156 ;  /* 0x0000009c00ce7308 */ /* 0x0004620000002400 */
[----:B------:R-:W-:Y:S03]  /*67b0*/  HMMA.16816.F32 R152, R140, R16, R152 ;  /* 0x000000108c98723c */ /* 0x000fe60000001898 */
[----:B------:R-:W-:Y:S01]  /*67c0*/  FMUL.FTZ R5, R164, UR7 ;  /* 0x00000007a4057c20 */ /* 0x000fe20008410000 */
[----:B------:R-:W-:-:S03]  /*67d0*/  FMUL.FTZ R164, R165, UR7 ;  /* 0x00000007a5a47c20 */ /* 0x000fc60008410000 */
[----:B------:R5:W1:Y:S04]  /*67e0*/  MUFU.TANH R196, R158 ;  /* 0x0000009e00c47308 */ /* 0x000a680000002400 */
[----:B------:R-:W-:Y:S01]  /*67f0*/  FMUL.FTZ R168, R168, UR7 ;  /* 0x00000007a8a87c20 */ /* 0x000fe20008410000 */
[----:B------:R-:W-:Y:S01]  /*6800*/  FMUL.FTZ R138, R170, UR7 ;  /* 0x00000007aa8a7c20 */ /* 0x000fe20008410000 */
[----:B------:R-:W-:Y:S01]  /*6810*/  FMUL.FTZ R136, R171, UR7 ;  /* 0x00000007ab887c20 */ /* 0x000fe20008410000 */
[----:B------:R-:W-:Y:S01]  /*6820*/  FMUL.FTZ R169, R169, UR7 ;  /* 0x00000007a9a97c20 */ /* 0x000fe20008410000 */
[----:B------:R1:W1:Y:S01]  /*6830*/  MUFU.TANH R214, R168 ;  /* 0x000000a800d67308 */ /* 0x0002620000002400 */
[----:B--2---:R-:W-:-:S03]  /*6840*/  FMUL.FTZ R156, R167, UR7 ;  /* 0x00000007a79c7c20 */ /* 0x004fc60008410000 */
[----:B------:R-:W-:Y:S01]  /*6850*/  FMUL.FTZ R152, R152, UR7 ;  /* 0x0000000798987c20 */ /* 0x000fe20008410000 */
[----:B------:R-:W-:Y:S01]  /*6860*/  FMUL.FTZ R153, R153, UR7 ;  /* 0x0000000799997c20 */ /* 0x000fe20008410000 */
[----:B------:R-:W-:Y:S01]  /*6870*/  FMUL.FTZ R154, R154, UR7 ;  /* 0x000000079a9a7c20 */ /* 0x000fe20008410000 */
[----:B------:R-:W-:Y:S01]  /*6880*/  FMUL.FTZ R155, R155, UR7 ;  /* 0x000000079b9b7c20 */ /* 0x000fe20008410000 */
[----:B------:R-:W2:Y:S01]  /*6890*/  MUFU.TANH R8, R8 ;  /* 0x0000000800087308 */ /* 0x000ea20000002400 */
[----:B-----5:R-:W-:-:S07]  /*68a0*/  FMUL.FTZ R158, R166, UR7 ;  /* 0x00000007a69e7c20 */ /* 0x020fce0008410000 */
[----:B------:R-:W1:Y:S08]  /*68b0*/  MUFU.TANH R9, R9 ;  /* 0x0000000900097308 */ /* 0x000e700000002400 */
[----:B------:R1:W1:Y:S08]  /*68c0*/  MUFU.TANH R212, R169 ;  /* 0x000000a900d47308 */ /* 0x0002700000002400 */
[----:B------:R-:W1:Y:S08]  /*68d0*/  MUFU.TANH R138, R138 ;  /* 0x0000008a008a7308 */ /* 0x000e700000002400 */
[----:B------:R-:W1:Y:S08]  /*68e0*/  MUFU.TANH R136, R136 ;  /* 0x0000008800887308 */ /* 0x000e700000002400 */
[----:B------:R1:W1:Y:S08]  /*68f0*/  MUFU.TANH R198, R157 ;  /* 0x0000009d00c67308 */ /* 0x0002700000002400 */
[----:B------:R1:W1:Y:S08]  /*6900*/  MUFU.TANH R188, R159 ;  /* 0x0000009f00bc7308 */ /* 0x0002700000002400 */
[----:B------:R1:W1:Y:S08]  /*6910*/  MUFU.TANH R170, R152 ;  /* 0x0000009800aa7308 */ /* 0x0002700000002400 */
[----:B------:R1:W1:Y:S08]  /*6920*/  MUFU.TANH R168, R153 ;  /* 0x0000009900a87308 */ /* 0x0002700000002400 */
[----:B------:R1:W1:Y:S08]  /*6930*/  MUFU.TANH R162, R154 ;  /* 0x0000009a00a27308 */ /* 0x0002700000002400 */
[----:B------:R1:W1:Y:S08]  /*6940*/  MUFU.TANH R160, R155 ;  /* 0x0000009b00a07308 */ /* 0x0002700000002400 */
[----:B------:R-:W1:Y:S08]  /*6950*/  MUFU.TANH R5, R5 ;  /* 0x0000000500057308 */ /* 0x000e700000002400 */
[----:B------:R-:W1:Y:S08]  /*6960*/  MUFU.TANH R164, R164 ;  /* 0x000000a400a47308 */ /* 0x000e700000002400 */
[----:B------:R-:W1:Y:S08]  /*6970*/  MUFU.TANH R158, R158 ;  /* 0x0000009e009e7308 */ /* 0x000e700000002400 */
[----:B------:R-:W1:Y:S01]  /*6980*/  MUFU.TANH R156, R156 ;  /* 0x0000009c009c7308 */ /* 0x000e620000002400 */
[----:B------:R-:W-:Y:S06]  /*6990*/  BAR.SYNC.DEFER_BLOCKING 0x0 ;  /* 0x0000000000007b1d */ /* 0x000fec0000010000 */
[----:B--234-:R-:W-:Y:S05]  /*69a0*/  BRA.U !UP0, `(.L_x_202) ;  /* 0x0000000108cc7547 */ /* 0x01cfea000b800000 */
        /* <DEDUP_REMOVED lines=48> */
.L_x_204:
[----:B------:R3:W-:Y:S02]  /*6cb0*/  STS.128 [R204+0x11000], RZ ;  /* 0x011000ffcc007388 */ /* 0x0007e40000000c00 */
.L_x_205:
[----:B------:R-:W-:Y:S05]  /*6cc0*/  BSYNC.RECONVERGENT B0 ;  /* 0x0000000000007941 */ /* 0x000fea0003800200 */
.L_x_203:
[----:B------:R-:W0:Y:S02]  /*6cd0*/  LDGDEPBAR ;  /* 0x00000000000079af */ /* 0x000e240000000000 */
.L_x_202:
[C---:B------:R-:W-:Y:S01]  /*6ce0*/  IADD3 R7, PT, PT, R134.reuse, -0x80, RZ ;  /* 0xffffff8086077810 */ /* 0x040fe20007ffe0ff */
[----:B------:R-:W5:Y:S01]  /*6cf0*/  S2UR UR5, SR_CgaCtaId ;  /* 0x00000000000579c3 */ /* 0x000f620000008800 */
[----:B------:R-:W-:Y:S01]  /*6d00*/  IADD3 R6, PT, PT, R134, -0x7f, RZ ;  /* 0xffffff8186067810 */ /* 0x000fe20007ffe0ff */
[----:B------:R-:W3:Y:S01]  /*6d10*/  LDCU UR7, c[0x0][0x45c] ;  /* 0x00008b80ff0777ac */ /* 0x000ee20008000800 */
[CC--:B------:R-:W-:Y:S02]  /*6d20*/  ISETP.GE.AND P4, PT, R7.reuse, R181.reuse, PT ;  /* 0x000000b50700720c */ /* 0x0c0fe40003f86270 */
[----:B------:R-:W-:Y:S02]  /*6d30*/  ISETP.GE.AND P5, PT, R7, R182, PT ;  /* 0x000000b60700720c */ /* 0x000fe40003fa6270 */
[----:B------:R-:W-:Y:S02]  /*6d40*/  FSEL R10, R174, -INF , !P4 ;  /* 0xff800000ae0a7808 */ /* 0x000fe40006000000 */
[----:B------:R-:W-:-:S02]  /*6d50*/  ISETP.GE.AND P4, PT, R6, R181, PT ;  /* 0x000000b50600720c */ /* 0x000fc40003f86270 */
[----:B------:R-:W-:Y:S02]  /*6d60*/  IADD3 R7, PT, PT, R134, -0x78, RZ ;  /* 0xffffff8886077810 */ /* 0x000fe40007ffe0ff */
[----:B------:R-:W-:Y:S02]  /*6d70*/  FSEL R16, R172, -INF , !P5 ;  /* 0xff800000ac107808 */ /* 0x000fe40006800000 */
[----:B------:R-:W-:Y:S02]  /*6d80*/  ISETP.GE.AND P5, PT, R6, R182, PT ;  /* 0x000000b60600720c */ /* 0x000fe40003fa6270 */
[----:B--2-4-:R-:W-:Y:S02]  /*6d90*/  FSEL R12, R175, -INF , !P4 ;  /* 0xff800000af0c7808 */ /* 0x014fe40006000000 */
[----:B------:R-:W-:Y:S02]  /*6da0*/  ISETP.GE.AND P4, PT, R7, R181, PT ;  /* 0x000000b50700720c */ /* 0x000fe40003f86270 */
[----:B------:R-:W-:-:S02]  /*6db0*/  IADD3 R6, PT, PT, R134, -0x77, RZ ;  /* 0xffffff8986067810 */ /* 0x000fc40007ffe0ff */
[----:B------:R-:W-:Y:S01]  /*6dc0*/  FSEL R14, R173, -INF , !P5 ;  /* 0xff800000ad0e7808 */ /* 0x000fe20006800000 */
[----:B-----5:R-:W-:Y:S01]  /*6dd0*/  ULEA UR5, UR5, UR4, 0x18 ;  /* 0x0000000405057291 */ /* 0x020fe2000f8ec0ff */
[----:B------:R-:W-:Y:S02]  /*6de0*/  ISETP.GE.AND P5, PT, R7, R182, PT ;  /* 0x000000b60700720c */ /* 0x000fe40003fa6270 */
[----:B------:R-:W-:Y:S02]  /*6df0*/  FSEL R22, R22, -INF , !P4 ;  /* 0xff80000016167808 */ /* 0x000fe40006000000 */
[----:B------:R-:W-:Y:S02]  /*6e00*/  ISETP.GE.AND P4, PT, R6, R181, PT ;  /* 0x000000b50600720c */ /* 0x000fe40003f86270 */
[----:B------:R-:W-:Y:S02]  /*6e10*/  IADD3 R7, PT, PT, R134, -0x70, RZ ;  /* 0xffffff9086077810 */ /* 0x000fe40007ffe0ff */
[----:B------:R-:W-:-:S02]  /*6e20*/  FSEL R20, R20, -INF , !P5 ;  /* 0xff80000014147808 */ /* 0x000fc40006800000 */
[-C--:B------:R-:W-:Y:S02]  /*6e30*/  ISETP.GE.AND P5, PT, R6, R182.reuse, PT ;  /* 0x000000b60600720c */ /* 0x080fe40003fa6270 */
[----:B------:R-:W-:Y:S02]  /*6e40*/  FSEL R6, R23, -INF , !P4 ;  /* 0xff80000017067808 */ /* 0x000fe40006000000 */
[----:B------:R-:W-:Y:S02]  /*6e50*/  ISETP.GE.AND P4, PT, R7, R181, PT ;  /* 0x000000b50700720c */ /* 0x000fe40003f86270 */
[----:B------:R-:W-:Y:S02]  /*6e60*/  IADD3 R11, PT, PT, R134, -0x6f, RZ ;  /* 0xffffff91860b7810 */ /* 0x000fe40007ffe0ff */
[----:B------:R-:W-:Y:S02]  /*6e70*/  FSEL R18, R21, -INF , !P5 ;  /* 0xff80000015127808 */ /* 0x000fe40006800000 */
[----:B------:R-:W-:-:S02]  /*6e80*/  ISETP.GE.AND P5, PT, R7, R182, PT ;  /* 0x000000b60700720c */ /* 0x000fc40003fa6270 */
[----:B-1----:R-:W-:Y:S02]  /*6e90*/  FSEL R186, R186, -INF , !P4 ;  /* 0xff800000baba7808 */ /* 0x002fe40006000000 */
[C---:B------:R-:W-:Y:S02]  /*6ea0*/  ISETP.GE.AND P4, PT, R11.reuse, R181, PT ;  /* 0x000000b50b00720c */ /* 0x040fe40003f86270 */
[----:B------:R-:W-:Y:S02]  /*6eb0*/  IADD3 R7, PT, PT, R134, -0x68, RZ ;  /* 0xffffff9886077810 */ /* 0x000fe40007ffe0ff */
[----:B------:R-:W-:Y:S02]  /*6ec0*/  FSEL R218, R218, -INF , !P5 ;  /* 0xff800000dada7808 */ /* 0x000fe40006800000 */
[----:B------:R-:W-:Y:S02]  /*6ed0*/  ISETP.GE.AND P5, PT, R11, R182, PT ;  /* 0x000000b60b00720c */ /* 0x000fe40003fa6270 */
[----:B------:R-:W-:-:S02]  /*6ee0*/  FSEL R178, R178, -INF , !P4 ;  /* 0xff800000b2b27808 */ /* 0x000fc40006000000 */
[CC--:B------:R-:W-:Y:S02]  /*6ef0*/  ISETP.GE.AND P4, PT, R7.reuse, R181.reuse, PT ;  /* 0x000000b50700720c */ /* 0x0c0fe40003f86270 */
[----:B------:R-:W-:Y:S02]  /*6f00*/  IADD3 R11, PT, PT, R134, -0x67, RZ ;  /* 0xffffff99860b7810 */ /* 0x000fe40007ffe0ff */
[----:B------:R-:W-:Y:S02]  /*6f10*/  FSEL R172, R24, -INF , !P5 ;  /* 0xff80000018ac7808 */ /* 0x000fe40006800000 */
[----:B------:R-:W-:Y:S02]  /*6f20*/  ISETP.GE.AND P5, PT, R7, R182, PT ;  /* 0x000000b60700720c */ /* 0x000fe40003fa6270 */
[----:B------:R-:W-:Y:S02]  /*6f30*/  FSEL R142, R9, -INF , !P4 ;  /* 0xff800000098e7808 */ /* 0x000fe40006000000 */
[----:B------:R-:W-:-:S02]  /*6f40*/  ISETP.GE.AND P4, PT, R11, R181, PT ;  /* 0x000000b50b00720c */ /* 0x000fc40003f86270 */
[----:B------:R-:W-:Y:S02]  /*6f50*/  IADD3 R7, PT, PT, R134, -0x60, RZ ;  /* 0xffffffa086077810 */ /* 0x000fe40007ffe0ff */
[----:B------:R-:W-:Y:S02]  /*6f60*/  FSEL R216, R216, -INF , !P5 ;  /* 0xff800000d8d87808 */ /* 0x000fe40006800000 */
[----:B------:R-:W-:Y:S02]  /*6f70*/  ISETP.GE.AND P5, PT, R11, R182, PT ;  /* 0x000000b60b00720c */ /* 0x000fe40003fa6270 */
[----:B------:R-:W-:Y:S02]  /*6f80*/  FSEL R140, R4, -INF , !P4 ;  /* 0xff800000048c7808 */ /* 0x000fe40006000000 */
[----:B------:R-:W-:Y:S02]  /*6f90*/  ISETP.GE.AND P4, PT, R7, R181, PT ;  /* 0x000000b50700720c */ /* 0x000fe40003f86270 */
[----:B------:R-:W-:-:S02]  /*6fa0*/  FSEL R174, R8, -INF , !P5 ;  /* 0xff80000008ae7808 */ /* 0x000fc40006800000 */
[C---:B------:R-:W-:Y:S02]  /*6fb0*/  IADD3 R11, PT, PT, R134.reuse, -0x58, RZ ;  /* 0xffffffa8860b7810 */ /* 0x040fe40007ffe0ff */
[-C--:B------:R-:W-:Y:S02]  /*6fc0*/  ISETP.GE.AND P5, PT, R7, R182.reuse, PT ;  /* 0x000000b60700720c */ /* 0x080fe40003fa6270 */
[----:B------:R-:W-:Y:S02]  /*6fd0*/  IADD3 R13, PT, PT, R134, -0x5f, RZ ;  /* 0xffffffa1860d7810 */ /* 0x000fe40007ffe0ff */
[----:B------:R-:W-:Y:S02]  /*6fe0*/  FSEL R138, R138, -INF , !P4 ;  /* 0xff8000008a8a7808 */ /* 0x000fe40006000000 */
[----:B------:R-:W-:Y:S02]  /*6ff0*/  ISETP.GE.AND P4, PT, R11, R182, PT ;  /* 0x000000b60b00720c */ /* 0x000fe40003f86270 */
[----:B------:R-:W-:-:S02]  /*7000*/  IADD3 R8, PT, PT, R134, -0x50, RZ ;  /* 0xffffffb086087810 */ /* 0x000fc40007ffe0ff */
[----:B------:R-:W-:Y:S02]  /*7010*/  FSEL R214, R214, -INF , !P5 ;  /* 0xff800000d6d67808 */ /* 0x000fe40006800000 */
[-C--:B------:R-:W-:Y:S02]  /*7020*/  ISETP.GE.AND P5, PT, R13, R182.reuse, PT ;  /* 0x000000b60d00720c */ /* 0x080fe40003fa6270 */
[----:B------:R-:W-:Y:S02]  /*7030*/  IADD3 R9, PT, PT, R134, -0x57, RZ ;  /* 0xffffffa986097810 */ /* 0x000fe40007ffe0ff */
[----:B------:R-:W-:Y:S02]  /*7040*/  FSEL R206, R206, -INF , !P4 ;  /* 0xff800000cece7808 */ /* 0x000fe40006000000 */
[----:B------:R-:W-:Y:S02]  /*7050*/  ISETP.GE.AND P4, PT, R8, R182, PT ;  /* 0x000000b60800720c */ /* 0x000fe40003f86270 */
[----:B------:R-:W-:-:S02]  /*7060*/  IADD3 R4, PT, PT, R134, -0x48, RZ ;  /* 0xffffffb886047810 */ /* 0x000fc40007ffe0ff */
[----:B------:R-:W-:Y:S02]  /*7070*/  FMNMX3.FTZ R15, R132, R16, R14, !PT ;  /* 0x00000010840f7276 */ /* 0x000fe4000781000e */
[----:B------:R-:W-:Y:S02]  /*7080*/  FSEL R212, R212, -INF , !P5 ;  /* 0xff800000d4d47808 */ /* 0x000fe40006800000 */
[----:B------:R-:W-:Y:S02]  /*7090*/  ISETP.GE.AND P5, PT, R9, R182, PT ;  /* 0x000000b60900720c */ /* 0x000fe40003fa6270 */
[----:B------:R-:W-:Y:S02]  /*70a0*/  IADD3 R7, PT, PT, R134, -0x4f, RZ ;  /* 0xffffffb186077810 */ /* 0x000fe40007ffe0ff */
[----:B------:R-:W-:Y:S02]  /*70b0*/  FSEL R170, R170, -INF , !P4 ;  /* 0xff800000aaaa7808 */ /* 0x000fe40006000000 */
[----:B------:R-:W-:-:S02]  /*70c0*/  FMNMX3.FTZ R15, R15, R20, R18, !PT ;  /* 0x000000140f0f7276 */ /* 0x000fc40007810012 */
[-C--:B------:R-:W-:Y:S02]  /*70d0*/  ISETP.GE.AND P4, PT, R4, R182.reuse, PT ;  /* 0x000000b60400720c */ /* 0x080fe40003f86270 */
[----:B------:R-:W-:Y:S02]  /*70e0*/  FSEL R198, R198, -INF , !P5 ;  /* 0xff800000c6c67808 */ /* 0x000fe40006800000 */
[----:B------:R-:W-:Y:S02]  /*70f0*/  ISETP.GE.AND P5, PT, R7, R182, PT ;  /* 0x000000b60700720c */ /* 0x000fe40003fa6270 */
[----:B------:R-:W-:Y:S02]  /*7100*/  IADD3 R134, PT, PT, R134, -0x47, RZ ;  /* 0xffffffb986867810 */ /* 0x000fe40007ffe0ff */
[----:B------:R-:W-:Y:S02]  /*7110*/  FMNMX3.FTZ R15, R15, R218, R172, !PT ;  /* 0x000000da0f0f7276 */ /* 0x000fe400078100ac */
[----:B------:R-:W-:-:S02]  /*7120*/  FSEL R166, R5, -INF , !P4 ;  /* 0xff80000005a67808 */ /* 0x000fc40006000000 */
[----:B------:R-:W-:Y:S02]  /*7130*/  FMNMX3.FTZ R5, R3, R10, R12, !PT ;  /* 0x0000000a03057276 */ /* 0x000fe4000781000c */
[----:B------:R-:W-:Y:S02]  /*7140*/  FSEL R168, R168, -INF , !P5 ;  /* 0xff800000a8a87808 */ /* 0x000fe40006800000 */
[----:B------:R-:W-:Y:S02]  /*7150*/  ISETP.GE.AND P5, PT, R134, R182, PT ;  /* 0x000000b68600720c */ /* 0x000fe40003fa6270 */
[----:B------:R-:W-:Y:S02]  /*7160*/  FMNMX3.FTZ R15, R15, R216, R174, !PT ;  /* 0x000000d80f0f7276 */ /* 0x000fe400078100ae */
[----:B------:R-:W-:Y:S02]  /*7170*/  FMNMX3.FTZ R5, R5, R22, R6, !PT ;  /* 0x0000001605057276 */ /* 0x000fe40007810006 */
[----:B------:R-:W-:-:S02]  /*7180*/  ISETP.GE.AND P4, PT, R13, R181, PT ;  /* 0x000000b50d00720c */ /* 0x000fc40003f86270 */
[----:B------:R-:W-:Y:S02]  /*7190*/  FSEL R164, R164, -INF , !P5 ;  /* 0xff800000a4a47808 */ /* 0x000fe40006800000 */
[----:B------:R-:W-:Y:S02]  /*71a0*/  FMNMX3.FTZ R15, R15, R214, R212, !PT ;  /* 0x000000d60f0f7276 */ /* 0x000fe400078100d4 */
[-C--:B------:R-:W-:Y:S02]  /*71b0*/  ISETP.GE.AND P5, PT, R11, R181.reuse, PT ;  /* 0x000000b50b00720c */ /* 0x080fe40003fa6270 */
[----:B------:R-:W-:Y:S02]  /*71c0*/  FMNMX3.FTZ R11, R5, R186, R178, !PT ;  /* 0x000000ba050b7276 */ /* 0x000fe400078100b2 */
[----:B------:R-:W-:Y:S02]  /*71d0*/  FSEL R136, R136, -INF , !P4 ;  /* 0xff80000088887808 */ /* 0x000fe40006000000 */
[----:B------:R-:W-:-:S02]  /*71e0*/  ISETP.GE.AND P4, PT, R9, R181, PT ;  /* 0x000000b50900720c */ /* 0x000fc40003f86270 */
[----:B------:R-:W-:Y:S02]  /*71f0*/  FMNMX3.FTZ R15, R15, R206, R198, !PT ;  /* 0x000000ce0f0f7276 */ /* 0x000fe400078100c6 */
[----:B------:R-:W-:Y:S02]  /*7200*/  FMNMX3.FTZ R11, R11, R142, R140, !PT ;  /* 0x0000008e0b0b7276 */ /* 0x000fe4000781008c */
[----:B------:R-:W-:Y:S02]  /*7210*/  FSEL R196, R196, -INF , !P5 ;  /* 0xff800000c4c47808 */ /* 0x000fe40006800000 */
[----:B------:R-:W-:Y:S02]  /*7220*/  FSEL R188, R188, -INF , !P4 ;  /* 0xff800000bcbc7808 */ /* 0x000fe40006000000 */
[----:B------:R-:W-:Y:S02]  /*7230*/  FMNMX3.FTZ R15, R15, R170, R168, !PT ;  /* 0x000000aa0f0f7276 */ /* 0x000fe400078100a8 */
[----:B------:R-:W-:-:S02]  /*7240*/  ISETP.GE.AND P5, PT, R8, R181, PT ;  /* 0x000000b50800720c */ /* 0x000fc40003fa6270 */
[-C--:B------:R-:W-:Y:S02]  /*7250*/  ISETP.GE.AND P4, PT, R7, R181.reuse, PT ;  /* 0x000000b50700720c */ /* 0x080fe40003f86270 */
[----:B------:R-:W-:Y:S02]  /*7260*/  FMNMX3.FTZ R11, R11, R138, R136, !PT ;  /* 0x0000008a0b0b7276 */ /* 0x000fe40007810088 */
[----:B------:R-:W-:Y:S02]  /*7270*/  FMNMX3.FTZ R5, R15, R166, R164, !PT ;  /* 0x000000a60f057276 */ /* 0x000fe400078100a4 */
[----:B------:R-:W-:Y:S02]  /*7280*/  FSEL R162, R162, -INF , !P5 ;  /* 0xff800000a2a27808 */ /* 0x000fe40006800000 */
[----:B------:R-:W-:Y:S01]  /*7290*/  FSEL R160, R160, -INF , !P4 ;  /* 0xff800000a0a07808 */ /* 0x000fe20006000000 */
[----:B------:R-:W1:Y:S01]  /*72a0*/  SHFL.BFLY PT, R8, R5, 0x2, 0x1f ;  /* 0x0c401f0005087f89 */ /* 0x000e6200000e0000 */
[----:B------:R-:W-:-:S02]  /*72b0*/  ISETP.GE.AND P5, PT, R4, R181, PT ;  /* 0x000000b50400720c */ /* 0x000fc40003fa6270 */
[----:B------:R-:W-:Y:S02]  /*72c0*/  ISETP.GE.AND P4, PT, R134, R181, PT ;  /* 0x000000b58600720c */ /* 0x000fe40003f86270 */
[----:B------:R-:W-:Y:S02]  /*72d0*/  FMNMX3.FTZ R11, R11, R196, R188, !PT ;  /* 0x000000c40b0b7276 */ /* 0x000fe400078100bc */
[----:B------:R-:W-:Y:S02]  /*72e0*/  FSEL R158, R158, -INF , !P5 ;  /* 0xff8000009e9e7808 */ /* 0x000fe40006800000 */
[----:B------:R-:W-:Y:S02]  /*72f0*/  FSEL R156, R156, -INF , !P4 ;  /* 0xff8000009c9c7808 */ /* 0x000fe40006000000 */
[----:B------:R-:W-:Y:S02]  /*7300*/  FMNMX3.FTZ R7, R11, R162, R160, !PT ;  /* 0x000000a20b077276 */ /* 0x000fe400078100a0 */
[----:B------:R-:W-:-:S02]  /*7310*/  LEA R180, R133, UR5, 0x1 ;  /* 0x0000000585b47c11 */ /* 0x000fc4000f8e08ff */
[----:B------:R-:W-:Y:S02]  /*7320*/  FMNMX3.FTZ R7, R7, R158, R156, !PT ;  /* 0x0000009e07077276 */ /* 0x000fe4000781009c */
[----:B------:R-:W-:Y:S02]  /*7330*/  IADD3 R154, PT, PT, R180, 0x12040, RZ ;  /* 0x00012040b49a7810 */ /* 0x000fe40007ffe0ff */
[----:B------:R-:W-:Y:S01]  /*7340*/  SEL R153, R190, 0xffffffe0, !P6 ;  /* 0xffffffe0be997807 */ /* 0x000fe20007000000 */
[----:B------:R-:W2:Y:S03]  /*7350*/  SHFL.BFLY PT, R4, R7, 0x2, 0x1f ;  /* 0x0c401f0007047f89 */ /* 0x000ea600000e0000 */
[----:B------:R-:W-:Y:S02]  /*7360*/  IADD3 R157, PT, PT, R153, R180, RZ ;  /* 0x000000b4999d7210 */ /* 0x000fe40007ffe0ff */
[----:B-1----:R-:W-:-:S05]  /*7370*/  FMNMX.FTZ R8, R5, R8, !PT ;  /* 0x0000000805087209 */ /* 0x002fca0007810000 */
[----:B------:R-:W1:Y:S01]  /*7380*/  SHFL.BFLY PT, R185, R8, 0x1, 0x1f ;  /* 0x0c201f0008b97f89 */ /* 0x000e6200000e0000 */
[----:B--2---:R-:W-:-:S05]  /*7390*/  FMNMX.FTZ R5, R7, R4, !PT ;  /* 0x0000000407057209 */ /* 0x004fca0007810000 */
[----:B------:R-:W2:Y:S01]  /*73a0*/  SHFL.BFLY PT, R184, R5, 0x1, 0x1f ;  /* 0x0c201f0005b87f89 */ /* 0x000ea200000e0000 */
[----:B-1----:R-:W-:-:S04]  /*73b0*/  FMNMX.FTZ R185, R8, R185, !PT ;  /* 0x000000b908b97209 */ /* 0x002fc80007810000 */
[C---:B------:R-:W-:Y:S01]  /*73c0*/  FSETP.NEU.FTZ.AND P5, PT, R185.reuse, -INF , PT ;  /* 0xff800000b900780b */ /* 0x040fe20003fbd000 */
[----:B---3--:R-:W-:-:S05]  /*73d0*/  FMUL.FTZ R159, R185, UR7 ;  /* 0x00000007b99f7c20 */ /* 0x008fca0008410000 */
[----:B------:R-:W-:-:S05]  /*73e0*/  FSEL R159, R159, RZ, P5 ;  /* 0x000000ff9f9f7208 */ /* 0x000fca0002800000 */
[--C-:B------:R-:W-:Y:S01]  /*73f0*/  FFMA.FTZ R152, R16, UR7, -R159.reuse ;  /* 0x0000000710987c23 */ /* 0x100fe2000801089f */
[----:B------:R-:W-:Y:S01]  /*7400*/  IADD3 R16, PT, PT, R180, 0x12000, RZ ;  /* 0x00012000b4107810 */ /* 0x000fe20007ffe0ff */
[--C-:B------:R-:W-:Y:S01]  /*7410*/  FFMA.FTZ R147, R14, UR7, -R159.reuse ;  /* 0x000000070e937c23 */ /* 0x100fe2000801089f */
[--C-:B------:R-:W-:Y:S01]  /*7420*/  FFMA.FTZ R146, R20, UR7, -R159.reuse ;  /* 0x0000000714927c23 */ /* 0x100fe2000801089f */
[----:B--2---:R-:W-:Y:S01]  /*7430*/  FMNMX.FTZ R184, R5, R184, !PT ;  /* 0x000000b805b87209 */ /* 0x004fe20007810000 */
[--C-:B------:R-:W-:Y:S01]  /*7440*/  FFMA.FTZ R145, R18, UR7, -R159.reuse ;  /* 0x0000000712917c23 */ /* 0x100fe2000801089f */
[----:B------:R-:W-:Y:S01]  /*7450*/  @P0 IADD3 R154, PT, PT, R16, -0x40, RZ ;  /* 0xffffffc0109a0810 */ /* 0x000fe20007ffe0ff */
[----:B------:R-:W-:Y:S01]  /*7460*/  MUFU.EX2 R152, R152 ;  /* 0x0000009800987308 */ /* 0x000fe20000000800 */
[C---:B------:R-:W-:Y:S01]  /*7470*/  FSETP.NEU.FTZ.AND P4, PT, R184.reuse, -INF , PT ;  /* 0xff800000b800780b */ /* 0x040fe20003f9d000 */
[----:B------:R-:W-:Y:S01]  /*7480*/  FMUL.FTZ R155, R184, UR7 ;  /* 0x00000007b89b7c20 */ /* 0x000fe20008410000 */
[----:B------:R-:W-:Y:S01]  /*7490*/  FSEL R5, R185, RZ, P5 ;  /* 0x000000ffb9057208 */ /* 0x000fe20002800000 */
[----:B------:R-:W1:Y:S01]  /*74a0*/  LDSM.16.MT88.4 R28, [R154] ;  /* 0x000000009a1c783b */ /* 0x000e620000004200 */
[----:B------:R-:W-:Y:S01]  /*74b0*/  IADD3 R153, PT, PT, R153, R154, RZ ;  /* 0x0000009a99997210 */ /* 0x000fe20007ffe0ff */
[----:B------:R-:W-:Y:S01]  /*74c0*/  FFMA.FTZ R161, R218, UR7, -R159 ;  /* 0x00000007daa17c23 */ /* 0x000fe2000801089f */
[----:B------:R-:W-:Y:S01]  /*74d0*/  FSEL R155, R155, RZ, P4 ;  /* 0x000000ff9b9b7208 */ /* 0x000fe20002000000 */
[----:B------:R-:W-:Y:S01]  /*74e0*/  FADD.FTZ R4, R132, -R5 ;  /* 0x8000000584047221 */ /* 0x000fe20000010000 */
[----:B------:R-:W2:Y:S01]  /*74f0*/  MUFU.EX2 R147, R147 ;  /* 0x0000009300937308 */ /* 0x000ea20000000800 */
[--C-:B------:R-:W-:Y:S01]  /*7500*/  FFMA.FTZ R172, R172, UR7, -R159.reuse ;  /* 0x00000007acac7c23 */ /* 0x100fe2000801089f */
[----:B------:R-:W-:Y:S01]  /*7510*/  FFMA.FTZ R163, R216, UR7, -R159 ;  /* 0x00000007d8a37c23 */ /* 0x000fe2000801089f */
[--C-:B------:R-:W-:Y:S01]  /*7520*/  FFMA.FTZ R149, R6, UR7, -R155.reuse ;  /* 0x0000000706957c23 */ /* 0x100fe2000801089b */
[----:B------:R-:W-:Y:S01]  /*7530*/  FSEL R6, R184, RZ, P4 ;  /* 0x000000ffb8067208 */ /* 0x000fe20002000000 */
[----:B------:R-:W-:Y:S01]  /*7540*/  FMUL.FTZ R151, R4, UR7 ;  /* 0x0000000704977c20 */ /* 0x000fe20008410000 */
[--C-:B------:R-:W-:Y:S01]  /*7550*/  FFMA.FTZ R150, R10, UR7, -R155.reuse ;  /* 0x000000070a967c23 */ /* 0x100fe2000801089b */
[--C-:B------:R-:W-:Y:S01]  /*7560*/  FFMA.FTZ R144, R12, UR7, -R155.reuse ;  /* 0x000000070c907c23 */ /* 0x100fe2000801089b */
[--C-:B------:R-:W-:Y:S01]  /*7570*/  FFMA.FTZ R148, R22, UR7, -R155.reuse ;  /* 0x0000000716947c23 */ /* 0x100fe2000801089b */
[----:B------:R-:W-:Y:S01]  /*7580*/  FADD.FTZ R3, R3, -R6 ;  /* 0x8000000603037221 */ /* 0x000fe20000010000 */
[----:B------:R-:W-:Y:S01]  /*7590*/  MUFU.EX2 R146, R146 ;  /* 0x0000009200927308 */ /* 0x000fe20000000800 */
[----:B------:R-:W-:Y:S01]  /*75a0*/  LDSM.16.MT88.4 R20, [R157+0x12000] ;  /* 0x012000009d14783b */ /* 0x000fe20000004200 */
[----:B------:R-:W-:Y:S01]  /*75b0*/  FFMA.FTZ R165, R186, UR7, -R155 ;  /* 0x00000007baa57c23 */ /* 0x000fe2000801089b */
[----:B------:R-:W-:Y:S01]  /*75c0*/  FMUL.FTZ R3, R3, UR7 ;  /* 0x0000000703037c20 */ /* 0x000fe20008410000 */
[----:B------:R-:W-:Y:S01]  /*75d0*/  FFMA.FTZ R174, R174, UR7, -R159 ;  /* 0x00000007aeae7c23 */ /* 0x000fe2000801089f */
[----:B------:R-:W-:Y:S01]  /*75e0*/  LDSM.16.MT88.4 R12, [R180+0x12000] ;  /* 0x01200000b40c783b */ /* 0x000fe20000004200 */
[--C-:B------:R-:W-:Y:S01]  /*75f0*/  FFMA.FTZ R178, R178, UR7, -R155.reuse ;  /* 0x00000007b2b27c23 */ /* 0x100fe2000801089b */
[----:B--2---:R-:W-:Y:S01]  /*7600*/  F2FP.F16.F32.PACK_AB R4, R147, R152 ;  /* 0x000000989304723e */ /* 0x004fe200000000ff */
[----:B------:R-:W2:Y:S01]  /*7610*/  MUFU.EX2 R151, R151 ;  /* 0x0000009700977308 */ /* 0x000ea20000000800 */
[--C-:B------:R-:W-:Y:S01]  /*7620*/  FFMA.FTZ R186, R142, UR7, -R155.reuse ;  /* 0x000000078eba7c23 */ /* 0x100fe2000801089b */
[----:B------:R-:W-:Y:S01]  /*7630*/  FFMA.FTZ R167, R140, UR7, -R155 ;  /* 0x000000078ca77c23 */ /* 0x000fe2000801089b */
[----:B------:R-:W-:Y:S01]  /*7640*/  LDSM.16.MT88.4 R132, [R180+0x12800] ;  /* 0x01280000b484783b */ /* 0x000fe20000004200 */
[--C-:B------:R-:W-:Y:S01]  /*7650*/  FFMA.FTZ R171, R206, UR7, -R159.reuse ;  /* 0x00000007ceab7c23 */ /* 0x100fe2000801089f */
[--C-:B------:R-:W-:Y:S01]  /*7660*/  FFMA.FTZ R169, R214, UR7, -R159.reuse ;  /* 0x00000007d6a97c23 */ /* 0x100fe2000801089f */
[--C-:B------:R-:W-:Y:S01]  /*7670*/  FFMA.FTZ R212, R212, UR7, -R159.reuse ;  /* 0x00000007d4d47c23 */ /* 0x100fe2000801089f */
[----:B------:R-:W-:Y:S01]  /*7680*/  LDSM.16.MT88.4 R140, [R154+0x4800] ;  /* 0x004800009a8c783b */ /* 0x000fe20000004200 */
[----:B------:R-:W3:Y:S01]  /*7690*/  MUFU.EX2 R3, R3 ;  /* 0x0000000300037308 */ /* 0x000ee20000000800 */
[----:B------:R-:W-:Y:S01]  /*76a0*/  FFMA.FTZ R198, R198, UR7, -R159 ;  /* 0x00000007c6c67c23 */ /* 0x000fe2000801089f */
[--C-:B------:R-:W-:Y:S01]  /*76b0*/  FFMA.FTZ R173, R138, UR7, -R155.reuse ;  /* 0x000000078aad7c23 */ /* 0x100fe2000801089b */
[--C-:B------:R-:W-:Y:S01]  /*76c0*/  FFMA.FTZ R206, R136, UR7, -R155.reuse ;  /* 0x0000000788ce7c23 */ /* 0x100fe2000801089b */
[--C-:B------:R-:W-:Y:S01]  /*76d0*/  FFMA.FTZ R175, R196, UR7, -R155.reuse ;  /* 0x00000007c4af7c23 */ /* 0x100fe2000801089b */
[----:B------:R-:W-:Y:S01]  /*76e0*/  FFMA.FTZ R188, R188, UR7, -R155 ;  /* 0x00000007bcbc7c23 */ /* 0x000fe2000801089b */
[----:B------:R-:W-:Y:S01]  /*76f0*/  LDSM.16.MT88.4 R136, [R180+0x13000] ;  /* 0x01300000b488783b */ /* 0x000fe20000004200 */
[--C-:B------:R-:W-:Y:S01]  /*7700*/  FFMA.FTZ R170, R170, UR7, -R159.reuse ;  /* 0x00000007aaaa7c23 */ /* 0x100fe2000801089f */
[----:B------:R-:W4:Y:S01]  /*7710*/  MUFU.EX2 R145, R145 ;  /* 0x0000009100917308 */ /* 0x000f220000000800 */
[-C--:B--2---:R-:W-:Y:S01]  /*7720*/  FMUL.FTZ R32, R104, R151.reuse ;  /* 0x0000009768207220 */ /* 0x084fe20000410000 */
[-C--:B------:R-:W-:Y:S01]  /*7730*/  FMUL.FTZ R33, R105, R151.reuse ;  /* 0x0000009769217220 */ /* 0x080fe20000410000 */
[-C--:B------:R-:W-:Y:S01]  /*7740*/  FMUL.FTZ R24, R112, R151.reuse ;  /* 0x0000009770187220 */ /* 0x080fe20000410000 */
[-C--:B------:R-:W-:Y:S01]  /*7750*/  FMUL.FTZ R25, R113, R151.reuse ;  /* 0x0000009771197220 */ /* 0x080fe20000410000 */
[-C--:B------:R-:W-:Y:S01]  /*7760*/  FMUL.FTZ R108, R108, R151.reuse ;  /* 0x000000976c6c7220 */ /* 0x080fe20000410000 */
[-C--:B------:R-:W-:Y:S01]  /*7770*/  FMUL.FTZ R109, R109, R151.reuse ;  /* 0x000000976d6d7220 */ /* 0x080fe20000410000 */
[----:B------:R-:W-:Y:S01]  /*7780*/  FMUL.FTZ R44, R44, R151 ;  /* 0x000000972c2c7220 */ /* 0x000fe20000410000 */
[----:B------:R-:W-:Y:S01]  /*7790*/  MUFU.EX2 R150, R150 ;  /* 0x0000009600967308 */ /* 0x000fe20000000800 */
[-C--:B---3--:R-:W-:Y:S01]  /*77a0*/  FMUL.FTZ R34, R106, R3.reuse ;  /* 0x000000036a227220 */ /* 0x088fe20000410000 */
[-C--:B------:R-:W-:Y:S01]  /*77b0*/  FMUL.FTZ R35, R107, R3.reuse ;  /* 0x000000036b237220 */ /* 0x080fe20000410000 */
[-C--:B------:R-:W-:Y:S01]  /*77c0*/  FMUL.FTZ R26, R114, R3.reuse ;  /* 0x00000003721a7220 */ /* 0x080fe20000410000 */
[-C--:B------:R-:W-:Y:S01]  /*77d0*/  FMUL.FTZ R27, R115, R3.reuse ;  /* 0x00000003731b7220 */ /* 0x080fe20000410000 */
[----:B------:R-:W2:Y:S01]  /*77e0*/  LDSM.16.MT88.4 R104, [R157+0x14000] ;  /* 0x014000009d68783b */ /* 0x000ea20000004200 */
[-C--:B------:R-:W-:Y:S01]  /*77f0*/  FMUL.FTZ R110, R110, R3.reuse ;  /* 0x000000036e6e7220 */ /* 0x080fe20000410000 */
[----:B------:R-:W-:Y:S01]  /*7800*/  FMUL.FTZ R111, R111, R3 ;  /* 0x000000036f6f7220 */ /* 0x000fe20000410000 */
[----:B------:R-:W3:Y:S01]  /*7810*/  MUFU.EX2 R144, R144 ;  /* 0x0000009000907308 */ /* 0x000ee20000000800 */
[----:B----4-:R-:W-:Y:S01]  /*7820*/  F2FP.F16.F32.PACK_AB R6, R145, R146 ;  /* 0x000000929106723e */ /* 0x010fe200000000ff */
[----:B------:R-:W4:Y:S01]  /*7830*/  LDSM.16.MT88.4 R112, [R154+0x2000] ;  /* 0x002000009a70783b */ /* 0x000f220000004200 */
[----:B------:R-:W-:Y:S01]  /*7840*/  FMUL.FTZ R45, R45, R151 ;  /* 0x000000972d2d7220 */ /* 0x000fe20000410000 */
[-C--:B------:R-:W-:Y:S01]  /*7850*/  FMUL.FTZ R46, R46, R3.reuse ;  /* 0x000000032e2e7220 */ /* 0x080fe20000410000 */
[----:B------:R-:W-:Y:S01]  /*7860*/  FMUL.FTZ R47, R47, R3 ;  /* 0x000000032f2f7220 */ /* 0x000fe20000410000 */
[-C--:B------:R-:W-:Y:S01]  /*7870*/  FMUL.FTZ R48, R48, R151.reuse ;  /* 0x0000009730307220 */ /* 0x080fe20000410000 */
[----:B------:R-:W-:Y:S01]  /*7880*/  FMUL.FTZ R49, R49, R151 ;  /* 0x0000009731317220 */ /* 0x000fe20000410000 */
[----:B------:R-:W-:Y:S01]  /*7890*/  MUFU.EX2 R148, R148 ;  /* 0x0000009400947308 */ /* 0x000fe20000000800 */
[-C--:B------:R-:W-:Y:S01]  /*78a0*/  FMUL.FTZ R50, R50, R3.reuse ;  /* 0x0000000332327220 */ /* 0x080fe20000410000 */
[----:B------:R-:W-:Y:S01]  /*78b0*/  FMUL.FTZ R51, R51, R3 ;  /* 0x0000000333337220 */ /* 0x000fe20000410000 */
[-C--:B------:R-:W-:Y:S01]  /*78c0*/  FMUL.FTZ R52, R52, R151.reuse ;  /* 0x0000009734347220 */ /* 0x080fe20000410000 */
[----:B------:R-:W-:Y:S01]  /*78d0*/  FMUL.FTZ R53, R53, R151 ;  /* 0x0000009735357220 */ /* 0x000fe20000410000 */
[-C--:B------:R-:W-:Y:S01]  /*78e0*/  FMUL.FTZ R54, R54, R3.reuse ;  /* 0x0000000336367220 */ /* 0x080fe20000410000 */
[----:B------:R-:W-:Y:S01]  /*78f0*/  FMUL.FTZ R55, R55, R3 ;  /* 0x0000000337377220 */ /* 0x000fe20000410000 */
[-C--:B------:R-:W-:Y:S01]  /*7900*/  FMUL.FTZ R56, R56, R151.reuse ;  /* 0x0000009738387220 */ /* 0x080fe20000410000 */
[----:B------:R-:W5:Y:S01]  /*7910*/  MUFU.EX2 R149, R149 ;  /* 0x0000009500957308 */ /* 0x000f620000000800 */
[----:B---3--:R-:W-:Y:S01]  /*7920*/  F2FP.F16.F32.PACK_AB R5, R144, R150 ;  /* 0x000000969005723e */ /* 0x008fe200000000ff */
[----:B------:R-:W-:Y:S01]  /*7930*/  FMUL.FTZ R57, R57, R151 ;  /* 0x0000009739397220 */ /* 0x000fe20000410000 */
[-C--:B------:R-:W-:Y:S01]  /*7940*/  FMUL.FTZ R58, R58, R3.reuse ;  /* 0x000000033a3a7220 */ /* 0x080fe20000410000 */
        /* <DEDUP_REMOVED lines=13> */
[----:B-----5:R-:W-:Y:S01]  /*7a20*/  F2FP.F16.F32.PACK_AB R7, R149, R148 ;  /* 0x000000949507723e */ /* 0x020fe200000000ff */
[-C--:B------:R-:W-:Y:S01]  /*7a30*/  FMUL.FTZ R116, R116, R151.reuse ;  /* 0x0000009774747220 */ /* 0x080fe20000410000 */
[----:B------:R-:W-:Y:S01]  /*7a40*/  FMUL.FTZ R117, R117, R151 ;  /* 0x0000009775757220 */ /* 0x000fe20000410000 */
[-C--:B------:R-:W-:Y:S01]  /*7a50*/  FMUL.FTZ R118, R118, R3.reuse ;  /* 0x0000000376767220 */ /* 0x080fe20000410000 */
[----:B------:R-:W-:Y:S01]  /*7a60*/  FMUL.FTZ R119, R119, R3 ;  /* 0x0000000377777220 */ /* 0x000fe20000410000 */
[----:B------:R-:W-:Y:S01]  /*7a70*/  LDSM.16.MT88.4 R120, [R153] ;  /* 0x000000009978783b */ /* 0x000fe20000004200 */
        /* <DEDUP_REMOVED lines=10> */
[----:B------:R-:W1:Y:S01]  /*7b20*/  LDSM.16.MT88.4 R108, [R153+0x2000] ;  /* 0x00200000996c783b */ /* 0x000e620000004200 */
[-C--:B------:R-:W-:Y:S01]  /*7b30*/  FMUL.FTZ R100, R100, R151.reuse ;  /* 0x0000009764647220 */ /* 0x080fe20000410000 */
[----:B------:R-:W-:Y:S01]  /*7b40*/  FMUL.FTZ R101, R101, R151 ;  /* 0x0000009765657220 */ /* 0x000fe20000410000 */
[-C--:B------:R-:W-:Y:S01]  /*7b50*/  FMUL.FTZ R102, R102, R3.reuse ;  /* 0x0000000366667220 */ /* 0x080fe20000410000 */
[----:B------:R-:W-:Y:S01]  /*7b60*/  FMUL.FTZ R103, R103, R3 ;  /* 0x0000000367677220 */ /* 0x000fe20000410000 */
[-C--:B------:R-:W-:Y:S01]  /*7b70*/  FMUL.FTZ R76, R76, R151.reuse ;  /* 0x000000974c4c7220 */ /* 0x080fe20000410000 */
[----:B------:R-:W-:Y:S01]  /*7b80*/  FMUL.FTZ R77, R77, R151 ;  /* 0x000000974d4d7220 */ /* 0x000fe20000410000 */
[C---:B--2---:R-:W-:Y:S01]  /*7b90*/  HMMA.16816.F32 R44, R4.reuse, R104, R44 ;  /* 0x00000068042c723c */ /* 0x044fe2000000182c */
[-C--:B------:R-:W-:Y:S01]  /*7ba0*/  FMUL.FTZ R78, R78, R3.reuse ;  /* 0x000000034e4e7220 */ /* 0x080fe20000410000 */
[----:B------:R-:W-:Y:S01]  /*7bb0*/  FMUL.FTZ R79, R79, R3 ;  /* 0x000000034f4f7220 */ /* 0x000fe20000410000 */
[-C--:B------:R-:W-:Y:S01]  /*7bc0*/  FMUL.FTZ R80, R80, R151.reuse ;  /* 0x0000009750507220 */ /* 0x080fe20000410000 */
[----:B------:R-:W-:Y:S01]  /*7bd0*/  FMUL.FTZ R81, R81, R151 ;  /* 0x0000009751517220 */ /* 0x000fe20000410000 */
[-C--:B------:R-:W-:Y:S01]  /*7be0*/  FMUL.FTZ R82, R82, R3.reuse ;  /* 0x0000000352527220 */ /* 0x080fe20000410000 */
[----:B------:R-:W-:Y:S01]  /*7bf0*/  FMUL.FTZ R83, R83, R3 ;  /* 0x0000000353537220 */ /* 0x000fe20000410000 */
[-C--:B------:R-:W-:Y:S01]  /*7c00*/  FMUL.FTZ R84, R84, R151.reuse ;  /* 0x0000009754547220 */ /* 0x080fe20000410000 */
[C---:B------:R-:W-:Y:S01]  /*7c10*/  HMMA.16816.F32 R48, R4.reuse, R106, R48 ;  /* 0x0000006a0430723c */ /* 0x040fe20000001830 */
[----:B------:R-:W2:Y:S01]  /*7c20*/  LDSM.16.MT88.4 R104, [R180+0x16000] ;  /* 0x01600000b468783b */ /* 0x000ea20000004200 */
[----:B------:R-:W-:Y:S01]  /*7c30*/  FMUL.FTZ R85, R85, R151 ;  /* 0x0000009755557220 */ /* 0x000fe20000410000 */
[-C--:B------:R-:W-:Y:S01]  /*7c40*/  FMUL.FTZ R86, R86, R3.reuse ;  /* 0x0000000356567220 */ /* 0x080fe20000410000 */
[----:B------:R-:W-:Y:S01]  /*7c50*/  FMUL.FTZ R87, R87, R3 ;  /* 0x0000000357577220 */ /* 0x000fe20000410000 */
[-C--:B------:R-:W-:Y:S01]  /*7c60*/  FMUL.FTZ R88, R88, R151.reuse ;  /* 0x0000009758587220 */ /* 0x080fe20000410000 */
[----:B------:R-:W-:Y:S01]  /*7c70*/  FMUL.FTZ R89, R89, R151 ;  /* 0x0000009759597220 */ /* 0x000fe20000410000 */
[-C--:B------:R-:W-:Y:S01]  /*7c80*/  FMUL.FTZ R90, R90, R3.reuse ;  /* 0x000000035a5a7220 */ /* 0x080fe20000410000 */
[C---:B----4-:R-:W-:Y:S01]  /*7c90*/  HMMA.16816.F32 R52, R4.reuse, R112, R52 ;  /* 0x000000700434723c */ /* 0x050fe20000001834 */
        /* <DEDUP_REMOVED lines=8> */
[----:B------:R-:W3:Y:S01]  /*7d20*/  LDSM.16.MT88.4 R112, [R157+0x16000] ;  /* 0x016000009d70783b */ /* 0x000ee20000004200 */
[-C--:B------:R-:W-:Y:S01]  /*7d30*/  FMUL.FTZ R42, R42, R3.reuse ;  /* 0x000000032a2a7220 */ /* 0x080fe20000410000 */
[----:B------:R-:W-:Y:S01]  /*7d40*/  FMUL.FTZ R43, R43, R3 ;  /* 0x000000032b2b7220 */ /* 0x000fe20000410000 */
[----:B------:R-:W-:Y:S01]  /*7d50*/  MUFU.EX2 R161, R161 ;  /* 0x000000a100a17308 */ /* 0x000fe20000000800 */
[-C--:B------:R-:W-:Y:S01]  /*7d60*/  FMUL.FTZ R8, R128, R151.reuse ;  /* 0x0000009780087220 */ /* 0x080fe20000410000 */
[----:B------:R-:W-:Y:S01]  /*7d70*/  FMUL.FTZ R9, R129, R151 ;  /* 0x0000009781097220 */ /* 0x000fe20000410000 */
[-C--:B------:R-:W-:Y:S01]  /*7d80*/  FMUL.FTZ R10, R130, R3.reuse ;  /* 0x00000003820a7220 */ /* 0x080fe20000410000 */
[C---:B------:R-:W-:Y:S01]  /*7d90*/  HMMA.16816.F32 R16, R4.reuse, R20, R16 ;  /* 0x000000140410723c */ /* 0x040fe20000001810 */
[----:B------:R-:W-:Y:S01]  /*7da0*/  FMUL.FTZ R11, R131, R3 ;  /* 0x00000003830b7220 */ /* 0x000fe20000410000 */
[-C--:B------:R-:W-:Y:S01]  /*7db0*/  FMUL.FTZ R124, R124, R151.reuse ;  /* 0x000000977c7c7220 */ /* 0x080fe20000410000 */
[----:B------:R-:W-:Y:S01]  /*7dc0*/  FMUL.FTZ R125, R125, R151 ;  /* 0x000000977d7d7220 */ /* 0x000fe20000410000 */
[----:B------:R-:W4:Y:S01]  /*7dd0*/  MUFU.EX2 R172, R172 ;  /* 0x000000ac00ac7308 */ /* 0x000f220000000800 */
[-C--:B------:R-:W-:Y:S01]  /*7de0*/  FMUL.FTZ R126, R126, R3.reuse ;  /* 0x000000037e7e7220 */ /* 0x080fe20000410000 */
[----:B------:R-:W-:Y:S01]  /*7df0*/  FMUL.FTZ R127, R127, R3 ;  /* 0x000000037f7f7220 */ /* 0x000fe20000410000 */
[-C--:B------:R-:W-:Y:S01]  /*7e00*/  FMUL.FTZ R92, R92, R151.reuse ;  /* 0x000000975c5c7220 */ /* 0x080fe20000410000 */
[C---:B-1----:R-:W-:Y:S01]  /*7e10*/  HMMA.16816.F32 R60, R4.reuse, R108, R60 ;  /* 0x0000006c043c723c */ /* 0x042fe2000000183c */
[----:B------:R-:W-:Y:S01]  /*7e20*/  FMUL.FTZ R93, R93, R151 ;  /* 0x000000975d5d7220 */ /* 0x000fe20000410000 */
[-C--:B------:R-:W-:Y:S01]  /*7e30*/  FMUL.FTZ R94, R94, R3.reuse ;  /* 0x000000035e5e7220 */ /* 0x080fe20000410000 */
[----:B------:R-:W-:Y:S01]  /*7e40*/  FMUL.FTZ R95, R95, R3 ;  /* 0x000000035f5f7220 */ /* 0x000fe20000410000 */
[----:B------:R-:W-:Y:S01]  /*7e50*/  MUFU.EX2 R163, R163 ;  /* 0x000000a300a37308 */ /* 0x000fe20000000800 */
[-C--:B------:R-:W-:Y:S01]  /*7e60*/  FMUL.FTZ R96, R96, R151.reuse ;  /* 0x0000009760607220 */ /* 0x080fe20000410000 */
[----:B------:R-:W-:Y:S01]  /*7e70*/  FMUL.FTZ R97, R97, R151 ;  /* 0x0000009761617220 */ /* 0x000fe20000410000 */
[-C--:B------:R-:W-:Y:S01]  /*7e80*/  FMUL.FTZ R98, R98, R3.reuse ;  /* 0x0000000362627220 */ /* 0x080fe20000410000 */
[C---:B------:R-:W-:Y:S01]  /*7e90*/  HMMA.16816.F32 R64, R4.reuse, R110, R64 ;  /* 0x0000006e0440723c */ /* 0x040fe20000001840 */
[----:B------:R-:W1:Y:S01]  /*7ea0*/  LDSM.16.MT88.4 R108, [R154+0x4000] ;  /* 0x004000009a6c783b */ /* 0x000e620000004200 */
[----:B------:R-:W-:Y:S01]  /*7eb0*/  FMUL.FTZ R99, R99, R3 ;  /* 0x0000000363637220 */ /* 0x000fe20000410000 */
[--C-:B------:R-:W-:Y:S01]  /*7ec0*/  FFMA.FTZ R177, R168, UR7, -R159.reuse ;  /* 0x00000007a8b17c23 */ /* 0x100fe2000801089f */
[----:B------:R-:W-:Y:S01]  /*7ed0*/  MUFU.EX2 R174, R174 ;  /* 0x000000ae00ae7308 */ /* 0x000fe20000000800 */
[----:B------:R-:W-:Y:S01]  /*7ee0*/  LDSM.16.MT88.4 R128, [R154+0x800] ;  /* 0x000800009a80783b */ /* 0x000fe20000004200 */
[----:B------:R-:W-:Y:S01]  /*7ef0*/  FFMA.FTZ R166, R166, UR7, -R159 ;  /* 0x00000007a6a67c23 */ /* 0x000fe2000801089f */
[--C-:B------:R-:W-:Y:S01]  /*7f00*/  FFMA.FTZ R162, R162, UR7, -R155.reuse ;  /* 0x00000007a2a27c23 */ /* 0x100fe2000801089b */
[C---:B------:R-:W-:Y:S01]  /*7f10*/  HMMA.16816.F32 R20, R4.reuse, R22, R116 ;  /* 0x000000160414723c */ /* 0x040fe20000001874 */
[----:B------:R-:W5:Y:S01]  /*7f20*/  LDSM.16.MT88.4 R116, [R180+0x14000] ;  /* 0x01400000b474783b */ /* 0x000f620000004200 */
[--C-:B------:R-:W-:Y:S01]  /*7f30*/  FFMA.FTZ R179, R160, UR7, -R155.reuse ;  /* 0x00000007a0b37c23 */ /* 0x100fe2000801089b */
[----:B------:R-:W-:Y:S01]  /*7f40*/  FFMA.FTZ R158, R158, UR7, -R155 ;  /* 0x000000079e9e7c23 */ /* 0x000fe2000801089b */
[----:B------:R-:W-:Y:S01]  /*7f50*/  MUFU.EX2 R165, R165 ;  /* 0x000000a500a57308 */ /* 0x000fe20000000800 */
[----:B------:R-:W-:Y:S01]  /*7f60*/  FFMA.FTZ R159, R164, UR7, -R159 ;  /* 0x00000007a49f7c23 */ /* 0x000fe2000801089f */
[----:B------:R-:W-:Y:S01]  /*7f70*/  FFMA.FTZ R155, R156, UR7, -R155 ;  /* 0x000000079c9b7c23 */ /* 0x000fe2000801089b */
[----:B------:R-:W-:Y:S01]  /*7f80*/  FFMA.FTZ R152, R213, R151, R152 ;  /* 0x00000097d5987223 */ /* 0x000fe20000010098 */
[----:B--2---:R-:W-:Y:S01]  /*7f90*/  HMMA.16816.F32 R68, R4, R104, R68 ;  /* 0x000000680444723c */ /* 0x004fe20000001844 */
[----:B------:R-:W-:-:S02]  /*7fa0*/  FFMA.FTZ R3, R211, R3, R150 ;  /* 0x00000003d3037223 */ /* 0x000fc40000010096 */
[----:B------:R-:W-:Y:S01]  /*7fb0*/  FADD.FTZ R147, R147, R152 ;  /* 0x0000009893937221 */ /* 0x000fe20000010000 */
[----:B------:R-:W2:Y:S01]  /*7fc0*/  MUFU.EX2 R178, R178 ;  /* 0x000000b200b27308 */ /* 0x000ea20000000800 */
[----:B------:R-:W-:Y:S02]  /*7fd0*/  FADD.FTZ R3, R144, R3 ;  /* 0x0000000390037221 */ /* 0x000fe40000010000 */
[----:B------:R-:W-:Y:S01]  /*7fe0*/  FADD.FTZ R146, R146, R147 ;  /* 0x0000009392927221 */ /* 0x000fe20000010000 */
[----:B------:R-:W-:Y:S01]  /*7ff0*/  HMMA.16816.F32 R72, R4, R106, R72 ;  /* 0x0000006a0448723c */ /* 0x000fe20000001848 */
[----:B------:R-:W4:Y:S01]  /*8000*/  LDSM.16.MT88.4 R104, [R153+0x4000] ;  /* 0x004000009968783b */ /* 0x000f220000004200 */
[----:B------:R-:W-:Y:S01]  /*8010*/  FADD.FTZ R148, R148, R3 ;  /* 0x0000000394947221 */ /* 0x000fe20000010000 */
[----:B------:R-:W-:Y:S01]  /*8020*/  FADD.FTZ R146, R145, R146 ;  /* 0x0000009291927221 */ /* 0x000fe20000010000 */
[----:B------:R-:W-:Y:S01]  /*8030*/  MUFU.EX2 R186, R186 ;  /* 0x000000ba00ba7308 */ /* 0x000fe20000000800 */
[----:B------:R-:W-:Y:S01]  /*8040*/  MOV R3, R184 ;  /* 0x000000b800037202 */ /* 0x000fe20000000f00 */
[----:B------:R-:W-:-:S02]  /*8050*/  FADD.FTZ R148, R149, R148 ;  /* 0x0000009495947221 */ /* 0x000fc40000010000 */
[C---:B------:R-:W-:Y:S04]  /*8060*/  HMMA.16816.F32 R32, R4.reuse, R120, R32 ;  /* 0x000000780420723c */ /* 0x040fe80000001820 */
[----:B------:R-:W2:Y:S04]  /*8070*/  MUFU.EX2 R167, R167 ;  /* 0x000000a700a77308 */ /* 0x000ea80000000800 */
[C---:B------:R-:W-:Y:S01]  /*8080*/  HMMA.16816.F32 R100, R4.reuse, R122, R100 ;  /* 0x0000007a0464723c */ /* 0x040fe20000001864 */
[----:B------:R-:W-:Y:S03]  /*8090*/  LDSM.16.MT88.4 R120, [R180+0x14800] ;  /* 0x01480000b478783b */ /* 0x000fe60000004200 */
[----:B------:R-:W-:Y:S04]  /*80a0*/  MUFU.EX2 R169, R169 ;  /* 0x000000a900a97308 */ /* 0x000fe80000000800 */
[C---:B---3--:R-:W-:Y:S04]  /*80b0*/  HMMA.16816.F32 R76, R4.reuse, R112, R76 ;  /* 0x00000070044c723c */ /* 0x048fe8000000184c */
[----:B------:R-:W3:Y:S04]  /*80c0*/  MUFU.EX2 R212, R212 ;  /* 0x000000d400d47308 */ /* 0x000ee80000000800 */
[C---:B------:R-:W-:Y:S01]  /*80d0*/  HMMA.16816.F32 R80, R4.reuse, R114, R80 ;  /* 0x000000720450723c */ /* 0x040fe20000001850 */
[----:B------:R-:W3:Y:S03]  /*80e0*/  LDSM.16.MT88.4 R112, [R157+0x12800] ;  /* 0x012800009d70783b */ /* 0x000ee60000004200 */
[----:B------:R-:W-:Y:S04]  /*80f0*/  MUFU.EX2 R171, R171 ;  /* 0x000000ab00ab7308 */ /* 0x000fe80000000800 */
[C---:B-1----:R-:W-:Y:S04]  /*8100*/  HMMA.16816.F32 R84, R4.reuse, R108, R84 ;  /* 0x0000006c0454723c */ /* 0x042fe80000001854 */
[----:B------:R-:W-:Y:S04]  /*8110*/  MUFU.EX2 R198, R198 ;  /* 0x000000c600c67308 */ /* 0x000fe80000000800 */
[C---:B------:R-:W-:Y:S01]  /*8120*/  HMMA.16816.F32 R88, R4.reuse, R110, R88 ;  /* 0x0000006e0458723c */ /* 0x040fe20000001858 */
[----:B------:R-:W1:Y:S03]  /*8130*/  LDSM.16.MT88.4 R108, [R154+0x2800] ;  /* 0x002800009a6c783b */ /* 0x000e660000004200 */
[----:B------:R-:W-:Y:S04]  /*8140*/  MUFU.EX2 R173, R173 ;  /* 0x000000ad00ad7308 */ /* 0x000fe80000000800 */
[C---:B-----5:R-:W-:Y:S04]  /*8150*/  HMMA.16816.F32 R36, R4.reuse, R116, R36 ;  /* 0x000000740424723c */ /* 0x060fe80000001824 */
[----:B------:R-:W5:Y:S04]  /*8160*/  MUFU.EX2 R206, R206 ;  /* 0x000000ce00ce7308 */ /* 0x000f680000000800 */
[C---:B------:R-:W-:Y:S01]  /*8170*/  HMMA.16816.F32 R40, R4.reuse, R118, R40 ;  /* 0x000000760428723c */ /* 0x040fe20000001828 */
[----:B------:R-:W5:Y:S03]  /*8180*/  LDSM.16.MT88.4 R116, [R157+0x14800] ;  /* 0x014800009d74783b */ /* 0x000f660000004200 */
[----:B------:R-:W-:Y:S04]  /*8190*/  MUFU.EX2 R175, R175 ;  /* 0x000000af00af7308 */ /* 0x000fe80000000800 */
[C---:B------:R-:W-:Y:S04]  /*81a0*/  HMMA.16816.F32 R8, R4.reuse, R12, R8 ;  /* 0x0000000c0408723c */ /* 0x040fe80000001808 */
[----:B------:R-:W5:Y:S04]  /*81b0*/  MUFU.EX2 R188, R188 ;  /* 0x000000bc00bc7308 */ /* 0x000f680000000800 */
[C---:B------:R-:W-:Y:S01]  /*81c0*/  HMMA.16816.F32 R12, R4.reuse, R14, R124 ;  /* 0x0000000e040c723c */ /* 0x040fe2000000187c */
[----:B------:R-:W5:Y:S03]  /*81d0*/  LDSM.16.MT88.4 R124, [R153+0x800] ;  /* 0x00080000997c783b */ /* 0x000f660000004200 */
[----:B------:R-:W-:Y:S04]  /*81e0*/  MUFU.EX2 R170, R170 ;  /* 0x000000aa00aa7308 */ /* 0x000fe80000000800 */
[C---:B----4-:R-:W-:Y:S04]  /*81f0*/  HMMA.16816.F32 R92, R4.reuse, R104, R92 ;  /* 0x00000068045c723c */ /* 0x050fe8000000185c */
[----:B------:R-:W4:Y:S04]  /*8200*/  MUFU.EX2 R177, R177 ;  /* 0x000000b100b17308 */ /* 0x000f280000000800 */
[----:B------:R-:W-:Y:S01]  /*8210*/  HMMA.16816.F32 R4, R4, R106, R96 ;  /* 0x0000006a0404723c */ /* 0x000fe20000001860 */
[----:B------:R-:W-:Y:S01]  /*8220*/  F2FP.F16.F32.PACK_AB R96, R172, R161 ;  /* 0x000000a1ac60723e */ /* 0x000fe200000000ff */
[----:B------:R-:W4:Y:S01]  /*8230*/  LDSM.16.MT88.4 R104, [R153+0x2800] ;  /* 0x002800009968783b */ /* 0x000f220000004200 */
[----:B--2---:R-:W-:Y:S01]  /*8240*/  F2FP.F16.F32.PACK_AB R97, R178, R165 ;  /* 0x000000a5b261723e */ /* 0x004fe200000000ff */
[----:B------:R-:W-:Y:S01]  /*8250*/  MUFU.EX2 R166, R166 ;  /* 0x000000a600a67308 */ /* 0x000fe20000000800 */
        /* <DEDUP_REMOVED lines=11> */
[----:B------:R-:W-:Y:S01]  /*8310*/  MUFU.EX2 R162, R162 ;  /* 0x000000a200a27308 */ /* 0x000fe20000000800 */
[----:B------:R-:W-:Y:S01]  /*8320*/  FADD.FTZ R186, R167, R186 ;  /* 0x000000baa7ba7221 */ /* 0x000fe20000010000 */
[C---:B------:R-:W-:Y:S01]  /*8330*/  HMMA.16816.F32 R20, R96.reuse, R114, R20 ;  /* 0x000000726014723c */ /* 0x040fe20000001814 */
[----:B------:R-:W2:Y:S05]  /*8340*/  LDSM.16.MT88.4 R112, [R180+0x16800] ;  /* 0x01680000b470783b */ /* 0x000eaa0000004200 */
[----:B------:R-:W3:Y:S02]  /*8350*/  MUFU.EX2 R179, R179 ;  /* 0x000000b300b37308 */ /* 0x000ee40000000800 */
[C---:B------:R-:W-:Y:S06]  /*8360*/  HMMA.16816.F32 R36, R96.reuse, R120, R36 ;  /* 0x000000786024723c */ /* 0x040fec0000001824 */
[----:B------:R-:W-:Y:S02]  /*8370*/  MUFU.EX2 R158, R158 ;  /* 0x0000009e009e7308 */ /* 0x000fe40000000800 */
[C---:B------:R-:W-:Y:S01]  /*8380*/  HMMA.16816.F32 R40, R96.reuse, R122, R40 ;  /* 0x0000007a6028723c */ /* 0x040fe20000001828 */
[----:B------:R-:W3:Y:S05]  /*8390*/  LDSM.16.MT88.4 R120, [R157+0x16800] ;  /* 0x016800009d78783b */ /* 0x000eea0000004200 */
[----:B------:R-:W3:Y:S02]  /*83a0*/  MUFU.EX2 R155, R155 ;  /* 0x0000009b009b7308 */ /* 0x000ee40000000800 */
[C---:B-1----:R-:W-:Y:S08]  /*83b0*/  HMMA.16816.F32 R52, R96.reuse, R108, R52 ;  /* 0x0000006c6034723c */ /* 0x042ff00000001834 */
[C---:B------:R-:W-:Y:S01]  /*83c0*/  HMMA.16816.F32 R56, R96.reuse, R110, R56 ;  /* 0x0000006e6038723c */ /* 0x040fe20000001838 */
[----:B------:R-:W1:Y:S07]  /*83d0*/  LDSM.16.MT88.4 R108, [R153+0x4800] ;  /* 0x00480000996c783b */ /* 0x000e6e0000004200 */
[C---:B-----5:R-:W-:Y:S08]  /*83e0*/  HMMA.16816.F32 R44, R96.reuse, R116, R44 ;  /* 0x00000074602c723c */ /* 0x060ff0000000182c */
[C---:B------:R-:W-:Y:S01]  /*83f0*/  HMMA.16816.F32 R48, R96.reuse, R118, R48 ;  /* 0x000000766030723c */ /* 0x040fe20000001830 */
[----:B------:R-:W5:Y:S07]  /*8400*/  LDSM.16.MT88.4 R116, [R180+0x15000] ;  /* 0x01500000b474783b */ /* 0x000f6e0000004200 */
        /* <DEDUP_REMOVED lines=9> */
[C---:B----4-:R-:W-:Y:S08]  /*84a0*/  HMMA.16816.F32 R60, R96.reuse, R104, R60 ;  /* 0x00000068603c723c */ /* 0x050ff0000000183c */
[C---:B------:R-:W-:Y:S01]  /*84b0*/  HMMA.16816.F32 R64, R96.reuse, R106, R64 ;  /* 0x0000006a6040723c */ /* 0x040fe20000001840 */
[----:B------:R-:W4:Y:S07]  /*84c0*/  LDSM.16.MT88.4 R104, [R157+0x15000] ;  /* 0x015000009d68783b */ /* 0x000f2e0000004200 */
[C---:B--2---:R-:W-:Y:S08]  /*84d0*/  HMMA.16816.F32 R68, R96.reuse, R112, R68 ;  /* 0x000000706044723c */ /* 0x044ff00000001844 */
[C---:B------:R-:W-:Y:S01]  /*84e0*/  HMMA.16816.F32 R72, R96.reuse, R114, R72 ;  /* 0x000000726048723c */ /* 0x040fe20000001848 */
[----:B------:R-:W-:Y:S07]  /*84f0*/  LDSM.16.MT88.4 R112, [R153+0x3000] ;  /* 0x003000009970783b */ /* 0x000fee0000004200 */
[C---:B---3--:R-:W-:Y:S08]  /*8500*/  HMMA.16816.F32 R76, R96.reuse, R120, R76 ;  /* 0x00000078604c723c */ /* 0x048ff0000000184c */
[C---:B------:R-:W-:Y:S01]  /*8510*/  HMMA.16816.F32 R80, R96.reuse, R122, R80 ;  /* 0x0000007a6050723c */ /* 0x040fe20000001850 */
[----:B------:R-:W2:Y:S07]  /*8520*/  LDSM.16.MT88.4 R120, [R154+0x3000] ;  /* 0x003000009a78783b */ /* 0x000eae0000004200 */
        /* <DEDUP_REMOVED lines=15> */
[----:B-----5:R-:W-:Y:S01]  /*8620*/  HMMA.16816.F32 R36, R96, R116, R36 ;  /* 0x000000746024723c */ /* 0x020fe20000001824 */
[----:B------:R-:W-:Y:S01]  /*8630*/  FADD.FTZ R175, R175, R206 ;  /* 0x000000ceafaf7221 */ /* 0x000fe20000010000 */
[----:B------:R-:W-:-:S03]  /*8640*/  FADD.FTZ R171, R198, R171 ;  /* 0x000000abc6ab7221 */ /* 0x000fc60000010000 */
[----:B------:R-:W-:-:S03]  /*8650*/  FADD.FTZ R175, R188, R175 ;  /* 0x000000afbcaf7221 */ /* 0x000fc60000010000 */
[C---:B------:R-:W-:Y:S01]  /*8660*/  HMMA.16816.F32 R40, R96.reuse, R118, R40 ;  /* 0x000000766028723c */ /* 0x040fe20000001828 */
[----:B------:R-:W1:Y:S07]  /*8670*/  LDSM.16.MT88.4 R116, [R157+0x17000] ;  /* 0x017000009d74783b */ /* 0x000e6e0000004200 */
[C---:B----4-:R-:W-:Y:S08]  /*8680*/  HMMA.16816.F32 R44, R96.reuse, R104, R44 ;  /* 0x00000068602c723c */ /* 0x050ff0000000182c */
[C---:B------:R-:W-:Y:S01]  /*8690*/  HMMA.16816.F32 R48, R96.reuse, R106, R48 ;  /* 0x0000006a6030723c */ /* 0x040fe20000001830 */
[----:B------:R-:W3:Y:S07]  /*86a0*/  LDSM.16.MT88.4 R104, [R154+0x5000] ;  /* 0x005000009a68783b */ /* 0x000eee0000004200 */
[C---:B--2---:R-:W-:Y:S08]  /*86b0*/  HMMA.16816.F32 R52, R96.reuse, R120, R52 ;  /* 0x000000786034723c */ /* 0x044ff00000001834 */
[C---:B------:R-:W-:Y:S01]  /*86c0*/  HMMA.16816.F32 R56, R96.reuse, R122, R56 ;  /* 0x0000007a6038723c */ /* 0x040fe20000001838 */
[----:B------:R-:W2:Y:S07]  /*86d0*/  LDSM.16.MT88.4 R120, [R153+0x5000] ;  /* 0x005000009978783b */ /* 0x000eae0000004200 */
[C---:B------:R-:W-:Y:S08]  /*86e0*/  HMMA.16816.F32 R24, R96.reuse, R128, R24 ;  /* 0x000000806018723c */ /* 0x040ff00000001818 */
[C---:B------:R-:W-:Y:S01]  /*86f0*/  HMMA.16816.F32 R28, R96.reuse, R130, R28 ;  /* 0x00000082601c723c */ /* 0x040fe2000000181c */
[----:B------:R-:W-:Y:S07]  /*8700*/  LDSM.16.MT88.4 R128, [R154+0x3800] ;  /* 0x003800009a80783b */ /* 0x000fee0000004200 */
[C---:B-1----:R-:W-:Y:S08]  /*8710*/  HMMA.16816.F32 R76, R96.reuse, R116, R76 ;  /* 0x00000074604c723c */ /* 0x042ff0000000184c */
[C---:B------:R-:W-:Y:S01]  /*8720*/  HMMA.16816.F32 R80, R96.reuse, R118, R80 ;  /* 0x000000766050723c */ /* 0x040fe20000001850 */
[----:B------:R-:W1:Y:S07]  /*8730*/  LDSM.16.MT88.4 R116, [R157+0x13800] ;  /* 0x013800009d74783b */ /* 0x000e6e0000004200 */
        /* <DEDUP_REMOVED lines=15> */
[C---:B---3--:R-:W-:Y:S08]  /*8830*/  HMMA.16816.F32 R84, R96.reuse, R104, R84 ;  /* 0x000000686054723c */ /* 0x048ff00000001854 */
[C---:B------:R-:W-:Y:S01]  /*8840*/  HMMA.16816.F32 R88, R96.reuse, R106, R88 ;  /* 0x0000006a6058723c */ /* 0x040fe20000001858 */
[----:B------:R-:W3:Y:S07]  /*8850*/  LDSM.16.MT88.4 R104, [R154+0x5800] ;  /* 0x005800009a68783b */ /* 0x000eee0000004200 */
[C---:B--2---:R-:W-:Y:S08]  /*8860*/  HMMA.16816.F32 R92, R96.reuse, R120, R92 ;  /* 0x00000078605c723c */ /* 0x044ff0000000185c */
        /* <DEDUP_REMOVED lines=11> */
[----:B-1----:R-:W-:Y:S01]  /*8920*/  HMMA.16816.F32 R120, R96, R116, R16 ;  /* 0x000000746078723c */ /* 0x002fe20000001810 */
[----:B------:R-:W1:Y:S01]  /*8930*/  LDSM.16.MT88.4 R16, [R153+0x3800] ;  /* 0x003800009910783b */ /* 0x000e620000004200 */
[----:B------:R-:W-:Y:S01]  /*8940*/  FADD.FTZ R213, R159, R166 ;  /* 0x000000a69fd57221 */ /* 0x000fe20000010000 */
[----:B------:R-:W-:-:S05]  /*8950*/  FADD.FTZ R211, R155, R158 ;  /* 0x0000009e9bd37221 */ /* 0x000fca0000010000 */
[C---:B------:R-:W-:Y:S08]  /*8960*/  HMMA.16816.F32 R52, R96.reuse, R128, R52 ;  /* 0x000000806034723c */ /* 0x040ff00000001834 */
[C---:B------:R-:W-:Y:S08]  /*8970*/  HMMA.16816.F32 R56, R96.reuse, R130, R56 ;  /* 0x000000826038723c */ /* 0x040ff00000001838 */
[C---:B------:R-:W-:Y:S01]  /*8980*/  HMMA.16816.F32 R116, R96.reuse, R118, R20 ;  /* 0x000000766074723c */ /* 0x040fe20000001814 */
[----:B------:R-:W2:Y:S07]  /*8990*/  LDSM.16.MT88.4 R20, [R180+0x17800] ;  /* 0x01780000b414783b */ /* 0x000eae0000004200 */
[C---:B----4-:R-:W-:Y:S01]  /*89a0*/  HMMA.16816.F32 R128, R96.reuse, R124, R8 ;  /* 0x0000007c6080723c */ /* 0x050fe20000001808 */
[----:B------:R-:W4:Y:S07]  /*89b0*/  LDSM.16.MT88.4 R8, [R153+0x5800] ;  /* 0x005800009908783b */ /* 0x000f2e0000004200 */
[C---:B-----5:R-:W-:Y:S08]  /*89c0*/  HMMA.16816.F32 R76, R96.reuse, R112, R76 ;  /* 0x00000070604c723c */ /* 0x060ff0000000184c */
[C---:B------:R-:W-:Y:S08]  /*89d0*/  HMMA.16816.F32 R80, R96.reuse, R114, R80 ;  /* 0x000000726050723c */ /* 0x040ff00000001850 */
[C---:B------:R-:W-:Y:S08]  /*89e0*/  HMMA.16816.F32 R112, R96.reuse, R108, R24 ;  /* 0x0000006c6070723c */ /* 0x040ff00000001818 */
[C---:B---3--:R-:W-:Y:S08]  /*89f0*/  HMMA.16816.F32 R84, R96.reuse, R104, R84 ;  /* 0x000000686054723c */ /* 0x048ff00000001854 */
[C---:B------:R-:W-:Y:S08]  /*8a00*/  HMMA.16816.F32 R88, R96.reuse, R106, R88 ;  /* 0x0000006a6058723c */ /* 0x040ff00000001858 */
[C---:B------:R-:W-:Y:S08]  /*8a10*/  HMMA.16816.F32 R44, R96.reuse, R140, R44 ;  /* 0x0000008c602c723c */ /* 0x040ff0000000182c */
[C---:B------:R-:W-:Y:S08]  /*8a20*/  HMMA.16816.F32 R48, R96.reuse, R142, R48 ;  /* 0x0000008e6030723c */ /* 0x040ff00000001830 */
[C---:B------:R-:W-:Y:S08]  /*8a30*/  HMMA.16816.F32 R108, R96.reuse, R110, R28 ;  /* 0x0000006e606c723c */ /* 0x040ff0000000181c */
[C---:B------:R-:W-:Y:S08]  /*8a40*/  HMMA.16816.F32 R124, R96.reuse, R126, R12 ;  /* 0x0000007e607c723c */ /* 0x040ff0000000180c */
[C---:B------:R-:W-:Y:S08]  /*8a50*/  HMMA.16816.F32 R104, R96.reuse, R136, R32 ;  /* 0x000000886068723c */ /* 0x040ff00000001820 */
[C---:B------:R-:W-:Y:S08]  /*8a60*/  HMMA.16816.F32 R100, R96.reuse, R138, R100 ;  /* 0x0000008a6064723c */ /* 0x040ff00000001864 */
[----:B------:R-:W-:Y:S01]  /*8a70*/  HMMA.16816.F32 R36, R96, R132, R36 ;  /* 0x000000846024723c */ /* 0x000fe20000001824 */
[----:B------:R-:W-:-:S07]  /*8a80*/  MOV R132, R185 ;  /* 0x000000b900847202 */ /* 0x000fce0000000f00 */
[C---:B------:R-:W-:Y:S08]  /*8a90*/  HMMA.16816.F32 R40, R96.reuse, R134, R40 ;  /* 0x000000866028723c */ /* 0x040ff00000001828 */
[C---:B-1----:R-:W-:Y:S08]  /*8aa0*/  HMMA.16816.F32 R60, R96.reuse, R16, R60 ;  /* 0x00000010603c723c */ /* 0x042ff0000000183c */
[C---:B------:R-:W-:Y:S08]  /*8ab0*/  HMMA.16816.F32 R64, R96.reuse, R18, R64 ;  /* 0x000000126040723c */ /* 0x040ff00000001840 */
[C---:B--2---:R-:W-:Y:S08]  /*8ac0*/  HMMA.16816.F32 R68, R96.reuse, R20, R68 ;  /* 0x000000146044723c */ /* 0x044ff00000001844 */
[C---:B------:R-:W-:Y:S08]  /*8ad0*/  HMMA.16816.F32 R72, R96.reuse, R22, R72 ;  /* 0x000000166048723c */ /* 0x040ff00000001848 */
[C---:B----4-:R-:W-:Y:S08]  /*8ae0*/  HMMA.16816.F32 R92, R96.reuse, R8, R92 ;  /* 0x00000008605c723c */ /* 0x050ff0000000185c */
        /* <DEDUP_REMOVED lines=17> */
[-C--:B------:R-:W-:Y:S01]  /*8c00*/  LEA R14, P5, R8, R201.reuse, 0x7 ;  /* 0x000000c9080e7211 */ /* 0x080fe200078a38ff */
        /* <DEDUP_REMOVED lines=8> */
[----:B------:R-:W1:Y:S01]  /*8c90*/  LDCU UR4, c[0x0][0x50c] ;  /* 0x0000a180ff0477ac */ /* 0x000e620008000800 */
[----:B------:R-:W-:-:S02]  /*8ca0*/  LOP3.LUT R6, R6, R0, R7, 0xf6, !PT ;  /* 0x0000000006067212 */ /* 0x000fc400078ef607 */
[----:B------:R-:W-:Y:S01]  /*8cb0*/  LEA.HI.X R13, R4, R200, R3, 0x1, P4 ;  /* 0x000000c8040d7211 */ /* 0x000fe200020f0c03 */
[----:B------:R-:W-:Y:S01]  /*8cc0*/  VIADD R3, R183, UR5 ;  /* 0x00000005b7037c36 */ /* 0x000fe20008000000 */
[----:B------:R-:W-:Y:S01]  /*8cd0*/  LEA R197, R6, UR5, 0x1 ;  /* 0x0000000506c57c11 */ /* 0x000fe2000f8e08ff */
[----:B------:R-:W-:Y:S01]  /*8ce0*/  UISETP.NE.AND UP0, UPT, UR19, 0x3, UPT ;  /* 0x000000031300788c */ /* 0x000fe2000bf05270 */
        /* <DEDUP_REMOVED lines=44> */
[----:B------:R-:W1:Y:S04]  /*8fb0*/  LDSM.16.M88.4 R148, [R186+0xc800] ;  /* 0x00c80000ba94783b */ /* 0x000e680000000200 */
[----:B------:R-:W1:Y:S04]  /*8fc0*/  LDSM.16.M88.4 R20, [R186+0xd000] ;  /* 0x00d00000ba14783b */ /* 0x000e680000000200 */
[----:B--2---:R-:W2:Y:S04]  /*8fd0*/  LDSM.16.M88.4 R12, [R186+0xd800] ;  /* 0x00d80000ba0c783b */ /* 0x004ea80000000200 */
[----:B------:R-:W-:Y:S01]  /*8fe0*/  LDSM.16.M88.4 R16, [R188] ;  /* 0x00000000bc10783b */ /* 0x000fe20000000200 */
[C---:B---3--:R-:W-:Y:S03]  /*8ff0*/  HMMA.16816.F32 R144, R8.reuse, R140, RZ ;  /* 0x0000008c0890723c */ /* 0x048fe600000018ff */
[----:B------:R-:W3:Y:S04]  /*9000*/  LDSM.16.M88.4 R4, [R3+0xc000] ;  /* 0x00c000000304783b */ /* 0x000ee80000000200 */
[----:B------:R-:W3:Y:S01]  /*9010*/  LDSM.16.M88.4 R152, [R3+0xc800] ;  /* 0x00c800000398783b */ /* 0x000ee20000000200 */
[C---:B----4-:R-:W-:Y:S03]  /*9020*/  HMMA.16816.F32 R136, R8.reuse, R132, RZ ;  /* 0x000000840888723c */ /* 0x050fe600000018ff */
[----:B------:R-:W-:Y:S04]  /*9030*/  LDSM.16.M88.4 R172, [R189] ;  /* 0x00000000bdac783b */ /* 0x000fe80000000200 */
[----:B------:R-:W-:Y:S01]  /*9040*/  LDSM.16.M88.4 R176, [R187+0xd800] ;  /* 0x00d80000bbb0783b */ /* 0x000fe20000000200 */
[C---:B------:R-:W-:Y:S03]  /*9050*/  HMMA.16816.F32 R140, R8.reuse, R142, RZ ;  /* 0x0000008e088c723c */ /* 0x040fe600000018ff */
[----:B------:R-:W-:Y:S04]  /*9060*/  LDSM.16.M88.4 R164, [R197+0x4000] ;  /* 0x00400000c5a4783b */ /* 0x000fe80000000200 */
[----:B------:R-:W0:Y:S01]  /*9070*/  LDGDEPBAR ;  /* 0x00000000000079af */ /* 0x000e220000000000 */
[C---:B------:R-:W-:Y:S08]  /*9080*/  HMMA.16816.F32 R132, R8.reuse, R134, RZ ;  /* 0x000000860884723c */ /* 0x040ff000000018ff */
[C---:B-----5:R-:W-:Y:S08]  /*9090*/  HMMA.16816.F32 R32, R8.reuse, R28, RZ ;  /* 0x0000001c0820723c */ /* 0x060ff000000018ff */
[C---:B------:R-:W-:Y:S08]  /*90a0*/  HMMA.16816.F32 R28, R8.reuse, R30, RZ ;  /* 0x0000001e081c723c */ /* 0x040ff000000018ff */
[C---:B-1----:R-:W-:Y:S08]  /*90b0*/  HMMA.16816.F32 R24, R8.reuse, R160, RZ ;  /* 0x000000a00818723c */ /* 0x042ff000000018ff */
[----:B------:R-:W-:Y:S01]  /*90c0*/  HMMA.16816.F32 R8, R8, R162, RZ ;  /* 0x000000a20808723c */ /* 0x000fe200000018ff */
[----:B------:R-:W-:Y:S07]  /*90d0*/  LDSM.16.M88.4 R160, [R183+UR5+0xe000] ;  /* 0x00e00005b7a0783b */ /* 0x000fee0008000200 */
[C---:B------:R-:W-:Y:S08]  /*90e0*/  HMMA.16816.F32 R144, R168.reuse, R156, R144 ;  /* 0x0000009ca890723c */ /* 0x040ff00000001890 */
[C---:B------:R-:W-:Y:S01]  /*90f0*/  HMMA.16816.F32 R140, R168.reuse, R158, R140 ;  /* 0x0000009ea88c723c */ /* 0x040fe2000000188c */
[----:B------:R-:W-:Y:S07]  /*9100*/  LDSM.16.M88.4 R156, [R183+UR5+0xe800] ;  /* 0x00e80005b79c783b */ /* 0x000fee0008000200 */
[C---:B------:R-:W-:Y:S08]  /*9110*/  HMMA.16816.F32 R136, R168.reuse, R148, R136 ;  /* 0x00000094a888723c */ /* 0x040ff00000001888 */
[C---:B------:R-:W-:Y:S01]  /*9120*/  HMMA.16816.F32 R132, R168.reuse, R150, R132 ;  /* 0x00000096a884723c */ /* 0x040fe20000001884 */
[----:B------:R-:W1:Y:S07]  /*9130*/  LDSM.16.M88.4 R148, [R3+0xd000] ;  /* 0x00d000000394783b */ /* 0x000e6e0000000200 */
[C---:B------:R-:W-:Y:S08]  /*9140*/  HMMA.16816.F32 R32, R168.reuse, R20, R32 ;  /* 0x00000014a820723c */ /* 0x040ff00000001820 */
[C---:B------:R-:W-:Y:S01]  /*9150*/  HMMA.16816.F32 R28, R168.reuse, R22, R28 ;  /* 0x00000016a81c723c */ /* 0x040fe2000000181c */
[----:B------:R-:W4:Y:S07]  /*9160*/  LDSM.16.M88.4 R20, [R3+0xd800] ;  /* 0x00d800000314783b */ /* 0x000f2e0000000200 */
[C---:B--2---:R-:W-:Y:S08]  /*9170*/  HMMA.16816.F32 R24, R168.reuse, R12, R24 ;  /* 0x0000000ca818723c */ /* 0x044ff00000001818 */
[----:B------:R-:W-:Y:S01]  /*9180*/  HMMA.16816.F32 R168, R168, R14, R8 ;  /* 0x0000000ea8a8723c */ /* 0x000fe20000001808 */
[----:B------:R-:W2:Y:S04]  /*9190*/  LDSM.16.M88.4 R12, [R187+0xc000] ;  /* 0x00c00000bb0c783b */ /* 0x000ea80000000200 */
[----:B------:R-:W5:Y:S03]  /*91a0*/  LDSM.16.M88.4 R8, [R187+0xc800] ;  /* 0x00c80000bb08783b */ /* 0x000f660000000200 */
[C---:B---3--:R-:W-:Y:S08]  /*91b0*/  HMMA.16816.F32 R144, R16.reuse, R4, R144 ;  /* 0x000000041090723c */ /* 0x048ff00000001890 */
[C---:B------:R-:W-:Y:S01]  /*91c0*/  HMMA.16816.F32 R140, R16.reuse, R6, R140 ;  /* 0x00000006108c723c */ /* 0x040fe2000000188c */
[----:B------:R-:W3:Y:S07]  /*91d0*/  LDSM.16.M88.4 R4, [R187+0xd000] ;  /* 0x00d00000bb04783b */ /* 0x000eee0000000200 */
[C---:B------:R-:W-:Y:S08]  /*91e0*/  HMMA.16816.F32 R136, R16.reuse, R152, R136 ;  /* 0x000000981088723c */ /* 0x040ff00000001888 */
[C---:B------:R-:W-:Y:S01]  /*91f0*/  HMMA.16816.F32 R132, R16.reuse, R154, R132 ;  /* 0x0000009a1084723c */ /* 0x040fe20000001884 */
[----:B------:R-:W3:Y:S07]  /*9200*/  LDSM.16.M88.4 R152, [R183+UR5+0xf000] ;  /* 0x00f00005b798783b */ /* 0x000eee0008000200 */
[C---:B-1----:R-:W-:Y:S08]  /*9210*/  HMMA.16816.F32 R32, R16.reuse, R148, R32 ;  /* 0x000000941020723c */ /* 0x042ff00000001820 */
[C---:B------:R-:W-:Y:S01]  /*9220*/  HMMA.16816.F32 R28, R16.reuse, R150, R28 ;  /* 0x00000096101c723c */ /* 0x040fe2000000181c */
[----:B------:R-:W1:Y:S07]  /*9230*/  LDSM.16.M88.4 R148, [R183+UR5+0xf800] ;  /* 0x00f80005b794783b */ /* 0x000e6e0008000200 */
[C---:B----4-:R-:W-:Y:S08]  /*9240*/  HMMA.16816.F32 R24, R16.reuse, R20, R24 ;  /* 0x000000141018723c */ /* 0x050ff00000001818 */
[----:B------:R-:W-:Y:S01]  /*9250*/  HMMA.16816.F32 R168, R16, R22, R168 ;  /* 0x0000001610a8723c */ /* 0x000fe200000018a8 */
[----:B------:R-:W-:Y:S04]  /*9260*/  LDSM.16.M88.4 R20, [R195+0x4000] ;  /* 0x00400000c314783b */ /* 0x000fe80000000200 */
[----:B------:R-:W-:Y:S03]  /*9270*/  LDSM.16.M88.4 R16, [R186+0xe000] ;  /* 0x00e00000ba10783b */ /* 0x000fe60000000200 */
[C---:B--2---:R-:W-:Y:S08]  /*9280*/  HMMA.16816.F32 R144, R172.reuse, R12, R144 ;  /* 0x0000000cac90723c */ /* 0x044ff00000001890 */
[C---:B------:R-:W-:Y:S01]  /*9290*/  HMMA.16816.F32 R140, R172.reuse, R14, R140 ;  /* 0x0000000eac8c723c */ /* 0x040fe2000000188c */
[----:B------:R-:W2:Y:S07]  /*92a0*/  LDSM.16.M88.4 R12, [R186+0xe800] ;  /* 0x00e80000ba0c783b */ /* 0x000eae0000000200 */
[C---:B-----5:R-:W-:Y:S08]  /*92b0*/  HMMA.16816.F32 R136, R172.reuse, R8, R136 ;  /* 0x00000008ac88723c */ /* 0x060ff00000001888 */
[C---:B------:R-:W-:Y:S01]  /*92c0*/  HMMA.16816.F32 R132, R172.reuse, R10, R132 ;  /* 0x0000000aac84723c */ /* 0x040fe20000001884 */
[----:B------:R-:W4:Y:S07]  /*92d0*/  LDSM.16.M88.4 R8, [R186+0xf000] ;  /* 0x00f00000ba08783b */ /* 0x000f2e0000000200 */
[C---:B---3--:R-:W-:Y:S08]  /*92e0*/  HMMA.16816.F32 R32, R172.reuse, R4, R32 ;  /* 0x00000004ac20723c */ /* 0x048ff00000001820 */
[C---:B------:R-:W-:Y:S01]  /*92f0*/  HMMA.16816.F32 R28, R172.reuse, R6, R28 ;  /* 0x00000006ac1c723c */ /* 0x040fe2000000181c */
[----:B------:R-:W3:Y:S07]  /*9300*/  LDSM.16.M88.4 R4, [R186+0xf800] ;  /* 0x00f80000ba04783b */ /* 0x000eee0000000200 */
[C---:B------:R-:W-:Y:S08]  /*9310*/  HMMA.16816.F32 R24, R172.reuse, R176, R24 ;  /* 0x000000b0ac18723c */ /* 0x040ff00000001818 */
[----:B------:R-:W-:Y:S08]  /*9320*/  HMMA.16816.F32 R168, R172, R178, R168 ;  /* 0x000000b2aca8723c */ /* 0x000ff000000018a8 */
[C---:B------:R-:W-:Y:S08]  /*9330*/  HMMA.16816.F32 R144, R164.reuse, R160, R144 ;  /* 0x000000a0a490723c */ /* 0x040ff00000001890 */
[C---:B------:R-:W-:Y:S08]  /*9340*/  HMMA.16816.F32 R140, R164.reuse, R162, R140 ;  /* 0x000000a2a48c723c */ /* 0x040ff0000000188c */
[C---:B------:R-:W-:Y:S08]  /*9350*/  HMMA.16816.F32 R136, R164.reuse, R156, R136 ;  /* 0x0000009ca488723c */ /* 0x040ff00000001888 */
[C---:B------:R-:W-:Y:S08]  /*9360*/  HMMA.16816.F32 R132, R164.reuse, R158, R132 ;  /* 0x0000009ea484723c */ /* 0x040ff00000001884 */
[C---:B------:R-:W-:Y:S08]  /*9370*/  HMMA.16816.F32 R32, R164.reuse, R152, R32 ;  /* 0x00000098a420723c */ /* 0x040ff00000001820 */
[C---:B------:R-:W-:Y:S01]  /*9380*/  HMMA.16816.F32 R156, R164.reuse, R154, R28 ;  /* 0x0000009aa49c723c */ /* 0x040fe2000000181c */
[----:B------:R-:W-:Y:S04]  /*9390*/  LDSM.16.M88.4 R152, [R188+0x4000] ;  /* 0x00400000bc98783b */ /* 0x000fe80000000200 */
[----:B------:R-:W-:Y:S03]  /*93a0*/  LDSM.16.M88.4 R28, [R3+0xe000] ;  /* 0x00e00000031c783b */ /* 0x000fe60000000200 */
[C---:B-1----:R-:W-:Y:S01]  /*93b0*/  HMMA.16816.F32 R160, R164.reuse, R148, R24 ;  /* 0x00000094a4a0723c */ /* 0x042fe20000001818 */
[----:B------:R-:W1:Y:S07]  /*93c0*/  LDSM.16.M88.4 R24, [R3+0xe800] ;  /* 0x00e800000318783b */ /* 0x000e6e0000000200 */
[----:B------:R-:W-:Y:S01]  /*93d0*/  HMMA.16816.F32 R168, R164, R150, R168 ;  /* 0x00000096a4a8723c */ /* 0x000fe200000018a8 */
[----:B------:R-:W-:Y:S04]  /*93e0*/  LDSM.16.M88.4 R148, [R187+0xf000] ;  /* 0x00f00000bb94783b */ /* 0x000fe80000000200 */
[----:B------:R-:W-:Y:S03]  /*93f0*/  LDSM.16.M88.4 R164, [R187+0xf800] ;  /* 0x00f80000bba4783b */ /* 0x000fe60000000200 */
[C---:B--2---:R-:W-:Y:S08]  /*9400*/  HMMA.16816.F32 R136, R20.reuse, R12, R136 ;  /* 0x0000000c1488723c */ /* 0x044ff00000001888 */
[C---:B------:R-:W-:Y:S01]  /*9410*/  HMMA.16816.F32 R132, R20.reuse, R14, R132 ;  /* 0x0000000e1484723c */ /* 0x040fe20000001884 */
[----:B------:R-:W-:Y:S07]  /*9420*/  LDSM.16.M88.4 R12, [R189+0x4000] ;  /* 0x00400000bd0c783b */ /* 0x000fee0000000200 */
[C---:B----4-:R-:W-:Y:S08]  /*9430*/  HMMA.16816.F32 R32, R20.reuse, R8, R32 ;  /* 0x000000081420723c */ /* 0x050ff00000001820 */
[C---:B------:R-:W-:Y:S01]  /*9440*/  HMMA.16816.F32 R156, R20.reuse, R10, R156 ;  /* 0x0000000a149c723c */ /* 0x040fe2000000189c */
[----:B------:R-:W2:Y:S07]  /*9450*/  LDSM.16.M88.4 R8, [R3+0xf000] ;  /* 0x00f000000308783b */ /* 0x000eae0000000200 */
[C---:B---3--:R-:W-:Y:S08]  /*9460*/  HMMA.16816.F32 R160, R20.reuse, R4, R160 ;  /* 0x0000000414a0723c */ /* 0x048ff000000018a0 */
[C---:B------:R-:W-:Y:S01]  /*9470*/  HMMA.16816.F32 R168, R20.reuse, R6, R168 ;  /* 0x0000000614a8723c */ /* 0x040fe200000018a8 */
[----:B------:R-:W3:Y:S07]  /*9480*/  LDSM.16.M88.4 R4, [R187+0xe000] ;  /* 0x00e00000bb04783b */ /* 0x000eee0000000200 */
[C---:B------:R-:W-:Y:S08]  /*9490*/  HMMA.16816.F32 R144, R20.reuse, R16, R144 ;  /* 0x000000101490723c */ /* 0x040ff00000001890 */
[----:B------:R-:W-:Y:S01]  /*94a0*/  HMMA.16816.F32 R140, R20, R18, R140 ;  /* 0x00000012148c723c */ /* 0x000fe2000000188c */
[----:B------:R-:W4:Y:S04]  /*94b0*/  LDSM.16.M88.4 R20, [R3+0xf800] ;  /* 0x00f800000314783b */ /* 0x000f280000000200 */
[----:B------:R-:W5:Y:S03]  /*94c0*/  LDSM.16.M88.4 R16, [R187+0xe800] ;  /* 0x00e80000bb10783b */ /* 0x000f660000000200 */
[C---:B-1----:R-:W-:Y:S08]  /*94d0*/  HMMA.16816.F32 R136, R152.reuse, R24, R136 ;  /* 0x000000189888723c */ /* 0x042ff00000001888 */
[C---:B------:R-:W-:Y:S08]  /*94e0*/  HMMA.16816.F32 R144, R152.reuse, R28, R144 ;  /* 0x0000001c9890723c */ /* 0x040ff00000001890 */
[C---:B------:R-:W-:Y:S01]  /*94f0*/  HMMA.16816.F32 R140, R152.reuse, R30, R140 ;  /* 0x0000001e988c723c */ /* 0x040fe2000000188c */
[----:B------:R-:W-:Y:S07]  /*9500*/  LDSM.16.M88.4 R28, [R197+0x8000] ;  /* 0x00800000c51c783b */ /* 0x000fee0000000200 */
[C---:B------:R-:W-:Y:S01]  /*9510*/  HMMA.16816.F32 R132, R152.reuse, R26, R132 ;  /* 0x0000001a9884723c */ /* 0x040fe20000001884 */
[----:B------:R-:W1:Y:S07]  /*9520*/  LDSM.16.M88.4 R24, [R183+UR5+0x10000] ;  /* 0x01000005b718783b */ /* 0x000e6e0008000200 */
[C---:B--2---:R-:W-:Y:S08]  /*9530*/  HMMA.16816.F32 R32, R152.reuse, R8, R32 ;  /* 0x000000089820723c */ /* 0x044ff00000001820 */
[----:B------:R-:W-:Y:S01]  /*9540*/  HMMA.16816.F32 R156, R152, R10, R156 ;  /* 0x0000000a989c723c */ /* 0x000fe2000000189c */
[----:B------:R-:W-:Y:S07]  /*9550*/  LDSM.16.M88.4 R8, [R186+0x10000] ;  /* 0x01000000ba08783b */ /* 0x000fee0000000200 */
[C---:B---3--:R-:W-:Y:S01]  /*9560*/  HMMA.16816.F32 R172, R12.reuse, R4, R144 ;  /* 0x000000040cac723c */ /* 0x048fe20000001890 */
[----:B------:R-:W2:Y:S07]  /*9570*/  LDSM.16.M88.4 R144, [R195+0x8000] ;  /* 0x00800000c390783b */ /* 0x000eae0000000200 */
[----:B------:R-:W-:Y:S01]  /*9580*/  HMMA.16816.F32 R140, R12, R6, R140 ;  /* 0x000000060c8c723c */ /* 0x000fe2000000188c */
[----:B------:R-:W-:Y:S07]  /*9590*/  LDSM.16.M88.4 R4, [R3+0x10000] ;  /* 0x010000000304783b */ /* 0x000fee0000000200 */
[C---:B----4-:R-:W-:Y:S08]  /*95a0*/  HMMA.16816.F32 R160, R152.reuse, R20, R160 ;  /* 0x0000001498a0723c */ /* 0x050ff000000018a0 */
[----:B------:R-:W-:Y:S01]  /*95b0*/  HMMA.16816.F32 R168, R152, R22, R168 ;  /* 0x0000001698a8723c */ /* 0x000fe200000018a8 */
[----:B------:R-:W3:Y:S04]  /*95c0*/  LDSM.16.M88.4 R20, [R183+UR5+0x10800] ;  /* 0x01080005b714783b */ /* 0x000ee80008000200 */
[----:B------:R-:W-:Y:S03]  /*95d0*/  LDSM.16.M88.4 R152, [R187+0x11000] ;  /* 0x01100000bb98783b */ /* 0x000fe60000000200 */
[C---:B-----5:R-:W-:Y:S08]  /*95e0*/  HMMA.16816.F32 R136, R12.reuse, R16, R136 ;  /* 0x000000100c88723c */ /* 0x060ff00000001888 */
[----:B------:R-:W-:Y:S01]  /*95f0*/  HMMA.16816.F32 R132, R12, R18, R132 ;  /* 0x000000120c84723c */ /* 0x000fe20000001884 */
[----:B------:R-:W4:Y:S07]  /*9600*/  LDSM.16.M88.4 R16, [R188+0x8000] ;  /* 0x00800000bc10783b */ /* 0x000f2e0000000200 */
[C---:B-1----:R-:W-:Y:S08]  /*9610*/  HMMA.16816.F32 R172, R28.reuse, R24, R172 ;  /* 0x000000181cac723c */ /* 0x042ff000000018ac */
[----:B------:R-:W-:Y:S01]  /*9620*/  HMMA.16816.F32 R140, R28, R26, R140 ;  /* 0x0000001a1c8c723c */ /* 0x000fe2000000188c */
[----:B------:R-:W-:Y:S07]  /*9630*/  LDSM.16.M88.4 R24, [R187+0x10000] ;  /* 0x01000000bb18783b */ /* 0x000fee0000000200 */
[C---:B------:R-:W-:Y:S08]  /*9640*/  HMMA.16816.F32 R32, R12.reuse, R148, R32 ;  /* 0x000000940c20723c */ /* 0x040ff00000001820 */
[C---:B------:R-:W-:Y:S01]  /*9650*/  HMMA.16816.F32 R156, R12.reuse, R150, R156 ;  /* 0x000000960c9c723c */ /* 0x040fe2000000189c */
[----:B------:R-:W-:Y:S07]  /*9660*/  LDSM.16.M88.4 R148, [R189+0x8000] ;  /* 0x00800000bd94783b */ /* 0x000fee0000000200 */
[C---:B------:R-:W-:Y:S08]  /*9670*/  HMMA.16816.F32 R160, R12.reuse, R164, R160 ;  /* 0x000000a40ca0723c */ /* 0x040ff000000018a0 */
[----:B------:R-:W-:Y:S01]  /*9680*/  HMMA.16816.F32 R168, R12, R166, R168 ;  /* 0x000000a60ca8723c */ /* 0x000fe200000018a8 */
[----:B------:R-:W1:Y:S07]  /*9690*/  LDSM.16.M88.4 R12, [R186+0x10800] ;  /* 0x01080000ba0c783b */ /* 0x000e6e0000000200 */
[C---:B--2---:R-:W-:Y:S08]  /*96a0*/  HMMA.16816.F32 R172, R144.reuse, R8, R172 ;  /* 0x0000000890ac723c */ /* 0x044ff000000018ac */
[----:B------:R-:W-:Y:S01]  /*96b0*/  HMMA.16816.F32 R140, R144, R10, R140 ;  /* 0x0000000a908c723c */ /* 0x000fe2000000188c */
[----:B------:R-:W2:Y:S07]  /*96c0*/  LDSM.16.M88.4 R8, [R3+0x10800] ;  /* 0x010800000308783b */ /* 0x000eae0000000200 */
[----:B---3--:R-:W-:Y:S08]  /*96d0*/  HMMA.16816.F32 R136, R28, R20, R136 ;  /* 0x000000141c88723c */ /* 0x008ff00000001888 */
[----:B----4-:R-:W-:Y:S08]  /*96e0*/  HMMA.16816.F32 R172, R16, R4, R172 ;  /* 0x0000000410ac723c */ /* 0x010ff000000018ac */
[----:B------:R-:W-:Y:S01]  /*96f0*/  HMMA.16816.F32 R132, R28, R22, R132 ;  /* 0x000000161c84723c */ /* 0x000fe20000001884 */
[----:B------:R-:W-:Y:S07]  /*9700*/  LDSM.16.M88.4 R20, [R187+0x10800] ;  /* 0x01080000bb14783b */ /* 0x000fee0000000200 */
[----:B------:R-:W-:Y:S01]  /*9710*/  HMMA.16816.F32 R140, R16, R6, R140 ;  /* 0x00000006108c723c */ /* 0x000fe2000000188c */
[----:B------:R-:W3:Y:S07]  /*9720*/  LDSM.16.M88.4 R4, [R183+UR5+0x11000] ;  /* 0x01100005b704783b */ /* 0x000eee0008000200 */
[C---:B-1----:R-:W-:Y:S08]  /*9730*/  HMMA.16816.F32 R136, R144.reuse, R12, R136 ;  /* 0x0000000c9088723c */ /* 0x042ff00000001888 */
[----:B------:R-:W-:Y:S01]  /*9740*/  HMMA.16816.F32 R132, R144, R14, R132 ;  /* 0x0000000e9084723c */ /* 0x000fe20000001884 */
[----:B------:R-:W1:Y:S07]  /*9750*/  LDSM.16.M88.4 R12, [R186+0x11000] ;  /* 0x01100000ba0c783b */ /* 0x000e6e0000000200 */
[----:B------:R-:W-:Y:S08]  /*9760*/  HMMA.16816.F32 R172, R148, R24, R172 ;  /* 0x0000001894ac723c */ /* 0x000ff000000018ac */
[----:B--2---:R-:W-:Y:S08]  /*9770*/  HMMA.16816.F32 R136, R16, R8, R136 ;  /* 0x000000081088723c */ /* 0x004ff00000001888 */
[----:B------:R-:W-:Y:S01]  /*9780*/  HMMA.16816.F32 R140, R148, R26, R140 ;  /* 0x0000001a948c723c */ /* 0x000fe2000000188c */
[----:B------:R-:W2:Y:S02]  /*9790*/  LDSM.16.M88.4 R24, [R183+UR5+0x11800] ;  /* 0x01180005b718783b */ /* 0x000ea40008000200 */
[----:B------:R-:W-:Y:S01]  /*97a0*/  FMUL.FTZ R164, R172, UR4 ;  /* 0x00000004aca47c20 */ /* 0x000fe20008410000 */
[----:B------:R-:W-:Y:S01]  /*97b0*/  FMUL.FTZ R166, R174, UR4 ;  /* 0x00000004aea67c20 */ /* 0x000fe20008410000 */
[----:B------:R-:W-:Y:S01]  /*97c0*/  FMUL.FTZ R165, R173, UR4 ;  /* 0x00000004ada57c20 */ /* 0x000fe20008410000 */
[----:B------:R-:W-:-:S02]  /*97d0*/  FMUL.FTZ R167, R175, UR4 ;  /* 0x00000004afa77c20 */ /* 0x000fc40008410000 */
[----:B---3--:R-:W-:Y:S01]  /*97e0*/  HMMA.16816.F32 R32, R28, R4, R32 ;  /* 0x000000041c20723c */ /* 0x008fe20000001820 */
[----:B------:R-:W3:Y:S07]  /*97f0*/  MUFU.TANH R164, R164 ;  /* 0x000000a400a47308 */ /* 0x000eee0000002400 */
[----:B------:R-:W-:Y:S01]  /*9800*/  HMMA.16816.F32 R136, R148, R20, R136 ;  /* 0x000000149488723c */ /* 0x000fe20000001888 */
[----:B------:R-:W4:Y:S02]  /*9810*/  MUFU.TANH R166, R166 ;  /* 0x000000a600a67308 */ /* 0x000f240000002400 */
[----:B------:R-:W-:Y:S01]  /*9820*/  FMUL.FTZ R140, R140, UR4 ;  /* 0x000000048c8c7c20 */ /* 0x000fe20008410000 */
[----:B------:R-:W-:Y:S01]  /*9830*/  FMUL.FTZ R21, R142, UR4 ;  /* 0x000000048e157c20 */ /* 0x000fe20008410000 */
[----:B------:R-:W-:Y:S01]  /*9840*/  FMUL.FTZ R20, R141, UR4 ;  /* 0x000000048d147c20 */ /* 0x000fe20008410000 */
[----:B------:R-:W-:-:S02]  /*9850*/  FMUL.FTZ R141, R143, UR4 ;  /* 0x000000048f8d7c20 */ /* 0x000fc40008410000 */
[----:B------:R-:W-:Y:S01]  /*9860*/  HMMA.16816.F32 R132, R16, R10, R132 ;  /* 0x0000000a1084723c */ /* 0x000fe20000001884 */
[----:B------:R-:W5:Y:S01]  /*9870*/  LDSM.16.M88.4 R8, [R3+0x11000] ;  /* 0x011000000308783b */ /* 0x000f620000000200 */
[----:B------:R-:W4:Y:S06]  /*9880*/  MUFU.TANH R165, R165 ;  /* 0x000000a500a57308 */ /* 0x000f2c0000002400 */
[----:B------:R-:W-:Y:S01]  /*9890*/  HMMA.16816.F32 R156, R28, R6, R156 ;  /* 0x000000061c9c723c */ /* 0x000fe2000000189c */
[----:B------:R-:W3:Y:S01]  /*98a0*/  LDSM.16.M88.4 R4, [R186+0x11800] ;  /* 0x01180000ba04783b */ /* 0x000ee20000000200 */
[----:B------:R-:W4:Y:S01]  /*98b0*/  MUFU.TANH R167, R167 ;  /* 0x000000a700a77308 */ /* 0x000f220000002400 */
[----:B------:R-:W-:-:S05]  /*98c0*/  FMUL.FTZ R138, R138, UR4 ;  /* 0x000000048a8a7c20 */ /* 0x000fca0008410000 */
[----:B-1----:R-:W-:Y:S01]  /*98d0*/  HMMA.16816.F32 R32, R144, R12, R32 ;  /* 0x0000000c9020723c */ /* 0x002fe20000001820 */
[----:B------:R-:W-:Y:S01]  /*98e0*/  FMUL.FTZ R12, R136, UR4 ;  /* 0x00000004880c7c20 */ /* 0x000fe20008410000 */
[----:B------:R-:W1:Y:S01]  /*98f0*/  MUFU.TANH R140, R140 ;  /* 0x0000008c008c7308 */ /* 0x000e620000002400 */
[----:B------:R-:W-:-:S05]  /*9900*/  FMUL.FTZ R136, R139, UR4 ;  /* 0x000000048b887c20 */ /* 0x000fca0008410000 */
[----:B------:R-:W-:Y:S01]  /*9910*/  HMMA.16816.F32 R132, R148, R22, R132 ;  /* 0x000000169484723c */ /* 0x000fe20000001884 */
[----:B------:R-:W-:Y:S01]  /*9920*/  FMUL.FTZ R22, R137, UR4 ;  /* 0x0000000489167c20 */ /* 0x000fe20008410000 */
[----:B------:R4:W-:Y:S06]  /*9930*/  MUFU.TANH R23, R12 ;  /* 0x0000000c00177308 */ /* 0x0009ec0000002400 */
[----:B------:R-:W-:Y:S02]  /*9940*/  HMMA.16816.F32 R156, R144, R14, R156 ;  /* 0x0000000e909c723c */ /* 0x000fe4000000189c */
[----:B------:R-:W1:Y:S06]  /*9950*/  MUFU.TANH R21, R21 ;  /* 0x0000001500157308 */ /* 0x000e6c0000002400 */
[----:B--2---:R-:W-:Y:S02]  /*9960*/  HMMA.16816.F32 R160, R28, R24, R160 ;  /* 0x000000181ca0723c */ /* 0x004fe400000018a0 */
[----:B------:R-:W2:Y:S01]  /*9970*/  MUFU.TANH R20, R20 ;  /* 0x0000001400147308 */ /* 0x000ea20000002400 */
[----:B----4-:R4:W1:Y:S01]  /*9980*/  LDSM.16.M88.4 R12, [R3+0x11800] ;  /* 0x01180000030c783b */ /* 0x0108620000000200 */
[----:B------:R-:W-:Y:S01]  /*9990*/  FMUL.FTZ R24, R132, UR4 ;  /* 0x0000000484187c20 */ /* 0x000fe20008410000 */
[----:B------:R-:W-:Y:S01]  /*99a0*/  FMUL.FTZ R134, R134, UR4 ;  /* 0x0000000486867c20 */ /* 0x000fe20008410000 */
[----:B------:R-:W-:Y:S01]  /*99b0*/  FMUL.FTZ R133, R133, UR4 ;  /* 0x0000000485857c20 */ /* 0x000fe20008410000 */
[----:B------:R-:W-:Y:S01]  /*99c0*/  FMUL.FTZ R135, R135, UR4 ;  /* 0x0000000487877c20 */ /* 0x000fe20008410000 */
[C---:B-----5:R-:W-:Y:S02]  /*99d0*/  HMMA.16816.F32 R32, R16.reuse, R8, R32 ;  /* 0x000000081020723c */ /* 0x060fe40000001820 */
[----:B------:R-:W5:Y:S06]  /*99e0*/  MUFU.TANH R141, R141 ;  /* 0x0000008d008d7308 */ /* 0x000f6c0000002400 */
[----:B------:R-:W-:Y:S01]  /*99f0*/  HMMA.16816.F32 R156, R16, R10, R156 ;  /* 0x0000000a109c723c */ /* 0x000fe2000000189c */
[----:B------:R-:W2:Y:S01]  /*9a00*/  LDSM.16.M88.4 R8, [R187+0x11800] ;  /* 0x01180000bb08783b */ /* 0x000ea20000000200 */
[----:B------:R-:W5:Y:S01]  /*9a10*/  MUFU.TANH R138, R138 ;  /* 0x0000008a008a7308 */ /* 0x000f620000002400 */
[----:B------:R-:W-:-:S05]  /*9a20*/  DEPBAR.LE SB0, 0x0 ;  /* 0x000080000000791a */ /* 0x000fca0000000000 */
[----:B---3--:R-:W-:Y:S01]  /*9a30*/  HMMA.16816.F32 R160, R144, R4, R160 ;  /* 0x0000000490a0723c */ /* 0x008fe200000018a0 */
[----:B------:R-:W-:Y:S01]  /*9a40*/  IMAD.SHL.U32 R4, R192, 0x2, RZ ;  /* 0x00000002c0047824 */ /* 0x000fe200078e00ff */
[----:B------:R-:W3:Y:S01]  /*9a50*/  MUFU.TANH R22, R22 ;  /* 0x0000001600167308 */ /* 0x000ee20000002400 */
[----:B----4-:R-:W-:-:S03]  /*9a60*/  IMAD.U32 R3, RZ, RZ, UR19 ;  /* 0x00000013ff037e24 */ /* 0x010fc6000f8e00ff */
[----:B------:R-:W-:Y:S02]  /*9a70*/  LOP3.LUT R4, R4, 0x6, RZ, 0xc0, !PT ;  /* 0x0000000604047812 */ /* 0x000fe400078ec0ff */
[----:B------:R-:W-:Y:S02]  /*9a80*/  HMMA.16816.F32 R168, R28, R26, R168 ;  /* 0x0000001a1ca8723c */ /* 0x000fe400000018a8 */
[----:B------:R-:W4:Y:S01]  /*9a90*/  MUFU.TANH R136, R136 ;  /* 0x0000008800887308 */ /* 0x000f220000002400 */
[----:B------:R-:W-:-:S04]  /*9aa0*/  IMAD R3, R3, 0x40, R4 ;  /* 0x0000004003037824 */ /* 0x000fc800078e0204 */
[----:B------:R-:W-:Y:S01]  /*9ab0*/  VIADD R4, R3, 0xffffff40 ;  /* 0xffffff4003047836 */ /* 0x000fe20000000000 */
[----:B------:R-:W-:Y:S02]  /*9ac0*/  HMMA.16816.F32 R156, R148, R154, R156 ;  /* 0x0000009a949c723c */ /* 0x000fe4000000189c */
[----:B------:R-:W4:Y:S02]  /*9ad0*/  MUFU.TANH R24, R24 ;  /* 0x0000001800187308 */ /* 0x000f240000002400 */
[C---:B------:R-:W-:Y:S02]  /*9ae0*/  ISETP.GE.AND P5, PT, R4.reuse, R182, PT ;  /* 0x000000b60400720c */ /* 0x040fe40003fa6270 */
[----:B------:R-:W-:Y:S02]  /*9af0*/  ISETP.GE.AND P4, PT, R4, R181, PT ;  /* 0x000000b50400720c */ /* 0x000fe40003f86270 */
[----:B-1----:R-:W-:Y:S01]  /*9b00*/  HMMA.16816.F32 R160, R16, R12, R160 ;  /* 0x0000000c10a0723c */ /* 0x002fe200000018a0 */
[----:B------:R-:W-:Y:S01]  /*9b10*/  FSEL R5, R164, -INF , !P5 ;  /* 0xff800000a4057808 */ /* 0x000fe20006800000 */
[----:B------:R-:W1:Y:S01]  /*9b20*/  MUFU.TANH R178, R134 ;  /* 0x0000008600b27308 */ /* 0x000e620000002400 */
[----:B------:R-:W-:-:S05]  /*9b30*/  FSEL R166, R166, -INF , !P4 ;  /* 0xff800000a6a67808 */ /* 0x000fca0006000000 */
[----:B------:R-:W-:Y:S01]  /*9b40*/  HMMA.16816.F32 R168, R144, R6, R168 ;  /* 0x0000000690a8723c */ /* 0x000fe200000018a8 */
[----:B------:R-:W-:Y:S01]  /*9b50*/  VIADD R6, R3, 0xffffff41 ;  /* 0xffffff4103067836 */ /* 0x000fe20000000000 */
[----:B------:R-:W1:Y:S01]  /*9b60*/  MUFU.TANH R137, R133 ;  /* 0x0000008500897308 */ /* 0x000e620000002400 */
[----:B------:R-:W-:Y:S01]  /*9b70*/  FMUL.FTZ R172, R159, UR4 ;  /* 0x000000049fac7c20 */ /* 0x000fe20008410000 */
[----:B------:R-:W-:Y:S01]  /*9b80*/  FMUL.FTZ R143, R156, UR4 ;  /* 0x000000049c8f7c20 */ /* 0x000fe20008410000 */
[----:B------:R-:W-:Y:S01]  /*9b90*/  FMUL.FTZ R158, R158, UR4 ;  /* 0x000000049e9e7c20 */ /* 0x000fe20008410000 */
[C---:B------:R-:W-:Y:S01]  /*9ba0*/  ISETP.GE.AND P5, PT, R6.reuse, R182, PT ;  /* 0x000000b60600720c */ /* 0x040fe20003fa6270 */
[----:B------:R-:W-:Y:S01]  /*9bb0*/  FMUL.FTZ R25, R157, UR4 ;  /* 0x000000049d197c20 */ /* 0x000fe20008410000 */
[----:B------:R-:W-:Y:S01]  /*9bc0*/  ISETP.GE.AND P4, PT, R6, R181, PT ;  /* 0x000000b50600720c */ /* 0x000fe20003f86270 */
[----:B------:R-:W-:Y:S01]  /*9bd0*/  HMMA.16816.F32 R32, R148, R152, R32 ;  /* 0x000000989420723c */ /* 0x000fe20000001820 */
[----:B------:R-:W-:Y:S01]  /*9be0*/  VIADD R6, R3, 0xffffff48 ;  /* 0xffffff4803067836 */ /* 0x000fe20000000000 */
[----:B------:R-:W-:Y:S01]  /*9bf0*/  FSEL R7, R165, -INF , !P5 ;  /* 0xff800000a5077808 */ /* 0x000fe20006800000 */
[----:B------:R-:W1:Y:S01]  /*9c00*/  MUFU.TANH R176, R135 ;  /* 0x0000008700b07308 */ /* 0x000e620000002400 */
[----:B------:R-:W-:-:S02]  /*9c10*/  FSEL R4, R167, -INF , !P4 ;  /* 0xff800000a7047808 */ /* 0x000fc40006000000 */
[CC--:B------:R-:W-:Y:S02]  /*9c20*/  ISETP.GE.AND P5, PT, R6.reuse, R182.reuse, PT ;  /* 0x000000b60600720c */ /* 0x0c0fe40003fa6270 */
[----:B--2---:R-:W-:Y:S01]  /*9c30*/  HMMA.16816.F32 R160, R148, R8, R160 ;  /* 0x0000000894a0723c */ /* 0x004fe200000018a0 */
[----:B------:R-:W-:Y:S01]  /*9c40*/  VIADD R8, R3, 0xffffff49 ;  /* 0xffffff4903087836 */ /* 0x000fe20000000000 */
[-C--:B------:R-:W-:Y:S01]  /*9c50*/  ISETP.GE.AND P4, PT, R6, R181.reuse, PT ;  /* 0x000000b50600720c */ /* 0x080fe20003f86270 */
[----:B------:R-:W-:Y:S01]  /*9c60*/  MUFU.TANH R143, R143 ;  /* 0x0000008f008f7308 */ /* 0x000fe20000002400 */
[----:B------:R-:W-:Y:S02]  /*9c70*/  FSEL R9, R140, -INF , !P5 ;  /* 0xff8000008c097808 */ /* 0x000fe40006800000 */
[----:B------:R-:W-:Y:S01]  /*9c80*/  FSEL R6, R21, -INF , !P4 ;  /* 0xff80000015067808 */ /* 0x000fe20006000000 */
[C---:B------:R-:W-:Y:S01]  /*9c90*/  VIADD R21, R3.reuse, 0xffffff50 ;  /* 0xffffff5003157836 */ /* 0x040fe20000000000 */
[----:B------:R-:W-:Y:S01]  /*9ca0*/  HMMA.16816.F32 R168, R16, R14, R168 ;  /* 0x0000000e10a8723c */ /* 0x000fe200000018a8 */
[CC--:B------:R-:W-:Y:S01]  /*9cb0*/  ISETP.GE.AND P5, PT, R8.reuse, R182.reuse, PT ;  /* 0x000000b60800720c */ /* 0x0c0fe20003fa6270 */
[----:B------:R-:W-:Y:S01]  /*9cc0*/  VIADD R15, R3, 0xffffff51 ;  /* 0xffffff51030f7836 */ /* 0x000fe20000000000 */
[-C--:B------:R-:W-:Y:S01]  /*9cd0*/  ISETP.GE.AND P4, PT, R8, R181.reuse, PT ;  /* 0x000000b50800720c */ /* 0x080fe20003f86270 */
[----:B------:R-:W-:Y:S01]  /*9ce0*/  FMUL.FTZ R32, R32, UR4 ;  /* 0x0000000420207c20 */ /* 0x000fe20008410000 */
[----:B------:R-:W-:Y:S01]  /*9cf0*/  FSEL R13, R20, -INF , !P5 ;  /* 0xff800000140d7808 */ /* 0x000fe20006800000 */
[----:B------:R-:W-:Y:S01]  /*9d00*/  FMUL.FTZ R34, R34, UR4 ;  /* 0x0000000422227c20 */ /* 0x000fe20008410000 */
[----:B-----5:R-:W-:Y:S01]  /*9d10*/  FSEL R8, R141, -INF , !P4 ;  /* 0xff8000008d087808 */ /* 0x020fe20006000000 */
[----:B------:R-:W-:Y:S01]  /*9d20*/  VIADD R14, R3, 0xffffff58 ;  /* 0xffffff58030e7836 */ /* 0x000fe20000000000 */
[-C--:B------:R-:W-:Y:S01]  /*9d30*/  ISETP.GE.AND P5, PT, R21, R182.reuse, PT ;  /* 0x000000b61500720c */ /* 0x080fe20003fa6270 */
[----:B------:R-:W-:Y:S01]  /*9d40*/  FMUL.FTZ R12, R35, UR4 ;  /* 0x00000004230c7c20 */ /* 0x000fe20008410000 */
[-C--:B------:R-:W-:Y:S01]  /*9d50*/  ISETP.GE.AND P4, PT, R21, R181.reuse, PT ;  /* 0x000000b51500720c */ /* 0x080fe20003f86270 */
[----:B------:R-:W2:Y:S01]  /*9d60*/  MUFU.TANH R175, R32 ;  /* 0x0000002000af7308 */ /* 0x000ea20000002400 */
[----:B------:R-:W-:Y:S01]  /*9d70*/  FSEL R159, R23, -INF , !P5 ;  /* 0xff800000179f7808 */ /* 0x000fe20006800000 */
[----:B------:R-:W-:Y:S01]  /*9d80*/  FMUL.FTZ R33, R33, UR4 ;  /* 0x0000000421217c20 */ /* 0x000fe20008410000 */
[----:B------:R-:W-:Y:S01]  /*9d90*/  FSEL R138, R138, -INF , !P4 ;  /* 0xff8000008a8a7808 */ /* 0x000fe20006000000 */
[----:B------:R-:W-:Y:S01]  /*9da0*/  FMUL.FTZ R146, R162, UR4 ;  /* 0x00000004a2927c20 */ /* 0x000fe20008410000 */
[CC--:B------:R-:W-:Y:S01]  /*9db0*/  ISETP.GE.AND P5, PT, R15.reuse, R182.reuse, PT ;  /* 0x000000b60f00720c */ /* 0x0c0fe20003fa6270 */
[----:B------:R-:W-:Y:S01]  /*9dc0*/  FMUL.FTZ R160, R160, UR4 ;  /* 0x00000004a0a07c20 */ /* 0x000fe20008410000 */
[-C--:B------:R-:W-:Y:S01]  /*9dd0*/  ISETP.GE.AND P4, PT, R15, R181.reuse, PT ;  /* 0x000000b50f00720c */ /* 0x080fe20003f86270 */
[----:B------:R-:W5:Y:S01]  /*9de0*/  MUFU.TANH R142, R34 ;  /* 0x00000022008e7308 */ /* 0x000f620000002400 */
[----:B---3--:R-:W-:Y:S01]  /*9df0*/  FSEL R139, R22, -INF , !P5 ;  /* 0xff800000168b7808 */ /* 0x008fe20006800000 */
[----:B------:R-:W-:Y:S01]  /*9e00*/  HMMA.16816.F32 R168, R148, R10, R168 ;  /* 0x0000000a94a8723c */ /* 0x000fe200000018a8 */
[----:B----4-:R-:W-:Y:S01]  /*9e10*/  FSEL R136, R136, -INF , !P4 ;  /* 0xff80000088887808 */ /* 0x010fe20006000000 */
[----:B------:R-:W-:Y:S01]  /*9e20*/  VIADD R11, R3, 0xffffff60 ;  /* 0xffffff60030b7836 */ /* 0x000fe20000000000 */
[C---:B------:R-:W-:Y:S01]  /*9e30*/  ISETP.GE.AND P5, PT, R14.reuse, R182, PT ;  /* 0x000000b60e00720c */ /* 0x040fe20003fa6270 */
[----:B------:R-:W-:Y:S01]  /*9e40*/  FMUL.FTZ R144, R163, UR4 ;  /* 0x00000004a3907c20 */ /* 0x000fe20008410000 */
[----:B------:R-:W-:Y:S01]  /*9e50*/  ISETP.GE.AND P4, PT, R14, R181, PT ;  /* 0x000000b50e00720c */ /* 0x000fe20003f86270 */
[----:B------:R-:W-:Y:S01]  /*9e60*/  VIADD R14, R3, 0xffffff59 ;  /* 0xffffff59030e7836 */ /* 0x000fe20000000000 */
[----:B------:R-:W3:Y:S01]  /*9e70*/  MUFU.TANH R173, R33 ;  /* 0x0000002100ad7308 */ /* 0x000ee20000002400 */
[----:B------:R-:W-:Y:S01]  /*9e80*/  FSEL R167, R24, -INF , !P5 ;  /* 0xff80000018a77808 */ /* 0x000fe20006800000 */
[----:B------:R-:W-:Y:S01]  /*9e90*/  FMUL.FTZ R161, R161, UR4 ;  /* 0x00000004a1a17c20 */ /* 0x000fe20008410000 */
[----:B-1----:R-:W-:-:S02]  /*9ea0*/  FSEL R178, R178, -INF , !P4 ;  /* 0xff800000b2b27808 */ /* 0x002fc40006000000 */
[CC--:B------:R-:W-:Y:S02]  /*9eb0*/  ISETP.GE.AND P5, PT, R14.reuse, R182.reuse, PT ;  /* 0x000000b60e00720c */ /* 0x0c0fe40003fa6270 */
[-C--:B------:R-:W-:Y:S01]  /*9ec0*/  ISETP.GE.AND P4, PT, R14, R181.reuse, PT ;  /* 0x000000b50e00720c */ /* 0x080fe20003f86270 */
[----:B------:R-:W1:Y:S01]  /*9ed0*/  MUFU.TANH R12, R12 ;  /* 0x0000000c000c7308 */ /* 0x000e620000002400 */
[----:B------:R-:W-:Y:S01]  /*9ee0*/  FSEL R137, R137, -INF , !P5 ;  /* 0xff80000089897808 */ /* 0x000fe20006800000 */
[----:B------:R-:W-:Y:S01]  /*9ef0*/  VIADD R14, R3, 0xffffff61 ;  /* 0xffffff61030e7836 */ /* 0x000fe20000000000 */
[----:B------:R-:W-:Y:S01]  /*9f00*/  FSEL R176, R176, -INF , !P4 ;  /* 0xff800000b0b07808 */ /* 0x000fe20006000000 */
[----:B------:R-:W-:Y:S01]  /*9f10*/  FMUL.FTZ R147, R168, UR4 ;  /* 0x00000004a8937c20 */ /* 0x000fe20008410000 */
[-C--:B------:R-:W-:Y:S01]  /*9f20*/  ISETP.GE.AND P5, PT, R11, R182.reuse, PT ;  /* 0x000000b60b00720c */ /* 0x080fe20003fa6270 */
[----:B------:R-:W-:Y:S01]  /*9f30*/  FMUL.FTZ R145, R169, UR4 ;  /* 0x00000004a9917c20 */ /* 0x000fe20008410000 */
[----:B------:R-:W-:Y:S01]  /*9f40*/  ISETP.GE.AND P4, PT, R11, R181, PT ;  /* 0x000000b50b00720c */ /* 0x000fe20003f86270 */
[----:B------:R-:W4:Y:S01]  /*9f50*/  MUFU.TANH R174, R158 ;  /* 0x0000009e00ae7308 */ /* 0x000f220000002400 */
[----:B--2---:R-:W-:Y:S01]  /*9f60*/  FSEL R175, R175, -INF , !P5 ;  /* 0xff800000afaf7808 */ /* 0x004fe20006800000 */
[----:B------:R-:W-:Y:S01]  /*9f70*/  VIADD R11, R3, 0xffffff68 ;  /* 0xffffff68030b7836 */ /* 0x000fe20000000000 */
[----:B-----5:R-:W-:Y:S01]  /*9f80*/  FSEL R142, R142, -INF , !P4 ;  /* 0xff8000008e8e7808 */ /* 0x020fe20006000000 */
[----:B------:R-:W-:Y:S01]  /*9f90*/  FMUL.FTZ R162, R170, UR4 ;  /* 0x00000004aaa27c20 */ /* 0x000fe20008410000 */
[----:B------:R-:W-:-:S02]  /*9fa0*/  ISETP.GE.AND P5, PT, R14, R182, PT ;  /* 0x000000b60e00720c */ /* 0x000fc40003fa6270 */
[-C--:B------:R-:W-:Y:S01]  /*9fb0*/  ISETP.GE.AND P4, PT, R14, R181.reuse, PT ;  /* 0x000000b50e00720c */ /* 0x080fe20003f86270 */
[----:B------:R-:W2:Y:S01]  /*9fc0*/  MUFU.TANH R25, R25 ;  /* 0x0000001900197308 */ /* 0x000ea20000002400 */
[----:B---3--:R-:W-:Y:S02]  /*9fd0*/  FSEL R173, R173, -INF , !P5 ;  /* 0xff800000adad7808 */ /* 0x008fe40006800000 */
[----:B-1----:R-:W-:Y:S01]  /*9fe0*/  FSEL R140, R12, -INF , !P4 ;  /* 0xff8000000c8c7808 */ /* 0x002fe20006000000 */
[----:B------:R-:W-:Y:S01]  /*9ff0*/  VIADD R12, R3, 0xffffff69 ;  /* 0xffffff69030c7836 */ /* 0x000fe20000000000 */
[C---:B------:R-:W-:Y:S02]  /*a000*/  ISETP.GE.AND P5, PT, R11.reuse, R182, PT ;  /* 0x000000b60b00720c */ /* 0x040fe40003fa6270 */
[----:B------:R-:W-:Y:S01]  /*a010*/  ISETP.GE.AND P4, PT, R11, R181, PT ;  /* 0x000000b50b00720c */ /* 0x000fe20003f86270 */
[----:B------:R-:W1:Y:S01]  /*a020*/  MUFU.TANH R172, R172 ;  /* 0x000000ac00ac7308 */ /* 0x000e620000002400 */
[----:B------:R-:W-:Y:S01]  /*a030*/  FSEL R143, R143, -INF , !P5 ;  /* 0xff8000008f8f7808 */ /* 0x000fe20006800000 */
[----:B------:R-:W-:Y:S01]  /*a040*/  VIADD R11, R3, 0xffffff70 ;  /* 0xffffff70030b7836 */ /* 0x000fe20000000000 */
[----:B----4-:R-:W-:-:S02]  /*a050*/  FSEL R174, R174, -INF , !P4 ;  /* 0xff800000aeae7808 */ /* 0x010fc40006000000 */
[CC--:B------:R-:W-:Y:S02]  /*a060*/  ISETP.GE.AND P5, PT, R12.reuse, R182.reuse, PT ;  /* 0x000000b60c00720c */ /* 0x0c0fe40003fa6270 */
[----:B------:R-:W-:Y:S01]  /*a070*/  ISETP.GE.AND P4, PT, R12, R181, PT ;  /* 0x000000b50c00720c */ /* 0x000fe20003f86270 */
[----:B------:R3:W4:Y:S01]  /*a080*/  MUFU.TANH R165, R160 ;  /* 0x000000a000a57308 */ /* 0x0007220000002400 */
[----:B--2---:R-:W-:Y:S01]  /*a090*/  FSEL R141, R25, -INF , !P5 ;  /* 0xff800000198d7808 */ /* 0x004fe20006800000 */
[----:B------:R-:W-:Y:S01]  /*a0a0*/  VIADD R12, R3, 0xffffff71 ;  /* 0xffffff71030c7836 */ /* 0x000fe20000000000 */
[----:B------:R-:W-:-:S05]  /*a0b0*/  ISETP.GE.AND P5, PT, R11, R182, PT ;  /* 0x000000b60b00720c */ /* 0x000fca0003fa6270 */
[----:B------:R-:W2:Y:S01]  /*a0c0*/  MUFU.TANH R146, R146 ;  /* 0x0000009200927308 */ /* 0x000ea20000002400 */
[----:B-1----:R-:W-:Y:S02]  /*a0d0*/  FSEL R172, R172, -INF , !P4 ;  /* 0xff800000acac7808 */ /* 0x002fe40006000000 */
[----:B------:R-:W-:Y:S01]  /*a0e0*/  ISETP.GE.AND P4, PT, R11, R181, PT ;  /* 0x000000b50b00720c */ /* 0x000fe20003f86270 */
[C---:B------:R-:W-:Y:S02]  /*a0f0*/  VIADD R11, R3.reuse, 0xffffff78 ;  /* 0xffffff78030b7836 */ /* 0x040fe40000000000 */
[----:B------:R-:W-:Y:S02]  /*a100*/  VIADD R3, R3, 0xffffff79 ;  /* 0xffffff7903037836 */ /* 0x000fe40000000000 */
[----:B------:R-:W1:Y:S01]  /*a110*/  MUFU.TANH R10, R161 ;  /* 0x000000a1000a7308 */ /* 0x000e620000002400 */
[----:B---3--:R-:W-:Y:S01]  /*a120*/  FMUL.FTZ R160, R171, UR4 ;  /* 0x00000004aba07c20 */ /* 0x008fe20008410000 */
[----:B----4-:R-:W-:Y:S01]  /*a130*/  FSEL R165, R165, -INF , !P5 ;  /* 0xff800000a5a57808 */ /* 0x010fe20006800000 */
[----:B------:R-:W-:Y:S01]  /*a140*/  BAR.SYNC.DEFER_BLOCKING 0x0 ;  /* 0x0000000000007b1d */ /* 0x000fe20000010000 */
[----:B------:R-:W-:-:S05]  /*a150*/  ISETP.GE.AND P5, PT, R12, R182, PT ;  /* 0x000000b60c00720c */ /* 0x000fca0003fa6270 */
[----:B------:R-:W3:Y:S01]  /*a160*/  MUFU.TANH R144, R144 ;  /* 0x0000009000907308 */ /* 0x000ee20000002400 */
[----:B--2---:R-:W-:Y:S02]  /*a170*/  FSEL R146, R146, -INF , !P4 ;  /* 0xff80000092927808 */ /* 0x004fe40006000000 */
[----:B------:R-:W-:-:S05]  /*a180*/  ISETP.GE.AND P4, PT, R12, R181, PT ;  /* 0x000000b50c00720c */ /* 0x000fca0003f86270 */
[----:B------:R-:W2:Y:S01]  /*a190*/  MUFU.TANH R147, R147 ;  /* 0x0000009300937308 */ /* 0x000ea20000002400 */
[----:B-1----:R-:W-:Y:S02]  /*a1a0*/  FSEL R163, R10, -INF , !P5 ;  /* 0xff8000000aa37808 */ /* 0x002fe40006800000 */
[----:B------:R-:W-:-:S05]  /*a1b0*/  ISETP.GE.AND P5, PT, R11, R182, PT ;  /* 0x000000b60b00720c */ /* 0x000fca0003fa6270 */
[----:B------:R-:W1:Y:S01]  /*a1c0*/  MUFU.TANH R145, R145 ;  /* 0x0000009100917308 */ /* 0x000e620000002400 */
[----:B---3--:R-:W-:Y:S02]  /*a1d0*/  FSEL R144, R144, -INF , !P4 ;  /* 0xff80000090907808 */ /* 0x008fe40006000000 */
[----:B------:R-:W-:-:S05]  /*a1e0*/  ISETP.GE.AND P4, PT, R3, R182, PT ;  /* 0x000000b60300720c */ /* 0x000fca0003f86270 */
[----:B------:R-:W3:Y:S01]  /*a1f0*/  MUFU.TANH R162, R162 ;  /* 0x000000a200a27308 */ /* 0x000ee20000002400 */
[----:B--2---:R-:W-:Y:S02]  /*a200*/  FSEL R147, R147, -INF , !P5 ;  /* 0xff80000093937808 */ /* 0x004fe40006800000 */
[----:B------:R-:W-:-:S05]  /*a210*/  ISETP.GE.AND P5, PT, R11, R181, PT ;  /* 0x000000b50b00720c */ /* 0x000fca0003fa6270 */
[----:B------:R-:W2:Y:S01]  /*a220*/  MUFU.TANH R160, R160 ;  /* 0x000000a000a07308 */ /* 0x000ea20000002400 */
[----:B-1----:R-:W-:Y:S02]  /*a230*/  FSEL R145, R145, -INF , !P4 ;  /* 0xff80000091917808 */ /* 0x002fe40006000000 */
[----:B------:R-:W-:Y:S02]  /*a240*/  ISETP.GE.AND P4, PT, R3, R181, PT ;  /* 0x000000b50300720c */ /* 0x000fe40003f86270 */
[----:B---3--:R-:W-:Y:S02]  /*a250*/  FSEL R162, R162, -INF , !P5 ;  /* 0xff800000a2a27808 */ /* 0x008fe40006800000 */
[----:B--2---:R-:W-:Y:S01]  /*a260*/  FSEL R160, R160, -INF , !P4 ;  /* 0xff800000a0a07808 */ /* 0x004fe20006000000 */
        /* <DEDUP_REMOVED lines=49> */
.L_x_208:
[----:B------:R3:W-:Y:S02]  /*a580*/  STS.128 [R204+0x11000], RZ ;  /* 0x011000ffcc007388 */ /* 0x0007e40000000c00 */
.L_x_209:
[----:B------:R-:W-:Y:S05]  /*a590*/  BSYNC.RECONVERGENT B0 ;  /* 0x0000000000007941 */ /* 0x000fea0003800200 */
.L_x_207:
[----:B------:R-:W0:Y:S02]  /*a5a0*/  LDGDEPBAR ;  /* 0x00000000000079af */ /* 0x000e240000000000 */
.L_x_206:
[----:B------:R-:W-:Y:S01]  /*a5b0*/  FMNMX3.FTZ R12, R185, R5, R7, !PT ;  /* 0x00000005b90c7276 */ /* 0x000fe20007810007 */
[----:B------:R-:W4:Y:S01]  /*a5c0*/  LDCU UR4, c[0x0][0x45c] ;  /* 0x00008b80ff0477ac */ /* 0x000f220008000800 */
[----:B------:R-:W-:Y:S02]  /*a5d0*/  FMNMX3.FTZ R15, R184, R166, R4, !PT ;  /* 0x000000a6b80f7276 */ /* 0x000fe40007810004 */
        /* <DEDUP_REMOVED lines=15> */
[C---:B-12---:R-:W-:Y:S01]  /*a6d0*/  IADD3 R16, PT, PT, R180.reuse, 0x12000, RZ ;  /* 0x00012000b4107810 */ /* 0x046fe20007ffe0ff */
[----:B------:R-:W1:Y:S01]  /*a6e0*/  SHFL.BFLY PT, R11, R12, 0x2, 0x1f ;  /* 0x0c401f000c0b7f89 */ /* 0x000e6200000e0000 */
[----:B------:R-:W-:-:S02]  /*a6f0*/  IADD3 R156, PT, PT, R180, 0x12040, RZ ;  /* 0x00012040b49c7810 */ /* 0x000fc40007ffe0ff */
[----:B------:R-:W-:Y:S01]  /*a700*/  @P0 IADD3 R156, PT, PT, R16, -0x40, RZ ;  /* 0xffffffc0109c0810 */ /* 0x000fe20007ffe0ff */
[----:B------:R-:W2:Y:S01]  /*a710*/  SHFL.BFLY PT, R10, R15, 0x2, 0x1f ;  /* 0x0c401f000f0a7f89 */ /* 0x000ea200000e0000 */
[----:B------:R-:W-:-:S03]  /*a720*/  SEL R155, R190, 0xffffffe0, !P6 ;  /* 0xffffffe0be9b7807 */ /* 0x000fc60007000000 */
[----:B------:R-:W-:Y:S01]  /*a730*/  LDSM.16.MT88.4 R28, [R156] ;  /* 0x000000009c1c783b */ /* 0x000fe20000004200 */
[C---:B------:R-:W-:Y:S02]  /*a740*/  IADD3 R157, PT, PT, R155.reuse, R180, RZ ;  /* 0x000000b49b9d7210 */ /* 0x040fe40007ffe0ff */
[----:B------:R-:W-:-:S03]  /*a750*/  IADD3 R155, PT, PT, R155, R156, RZ ;  /* 0x0000009c9b9b7210 */ /* 0x000fc60007ffe0ff */
[----:B------:R-:W-:Y:S01]  /*a760*/  LDSM.16.MT88.4 R20, [R157+0x12000] ;  /* 0x012000009d14783b */ /* 0x000fe20000004200 */
        /* <DEDUP_REMOVED lines=10> */
[----:B------:R-:W-:-:S04]  /*a810*/  FSEL R164, R164, RZ, P2 ;  /* 0x000000ffa4a47208 */ /* 0x000fc80001000000 */
[----:B------:R-:W-:Y:S01]  /*a820*/  FSEL R161, R161, RZ, P1 ;  /* 0x000000ffa1a17208 */ /* 0x000fe20000800000 */
[--C-:B------:R-:W-:Y:S01]  /*a830*/  FFMA.FTZ R154, R5, UR4, -R164.reuse ;  /* 0x00000004059a7c23 */ /* 0x100fe200080108a4 */
[----:B------:R-:W-:Y:S01]  /*a840*/  FSEL R5, R3, RZ, P1 ;  /* 0x000000ff03057208 */ /* 0x000fe20000800000 */
[--C-:B------:R-:W-:Y:S01]  /*a850*/  FFMA.FTZ R149, R7, UR4, -R164.reuse ;  /* 0x0000000407957c23 */ /* 0x100fe200080108a4 */
[--C-:B------:R-:W-:Y:S01]  /*a860*/  FFMA.FTZ R150, R9, UR4, -R164.reuse ;  /* 0x0000000409967c23 */ /* 0x100fe200080108a4 */
[----:B------:R-:W-:Y:S01]  /*a870*/  FFMA.FTZ R134, R4, UR4, -R161 ;  /* 0x0000000404867c23 */ /* 0x000fe200080108a1 */
[----:B------:R-:W-:Y:S01]  /*a880*/  FSEL R4, R132, RZ, P2 ;  /* 0x000000ff84047208 */ /* 0x000fe20001000000 */
[----:B------:R-:W-:Y:S01]  /*a890*/  FADD.FTZ R5, R184, -R5 ;  /* 0x80000005b8057221 */ /* 0x000fe20000010000 */
[----:B------:R-:W-:Y:S01]  /*a8a0*/  FFMA.FTZ R135, R13, UR4, -R164 ;  /* 0x000000040d877c23 */ /* 0x000fe200080108a4 */
[--C-:B------:R-:W-:Y:S01]  /*a8b0*/  FFMA.FTZ R148, R166, UR4, -R161.reuse ;  /* 0x00000004a6947c23 */ /* 0x100fe200080108a1 */
[--C-:B------:R-:W-:Y:S01]  /*a8c0*/  FFMA.FTZ R133, R6, UR4, -R161.reuse ;  /* 0x0000000406857c23 */ /* 0x100fe200080108a1 */
[----:B------:R-:W-:Y:S01]  /*a8d0*/  FADD.FTZ R4, R185, -R4 ;  /* 0x80000004b9047221 */ /* 0x000fe20000010000 */
[----:B------:R-:W-:Y:S01]  /*a8e0*/  FMUL.FTZ R151, R5, UR4 ;  /* 0x0000000405977c20 */ /* 0x000fe20008410000 */
[--C-:B------:R-:W-:Y:S01]  /*a8f0*/  FFMA.FTZ R152, R8, UR4, -R161.reuse ;  /* 0x0000000408987c23 */ /* 0x100fe200080108a1 */
[----:B------:R-:W-:Y:S01]  /*a900*/  MUFU.EX2 R154, R154 ;  /* 0x0000009a009a7308 */ /* 0x000fe20000000800 */
[----:B------:R-:W-:Y:S01]  /*a910*/  FMUL.FTZ R153, R4, UR4 ;  /* 0x0000000404997c20 */ /* 0x000fe20008410000 */
[----:B------:R-:W-:Y:S01]  /*a920*/  LDSM.16.MT88.4 R12, [R180+0x12000] ;  /* 0x01200000b40c783b */ /* 0x000fe20000004200 */
[--C-:B------:R-:W-:Y:S01]  /*a930*/  FFMA.FTZ R166, R167, UR4, -R164.reuse ;  /* 0x00000004a7a67c23 */ /* 0x100fe200080108a4 */
        /* <DEDUP_REMOVED lines=18> */
[----:B------:R-:W-:Y:S01]  /*aa60*/  LDSM.16.MT88.4 R140, [R180+0x13000] ;  /* 0x01300000b48c783b */ /* 0x000fe20000004200 */
[--C-:B------:R-:W-:Y:S01]  /*aa70*/  FFMA.FTZ R172, R163, UR4, -R164.reuse ;  /* 0x00000004a3ac7c23 */ /* 0x100fe200080108a4 */
[----:B------:R-:W4:Y:S01]  /*aa80*/  MUFU.EX2 R149, R149 ;  /* 0x0000009500957308 */ /* 0x000f220000000800 */
[-C--:B-1----:R-:W-:Y:S01]  /*aa90*/  FMUL.FTZ R32, R104, R153.reuse ;  /* 0x0000009968207220 */ /* 0x082fe20000410000 */
[-C--:B------:R-:W-:Y:S01]  /*aaa0*/  FMUL.FTZ R33, R105, R153.reuse ;  /* 0x0000009969217220 */ /* 0x080fe20000410000 */
[-C--:B------:R-:W-:Y:S01]  /*aab0*/  FMUL.FTZ R24, R112, R153.reuse ;  /* 0x0000009970187220 */ /* 0x080fe20000410000 */
[-C--:B------:R-:W-:Y:S01]  /*aac0*/  FMUL.FTZ R25, R113, R153.reuse ;  /* 0x0000009971197220 */ /* 0x080fe20000410000 */
[-C--:B------:R-:W-:Y:S01]  /*aad0*/  FMUL.FTZ R108, R108, R153.reuse ;  /* 0x000000996c6c7220 */ /* 0x080fe20000410000 */
[-C--:B------:R-:W-:Y:S01]  /*aae0*/  FMUL.FTZ R109, R109, R153.reuse ;  /* 0x000000996d6d7220 */ /* 0x080fe20000410000 */
[----:B------:R-:W-:Y:S01]  /*aaf0*/  FMUL.FTZ R44, R44, R153 ;  /* 0x000000992c2c7220 */ /* 0x000fe20000410000 */
[----:B------:R-:W-:Y:S01]  /*ab00*/  MUFU.EX2 R150, R150 ;  /* 0x0000009600967308 */ /* 0x000fe20000000800 */
[-C--:B--2---:R-:W-:Y:S01]  /*ab10*/  FMUL.FTZ R34, R106, R151.reuse ;  /* 0x000000976a227220 */ /* 0x084fe20000410000 */
[-C--:B------:R-:W-:Y:S01]  /*ab20*/  FMUL.FTZ R35, R107, R151.reuse ;  /* 0x000000976b237220 */ /* 0x080fe20000410000 */
[-C--:B------:R-:W-:Y:S01]  /*ab30*/  FMUL.FTZ R26, R114, R151.reuse ;  /* 0x00000097721a7220 */ /* 0x080fe20000410000 */
[-C--:B------:R-:W-:Y:S01]  /*ab40*/  FMUL.FTZ R27, R115, R151.reuse ;  /* 0x00000097731b7220 */ /* 0x080fe20000410000 */
[----:B------:R-:W1:Y:S01]  /*ab50*/  LDSM.16.MT88.4 R104, [R157+0x14000] ;  /* 0x014000009d68783b */ /* 0x000e620000004200 */
[-C--:B------:R-:W-:Y:S01]  /*ab60*/  FMUL.FTZ R110, R110, R151.reuse ;  /* 0x000000976e6e7220 */ /* 0x080fe20000410000 */
[----:B------:R-:W-:Y:S01]  /*ab70*/  FMUL.FTZ R111, R111, R151 ;  /* 0x000000976f6f7220 */ /* 0x000fe20000410000 */
[----:B------:R-:W2:Y:S01]  /*ab80*/  MUFU.EX2 R135, R135 ;  /* 0x0000008700877308 */ /* 0x000ea20000000800 */
        /* <DEDUP_REMOVED lines=16> */
[----:B--2---:R-:W-:Y:S01]  /*ac90*/  F2FP.F16.F32.PACK_AB R6, R135, R150 ;  /* 0x000000968706723e */ /* 0x004fe200000000ff */
[----:B------:R-:W-:Y:S01]  /*aca0*/  FMUL.FTZ R117, R117, R153 ;  /* 0x0000009975757220 */ /* 0x000fe20000410000 */
[-C--:B------:R-:W-:Y:S01]  /*acb0*/  FMUL.FTZ R118, R118, R151.reuse ;  /* 0x0000009776767220 */ /* 0x080fe20000410000 */
[----:B------:R-:W-:Y:S01]  /*acc0*/  FMUL.FTZ R119, R119, R151 ;  /* 0x0000009777777220 */ /* 0x000fe20000410000 */
[-C--:B------:R-:W-:Y:S01]  /*acd0*/  FMUL.FTZ R52, R52, R153.reuse ;  /* 0x0000009934347220 */ /* 0x080fe20000410000 */
[----:B------:R-:W-:Y:S01]  /*ace0*/  FMUL.FTZ R53, R53, R153 ;  /* 0x0000009935357220 */ /* 0x000fe20000410000 */
[-C--:B------:R-:W-:Y:S01]  /*acf0*/  FMUL.FTZ R54, R54, R151.reuse ;  /* 0x0000009736367220 */ /* 0x080fe20000410000 */
[----:B------:R-:W-:Y:S01]  /*ad00*/  MUFU.EX2 R133, R133 ;  /* 0x0000008500857308 */ /* 0x000fe20000000800 */
[----:B------:R-:W-:Y:S01]  /*ad10*/  FMUL.FTZ R55, R55, R151 ;  /* 0x0000009737377220 */ /* 0x000fe20000410000 */
[-C--:B------:R-:W-:Y:S01]  /*ad20*/  FMUL.FTZ R56, R56, R153.reuse ;  /* 0x0000009938387220 */ /* 0x080fe20000410000 */
[----:B------:R-:W-:Y:S01]  /*ad30*/  FMUL.FTZ R57, R57, R153 ;  /* 0x0000009939397220 */ /* 0x000fe20000410000 */
[-C--:B------:R-:W-:Y:S01]  /*ad40*/  FMUL.FTZ R58, R58, R151.reuse ;  /* 0x000000973a3a7220 */ /* 0x080fe20000410000 */
[----:B------:R-:W-:Y:S01]  /*ad50*/  FMUL.FTZ R59, R59, R151 ;  /* 0x000000973b3b7220 */ /* 0x000fe20000410000 */
[-C--:B------:R-:W-:Y:S01]  /*ad60*/  FMUL.FTZ R60, R60, R153.reuse ;  /* 0x000000993c3c7220 */ /* 0x080fe20000410000 */
[----:B------:R-:W-:Y:S01]  /*ad70*/  FMUL.FTZ R61, R61, R153 ;  /* 0x000000993d3d7220 */ /* 0x000fe20000410000 */
[----:B------:R-:W2:Y:S01]  /*ad80*/  MUFU.EX2 R152, R152 ;  /* 0x0000009800987308 */ /* 0x000ea20000000800 */
[----:B-----5:R-:W-:Y:S01]  /*ad90*/  F2FP.F16.F32.PACK_AB R5, R134, R148 ;  /* 0x000000948605723e */ /* 0x020fe200000000ff */
[-C--:B------:R-:W-:Y:S01]  /*ada0*/  FMUL.FTZ R62, R62, R151.reuse ;  /* 0x000000973e3e7220 */ /* 0x080fe20000410000 */
[----:B------:R-:W-:Y:S01]  /*adb0*/  FMUL.FTZ R63, R63, R151 ;  /* 0x000000973f3f7220 */ /* 0x000fe20000410000 */
[-C--:B------:R-:W-:Y:S01]  /*adc0*/  FMUL.FTZ R64, R64, R153.reuse ;  /* 0x0000009940407220 */ /* 0x080fe20000410000 */
[----:B------:R-:W-:Y:S01]  /*add0*/  FMUL.FTZ R65, R65, R153 ;  /* 0x0000009941417220 */ /* 0x000fe20000410000 */
[-C--:B------:R-:W-:Y:S01]  /*ade0*/  FMUL.FTZ R66, R66, R151.reuse ;  /* 0x0000009742427220 */ /* 0x080fe20000410000 */
[----:B------:R-:W-:Y:S01]  /*adf0*/  FMUL.FTZ R67, R67, R151 ;  /* 0x0000009743437220 */ /* 0x000fe20000410000 */
[----:B------:R-:W-:Y:S01]  /*ae00*/  LDSM.16.MT88.4 R120, [R155] ;  /* 0x000000009b78783b */ /* 0x000fe20000004200 */
        /* <DEDUP_REMOVED lines=8> */
[----:B--2---:R-:W-:Y:S01]  /*ae90*/  F2FP.F16.F32.PACK_AB R7, R152, R133 ;  /* 0x000000859807723e */ /* 0x004fe200000000ff */
        /* <DEDUP_REMOVED lines=42> */
[----:B------:R-:W5:Y:S01]  /*b140*/  MUFU.EX2 R158, R158 ;  /* 0x0000009e009e7308 */ /* 0x000f620000000800 */
[-C--:B------:R-:W-:Y:S01]  /*b150*/  FMUL.FTZ R126, R126, R151.reuse ;  /* 0x000000977e7e7220 */ /* 0x080fe20000410000 */
[----:B------:R-:W-:Y:S01]  /*b160*/  FMUL.FTZ R127, R127, R151 ;  /* 0x000000977f7f7220 */ /* 0x000fe20000410000 */
[-C--:B------:R-:W-:Y:S01]  /*b170*/  FMUL.FTZ R92, R92, R153.reuse ;  /* 0x000000995c5c7220 */ /* 0x080fe20000410000 */
[C---:B------:R-:W-:Y:S01]  /*b180*/  HMMA.16816.F32 R20, R4.reuse, R22, R116 ;  /* 0x000000160414723c */ /* 0x040fe20000001874 */
[----:B------:R-:W3:Y:S01]  /*b190*/  LDSM.16.MT88.4 R116, [R180+0x14000] ;  /* 0x01400000b474783b */ /* 0x000ee20000004200 */
[----:B------:R-:W-:Y:S01]  /*b1a0*/  FMUL.FTZ R93, R93, R153 ;  /* 0x000000995d5d7220 */ /* 0x000fe20000410000 */
[-C--:B------:R-:W-:Y:S01]  /*b1b0*/  FMUL.FTZ R94, R94, R151.reuse ;  /* 0x000000975e5e7220 */ /* 0x080fe20000410000 */
[----:B------:R-:W-:Y:S01]  /*b1c0*/  MUFU.EX2 R166, R166 ;  /* 0x000000a600a67308 */ /* 0x000fe20000000800 */
[----:B------:R-:W-:Y:S01]  /*b1d0*/  FMUL.FTZ R95, R95, R151 ;  /* 0x000000975f5f7220 */ /* 0x000fe20000410000 */
[-C--:B------:R-:W-:Y:S01]  /*b1e0*/  FMUL.FTZ R96, R96, R153.reuse ;  /* 0x0000009960607220 */ /* 0x080fe20000410000 */
[----:B------:R-:W-:Y:S01]  /*b1f0*/  FMUL.FTZ R97, R97, R153 ;  /* 0x0000009961617220 */ /* 0x000fe20000410000 */
[C---:B----4-:R-:W-:Y:S01]  /*b200*/  HMMA.16816.F32 R52, R4.reuse, R112, R52 ;  /* 0x000000700434723c */ /* 0x050fe20000001834 */
[-C--:B------:R-:W-:Y:S01]  /*b210*/  FMUL.FTZ R98, R98, R151.reuse ;  /* 0x0000009762627220 */ /* 0x080fe20000410000 */
[----:B------:R-:W-:Y:S01]  /*b220*/  FMUL.FTZ R99, R99, R151 ;  /* 0x0000009763637220 */ /* 0x000fe20000410000 */
[----:B------:R-:W-:Y:S01]  /*b230*/  LDSM.16.MT88.4 R128, [R156+0x800] ;  /* 0x000800009c80783b */ /* 0x000fe20000004200 */
[----:B------:R-:W-:Y:S01]  /*b240*/  MUFU.EX2 R167, R167 ;  /* 0x000000a700a77308 */ /* 0x000fe20000000800 */
[--C-:B------:R-:W-:Y:S01]  /*b250*/  FFMA.FTZ R165, R165, UR4, -R164.reuse ;  /* 0x00000004a5a57c23 */ /* 0x100fe200080108a4 */
[--C-:B------:R-:W-:Y:S01]  /*b260*/  FFMA.FTZ R163, R147, UR4, -R164.reuse ;  /* 0x0000000493a37c23 */ /* 0x100fe200080108a4 */
[--C-:B------:R-:W-:Y:S01]  /*b270*/  FFMA.FTZ R181, R146, UR4, -R161.reuse ;  /* 0x0000000492b57c23 */ /* 0x100fe200080108a1 */
[C---:B------:R-:W-:Y:S01]  /*b280*/  HMMA.16816.F32 R56, R4.reuse, R114, R56 ;  /* 0x000000720438723c */ /* 0x040fe20000001838 */
[----:B------:R-:W4:Y:S01]  /*b290*/  LDSM.16.MT88.4 R112, [R157+0x16000] ;  /* 0x016000009d70783b */ /* 0x000f220000004200 */
[--C-:B------:R-:W-:Y:S01]  /*b2a0*/  FFMA.FTZ R184, R144, UR4, -R161.reuse ;  /* 0x0000000490b87c23 */ /* 0x100fe200080108a1 */
[--C-:B------:R-:W-:Y:S01]  /*b2b0*/  FFMA.FTZ R162, R162, UR4, -R161.reuse ;  /* 0x00000004a2a27c23 */ /* 0x100fe200080108a1 */
[----:B------:R-:W-:Y:S01]  /*b2c0*/  MUFU.EX2 R168, R168 ;  /* 0x000000a800a87308 */ /* 0x000fe20000000800 */
[----:B------:R-:W-:Y:S01]  /*b2d0*/  FFMA.FTZ R164, R145, UR4, -R164 ;  /* 0x0000000491a47c23 */ /* 0x000fe200080108a4 */
[----:B------:R-:W-:Y:S01]  /*b2e0*/  FFMA.FTZ R161, R160, UR4, -R161 ;  /* 0x00000004a0a17c23 */ /* 0x000fe200080108a1 */
[----:B------:R-:W-:Y:S01]  /*b2f0*/  FFMA.FTZ R154, R213, R153, R154 ;  /* 0x00000099d59a7223 */ /* 0x000fe2000001009a */
[----:B--2---:R-:W-:Y:S01]  /*b300*/  HMMA.16816.F32 R60, R4, R108, R60 ;  /* 0x0000006c043c723c */ /* 0x004fe2000000183c */
[----:B------:R-:W-:Y:S01]  /*b310*/  FFMA.FTZ R151, R211, R151, R148 ;  /* 0x00000097d3977223 */ /* 0x000fe20000010094 */
[----:B------:R-:W-:Y:S01]  /*b320*/  LDSM.16.MT88.4 R144, [R180+0x15800] ;  /* 0x01580000b490783b */ /* 0x000fe20000004200 */
[----:B------:R-:W-:Y:S01]  /*b330*/  FADD.FTZ R149, R149, R154 ;  /* 0x0000009a95957221 */ /* 0x000fe20000010000 */
[----:B------:R-:W2:Y:S01]  /*b340*/  MUFU.EX2 R169, R169 ;  /* 0x000000a900a97308 */ /* 0x000ea20000000800 */
[----:B------:R-:W-:-:S02]  /*b350*/  FADD.FTZ R134, R134, R151 ;  /* 0x0000009786867221 */ /* 0x000fc40000010000 */
[----:B------:R-:W-:Y:S01]  /*b360*/  FADD.FTZ R150, R150, R149 ;  /* 0x0000009596967221 */ /* 0x000fe20000010000 */
[C---:B------:R-:W-:Y:S01]  /*b370*/  HMMA.16816.F32 R64, R4.reuse, R110, R64 ;  /* 0x0000006e0440723c */ /* 0x040fe20000001840 */
[----:B------:R-:W5:Y:S02]  /*b380*/  LDSM.16.MT88.4 R108, [R156+0x4000] ;  /* 0x004000009c6c783b */ /* 0x000f640000004200 */
[----:B------:R-:W-:Y:S01]  /*b390*/  FADD.FTZ R150, R135, R150 ;  /* 0x0000009687967221 */ /* 0x000fe20000010000 */
[----:B------:R-:W-:Y:S04]  /*b3a0*/  MUFU.EX2 R170, R170 ;  /* 0x000000aa00aa7308 */ /* 0x000fe80000000800 */
[C---:B-1----:R-:W-:Y:S04]  /*b3b0*/  HMMA.16816.F32 R68, R4.reuse, R104, R68 ;  /* 0x000000680444723c */ /* 0x042fe80000001844 */
[----:B------:R-:W1:Y:S04]  /*b3c0*/  MUFU.EX2 R171, R171 ;  /* 0x000000ab00ab7308 */ /* 0x000e680000000800 */
[C---:B------:R-:W-:Y:S01]  /*b3d0*/  HMMA.16816.F32 R72, R4.reuse, R106, R72 ;  /* 0x0000006a0448723c */ /* 0x040fe20000001848 */
[----:B------:R-:W2:Y:S03]  /*b3e0*/  LDSM.16.MT88.4 R104, [R155+0x4000] ;  /* 0x004000009b68783b */ /* 0x000ea60000004200 */
[----:B------:R-:W-:Y:S04]  /*b3f0*/  MUFU.EX2 R175, R175 ;  /* 0x000000af00af7308 */ /* 0x000fe80000000800 */
[C---:B------:R-:W-:Y:S04]  /*b400*/  HMMA.16816.F32 R32, R4.reuse, R120, R32 ;  /* 0x000000780420723c */ /* 0x040fe80000001820 */
[----:B------:R-:W1:Y:S04]  /*b410*/  MUFU.EX2 R176, R176 ;  /* 0x000000b000b07308 */ /* 0x000e680000000800 */
[C---:B------:R-:W-:Y:S01]  /*b420*/  HMMA.16816.F32 R100, R4.reuse, R122, R100 ;  /* 0x0000007a0464723c */ /* 0x040fe20000001864 */
[----:B------:R-:W-:Y:S03]  /*b430*/  LDSM.16.MT88.4 R120, [R180+0x14800] ;  /* 0x01480000b478783b */ /* 0x000fe60000004200 */
[----:B------:R-:W-:Y:S04]  /*b440*/  MUFU.EX2 R173, R173 ;  /* 0x000000ad00ad7308 */ /* 0x000fe80000000800 */
[C---:B---3--:R-:W-:Y:S04]  /*b450*/  HMMA.16816.F32 R36, R4.reuse, R116, R36 ;  /* 0x000000740424723c */ /* 0x048fe80000001824 */
[----:B------:R-:W-:Y:S04]  /*b460*/  MUFU.EX2 R178, R178 ;  /* 0x000000b200b27308 */ /* 0x000fe80000000800 */
[C---:B------:R-:W-:Y:S01]  /*b470*/  HMMA.16816.F32 R40, R4.reuse, R118, R40 ;  /* 0x000000760428723c */ /* 0x040fe20000001828 */
[----:B------:R-:W-:Y:S03]  /*b480*/  LDSM.16.MT88.4 R116, [R157+0x14800] ;  /* 0x014800009d74783b */ /* 0x000fe60000004200 */
[----:B------:R-:W-:Y:S04]  /*b490*/  MUFU.EX2 R177, R177 ;  /* 0x000000b100b17308 */ /* 0x000fe80000000800 */
[C---:B----4-:R-:W-:Y:S04]  /*b4a0*/  HMMA.16816.F32 R76, R4.reuse, R112, R76 ;  /* 0x00000070044c723c */ /* 0x050fe8000000184c */
[----:B------:R-:W3:Y:S04]  /*b4b0*/  MUFU.EX2 R182, R182 ;  /* 0x000000b600b67308 */ /* 0x000ee80000000800 */
[C---:B------:R-:W-:Y:S01]  /*b4c0*/  HMMA.16816.F32 R80, R4.reuse, R114, R80 ;  /* 0x000000720450723c */ /* 0x040fe20000001850 */
[----:B------:R-:W4:Y:S03]  /*b4d0*/  LDSM.16.MT88.4 R112, [R157+0x12800] ;  /* 0x012800009d70783b */ /* 0x000f260000004200 */
[----:B------:R-:W-:Y:S04]  /*b4e0*/  MUFU.EX2 R174, R174 ;  /* 0x000000ae00ae7308 */ /* 0x000fe80000000800 */
[C---:B-----5:R-:W-:Y:S04]  /*b4f0*/  HMMA.16816.F32 R84, R4.reuse, R108, R84 ;  /* 0x0000006c0454723c */ /* 0x060fe80000001854 */
[----:B------:R-:W5:Y:S04]  /*b500*/  MUFU.EX2 R179, R179 ;  /* 0x000000b300b37308 */ /* 0x000f680000000800 */
[C---:B------:R-:W-:Y:S01]  /*b510*/  HMMA.16816.F32 R88, R4.reuse, R110, R88 ;  /* 0x0000006e0458723c */ /* 0x040fe20000001858 */
[----:B------:R-:W3:Y:S03]  /*b520*/  LDSM.16.MT88.4 R108, [R156+0x2800] ;  /* 0x002800009c6c783b */ /* 0x000ee60000004200 */
[----:B------:R-:W-:Y:S04]  /*b530*/  MUFU.EX2 R165, R165 ;  /* 0x000000a500a57308 */ /* 0x000fe80000000800 */
[C---:B------:R-:W-:Y:S04]  /*b540*/  HMMA.16816.F32 R8, R4.reuse, R12, R8 ;  /* 0x0000000c0408723c */ /* 0x040fe80000001808 */
[----:B------:R-:W5:Y:S04]  /*b550*/  MUFU.EX2 R172, R172 ;  /* 0x000000ac00ac7308 */ /* 0x000f680000000800 */
[C---:B------:R-:W-:Y:S01]  /*b560*/  HMMA.16816.F32 R12, R4.reuse, R14, R124 ;  /* 0x0000000e040c723c */ /* 0x040fe2000000187c */
[----:B------:R-:W5:Y:S03]  /*b570*/  LDSM.16.MT88.4 R124, [R155+0x800] ;  /* 0x000800009b7c783b */ /* 0x000f660000004200 */
[----:B------:R-:W-:Y:S04]  /*b580*/  MUFU.EX2 R163, R163 ;  /* 0x000000a300a37308 */ /* 0x000fe80000000800 */
[C---:B--2---:R-:W-:Y:S04]  /*b590*/  HMMA.16816.F32 R92, R4.reuse, R104, R92 ;  /* 0x00000068045c723c */ /* 0x044fe8000000185c */
[----:B------:R-:W-:Y:S04]  /*b5a0*/  MUFU.EX2 R164, R164 ;  /* 0x000000a400a47308 */ /* 0x000fe80000000800 */
[----:B------:R-:W-:Y:S01]  /*b5b0*/  HMMA.16816.F32 R4, R4, R106, R96 ;  /* 0x0000006a0404723c */ /* 0x000fe20000001860 */
[----:B------:R-:W-:Y:S01]  /*b5c0*/  F2FP.F16.F32.PACK_AB R96, R158, R159 ;  /* 0x0000009f9e60723e */ /* 0x000fe200000000ff */
[----:B------:R-:W2:Y:S01]  /*b5d0*/  LDSM.16.MT88.4 R104, [R155+0x2800] ;  /* 0x002800009b68783b */ /* 0x000ea20000004200 */
[----:B------:R-:W-:Y:S01]  /*b5e0*/  F2FP.F16.F32.PACK_AB R97, R169, R168 ;  /* 0x000000a8a961723e */ /* 0x000fe200000000ff */
[----:B------:R-:W-:Y:S01]  /*b5f0*/  MUFU.EX2 R181, R181 ;  /* 0x000000b500b57308 */ /* 0x000fe20000000800 */
[----:B------:R-:W-:Y:S01]  /*b600*/  F2FP.F16.F32.PACK_AB R98, R167, R166 ;  /* 0x000000a6a762723e */ /* 0x000fe200000000ff */
[----:B------:R-:W-:Y:S01]  /*b610*/  FADD.FTZ R159, R159, R150 ;  /* 0x000000969f9f7221 */ /* 0x000fe20000010000 */
[----:B-1----:R-:W-:-:S03]  /*b620*/  F2FP.F16.F32.PACK_AB R99, R171, R170 ;  /* 0x000000aaab63723e */ /* 0x002fc600000000ff */
[----:B------:R-:W-:Y:S02]  /*b630*/  FADD.FTZ R159, R158, R159 ;  /* 0x0000009f9e9f7221 */ /* 0x000fe40000010000 */
[----:B------:R-:W1:Y:S02]  /*b640*/  MUFU.EX2 R184, R184 ;  /* 0x000000b800b87308 */ /* 0x000e640000000800 */
[----:B----4-:R-:W-:Y:S01]  /*b650*/  HMMA.16816.F32 R16, R96, R112, R16 ;  /* 0x000000706010723c */ /* 0x010fe20000001810 */
[----:B------:R-:W-:-:S04]  /*b660*/  FADD.FTZ R166, R166, R159 ;  /* 0x0000009fa6a67221 */ /* 0x000fc80000010000 */
[----:B------:R-:W-:Y:S01]  /*b670*/  FADD.FTZ R166, R167, R166 ;  /* 0x000000a6a7a67221 */ /* 0x000fe20000010000 */
[----:B------:R-:W-:Y:S02]  /*b680*/  MUFU.EX2 R162, R162 ;  /* 0x000000a200a27308 */ /* 0x000fe40000000800 */
[C---:B------:R-:W-:Y:S01]  /*b690*/  HMMA.16816.F32 R20, R96.reuse, R114, R20 ;  /* 0x000000726014723c */ /* 0x040fe20000001814 */
[----:B------:R-:W4:Y:S05]  /*b6a0*/  LDSM.16.MT88.4 R112, [R180+0x16800] ;  /* 0x01680000b470783b */ /* 0x000f2a0000004200 */
[----:B------:R-:W1:Y:S02]  /*b6b0*/  MUFU.EX2 R161, R161 ;  /* 0x000000a100a17308 */ /* 0x000e640000000800 */
[C---:B------:R-:W-:Y:S08]  /*b6c0*/  HMMA.16816.F32 R36, R96.reuse, R120, R36 ;  /* 0x000000786024723c */ /* 0x040ff00000001824 */
[C---:B------:R-:W-:Y:S01]  /*b6d0*/  HMMA.16816.F32 R40, R96.reuse, R122, R40 ;  /* 0x0000007a6028723c */ /* 0x040fe20000001828 */
[----:B------:R-:W1:Y:S07]  /*b6e0*/  LDSM.16.MT88.4 R120, [R157+0x16800] ;  /* 0x016800009d78783b */ /* 0x000e6e0000004200 */
[C---:B------:R-:W-:Y:S08]  /*b6f0*/  HMMA.16816.F32 R44, R96.reuse, R116, R44 ;  /* 0x00000074602c723c */ /* 0x040ff0000000182c */
[C---:B------:R-:W-:Y:S01]  /*b700*/  HMMA.16816.F32 R48, R96.reuse, R118, R48 ;  /* 0x000000766030723c */ /* 0x040fe20000001830 */
[----:B------:R-:W1:Y:S07]  /*b710*/  LDSM.16.MT88.4 R116, [R156+0x4800] ;  /* 0x004800009c74783b */ /* 0x000e6e0000004200 */
        /* <DEDUP_REMOVED lines=12> */
[C---:B--2---:R-:W-:Y:S08]  /*b7e0*/  HMMA.16816.F32 R60, R96.reuse, R104, R60 ;  /* 0x00000068603c723c */ /* 0x044ff0000000183c */
[C---:B------:R-:W-:Y:S01]  /*b7f0*/  HMMA.16816.F32 R64, R96.reuse, R106, R64 ;  /* 0x0000006a6040723c */ /* 0x040fe20000001840 */
[----:B------:R-:W-:Y:S07]  /*b800*/  LDSM.16.MT88.4 R104, [R155+0x3000] ;  /* 0x003000009b68783b */ /* 0x000fee0000004200 */
[C---:B----4-:R-:W-:Y:S08]  /*b810*/  HMMA.16816.F32 R68, R96.reuse, R112, R68 ;  /* 0x000000706044723c */ /* 0x050ff00000001844 */
[C---:B------:R-:W-:Y:S01]  /*b820*/  HMMA.16816.F32 R72, R96.reuse, R114, R72 ;  /* 0x000000726048723c */ /* 0x040fe20000001848 */
[----:B------:R-:W-:Y:S07]  /*b830*/  LDSM.16.MT88.4 R112, [R156+0x3000] ;  /* 0x003000009c70783b */ /* 0x000fee0000004200 */
[C---:B-1----:R-:W-:Y:S08]  /*b840*/  HMMA.16816.F32 R76, R96.reuse, R120, R76 ;  /* 0x00000078604c723c */ /* 0x042ff0000000184c */
[C---:B------:R-:W-:Y:S01]  /*b850*/  HMMA.16816.F32 R80, R96.reuse, R122, R80 ;  /* 0x0000007a6050723c */ /* 0x040fe20000001850 */
[----:B------:R-:W1:Y:S07]  /*b860*/  LDSM.16.MT88.4 R120, [R180+0x15000] ;  /* 0x01500000b478783b */ /* 0x000e6e0000004200 */
[C---:B------:R-:W-:Y:S08]  /*b870*/  HMMA.16816.F32 R84, R96.reuse, R116, R84 ;  /* 0x000000746054723c */ /* 0x040ff00000001854 */
[C---:B------:R-:W-:Y:S01]  /*b880*/  HMMA.16816.F32 R88, R96.reuse, R118, R88 ;  /* 0x000000766058723c */ /* 0x040fe20000001858 */
[----:B------:R-:W-:Y:S07]  /*b890*/  LDSM.16.MT88.4 R116, [R157+0x15000] ;  /* 0x015000009d74783b */ /* 0x000fee0000004200 */
[----:B---3--:R-:W-:Y:S01]  /*b8a0*/  HMMA.16816.F32 R92, R96, R108, R92 ;  /* 0x0000006c605c723c */ /* 0x008fe2000000185c */
[----:B------:R-:W-:Y:S01]  /*b8b0*/  F2FP.F16.F32.PACK_AB R108, R176, R175 ;  /* 0x000000afb06c723e */ /* 0x000fe200000000ff */
[----:B------:R-:W-:Y:S01]  /*b8c0*/  FADD.FTZ R175, R175, R166 ;  /* 0x000000a6afaf7221 */ /* 0x000fe20000010000 */
[----:B------:R-:W-:-:S03]  /*b8d0*/  F2FP.F16.F32.PACK_AB R109, R182, R177 ;  /* 0x000000b1b66d723e */ /* 0x000fc600000000ff */
[----:B------:R-:W-:Y:S02]  /*b8e0*/  FADD.FTZ R176, R176, R175 ;  /* 0x000000afb0b07221 */ /* 0x000fe40000010000 */
[----:B------:R-:W-:Y:S01]  /*b8f0*/  HMMA.16816.F32 R4, R96, R110, R4 ;  /* 0x0000006e6004723c */ /* 0x000fe20000001804 */
[----:B------:R-:W2:Y:S01]  /*b900*/  LDSM.16.MT88.4 R96, [R180+0x17000] ;  /* 0x01700000b460783b */ /* 0x000ea20000004200 */
[----:B------:R-:W-:Y:S01]  /*b910*/  F2FP.F16.F32.PACK_AB R110, R178, R173 ;  /* 0x000000adb26e723e */ /* 0x000fe200000000ff */
[----:B------:R-:W-:Y:S01]  /*b920*/  FADD.FTZ R173, R173, R176 ;  /* 0x000000b0adad7221 */ /* 0x000fe20000010000 */
[----:B------:R-:W-:-:S03]  /*b930*/  F2FP.F16.F32.PACK_AB R111, R179, R174 ;  /* 0x000000aeb36f723e */ /* 0x000fc600000000ff */
[----:B------:R-:W-:-:S04]  /*b940*/  FADD.FTZ R178, R178, R173 ;  /* 0x000000adb2b27221 */ /* 0x000fc80000010000 */
[C---:B-1----:R-:W-:Y:S08]  /*b950*/  HMMA.16816.F32 R36, R108.reuse, R120, R36 ;  /* 0x000000786c24723c */ /* 0x042ff00000001824 */
[C---:B------:R-:W-:Y:S01]  /*b960*/  HMMA.16816.F32 R40, R108.reuse, R122, R40 ;  /* 0x0000007a6c28723c */ /* 0x040fe20000001828 */
[----:B------:R-:W1:Y:S07]  /*b970*/  LDSM.16.MT88.4 R120, [R157+0x17000] ;  /* 0x017000009d78783b */ /* 0x000e6e0000004200 */
[C---:B------:R-:W-:Y:S08]  /*b980*/  HMMA.16816.F32 R60, R108.reuse, R104, R60 ;  /* 0x000000686c3c723c */ /* 0x040ff0000000183c */
[C---:B------:R-:W-:Y:S01]  /*b990*/  HMMA.16816.F32 R64, R108.reuse, R106, R64 ;  /* 0x0000006a6c40723c */ /* 0x040fe20000001840 */
[----:B------:R-:W-:Y:S07]  /*b9a0*/  LDSM.16.MT88.4 R104, [R156+0x5000] ;  /* 0x005000009c68783b */ /* 0x000fee0000004200 */
[C---:B--2---:R-:W-:Y:S08]  /*b9b0*/  HMMA.16816.F32 R68, R108.reuse, R96, R68 ;  /* 0x000000606c44723c */ /* 0x044ff00000001844 */
[C---:B------:R-:W-:Y:S01]  /*b9c0*/  HMMA.16816.F32 R72, R108.reuse, R98, R72 ;  /* 0x000000626c48723c */ /* 0x040fe20000001848 */
[----:B------:R-:W2:Y:S07]  /*b9d0*/  LDSM.16.MT88.4 R96, [R155+0x5000] ;  /* 0x005000009b60783b */ /* 0x000eae0000004200 */
[C---:B------:R-:W-:Y:S08]  /*b9e0*/  HMMA.16816.F32 R32, R108.reuse, R124, R32 ;  /* 0x0000007c6c20723c */ /* 0x040ff00000001820 */
[C---:B------:R-:W-:Y:S01]  /*b9f0*/  HMMA.16816.F32 R100, R108.reuse, R126, R100 ;  /* 0x0000007e6c64723c */ /* 0x040fe20000001864 */
[----:B------:R-:W3:Y:S07]  /*ba00*/  LDSM.16.MT88.4 R124, [R180+0x13800] ;  /* 0x01380000b47c783b */ /* 0x000eee0000004200 */
[C---:B------:R-:W-:Y:S08]  /*ba10*/  HMMA.16816.F32 R8, R108.reuse, R140, R8 ;  /* 0x0000008c6c08723c */ /* 0x040ff00000001808 */
[C---:B-1----:R-:W-:Y:S08]  /*ba20*/  HMMA.16816.F32 R76, R108.reuse, R120, R76 ;  /* 0x000000786c4c723c */ /* 0x042ff0000000184c */
[C---:B------:R-:W-:Y:S01]  /*ba30*/  HMMA.16816.F32 R80, R108.reuse, R122, R80 ;  /* 0x0000007a6c50723c */ /* 0x040fe20000001850 */
[----:B------:R-:W1:Y:S07]  /*ba40*/  LDSM.16.MT88.4 R120, [R180+0x17800] ;  /* 0x01780000b478783b */ /* 0x000e6e0000004200 */
[----:B--2---:R-:W-:Y:S01]  /*ba50*/  HMMA.16816.F32 R92, R108, R96, R92 ;  /* 0x000000606c5c723c */ /* 0x004fe2000000185c */
        /* <DEDUP_REMOVED lines=9> */
[C---:B------:R-:W-:Y:S08]  /*baf0*/  HMMA.16816.F32 R44, R108.reuse, R116, R44 ;  /* 0x000000746c2c723c */ /* 0x040ff0000000182c */
[C---:B------:R-:W-:Y:S01]  /*bb00*/  HMMA.16816.F32 R48, R108.reuse, R118, R48 ;  /* 0x000000766c30723c */ /* 0x040fe20000001830 */
[----:B------:R-:W2:Y:S07]  /*bb10*/  LDSM.16.MT88.4 R116, [R157+0x13800] ;  /* 0x013800009d74783b */ /* 0x000eae0000004200 */
[C---:B------:R-:W-:Y:S08]  /*bb20*/  HMMA.16816.F32 R24, R108.reuse, R128, R24 ;  /* 0x000000806c18723c */ /* 0x040ff00000001818 */
[C---:B------:R-:W-:Y:S08]  /*bb30*/  HMMA.16816.F32 R28, R108.reuse, R130, R28 ;  /* 0x000000826c1c723c */ /* 0x040ff0000000181c */
[C---:B------:R-:W-:Y:S08]  /*bb40*/  HMMA.16816.F32 R84, R108.reuse, R104, R84 ;  /* 0x000000686c54723c */ /* 0x040ff00000001854 */
[----:B------:R-:W-:Y:S01]  /*bb50*/  HMMA.16816.F32 R88, R108, R106, R88 ;  /* 0x0000006a6c58723c */ /* 0x000fe20000001858 */
[----:B------:R-:W4:Y:S07]  /*bb60*/  LDSM.16.MT88.4 R104, [R156+0x5800] ;  /* 0x005800009c68783b */ /* 0x000f2e0000004200 */
[----:B---3--:R-:W-:Y:S01]  /*bb70*/  HMMA.16816.F32 R128, R96, R124, R8 ;  /* 0x0000007c6080723c */ /* 0x008fe20000001808 */
[----:B------:R-:W3:Y:S07]  /*bb80*/  LDSM.16.MT88.4 R8, [R155+0x1800] ;  /* 0x001800009b08783b */ /* 0x000eee0000004200 */
[C---:B------:R-:W-:Y:S01]  /*bb90*/  HMMA.16816.F32 R12, R108.reuse, R142, R12 ;  /* 0x0000008e6c0c723c */ /* 0x040fe2000000180c */
[----:B------:R-:W-:Y:S07]  /*bba0*/  LDSM.16.MT88.4 R140, [R157+0x15800] ;  /* 0x015800009d8c783b */ /* 0x000fee0000004200 */
[C---:B------:R-:W-:Y:S08]  /*bbb0*/  HMMA.16816.F32 R16, R108.reuse, R136, R16 ;  /* 0x000000886c10723c */ /* 0x040ff00000001810 */
[C---:B------:R-:W-:Y:S08]  /*bbc0*/  HMMA.16816.F32 R52, R108.reuse, R112, R52 ;  /* 0x000000706c34723c */ /* 0x040ff00000001834 */
[C---:B------:R-:W-:Y:S01]  /*bbd0*/  HMMA.16816.F32 R56, R108.reuse, R114, R56 ;  /* 0x000000726c38723c */ /* 0x040fe20000001838 */
[----:B------:R-:W5:Y:S07]  /*bbe0*/  LDSM.16.MT88.4 R112, [R157+0x17800] ;  /* 0x017800009d70783b */ /* 0x000f6e0000004200 */
[----:B------:R-:W-:Y:S01]  /*bbf0*/  HMMA.16816.F32 R20, R108, R138, R20 ;  /* 0x0000008a6c14723c */ /* 0x000fe20000001814 */
[----:B------:R-:W5:Y:S04]  /*bc00*/  LDSM.16.MT88.4 R108, [R156+0x1800] ;  /* 0x001800009c6c783b */ /* 0x000f680000004200 */
[----:B------:R-:W5:Y:S03]  /*bc10*/  LDSM.16.MT88.4 R136, [R156+0x3800] ;  /* 0x003800009c88783b */ /* 0x000f660000004200 */
[C---:B-1----:R-:W-:Y:S08]  /*bc20*/  HMMA.16816.F32 R68, R96.reuse, R120, R68 ;  /* 0x000000786044723c */ /* 0x042ff00000001844 */
[C---:B------:R-:W-:Y:S08]  /*bc30*/  HMMA.16816.F32 R72, R96.reuse, R122, R72 ;  /* 0x0000007a6048723c */ /* 0x040ff00000001848 */
[C---:B------:R-:W-:Y:S01]  /*bc40*/  HMMA.16816.F32 R124, R96.reuse, R126, R12 ;  /* 0x0000007e607c723c */ /* 0x040fe2000000180c */
[----:B------:R-:W1:Y:S07]  /*bc50*/  LDSM.16.MT88.4 R12, [R155+0x3800] ;  /* 0x003800009b0c783b */ /* 0x000e6e0000004200 */
[C---:B--2---:R-:W-:Y:S01]  /*bc60*/  HMMA.16816.F32 R120, R96.reuse, R116, R16 ;  /* 0x000000746078723c */ /* 0x044fe20000001810 */
[----:B------:R-:W2:Y:S07]  /*bc70*/  LDSM.16.MT88.4 R16, [R155+0x5800] ;  /* 0x005800009b10783b */ /* 0x000eae0000004200 */
[C---:B----4-:R-:W-:Y:S08]  /*bc80*/  HMMA.16816.F32 R84, R96.reuse, R104, R84 ;  /* 0x000000686054723c */ /* 0x050ff00000001854 */
[C---:B------:R-:W-:Y:S08]  /*bc90*/  HMMA.16816.F32 R88, R96.reuse, R106, R88 ;  /* 0x0000006a6058723c */ /* 0x040ff00000001858 */
[----:B---3--:R-:W-:Y:S01]  /*bca0*/  HMMA.16816.F32 R104, R96, R8, R32 ;  /* 0x000000086068723c */ /* 0x008fe20000001820 */
[----:B------:R-:W-:-:S04]  /*bcb0*/  FADD.FTZ R9, R133, R134 ;  /* 0x0000008685097221 */ /* 0x000fc80000010000 */
[----:B------:R-:W-:-:S03]  /*bcc0*/  FADD.FTZ R9, R152, R9 ;  /* 0x0000000998097221 */ /* 0x000fc60000010000 */
[----:B-----5:R-:W-:Y:S01]  /*bcd0*/  HMMA.16816.F32 R76, R96, R112, R76 ;  /* 0x00000070604c723c */ /* 0x020fe2000000184c */
        /* <DEDUP_REMOVED lines=25> */
[C---:B--2---:R-:W-:Y:S08]  /*be70*/  HMMA.16816.F32 R92, R96.reuse, R16, R92 ;  /* 0x00000010605c723c */ /* 0x044ff0000000185c */
[----:B------:R-:W-:-:S15]  /*be80*/  HMMA.16816.F32 R96, R96, R18, R4 ;  /* 0x000000126060723c */ /* 0x000fde0000001804 */
[----:B------:R-:W-:-:S05]  /*be90*/  NOP ;  /* 0x0000000000007918 */ /* 0x000fca0000000000 */
.L_x_201:
        /* <DEDUP_REMOVED lines=18> */
[C---:B------:R-:W-:Y:S01]  /*bfc0*/  VIADD R207, R189.reuse, 0x12000 ;  /* 0x00012000bdcf7836 */ /* 0x040fe20000000000 */
[----:B------:R-:W4:Y:S01]  /*bfd0*/  LDCU UR7, c[0x0][0x50c] ;  /* 0x0000a180ff0777ac */ /* 0x000f220008000800 */
        /* <DEDUP_REMOVED lines=10> */
.L_x_213:
[----:B------:R-:W2:Y:S01]  /*c080*/  LDC.64 R2, c[0x0][0x3b8] ;  /* 0x0000ee00ff027b82 */ /* 0x000ea20000000a00 */
[----:B------:R-:W-:Y:S06]  /*c090*/  UIADD3 UR9, UPT, UPT, UR6, -0x1, URZ ;  /* 0xffffffff06097890 */ /* 0x000fec000fffe0ff */
[----:B--2---:R-:W-:Y:S04]  /*c0a0*/  IMAD.WIDE.U32 R10, R2, UR9, RZ ;  /* 0x00000009020a7c25 */ /* 0x004fe8000f8e00ff */
        /* <DEDUP_REMOVED lines=41> */
.L_x_211:
        /* <DEDUP_REMOVED lines=11> */
[----:B------:R-:W-:Y:S02]  /*c3f0*/  LOP3.LUT R209, R191, 0x40, RZ, 0xfc, !PT ;  /* 0x00000040bfd17812 */ /* 0x000fe400078efcff */
[-CC-:B------:R-:W-:Y:S02]  /*c400*/  LEA.HI.X R215, R132, R200.reuse, R133.reuse, 0x7, P0 ;  /* 0x000000c884d77211 */ /* 0x180fe400000f3c85 */
[----:B------:R-:W-:Y:S02]  /*c410*/  ISETP.GE.AND P3, PT, R209, UR10, PT ;  /* 0x0000000ad1007c0c */ /* 0x000fe4000bf66270 */
[C---:B------:R-:W-:Y:S02]  /*c420*/  LOP3.LUT R208, R191.reuse, 0x80, RZ, 0xfc, !PT ;  /* 0x00000080bfd07812 */ /* 0x040fe400078efcff */
[----:B------:R-:W-:Y:S02]  /*c430*/  LEA R134, P0, R198, R135, 0x5 ;  /* 0x00000087c6867211 */ /* 0x000fe400078028ff */
[----:B------:R-:W-:Y:S02]  /*c440*/  ISETP.GE.AND P2, PT, R208, UR10, PT ;  /* 0x0000000ad0007c0c */ /* 0x000fe4000bf46270 */
[----:B------:R-:W-:Y:S01]  /*c450*/  SHF.L.U64.HI R133, R132, 0x6, R133 ;  /* 0x0000000684857819 */ /* 0x000fe20000010285 */
[----:B------:R-:W-:Y:S01]  /*c460*/  @!PT LDS RZ, [RZ] ;  /* 0x00000000fffff984 */ /* 0x000fe20000000800 */
[----:B------:R-:W-:Y:S01]  /*c470*/  @!PT LDS RZ, [RZ] ;  /* 0x00000000fffff984 */ /* 0x000fe20000000800 */
[----:B------:R-:W-:Y:S01]  /*c480*/  @!PT LDS RZ, [RZ] ;  /* 0x00000000fffff984 */ /* 0x000fe20000000800 */
[----:B------:R-:W-:Y:S01]  /*c490*/  @!P1 LDGSTS.E.BYPASS.LTC128B.128 [R204+0x12000], desc[UR22][R214.64] ;  /* 0x12000000d6cc9fae */ /* 0x000fe2000b981a16 */
[C-C-:B------:R-:W-:Y:S01]  /*c4a0*/  LOP3.LUT R139, R191.reuse, 0x1c0, R186.reuse, 0xf8, !PT ;  /* 0x000001c0bf8b7812 */ /* 0x140fe200078ef8ba */
[----:B------:R-:W-:Y:S01]  /*c4b0*/  UMOV UR5, UR8 ;  /* 0x0000000800057c82 */ /* 0x000fe20008000000 */
[----:B------:R-:W-:Y:S03]  /*c4c0*/  LEA.HI.X R133, R198, R133, R199, 0x5, P0 ;  /* 0x00000085c6857211 */ /* 0x000fe600000f2cc7 */
[----:B------:R-:W-:Y:S01]  /*c4d0*/  @P1 STS.128 [R204+0x12000], RZ ;  /* 0x012000ffcc001388 */ /* 0x000fe20000000c00 */
[----:B------:R-:W-:Y:S02]  /*c4e0*/  ISETP.GE.AND P1, PT, R191, UR10, PT ;  /* 0x0000000abf007c0c */ /* 0x000fe4000bf26270 */
[C---:B------:R-:W-:Y:S03]  /*c4f0*/  LEA R132, P0, R134.reuse, R201, 0x1 ;  /* 0x000000c986847211 */ /* 0x040fe600078008ff */
[----:B------:R-:W-:Y:S01]  /*c500*/  @!PT LDS RZ, [RZ] ;  /* 0x00000000fffff984 */ /* 0x000fe20000000800 */
[----:B------:R-:W-:Y:S01]  /*c510*/  @!PT LDS RZ, [RZ] ;  /* 0x00000000fffff984 */ /* 0x000fe20000000800 */
[----:B------:R-:W-:Y:S01]  /*c520*/  @!PT LDS RZ, [RZ] ;  /* 0x00000000fffff984 */ /* 0x000fe20000000800 */
[----:B------:R-:W-:Y:S01]  /*c530*/  @!P3 LDGSTS.E.BYPASS.LTC128B.128 [R204+0x14000], desc[UR22][R214.64+0x80] ;  /* 0x14000080d6ccbfae */ /* 0x000fe2000b981a16 */
[----:B------:R-:W-:Y:S02]  /*c540*/  LOP3.LUT R3, R193, 0x200, R186, 0xf8, !PT ;  /* 0x00000200c1037812 */ /* 0x000fe400078ef8ba */
[----:B------:R-:W-:Y:S03]  /*c550*/  LEA.HI.X R133, R134, R200, R133, 0x1, P0 ;  /* 0x000000c886857211 */ /* 0x000fe600000f0c85 */
[----:B------:R-:W-:Y:S01]  /*c560*/  @P3 STS.128 [R204+0x14000], RZ ;  /* 0x014000ffcc003388 */ /* 0x000fe20000000c00 */
[----:B------:R-:W-:Y:S02]  /*c570*/  LOP3.LUT R2, R194, 0x8, RZ, 0xc0, !PT ;  /* 0x00000008c2027812 */ /* 0x000fe400078ec0ff */
[----:B------:R-:W-:Y:S03]  /*c580*/  LOP3.LUT R196, R139, 0x8, R192, 0x78, !PT ;  /* 0x000000088bc47812 */ /* 0x000fe600078e78c0 */
[----:B------:R-:W-:Y:S01]  /*c590*/  @!PT LDS RZ, [RZ] ;  /* 0x00000000fffff984 */ /* 0x000fe20000000800 */
[----:B------:R-:W-:Y:S01]  /*c5a0*/  @!PT LDS RZ, [RZ] ;  /* 0x00000000fffff984 */ /* 0x000fe20000000800 */
[----:B------:R-:W-:Y:S01]  /*c5b0*/  @!PT LDS RZ, [RZ] ;  /* 0x00000000fffff984 */ /* 0x000fe20000000800 */
[----:B------:R-:W-:Y:S01]  /*c5c0*/  @!P2 LDGSTS.E.BYPASS.LTC128B.128 [R204+0x16000], desc[UR22][R214.64+0x100] ;  /* 0x16000100d6ccafae */ /* 0x000fe2000b981a16 */
[----:B------:R-:W-:Y:S02]  /*c5d0*/  LOP3.LUT R2, R3, R139, R2, 0xf6, !PT ;  /* 0x0000008b03027212 */ /* 0x000fe400078ef602 */
[----:B------:R-:W-:Y:S03]  /*c5e0*/  LEA R196, R196, R185, 0x1 ;  /* 0x000000b9c4c47211 */ /* 0x000fe600078e08ff */
[----:B------:R-:W-:Y:S01]  /*c5f0*/  @P2 STS.128 [R204+0x16000], RZ ;  /* 0x016000ffcc002388 */ /* 0x000fe20000000c00 */
[----:B------:R-:W-:Y:S02]  /*c600*/  LEA R197, R2, UR5, 0x1 ;  /* 0x0000000502c57c11 */ /* 0x000fe4000f8e08ff */
[----:B------:R-:W-:Y:S03]  /*c610*/  LOP3.LUT P0, RZ, R192, 0x4, RZ, 0xc0, !PT ;  /* 0x00000004c0ff7812 */ /* 0x000fe6000780c0ff */
[----:B------:R-:W-:Y:S01]  /*c620*/  @!PT LDS RZ, [RZ] ;  /* 0x00000000fffff984 */ /* 0x000fe20000000800 */
[----:B------:R-:W-:Y:S01]  /*c630*/  @!PT LDS RZ, [RZ] ;  /* 0x00000000fffff984 */ /* 0x000fe20000000800 */
[----:B------:R-:W-:Y:S01]  /*c640*/  @!PT LDS RZ, [RZ] ;  /* 0x00000000fffff984 */ /* 0x000fe20000000800 */
[----:B------:R-:W-:Y:S01]  /*c650*/  @!P1 LDGSTS.E.BYPASS.LTC128B.128 [R204+0x13000], desc[UR22][R132.64] ;  /* 0x1300000084cc9fae */ /* 0x000fe2000b981a16 */
[----:B------:R-:W-:Y:S02]  /*c660*/  VIADD R3, R196, UR5 ;  /* 0x00000005c4037c36 */ /* 0x000fe40008000000 */
[--C-:B------:R-:W-:Y:S03]  /*c670*/  IMAD.IADD R195, R184, 0x1, R197.reuse ;  /* 0x00000001b8c37824 */ /* 0x100fe600078e02c5 */
[----:B------:R-:W-:Y:S01]  /*c680*/  @P1 STS.128 [R204+0x13000], RZ ;  /* 0x013000ffcc001388 */ /* 0x000fe20000000c00 */
[----:B------:R-:W-:Y:S02]  /*c690*/  SEL R2, R187, 0xffffffc0, !P0 ;  /* 0xffffffc0bb027807 */ /* 0x000fe40004000000 */
[C---:B------:R-:W-:Y:S03]  /*c6a0*/  IADD3 R138, PT, PT, R3.reuse, R184, RZ ;  /* 0x000000b8038a7210 */ /* 0x040fe60007ffe0ff */
[----:B------:R-:W-:Y:S01]  /*c6b0*/  @!PT LDS RZ, [RZ] ;  /* 0x00000000fffff984 */ /* 0x000fe20000000800 */
[----:B------:R-:W-:Y:S01]  /*c6c0*/  @!PT LDS RZ, [RZ] ;  /* 0x00000000fffff984 */ /* 0x000fe20000000800 */
[----:B------:R-:W-:Y:S01]  /*c6d0*/  @!PT LDS RZ, [RZ] ;  /* 0x00000000fffff984 */ /* 0x000fe20000000800 */
[----:B------:R-:W-:Y:S01]  /*c6e0*/  @!P3 LDGSTS.E.BYPASS.LTC128B.128 [R204+0x15000], desc[UR22][R132.64+0x80] ;  /* 0x1500008084ccbfae */ /* 0x000fe2000b981a16 */
[----:B------:R-:W-:Y:S01]  /*c6f0*/  IADD3 R3, PT, PT, R3, R2, RZ ;  /* 0x0000000203037210 */ /* 0x000fe20007ffe0ff */
[----:B------:R-:W-:Y:S04]  /*c700*/  IMAD.IADD R139, R2, 0x1, R197 ;  /* 0x00000001028b7824 */ /* 0x000fe800078e02c5 */
[----:B------:R-:W-:Y:S01]  /*c710*/  @P3 STS.128 [R204+0x15000], RZ ;  /* 0x015000ffcc003388 */ /* 0x000fe20000000c00 */
[C---:B------:R-:W-:Y:S01]  /*c720*/  IADD3 R2, PT, PT, R184.reuse, R3, RZ ;  /* 0x00000003b8027210 */ /* 0x040fe20007ffe0ff */
[----:B------:R-:W-:Y:S04]  /*c730*/  IMAD.IADD R136, R184, 0x1, R139 ;  /* 0x00000001b8887824 */ /* 0x000fe800078e028b */
[----:B------:R-:W-:Y:S01]  /*c740*/  @!PT LDS RZ, [RZ] ;  /* 0x00000000fffff984 */ /* 0x000fe20000000800 */
[----:B------:R-:W-:Y:S01]  /*c750*/  @!PT LDS RZ, [RZ] ;  /* 0x00000000fffff984 */ /* 0x000fe20000000800 */
[----:B------:R-:W-:Y:S01]  /*c760*/  @!PT LDS RZ, [RZ] ;  /* 0x00000000fffff984 */ /* 0x000fe20000000800 */
[----:B------:R1:W-:Y:S06]  /*c770*/  @!P2 LDGSTS.E.BYPASS.LTC128B.128 [R204+0x17000], desc[UR22][R132.64+0x100] ;  /* 0x1700010084ccafae */ /* 0x0003ec000b981a16 */
[----:B------:R-:W-:Y:S06]  /*c780*/  @P2 STS.128 [R204+0x17000], RZ ;  /* 0x017000ffcc002388 */ /* 0x000fec0000000c00 */
[----:B------:R-:W-:Y:S06]  /*c790*/  LDSM.16.M88.4 R140, [R197] ;  /* 0x00000000c58c783b */ /* 0x000fec0000000200 */
[----:B------:R-:W2:Y:S06]  /*c7a0*/  LDSM.16.M88.4 R144, [R196+UR5+0xc000] ;  /* 0x00c00005c490783b */ /* 0x000eac0008000200 */
[----:B------:R-:W3:Y:S06]  /*c7b0*/  LDSM.16.M88.4 R148, [R196+UR5+0xc800] ;  /* 0x00c80005c494783b */ /* 0x000eec0008000200 */
[----:B------:R-:W4:Y:S06]  /*c7c0*/  LDSM.16.M88.4 R152, [R196+UR5+0xd000] ;  /* 0x00d00005c498783b */ /* 0x000f2c0008000200 */
[----:B------:R-:W0:Y:S06]  /*c7d0*/  LDGDEPBAR ;  /* 0x00000000000079af */ /* 0x000e2c0000000000 */
[----:B------:R-:W5:Y:S06]  /*c7e0*/  LDSM.16.M88.4 R156, [R196+UR5+0xd800] ;  /* 0x00d80005c49c783b */ /* 0x000f6c0008000200 */
        /* <DEDUP_REMOVED lines=13> */
[----:B-1----:R-:W-:Y:S03]  /*c8c0*/  LDSM.16.M88.4 R132, [R136] ;  /* 0x000000008884783b */ /* 0x002fe60000000200 */
[C---:B------:R-:W-:Y:S03]  /*c8d0*/  HMMA.16816.F32 R24, R140.reuse, R154, RZ ;  /* 0x0000009a8c18723c */ /* 0x040fe600000018ff */
[----:B------:R-:W-:Y:S05]  /*c8e0*/  LDSM.16.M88.4 R152, [R3+0xd800] ;  /* 0x00d800000398783b */ /* 0x000fea0000000200 */
[C---:B-----5:R-:W-:Y:S08]  /*c8f0*/  HMMA.16816.F32 R28, R140.reuse, R156, RZ ;  /* 0x0000009c8c1c723c */ /* 0x060ff000000018ff */
[----:B------:R-:W-:Y:S01]  /*c900*/  HMMA.16816.F32 R32, R140, R158, RZ ;  /* 0x0000009e8c20723c */ /* 0x000fe200000018ff */
[----:B------:R-:W1:Y:S06]  /*c910*/  LDSM.16.M88.4 R140, [R3+0xc800] ;  /* 0x00c80000038c783b */ /* 0x000e6c0000000200 */
[----:B------:R-:W4:Y:S01]  /*c920*/  LDSM.16.M88.4 R156, [R2+0xc000] ;  /* 0x00c00000029c783b */ /* 0x000f220000000200 */
[C---:B------:R-:W-:Y:S08]  /*c930*/  HMMA.16816.F32 R4, R160.reuse, R164, R4 ;  /* 0x000000a4a004723c */ /* 0x040ff00000001804 */
[C---:B------:R-:W-:Y:S01]  /*c940*/  HMMA.16816.F32 R8, R160.reuse, R166, R8 ;  /* 0x000000a6a008723c */ /* 0x040fe20000001808 */
[----:B------:R-:W-:Y:S07]  /*c950*/  LDSM.16.M88.4 R164, [R2+0xd800] ;  /* 0x00d8000002a4783b */ /* 0x000fee0000000200 */
[C---:B--2---:R-:W-:Y:S08]  /*c960*/  HMMA.16816.F32 R12, R160.reuse, R168, R12 ;  /* 0x000000a8a00c723c */ /* 0x044ff0000000180c */
[C---:B------:R-:W-:Y:S01]  /*c970*/  HMMA.16816.F32 R16, R160.reuse, R170, R16 ;  /* 0x000000aaa010723c */ /* 0x040fe20000001810 */
[----:B------:R-:W-:Y:S07]  /*c980*/  LDSM.16.M88.4 R168, [R197+0x4000] ;  /* 0x00400000c5a8783b */ /* 0x000fee0000000200 */
[C---:B------:R-:W-:Y:S08]  /*c990*/  HMMA.16816.F32 R20, R160.reuse, R172, R20 ;  /* 0x000000aca014723c */ /* 0x040ff00000001814 */
[C---:B------:R-:W-:Y:S01]  /*c9a0*/  HMMA.16816.F32 R24, R160.reuse, R174, R24 ;  /* 0x000000aea018723c */ /* 0x040fe20000001818 */
[----:B------:R-:W-:Y:S07]  /*c9b0*/  LDSM.16.M88.4 R172, [R196+UR5+0xe000] ;  /* 0x00e00005c4ac783b */ /* 0x000fee0008000200 */
        /* <DEDUP_REMOVED lines=9> */
[----:B------:R-:W1:Y:S07]  /*ca50*/  LDSM.16.M88.4 R140, [R196+UR5+0xe800] ;  /* 0x00e80005c48c783b */ /* 0x000e6e0008000200 */
[C---:B------:R-:W-:Y:S08]  /*ca60*/  HMMA.16816.F32 R20, R176.reuse, R148, R20 ;  /* 0x00000094b014723c */ /* 0x040ff00000001814 */
[C---:B------:R-:W-:Y:S01]  /*ca70*/  HMMA.16816.F32 R24, R176.reuse, R150, R24 ;  /* 0x00000096b018723c */ /* 0x040fe20000001818 */
[----:B------:R-:W3:Y:S07]  /*ca80*/  LDSM.16.M88.4 R148, [R196+UR5+0xf000] ;  /* 0x00f00005c494783b */ /* 0x000eee0008000200 */
[C---:B------:R-:W-:Y:S08]  /*ca90*/  HMMA.16816.F32 R28, R176.reuse, R152, R28 ;  /* 0x00000098b01c723c */ /* 0x040ff0000000181c */
[----:B------:R-:W-:Y:S01]  /*caa0*/  HMMA.16816.F32 R32, R176, R154, R32 ;  /* 0x0000009ab020723c */ /* 0x000fe20000001820 */
[----:B------:R-:W3:Y:S06]  /*cab0*/  LDSM.16.M88.4 R152, [R196+UR5+0xf800] ;  /* 0x00f80005c498783b */ /* 0x000eec0008000200 */
[----:B------:R-:W3:Y:S01]  /*cac0*/  LDSM.16.M88.4 R176, [R195+0x4000] ;  /* 0x00400000c3b0783b */ /* 0x000ee20000000200 */
[C---:B----4-:R-:W-:Y:S08]  /*cad0*/  HMMA.16816.F32 R4, R132.reuse, R156, R4 ;  /* 0x0000009c8404723c */ /* 0x050ff00000001804 */
[C---:B------:R-:W-:Y:S01]  /*cae0*/  HMMA.16816.F32 R8, R132.reuse, R158, R8 ;  /* 0x0000009e8408723c */ /* 0x040fe20000001808 */
[----:B------:R-:W-:Y:S07]  /*caf0*/  LDSM.16.M88.4 R156, [R138+0xf800] ;  /* 0x00f800008a9c783b */ /* 0x000fee0000000200 */
[C---:B--2---:R-:W-:Y:S08]  /*cb00*/  HMMA.16816.F32 R12, R132.reuse, R144, R12 ;  /* 0x00000090840c723c */ /* 0x044ff0000000180c */
[C---:B------:R-:W-:Y:S01]  /*cb10*/  HMMA.16816.F32 R16, R132.reuse, R146, R16 ;  /* 0x000000928410723c */ /* 0x040fe20000001810 */
[----:B------:R-:W-:Y:S07]  /*cb20*/  LDSM.16.M88.4 R144, [R138+0xf000] ;  /* 0x00f000008a90783b */ /* 0x000fee0000000200 */
[C---:B-----5:R-:W-:Y:S08]  /*cb30*/  HMMA.16816.F32 R20, R132.reuse, R160, R20 ;  /* 0x000000a08414723c */ /* 0x060ff00000001814 */
[C---:B------:R-:W-:Y:S01]  /*cb40*/  HMMA.16816.F32 R24, R132.reuse, R162, R24 ;  /* 0x000000a28418723c */ /* 0x040fe20000001818 */
[----:B------:R-:W-:Y:S07]  /*cb50*/  LDSM.16.M88.4 R160, [R139+0x4000] ;  /* 0x004000008ba0783b */ /* 0x000fee0000000200 */
[C---:B------:R-:W-:Y:S08]  /*cb60*/  HMMA.16816.F32 R28, R132.reuse, R164, R28 ;  /* 0x000000a4841c723c */ /* 0x040ff0000000181c */
[----:B------:R-:W-:Y:S01]  /*cb70*/  HMMA.16816.F32 R32, R132, R166, R32 ;  /* 0x000000a68420723c */ /* 0x000fe20000001820 */
[----:B------:R-:W2:Y:S06]  /*cb80*/  LDSM.16.M88.4 R132, [R138+0xe800] ;  /* 0x00e800008a84783b */ /* 0x000eac0000000200 */
[----:B------:R-:W4:Y:S01]  /*cb90*/  LDSM.16.M88.4 R164, [R3+0xe000] ;  /* 0x00e0000003a4783b */ /* 0x000f220000000200 */
        /* <DEDUP_REMOVED lines=11> */
[----:B------:R-:W5:Y:S06]  /*cc50*/  LDSM.16.M88.4 R152, [R3+0xf800] ;  /* 0x00f800000398783b */ /* 0x000f6c0000000200 */
[----:B------:R-:W5:Y:S01]  /*cc60*/  LDSM.16.M88.4 R168, [R136+0x4000] ;  /* 0x0040000088a8783b */ /* 0x000f620000000200 */
        /* <DEDUP_REMOVED lines=8> */
[----:B------:R-:W2:Y:S07]  /*ccf0*/  LDSM.16.M88.4 R144, [R2+0xf000] ;  /* 0x00f000000290783b */ /* 0x000eae0000000200 */
[C---:B------:R-:W-:Y:S08]  /*cd00*/  HMMA.16816.F32 R28, R176.reuse, R156, R28 ;  /* 0x0000009cb01c723c */ /* 0x040ff0000000181c */
[----:B------:R-:W-:Y:S01]  /*cd10*/  HMMA.16816.F32 R32, R176, R158, R32 ;  /* 0x0000009eb020723c */ /* 0x000fe20000001820 */
[----:B------:R-:W2:Y:S06]  /*cd20*/  LDSM.16.M88.4 R156, [R2+0xf800] ;  /* 0x00f80000029c783b */ /* 0x000eac0000000200 */
[----:B------:R-:W-:Y:S01]  /*cd30*/  LDSM.16.M88.4 R176, [R196+UR5+0x10000] ;  /* 0x01000005c4b0783b */ /* 0x000fe20008000200 */
[C---:B----4-:R-:W-:Y:S08]  /*cd40*/  HMMA.16816.F32 R4, R160.reuse, R164, R4 ;  /* 0x000000a4a004723c */ /* 0x050ff00000001804 */
[C---:B------:R-:W-:Y:S01]  /*cd50*/  HMMA.16816.F32 R8, R160.reuse, R166, R8 ;  /* 0x000000a6a008723c */ /* 0x040fe20000001808 */
[----:B------:R-:W4:Y:S07]  /*cd60*/  LDSM.16.M88.4 R164, [R197+0x8000] ;  /* 0x00800000c5a4783b */ /* 0x000f2e0000000200 */
[C---:B-1----:R-:W-:Y:S08]  /*cd70*/  HMMA.16816.F32 R12, R160.reuse, R140, R12 ;  /* 0x0000008ca00c723c */ /* 0x042ff0000000180c */
[C---:B------:R-:W-:Y:S01]  /*cd80*/  HMMA.16816.F32 R16, R160.reuse, R142, R16 ;  /* 0x0000008ea010723c */ /* 0x040fe20000001810 */
[----:B------:R-:W1:Y:S07]  /*cd90*/  LDSM.16.M88.4 R140, [R196+UR5+0x10800] ;  /* 0x01080005c48c783b */ /* 0x000e6e0008000200 */
[C---:B---3--:R-:W-:Y:S08]  /*cda0*/  HMMA.16816.F32 R20, R160.reuse, R148, R20 ;  /* 0x00000094a014723c */ /* 0x048ff00000001814 */
[C---:B------:R-:W-:Y:S01]  /*cdb0*/  HMMA.16816.F32 R24, R160.reuse, R150, R24 ;  /* 0x00000096a018723c */ /* 0x040fe20000001818 */
[----:B------:R-:W3:Y:S07]  /*cdc0*/  LDSM.16.M88.4 R148, [R196+UR5+0x11000] ;  /* 0x01100005c494783b */ /* 0x000eee0008000200 */
[C---:B-----5:R-:W-:Y:S08]  /*cdd0*/  HMMA.16816.F32 R28, R160.reuse, R152, R28 ;  /* 0x00000098a01c723c */ /* 0x060ff0000000181c */
[----:B------:R-:W-:Y:S01]  /*cde0*/  HMMA.16816.F32 R32, R160, R154, R32 ;  /* 0x0000009aa020723c */ /* 0x000fe20000001820 */
[----:B------:R-:W5:Y:S06]  /*cdf0*/  LDSM.16.M88.4 R152, [R196+UR5+0x11800] ;  /* 0x01180005c498783b */ /* 0x000f6c0008000200 */
[----:B------:R-:W-:Y:S01]  /*ce00*/  LDSM.16.M88.4 R160, [R195+0x8000] ;  /* 0x00800000c3a0783b */ /* 0x000fe20000000200 */
[C---:B------:R-:W-:Y:S08]  /*ce10*/  HMMA.16816.F32 R4, R168.reuse, R172, R4 ;  /* 0x000000aca804723c */ /* 0x040ff00000001804 */
[C---:B------:R-:W-:Y:S01]  /*ce20*/  HMMA.16816.F32 R8, R168.reuse, R174, R8 ;  /* 0x000000aea808723c */ /* 0x040fe20000001808 */
[----:B------:R-:W5:Y:S07]  /*ce30*/  LDSM.16.M88.4 R172, [R138+0x10000] ;  /* 0x010000008aac783b */ /* 0x000f6e0000000200 */
        /* <DEDUP_REMOVED lines=9> */
[----:B------:R-:W-:Y:S01]  /*ced0*/  LDSM.16.M88.4 R168, [R139+0x8000] ;  /* 0x008000008ba8783b */ /* 0x000fe20000000200 */
[C---:B----4-:R-:W-:Y:S08]  /*cee0*/  HMMA.16816.F32 R4, R164.reuse, R176, R4 ;  /* 0x000000b0a404723c */ /* 0x050ff00000001804 */
[C---:B------:R-:W-:Y:S01]  /*cef0*/  HMMA.16816.F32 R8, R164.reuse, R178, R8 ;  /* 0x000000b2a408723c */ /* 0x040fe20000001808 */
[----:B------:R-:W4:Y:S07]  /*cf00*/  LDSM.16.M88.4 R176, [R3+0x10000] ;  /* 0x0100000003b0783b */ /* 0x000f2e0000000200 */
[C---:B-1----:R-:W-:Y:S08]  /*cf10*/  HMMA.16816.F32 R12, R164.reuse, R140, R12 ;  /* 0x0000008ca40c723c */ /* 0x042ff0000000180c */
[C---:B------:R-:W-:Y:S01]  /*cf20*/  HMMA.16816.F32 R16, R164.reuse, R142, R16 ;  /* 0x0000008ea410723c */ /* 0x040fe20000001810 */
[----:B------:R-:W1:Y:S07]  /*cf30*/  LDSM.16.M88.4 R140, [R3+0x10800] ;  /* 0x01080000038c783b */ /* 0x000e6e0000000200 */
[C---:B---3--:R-:W-:Y:S08]  /*cf40*/  HMMA.16816.F32 R20, R164.reuse, R148, R20 ;  /* 0x00000094a414723c */ /* 0x048ff00000001814 */
[C---:B------:R-:W-:Y:S01]  /*cf50*/  HMMA.16816.F32 R24, R164.reuse, R150, R24 ;  /* 0x00000096a418723c */ /* 0x040fe20000001818 */
[----:B------:R-:W3:Y:S07]  /*cf60*/  LDSM.16.M88.4 R148, [R3+0x11000] ;  /* 0x011000000394783b */ /* 0x000eee0000000200 */
[C---:B-----5:R-:W-:Y:S08]  /*cf70*/  HMMA.16816.F32 R28, R164.reuse, R152, R28 ;  /* 0x00000098a41c723c */ /* 0x060ff0000000181c */
[----:B------:R-:W-:Y:S01]  /*cf80*/  HMMA.16816.F32 R32, R164, R154, R32 ;  /* 0x0000009aa420723c */ /* 0x000fe20000001820 */
[----:B------:R-:W5:Y:S06]  /*cf90*/  LDSM.16.M88.4 R152, [R3+0x11800] ;  /* 0x011800000398783b */ /* 0x000f6c0000000200 */
[----:B------:R-:W5:Y:S01]  /*cfa0*/  LDSM.16.M88.4 R164, [R136+0x8000] ;  /* 0x0080000088a4783b */ /* 0x000f620000000200 */
[C---:B------:R-:W-:Y:S08]  /*cfb0*/  HMMA.16816.F32 R4, R160.reuse, R172, R4 ;  /* 0x000000aca004723c */ /* 0x040ff00000001804 */
[C---:B------:R-:W-:Y:S08]  /*cfc0*/  HMMA.16816.F32 R8, R160.reuse, R174, R8 ;  /* 0x000000aea008723c */ /* 0x040ff00000001808 */
[C---:B--2---:R-:W-:Y:S08]  /*cfd0*/  HMMA.16816.F32 R12, R160.reuse, R132, R12 ;  /* 0x00000084a00c723c */ /* 0x044ff0000000180c */
[C---:B------:R-:W-:Y:S01]  /*cfe0*/  HMMA.16816.F32 R16, R160.reuse, R134, R16 ;  /* 0x00000086a010723c */ /* 0x040fe20000001810 */
[----:B------:R-:W2:Y:S07]  /*cff0*/  LDSM.16.M88.4 R132, [R2+0x10800] ;  /* 0x010800000284783b */ /* 0x000eae0000000200 */
[C---:B------:R-:W-:Y:S08]  /*d000*/  HMMA.16816.F32 R20, R160.reuse, R144, R20 ;  /* 0x00000090a014723c */ /* 0x040ff00000001814 */
[C---:B------:R-:W-:Y:S08]  /*d010*/  HMMA.16816.F32 R24, R160.reuse, R146, R24 ;  /* 0x00000092a018723c */ /* 0x040ff00000001818 */
[C---:B------:R-:W-:Y:S08]  /*d020*/  HMMA.16816.F32 R28, R160.reuse, R156, R28 ;  /* 0x0000009ca01c723c */ /* 0x040ff0000000181c */
[----:B------:R-:W-:Y:S08]  /*d030*/  HMMA.16816.F32 R32, R160, R158, R32 ;  /* 0x0000009ea020723c */ /* 0x000ff00000001820 */
[C---:B----4-:R-:W-:Y:S08]  /*d040*/  HMMA.16816.F32 R4, R168.reuse, R176, R4 ;  /* 0x000000b0a804723c */ /* 0x050ff00000001804 */
[C---:B------:R-:W-:Y:S08]  /*d050*/  HMMA.16816.F32 R8, R168.reuse, R178, R8 ;  /* 0x000000b2a808723c */ /* 0x040ff00000001808 */
[C---:B-1----:R-:W-:Y:S08]  /*d060*/  HMMA.16816.F32 R12, R168.reuse, R140, R12 ;  /* 0x0000008ca80c723c */ /* 0x042ff0000000180c */
[C---:B------:R-:W-:Y:S01]  /*d070*/  HMMA.16816.F32 R16, R168.reuse, R142, R16 ;  /* 0x0000008ea810723c */ /* 0x040fe20000001810 */
[----:B------:R-:W1:Y:S07]  /*d080*/  LDSM.16.M88.4 R140, [R2+0x11000] ;  /* 0x01100000028c783b */ /* 0x000e6e0000000200 */
[C---:B---3--:R-:W-:Y:S08]  /*d090*/  HMMA.16816.F32 R20, R168.reuse, R148, R20 ;  /* 0x00000094a814723c */ /* 0x048ff00000001814 */
[C---:B------:R-:W-:Y:S08]  /*d0a0*/  HMMA.16816.F32 R24, R168.reuse, R150, R24 ;  /* 0x00000096a818723c */ /* 0x040ff00000001818 */
[C---:B-----5:R-:W-:Y:S08]  /*d0b0*/  HMMA.16816.F32 R28, R168.reuse, R152, R28 ;  /* 0x00000098a81c723c */ /* 0x060ff0000000181c */
[----:B------:R-:W-:Y:S08]  /*d0c0*/  HMMA.16816.F32 R32, R168, R154, R32 ;  /* 0x0000009aa820723c */ /* 0x000ff00000001820 */
[C---:B------:R-:W-:Y:S08]  /*d0d0*/  HMMA.16816.F32 R4, R164.reuse, R180, R4 ;  /* 0x000000b4a404723c */ /* 0x040ff00000001804 */
[C---:B------:R-:W-:Y:S08]  /*d0e0*/  HMMA.16816.F32 R8, R164.reuse, R182, R8 ;  /* 0x000000b6a408723c */ /* 0x040ff00000001808 */
[C---:B--2---:R-:W-:Y:S03]  /*d0f0*/  HMMA.16816.F32 R12, R164.reuse, R132, R12 ;  /* 0x00000084a40c723c */ /* 0x044fe6000000180c */
        /* <DEDUP_REMOVED lines=10> */
[----:B------:R-:W-:Y:S01]  /*d1a0*/  MUFU.TANH R235, R235 ;  /* 0x000000eb00eb7308 */ /* 0x000fe20000002400 */
        /* <DEDUP_REMOVED lines=12> */
[----:B------:R-:W1:Y:S01]  /*d270*/  MUFU.TANH R232, R232 ;  /* 0x000000e800e87308 */ /* 0x000e620000002400 */
[----:B------:R-:W-:Y:S01]  /*d280*/  FMUL.FTZ R226, R18, UR7 ;  /* 0x0000000712e27c20 */ /* 0x000fe20008410000 */
[----:B------:R-:W-:Y:S01]  /*d290*/  FMUL.FTZ R224, R19, UR7 ;  /* 0x0000000713e07c20 */ /* 0x000fe20008410000 */
[----:B------:R-:W-:Y:S01]  /*d2a0*/  FMUL.FTZ R225, R20, UR7 ;  /* 0x0000000714e17c20 */ /* 0x000fe20008410000 */
[----:B------:R-:W-:Y:S01]  /*d2b0*/  FMUL.FTZ R223, R21, UR7 ;  /* 0x0000000715df7c20 */ /* 0x000fe20008410000 */
[----:B------:R-:W-:Y:S01]  /*d2c0*/  FMUL.FTZ R222, R22, UR7 ;  /* 0x0000000716de7c20 */ /* 0x000fe20008410000 */
[----:B------:R-:W-:Y:S04]  /*d2d0*/  FMUL.FTZ R220, R23, UR7 ;  /* 0x0000000717dc7c20 */ /* 0x000fe80008410000 */
[----:B------:R-:W-:Y:S01]  /*d2e0*/  MUFU.TANH R241, R241 ;  /* 0x000000f100f17308 */ /* 0x000fe20000002400 */
[----:B------:R-:W-:Y:S01]  /*d2f0*/  FMUL.FTZ R221, R24, UR7 ;  /* 0x0000000718dd7c20 */ /* 0x000fe20008410000 */
[----:B------:R-:W-:Y:S01]  /*d300*/  FMUL.FTZ R219, R25, UR7 ;  /* 0x0000000719db7c20 */ /* 0x000fe20008410000 */
[----:B------:R-:W-:Y:S01]  /*d310*/  FMUL.FTZ R218, R26, UR7 ;  /* 0x000000071ada7c20 */ /* 0x000fe20008410000 */
[----:B------:R-:W-:Y:S06]  /*d320*/  FMUL.FTZ R216, R27, UR7 ;  /* 0x000000071bd87c20 */ /* 0x000fec0008410000 */
[----:B------:R-:W3:Y:S01]  /*d330*/  MUFU.TANH R239, R239 ;  /* 0x000000ef00ef7308 */ /* 0x000ee20000002400 */
[----:B-1----:R-:W-:Y:S01]  /*d340*/  FMNMX3.FTZ R243, R0, R234, R232, !PT ;  /* 0x000000ea00f37276 */ /* 0x002fe200078100e8 */
[C---:B--2---:R-:W-:Y:S03]  /*d350*/  HMMA.16816.F32 R28, R164.reuse, R132, R28 ;  /* 0x00000084a41c723c */ /* 0x044fe6000000181c */
[----:B------:R-:W-:Y:S05]  /*d360*/  FMNMX3.FTZ R132, R137, R237, R235, !PT ;  /* 0x000000ed89847276 */ /* 0x000fea00078100eb */
[----:B------:R-:W-:Y:S01]  /*d370*/  MUFU.TANH R238, R238 ;  /* 0x000000ee00ee7308 */ /* 0x000fe20000002400 */
[----:B------:R-:W-:Y:S09]  /*d380*/  HMMA.16816.F32 R32, R164, R134, R32 ;  /* 0x00000086a420723c */ /* 0x000ff20000001820 */
[----:B------:R-:W1:Y:S01]  /*d390*/  MUFU.TANH R236, R236 ;  /* 0x000000ec00ec7308 */ /* 0x000e620000002400 */
[----:B---3--:R-:W-:Y:S01]  /*d3a0*/  FMNMX3.FTZ R132, R132, R241, R239, !PT ;  /* 0x000000f184847276 */ /* 0x008fe200078100ef */
[----:B------:R-:W-:Y:S01]  /*d3b0*/  FMUL.FTZ R214, R28, UR7 ;  /* 0x000000071cd67c20 */ /* 0x000fe20008410000 */
[----:B------:R-:W-:Y:S01]  /*d3c0*/  FMUL.FTZ R217, R29, UR7 ;  /* 0x000000071dd97c20 */ /* 0x000fe20008410000 */
[----:B------:R-:W-:Y:S06]  /*d3d0*/  FMUL.FTZ R136, R30, UR7 ;  /* 0x000000071e887c20 */ /* 0x000fec0008410000 */
[----:B------:R-:W-:Y:S01]  /*d3e0*/  MUFU.TANH R231, R231 ;  /* 0x000000e700e77308 */ /* 0x000fe20000002400 */
[----:B------:R-:W-:Y:S01]  /*d3f0*/  FMUL.FTZ R135, R31, UR7 ;  /* 0x000000071f877c20 */ /* 0x000fe20008410000 */
[----:B------:R-:W-:Y:S01]  /*d400*/  FMUL.FTZ R212, R32, UR7 ;  /* 0x0000000720d47c20 */ /* 0x000fe20008410000 */
[----:B------:R-:W-:Y:S01]  /*d410*/  FMUL.FTZ R215, R33, UR7 ;  /* 0x0000000721d77c20 */ /* 0x000fe20008410000 */
[----:B------:R-:W-:Y:S06]  /*d420*/  FMUL.FTZ R34, R34, UR7 ;  /* 0x0000000722227c20 */ /* 0x000fec0008410000 */
[----:B------:R-:W2:Y:S01]  /*d430*/  MUFU.TANH R233, R233 ;  /* 0x000000e900e97308 */ /* 0x000ea20000002400 */
[----:B------:R-:W-:Y:S01]  /*d440*/  FMUL.FTZ R35, R35, UR7 ;  /* 0x0000000723237c20 */ /* 0x000fe20008410000 */
[----:B-1----:R-:W-:Y:S08]  /*d450*/  FMNMX3.FTZ R243, R243, R238, R236, !PT ;  /* 0x000000eef3f37276 */ /* 0x002ff000078100ec */
        /* <DEDUP_REMOVED lines=30> */
[----:B------:R1:W3:Y:S10]  /*d640*/  MUFU.TANH R134, R34 ;  /* 0x0000002200867308 */ /* 0x0002f40000002400 */
[----:B------:R1:W4:Y:S01]  /*d650*/  MUFU.TANH R133, R35 ;  /* 0x0000002300857308 */ /* 0x0003220000002400 */
[----:B--2---:R-:W-:Y:S01]  /*d660*/  FMNMX3.FTZ R240, R132, R212, R215, !PT ;  /* 0x000000d484f07276 */ /* 0x004fe200078100d7 */
[----:B------:R-:W-:Y:S06]  /*d670*/  BRA.U.ANY UP0, `(.L_x_213) ;  /* 0xffffffe900807547 */ /* 0x000fec000b93ffff */
.L_x_212:
[----:B------:R-:W2:Y:S01]  /*d680*/  SHFL.BFLY PT, R3, R240, 0x2, 0x1f ;  /* 0x0c401f00f0037f89 */ /* 0x000ea200000e0000 */
[----:B---34-:R-:W-:Y:S01]  /*d690*/  FMNMX3.FTZ R7, R7, R134, R133, !PT ;  /* 0x0000008607077276 */ /* 0x018fe20007810085 */
[----:B------:R-:W-:Y:S01]  /*d6a0*/  UISETP.NE.AND UP0, UPT, UR6, URZ, UPT ;  /* 0x000000ff0600728c */ /* 0x000fe2000bf05270 */
[----:B------:R-:W-:Y:S05]  /*d6b0*/  MOV R165, R206 ;  /* 0x000000ce00a57202 */ /* 0x000fea0000000f00 */
[----:B------:R-:W-:Y:S01]  /*d6c0*/  LDSM.16.MT88.4 R12, [R189+0x12000] ;  /* 0x01200000bd0c783b */ /* 0x000fe20000004200 */
[----:B------:R-:W-:Y:S01]  /*d6d0*/  @P0 IADD3 R165, PT, PT, R207, -0x40, RZ ;  /* 0xffffffc0cfa50810 */ /* 0x000fe20007ffe0ff */
[----:B------:R-:W-:Y:S03]  /*d6e0*/  UIADD3 UR6, UPT, UPT, UR6, -0x1, URZ ;  /* 0xffffffff06067890 */ /* 0x000fe6000fffe0ff */
[----:B------:R-:W-:Y:S03]  /*d6f0*/  IADD3 R164, PT, PT, R184, R165, RZ ;  /* 0x000000a5b8a47210 */ /* 0x000fe60007ffe0ff */
[----:B------:R-:W3:Y:S08]  /*d700*/  SHFL.BFLY PT, R2, R7, 0x2, 0x1f ;  /* 0x0c401f0007027f89 */ /* 0x000ef000000e0000 */
[----:B------:R-:W-:Y:S08]  /*d710*/  LDSM.16.MT88.4 R20, [R188+0x12000] ;  /* 0x01200000bc14783b */ /* 0x000ff00000004200 */
[----:B------:R-:W-:Y:S08]  /*d720*/  LDSM.16.MT88.4 R28, [R165] ;  /* 0x00000000a51c783b */ /* 0x000ff00000004200 */
[----:B------:R-:W-:Y:S08]  /*d730*/  LDSM.16.MT88.4 R140, [R164+0x2800] ;  /* 0x00280000a48c783b */ /* 0x000ff00000004200 */
[----:B------:R-:W-:Y:S08]  /*d740*/  LDSM.16.MT88.4 R144, [R164+0x3000] ;  /* 0x00300000a490783b */ /* 0x000ff00000004200 */
[----:B------:R-:W-:Y:S08]  /*d750*/  LDSM.16.MT88.4 R148, [R188+0x15800] ;  /* 0x01580000bc94783b */ /* 0x000ff00000004200 */
[----:B------:R-:W-:Y:S08]  /*d760*/  LDSM.16.MT88.4 R152, [R165+0x3800] ;  /* 0x00380000a598783b */ /* 0x000ff00000004200 */
[----:B------:R-:W-:Y:S08]  /*d770*/  LDSM.16.MT88.4 R156, [R164+0x3800] ;  /* 0x00380000a49c783b */ /* 0x000ff00000004200 */
[----:B------:R-:W-:Y:S01]  /*d780*/  LDSM.16.MT88.4 R160, [R189+0x17800] ;  /* 0x01780000bda0783b */ /* 0x000fe20000004200 */
[----:B--2---:R-:W-:Y:S02]  /*d790*/  FMNMX.FTZ R9, R240, R3, !PT ;  /* 0x00000003f0097209 */ /* 0x004fe40007810000 */
[----:B---3--:R-:W-:Y:S05]  /*d7a0*/  FMNMX.FTZ R4, R7, R2, !PT ;  /* 0x0000000207047209 */ /* 0x008fea0007810000 */
[----:B------:R-:W2:Y:S08]  /*d7b0*/  SHFL.BFLY PT, R132, R9, 0x1, 0x1f ;  /* 0x0c201f0009847f89 */ /* 0x000eb000000e0000 */
[----:B------:R-:W3:Y:S01]  /*d7c0*/  SHFL.BFLY PT, R3, R4, 0x1, 0x1f ;  /* 0x0c201f0004037f89 */ /* 0x000ee200000e0000 */
[----:B--2---:R-:W-:Y:S02]  /*d7d0*/  FMNMX.FTZ R132, R9, R132, !PT ;  /* 0x0000008409847209 */ /* 0x004fe40007810000 */
        /* <DEDUP_REMOVED lines=36> */
[C---:B--2---:R-:W-:Y:S01]  /*da20*/  FMUL.FTZ R4, R2.reuse, R128 ;  /* 0x0000008002047220 */ /* 0x044fe20000410000 */
[C---:B------:R-:W-:Y:S01]  /*da30*/  FMUL.FTZ R5, R2.reuse, R129 ;  /* 0x0000008102057220 */ /* 0x040fe20000410000 */
[C---:B------:R-:W-:Y:S01]  /*da40*/  FMUL.FTZ R8, R2.reuse, R124 ;  /* 0x0000007c02087220 */ /* 0x040fe20000410000 */
[C---:B------:R-:W-:Y:S01]  /*da50*/  FMUL.FTZ R9, R2.reuse, R125 ;  /* 0x0000007d02097220 */ /* 0x040fe20000410000 */
[C---:B------:R-:W-:Y:S01]  /*da60*/  FMUL.FTZ R16, R2.reuse, R116 ;  /* 0x0000007402107220 */ /* 0x040fe20000410000 */
[C---:B------:R-:W-:Y:S01]  /*da70*/  FMUL.FTZ R17, R2.reuse, R117 ;  /* 0x0000007502117220 */ /* 0x040fe20000410000 */
[----:B------:R-:W-:Y:S03]  /*da80*/  FMUL.FTZ R24, R2, R108 ;  /* 0x0000006c02187220 */ /* 0x000fe60000410000 */
[----:B------:R-:W2:Y:S01]  /*da90*/  MUFU.EX2 R171, R171 ;  /* 0x000000ab00ab7308 */ /* 0x000ea20000000800 */
        /* <DEDUP_REMOVED lines=13> */
[C---:B-1----:R-:W-:Y:S01]  /*db70*/  FMUL.FTZ R34, R0.reuse, R102 ;  /* 0x0000006600227220 */ /* 0x042fe20000410000 */
[----:B------:R-:W-:Y:S03]  /*db80*/  LDSM.16.MT88.4 R108, [R164+0x2000] ;  /* 0x00200000a46c783b */ /* 0x000fe60000004200 */
[----:B------:R-:W1:Y:S01]  /*db90*/  MUFU.EX2 R168, R168 ;  /* 0x000000a800a87308 */ /* 0x000e620000000800 */
[----:B--2---:R-:W-:Y:S01]  /*dba0*/  F2FP.F16.F32.PACK_AB R128, R171, R175 ;  /* 0x000000afab80723e */ /* 0x004fe200000000ff */
        /* <DEDUP_REMOVED lines=14> */
[----:B------:R-:W2:Y:S01]  /*dc90*/  MUFU.EX2 R169, R169 ;  /* 0x000000a900a97308 */ /* 0x000ea20000000800 */
[----:B-1----:R-:W-:Y:S01]  /*dca0*/  F2FP.F16.F32.PACK_AB R129, R168, R173 ;  /* 0x000000ada881723e */ /* 0x002fe200000000ff */
        /* <DEDUP_REMOVED lines=14> */
[----:B------:R-:W1:Y:S01]  /*dd90*/  MUFU.EX2 R166, R166 ;  /* 0x000000a600a67308 */ /* 0x000e620000000800 */
[----:B--2---:R-:W-:Y:S01]  /*dda0*/  F2FP.F16.F32.PACK_AB R130, R169, R170 ;  /* 0x000000aaa982723e */ /* 0x004fe200000000ff */
        /* <DEDUP_REMOVED lines=15> */
[----:B-1----:R-:W-:Y:S01]  /*dea0*/  F2FP.F16.F32.PACK_AB R131, R166, R167 ;  /* 0x000000a7a683723e */ /* 0x002fe200000000ff */
        /* <DEDUP_REMOVED lines=29> */
[----:B------:R-:W3:Y:S01]  /*e080*/  MUFU.EX2 R174, R174 ;  /* 0x000000ae00ae7308 */ /* 0x000ee20000000800 */
[C---:B------:R-:W-:Y:S01]  /*e090*/  FMUL.FTZ R22, R0.reuse, R114 ;  /* 0x0000007200167220 */ /* 0x040fe20000410000 */
[----:B------:R-:W-:Y:S01]  /*e0a0*/  FMUL.FTZ R23, R0, R115 ;  /* 0x0000007300177220 */ /* 0x000fe20000410000 */
[----:B------:R-:W-:Y:S01]  /*e0b0*/  FMUL.FTZ R89, R2, R89 ;  /* 0x0000005902597220 */ /* 0x000fe20000410000 */
[----:B------:R-:W4:Y:S01]  /*e0c0*/  LDSM.16.MT88.4 R112, [R189+0x14000] ;  /* 0x01400000bd70783b */ /* 0x000f220000004200 */
        /* <DEDUP_REMOVED lines=16> */
[----:B------:R-:W5:Y:S01]  /*e1d0*/  LDSM.16.MT88.4 R104, [R188+0x14000] ;  /* 0x01400000bc68783b */ /* 0x000f620000004200 */
[C---:B------:R-:W-:Y:S01]  /*e1e0*/  FMUL.FTZ R98, R0.reuse, R98 ;  /* 0x0000006200627220 */ /* 0x040fe20000410000 */
[----:B------:R-:W-:Y:S04]  /*e1f0*/  FMUL.FTZ R99, R0, R99 ;  /* 0x0000006300637220 */ /* 0x000fe80000410000 */
[----:B------:R-:W-:Y:S01]  /*e200*/  MUFU.EX2 R183, R183 ;  /* 0x000000b700b77308 */ /* 0x000fe20000000800 */
[--C-:B------:R-:W-:Y:S01]  /*e210*/  FFMA.FTZ R218, R218, UR4, -R137.reuse ;  /* 0x00000004dada7c23 */ /* 0x100fe20008010889 */
[C---:B--2---:R-:W-:Y:S03]  /*e220*/  HMMA.16816.F32 R28, R128.reuse, R120, R28 ;  /* 0x00000078801c723c */ /* 0x044fe6000000181c */
[--C-:B------:R-:W-:Y:S01]  /*e230*/  FFMA.FTZ R221, R216, UR4, -R137.reuse ;  /* 0x00000004d8dd7c23 */ /* 0x100fe20008010889 */
[--C-:B------:R-:W-:Y:S01]  /*e240*/  FFMA.FTZ R216, R136, UR4, -R137.reuse ;  /* 0x0000000488d87c23 */ /* 0x100fe20008010889 */
[--C-:B------:R-:W-:Y:S03]  /*e250*/  FFMA.FTZ R214, R214, UR4, -R138.reuse ;  /* 0x00000004d6d67c23 */ /* 0x100fe6000801088a */
[----:B------:R-:W-:Y:S01]  /*e260*/  MUFU.EX2 R178, R178 ;  /* 0x000000b200b27308 */ /* 0x000fe20000000800 */
[--C-:B------:R-:W-:Y:S01]  /*e270*/  FFMA.FTZ R217, R217, UR4, -R138.reuse ;  /* 0x00000004d9d97c23 */ /* 0x100fe2000801088a */
[C---:B------:R-:W-:Y:S01]  /*e280*/  HMMA.16816.F32 R32, R128.reuse, R122, R32 ;  /* 0x0000007a8020723c */ /* 0x040fe20000001820 */
[----:B------:R-:W-:Y:S02]  /*e290*/  LDSM.16.MT88.4 R120, [R164+0x800] ;  /* 0x00080000a478783b */ /* 0x000fe40000004200 */
[--C-:B------:R-:W-:Y:S01]  /*e2a0*/  FFMA.FTZ R135, R135, UR4, -R137.reuse ;  /* 0x0000000487877c23 */ /* 0x100fe20008010889 */
[--C-:B------:R-:W-:Y:S01]  /*e2b0*/  FFMA.FTZ R212, R212, UR4, -R138.reuse ;  /* 0x00000004d4d47c23 */ /* 0x100fe2000801088a */
[----:B------:R-:W-:Y:S03]  /*e2c0*/  FFMA.FTZ R138, R215, UR4, -R138 ;  /* 0x00000004d78a7c23 */ /* 0x000fe6000801088a */
[----:B------:R-:W-:Y:S01]  /*e2d0*/  MUFU.EX2 R180, R180 ;  /* 0x000000b400b47308 */ /* 0x000fe20000000800 */
[--C-:B------:R-:W-:Y:S01]  /*e2e0*/  FFMA.FTZ R134, R134, UR4, -R137.reuse ;  /* 0x0000000486867c23 */ /* 0x100fe20008010889 */
[C---:B----4-:R-:W-:Y:S03]  /*e2f0*/  HMMA.16816.F32 R36, R128.reuse, R112, R36 ;  /* 0x000000708024723c */ /* 0x050fe60000001824 */
[----:B------:R-:W-:Y:S01]  /*e300*/  FFMA.FTZ R137, R133, UR4, -R137 ;  /* 0x0000000485897c23 */ /* 0x000fe20008010889 */
[----:B------:R-:W-:Y:S01]  /*e310*/  FFMA.FTZ R175, R2, R213, R175 ;  /* 0x000000d502af7223 */ /* 0x000fe200000100af */
[----:B------:R-:W-:Y:S03]  /*e320*/  FFMA.FTZ R173, R0, R211, R173 ;  /* 0x000000d300ad7223 */ /* 0x000fe600000100ad */
[----:B------:R-:W-:Y:S01]  /*e330*/  MUFU.EX2 R195, R195 ;  /* 0x000000c300c37308 */ /* 0x000fe20000000800 */
[----:B------:R-:W-:Y:S01]  /*e340*/  MOV R0, R3 ;  /* 0x0000000300007202 */ /* 0x000fe20000000f00 */
[C---:B------:R-:W-:Y:S01]  /*e350*/  HMMA.16816.F32 R40, R128.reuse, R114, R40 ;  /* 0x000000728028723c */ /* 0x040fe20000001828 */
[----:B------:R-:W-:Y:S02]  /*e360*/  LDSM.16.MT88.4 R112, [R189+0x12800] ;  /* 0x01280000bd70783b */ /* 0x000fe40000004200 */
[----:B------:R-:W-:Y:S01]  /*e370*/  FADD.FTZ R175, R171, R175 ;  /* 0x000000afabaf7221 */ /* 0x000fe20000010000 */
[----:B------:R-:W-:Y:S04]  /*e380*/  FADD.FTZ R168, R168, R173 ;  /* 0x000000ada8a87221 */ /* 0x000fe80000010000 */
[----:B------:R-:W-:Y:S01]  /*e390*/  MUFU.EX2 R182, R182 ;  /* 0x000000b600b67308 */ /* 0x000fe20000000800 */
[----:B------:R-:W-:Y:S01]  /*e3a0*/  FADD.FTZ R170, R170, R175 ;  /* 0x000000afaaaa7221 */ /* 0x000fe20000010000 */
[----:B------:R-:W-:Y:S01]  /*e3b0*/  FADD.FTZ R167, R167, R168 ;  /* 0x000000a8a7a77221 */ /* 0x000fe20000010000 */
[C---:B-----5:R-:W-:Y:S07]  /*e3c0*/  HMMA.16816.F32 R44, R128.reuse, R104, R44 ;  /* 0x00000068802c723c */ /* 0x060fee000000182c */
[----:B------:R-:W-:Y:S01]  /*e3d0*/  MUFU.EX2 R197, R197 ;  /* 0x000000c500c57308 */ /* 0x000fe20000000800 */
[----:B------:R-:W-:Y:S01]  /*e3e0*/  FADD.FTZ R169, R169, R170 ;  /* 0x000000aaa9a97221 */ /* 0x000fe20000010000 */
[----:B------:R-:W-:Y:S01]  /*e3f0*/  FADD.FTZ R166, R166, R167 ;  /* 0x000000a7a6a67221 */ /* 0x000fe20000010000 */
[C---:B------:R-:W-:Y:S01]  /*e400*/  HMMA.16816.F32 R48, R128.reuse, R106, R48 ;  /* 0x0000006a8030723c */ /* 0x040fe20000001830 */
[----:B------:R-:W2:Y:S06]  /*e410*/  LDSM.16.MT88.4 R104, [R189+0x16000] ;  /* 0x01600000bd68783b */ /* 0x000eac0000004200 */
        /* <DEDUP_REMOVED lines=12> */
[----:B------:R-:W2:Y:S01]  /*e4e0*/  MUFU.EX2 R217, R217 ;  /* 0x000000d900d97308 */ /* 0x000ea20000000800 */
[C---:B------:R-:W-:Y:S01]  /*e4f0*/  HMMA.16816.F32 R72, R128.reuse, R106, R72 ;  /* 0x0000006a8048723c */ /* 0x040fe20000001848 */
[----:B------:R-:W5:Y:S08]  /*e500*/  LDSM.16.MT88.4 R104, [R164+0x4000] ;  /* 0x00400000a468783b */ /* 0x000f700000004200 */
[----:B------:R-:W-:Y:S01]  /*e510*/  MUFU.EX2 R216, R216 ;  /* 0x000000d800d87308 */ /* 0x000fe20000000800 */
[C---:B----4-:R-:W-:Y:S09]  /*e520*/  HMMA.16816.F32 R76, R128.reuse, R100, R76 ;  /* 0x00000064804c723c */ /* 0x050ff2000000184c */
[----:B------:R-:W-:Y:S01]  /*e530*/  MUFU.EX2 R135, R135 ;  /* 0x0000008700877308 */ /* 0x000fe20000000800 */
[----:B-1----:R-:W-:Y:S01]  /*e540*/  F2FP.F16.F32.PACK_AB R100, R177, R172 ;  /* 0x000000acb164723e */ /* 0x002fe200000000ff */
[----:B------:R-:W-:Y:S01]  /*e550*/  FADD.FTZ R172, R172, R169 ;  /* 0x000000a9acac7221 */ /* 0x000fe20000010000 */
[----:B---3--:R-:W-:Y:S01]  /*e560*/  F2FP.F16.F32.PACK_AB R101, R174, R179 ;  /* 0x000000b3ae65723e */ /* 0x008fe200000000ff */
[----:B------:R-:W-:Y:S01]  /*e570*/  FADD.FTZ R179, R179, R166 ;  /* 0x000000a6b3b37221 */ /* 0x000fe20000010000 */
[----:B--2---:R-:W-:Y:S01]  /*e580*/  F2FP.F16.F32.PACK_AB R136, R217, R214 ;  /* 0x000000d6d988723e */ /* 0x004fe200000000ff */
[C---:B------:R-:W-:Y:S04]  /*e590*/  HMMA.16816.F32 R80, R128.reuse, R102, R80 ;  /* 0x000000668050723c */ /* 0x040fe80000001850 */
[----:B------:R-:W-:Y:S01]  /*e5a0*/  MUFU.EX2 R212, R212 ;  /* 0x000000d400d47308 */ /* 0x000fe20000000800 */
[----:B------:R-:W-:Y:S01]  /*e5b0*/  F2FP.F16.F32.PACK_AB R102, R176, R181 ;  /* 0x000000b5b066723e */ /* 0x000fe200000000ff */
[----:B------:R-:W-:Y:S01]  /*e5c0*/  FADD.FTZ R172, R177, R172 ;  /* 0x000000acb1ac7221 */ /* 0x000fe20000010000 */
[----:B------:R-:W-:Y:S01]  /*e5d0*/  F2FP.F16.F32.PACK_AB R103, R178, R183 ;  /* 0x000000b7b267723e */ /* 0x000fe200000000ff */
[----:B------:R-:W-:Y:S01]  /*e5e0*/  FADD.FTZ R174, R174, R179 ;  /* 0x000000b3aeae7221 */ /* 0x000fe20000010000 */
[C---:B-----5:R-:W-:Y:S05]  /*e5f0*/  HMMA.16816.F32 R84, R128.reuse, R108, R84 ;  /* 0x0000006c8054723c */ /* 0x060fea0000001854 */
[----:B------:R-:W1:Y:S01]  /*e600*/  MUFU.EX2 R215, R138 ;  /* 0x0000008a00d77308 */ /* 0x000e620000000800 */
[----:B------:R-:W-:Y:S01]  /*e610*/  FADD.FTZ R181, R181, R172 ;  /* 0x000000acb5b57221 */ /* 0x000fe20000010000 */
[----:B------:R-:W-:Y:S03]  /*e620*/  FADD.FTZ R183, R183, R174 ;  /* 0x000000aeb7b77221 */ /* 0x000fe60000010000 */
[----:B------:R-:W-:Y:S01]  /*e630*/  FADD.FTZ R181, R176, R181 ;  /* 0x000000b5b0b57221 */ /* 0x000fe20000010000 */
[C---:B------:R-:W-:Y:S01]  /*e640*/  HMMA.16816.F32 R88, R128.reuse, R110, R88 ;  /* 0x0000006e8058723c */ /* 0x040fe20000001858 */
[----:B------:R-:W2:Y:S03]  /*e650*/  LDSM.16.MT88.4 R108, [R188+0x12800] ;  /* 0x01280000bc6c783b */ /* 0x000ea60000004200 */
[----:B------:R-:W-:Y:S01]  /*e660*/  MUFU.EX2 R134, R134 ;  /* 0x0000008600867308 */ /* 0x000fe20000000800 */
[----:B------:R-:W-:Y:S03]  /*e670*/  FADD.FTZ R183, R178, R183 ;  /* 0x000000b7b2b77221 */ /* 0x000fe60000010000 */
[C---:B------:R-:W-:Y:S06]  /*e680*/  HMMA.16816.F32 R92, R128.reuse, R104, R92 ;  /* 0x00000068805c723c */ /* 0x040fec000000185c */
[----:B------:R3:W4:Y:S01]  /*e690*/  MUFU.EX2 R133, R137 ;  /* 0x0000008900857308 */ /* 0x0007220000000800 */
[----:B-1----:R-:W-:Y:S01]  /*e6a0*/  F2FP.F16.F32.PACK_AB R138, R215, R212 ;  /* 0x000000d4d78a723e */ /* 0x002fe200000000ff */
[----:B------:R-:W-:Y:S01]  /*e6b0*/  HMMA.16816.F32 R96, R128, R106, R96 ;  /* 0x0000006a8060723c */ /* 0x000fe20000001860 */
[----:B------:R-:W1:Y:S07]  /*e6c0*/  LDSM.16.MT88.4 R104, [R188+0x14800] ;  /* 0x01480000bc68783b */ /* 0x000e6e0000004200 */
[C---:B------:R-:W-:Y:S01]  /*e6d0*/  HMMA.16816.F32 R4, R100.reuse, R112, R4 ;  /* 0x000000706404723c */ /* 0x040fe20000001804 */
[----:B------:R-:W5:Y:S04]  /*e6e0*/  LDSM.16.MT88.4 R128, [R165+0x2800] ;  /* 0x00280000a580783b */ /* 0x000f680000004200 */
[----:B---3--:R-:W-:Y:S02]  /*e6f0*/  F2FP.F16.F32.PACK_AB R137, R135, R216 ;  /* 0x000000d88789723e */ /* 0x008fe400000000ff */
[----:B----4-:R-:W-:Y:S01]  /*e700*/  F2FP.F16.F32.PACK_AB R139, R133, R134 ;  /* 0x00000086858b723e */ /* 0x010fe200000000ff */
[C---:B------:R-:W-:Y:S01]  /*e710*/  HMMA.16816.F32 R8, R100.reuse, R114, R8 ;  /* 0x000000726408723c */ /* 0x040fe20000001808 */
[----:B------:R-:W-:Y:S07]  /*e720*/  LDSM.16.MT88.4 R112, [R188+0x16800] ;  /* 0x01680000bc70783b */ /* 0x000fee0000004200 */
[C---:B--2---:R-:W-:Y:S08]  /*e730*/  HMMA.16816.F32 R12, R100.reuse, R108, R12 ;  /* 0x0000006c640c723c */ /* 0x044ff0000000180c */
[C---:B------:R-:W-:Y:S01]  /*e740*/  HMMA.16816.F32 R16, R100.reuse, R110, R16 ;  /* 0x0000006e6410723c */ /* 0x040fe20000001810 */
[----:B------:R-:W2:Y:S07]  /*e750*/  LDSM.16.MT88.4 R108, [R189+0x16800] ;  /* 0x01680000bd6c783b */ /* 0x000eae0000004200 */
        /* <DEDUP_REMOVED lines=24> */
[C---:B-1----:R-:W-:Y:S08]  /*e8e0*/  HMMA.16816.F32 R84, R100.reuse, R104, R84 ;  /* 0x000000686454723c */ /* 0x042ff00000001854 */
[C---:B------:R-:W-:Y:S01]  /*e8f0*/  HMMA.16816.F32 R88, R100.reuse, R106, R88 ;  /* 0x0000006a6458723c */ /* 0x040fe20000001858 */
[----:B------:R-:W1:Y:S07]  /*e900*/  LDSM.16.MT88.4 R104, [R188+0x15000] ;  /* 0x01500000bc68783b */ /* 0x000e6e0000004200 */
[C---:B------:R-:W-:Y:S08]  /*e910*/  HMMA.16816.F32 R92, R100.reuse, R116, R92 ;  /* 0x00000074645c723c */ /* 0x040ff0000000185c */
[----:B------:R-:W-:Y:S01]  /*e920*/  HMMA.16816.F32 R96, R100, R118, R96 ;  /* 0x000000766460723c */ /* 0x000fe20000001860 */
[----:B------:R-:W4:Y:S02]  /*e930*/  LDSM.16.MT88.4 R116, [R189+0x17000] ;  /* 0x01700000bd74783b */ /* 0x000f240000004200 */
        /* <DEDUP_REMOVED lines=24> */
[----:B------:R-:W-:Y:S02]  /*eac0*/  LDSM.16.MT88.4 R112, [R164+0x5000] ;  /* 0x00500000a470783b */ /* 0x000fe40000004200 */
[----:B------:R-:W-:Y:S05]  /*ead0*/  FADD.FTZ R211, R133, R134 ;  /* 0x0000008685d37221 */ /* 0x000fea0000010000 */
[C---:B------:R-:W-:Y:S08]  /*eae0*/  HMMA.16816.F32 R20, R100.reuse, R120, R20 ;  /* 0x000000786414723c */ /* 0x040ff00000001814 */
[C---:B------:R-:W-:Y:S08]  /*eaf0*/  HMMA.16816.F32 R24, R100.reuse, R122, R24 ;  /* 0x0000007a6418723c */ /* 0x040ff00000001818 */
[C---:B------:R-:W-:Y:S08]  /*eb00*/  HMMA.16816.F32 R28, R100.reuse, R124, R28 ;  /* 0x0000007c641c723c */ /* 0x040ff0000000181c */
[C---:B------:R-:W-:Y:S01]  /*eb10*/  HMMA.16816.F32 R32, R100.reuse, R126, R32 ;  /* 0x0000007e6420723c */ /* 0x040fe20000001820 */
[----:B------:R-:W-:Y:S07]  /*eb20*/  LDSM.16.MT88.4 R124, [R189+0x13800] ;  /* 0x01380000bd7c783b */ /* 0x000fee0000004200 */
        /* <DEDUP_REMOVED lines=13> */
[----:B------:R-:W3:Y:S07]  /*ec00*/  LDSM.16.MT88.4 R116, [R188+0x13800] ;  /* 0x01380000bc74783b */ /* 0x000eee0000004200 */
[C---:B--2---:R-:W-:Y:S08]  /*ec10*/  HMMA.16816.F32 R76, R100.reuse, R108, R76 ;  /* 0x0000006c644c723c */ /* 0x044ff0000000184c */
[C---:B------:R-:W-:Y:S01]  /*ec20*/  HMMA.16816.F32 R80, R100.reuse, R110, R80 ;  /* 0x0000006e6450723c */ /* 0x040fe20000001850 */
[----:B------:R-:W2:Y:S07]  /*ec30*/  LDSM.16.MT88.4 R108, [R165+0x1800] ;  /* 0x00180000a56c783b */ /* 0x000eae0000004200 */
[C---:B-1----:R-:W-:Y:S08]  /*ec40*/  HMMA.16816.F32 R84, R100.reuse, R104, R84 ;  /* 0x000000686454723c */ /* 0x042ff00000001854 */
[C---:B------:R-:W-:Y:S08]  /*ec50*/  HMMA.16816.F32 R88, R100.reuse, R106, R88 ;  /* 0x0000006a6458723c */ /* 0x040ff00000001858 */
[C---:B------:R-:W-:Y:S08]  /*ec60*/  HMMA.16816.F32 R92, R100.reuse, R112, R92 ;  /* 0x00000070645c723c */ /* 0x040ff0000000185c */
[----:B------:R-:W-:Y:S08]  /*ec70*/  HMMA.16816.F32 R96, R100, R114, R96 ;  /* 0x000000726460723c */ /* 0x000ff00000001860 */
[C---:B------:R-:W-:Y:S01]  /*ec80*/  HMMA.16816.F32 R128, R136.reuse, R124, R4 ;  /* 0x0000007c8880723c */ /* 0x040fe20000001804 */
[----:B------:R-:W1:Y:S07]  /*ec90*/  LDSM.16.MT88.4 R4, [R188+0x17800] ;  /* 0x01780000bc04783b */ /* 0x000e6e0000004200 */
[C---:B------:R-:W-:Y:S01]  /*eca0*/  HMMA.16816.F32 R124, R136.reuse, R126, R8 ;  /* 0x0000007e887c723c */ /* 0x040fe20000001808 */
[----:B------:R-:W4:Y:S07]  /*ecb0*/  LDSM.16.MT88.4 R8, [R165+0x5800] ;  /* 0x00580000a508783b */ /* 0x000f2e0000004200 */
[C---:B---3--:R-:W-:Y:S01]  /*ecc0*/  HMMA.16816.F32 R120, R136.reuse, R116, R12 ;  /* 0x000000748878723c */ /* 0x048fe2000000180c */
[----:B------:R-:W3:Y:S07]  /*ecd0*/  LDSM.16.MT88.4 R12, [R164+0x5800] ;  /* 0x00580000a40c783b */ /* 0x000eee0000004200 */
        /* <DEDUP_REMOVED lines=17> */
[C---:B----4-:R-:W-:Y:S08]  /*edf0*/  HMMA.16816.F32 R84, R136.reuse, R8, R84 ;  /* 0x000000088854723c */ /* 0x050ff00000001854 */
[C---:B------:R-:W-:Y:S08]  /*ee00*/  HMMA.16816.F32 R88, R136.reuse, R10, R88 ;  /* 0x0000000a8858723c */ /* 0x040ff00000001858 */
[C---:B---3--:R-:W-:Y:S08]  /*ee10*/  HMMA.16816.F32 R92, R136.reuse, R12, R92 ;  /* 0x0000000c885c723c */ /* 0x048ff0000000185c */
[----:B------:R-:W-:Y:S03]  /*ee20*/  HMMA.16816.F32 R96, R136, R14, R96 ;  /* 0x0000000e8860723c */ /* 0x000fe60000001860 */
[----:B------:R-:W-:Y:S05]  /*ee30*/  MOV R137, R132 ;  /* 0x0000008400897202 */ /* 0x000fea0000000f00 */
[----:B------:R-:W-:Y:S01]  /*ee40*/  @!UPT UIADD3 URZ, UPT, UPT, URZ, URZ, URZ ;  /* 0x000000fffffff290 */ /* 0x000fe2000fffe0ff */
[----:B------:R-:W-:Y:S11]  /*ee50*/  BRA.U UP0, `(.L_x_211) ;  /* 0xffffffd500387547 */ /* 0x000ff6000b83ffff */
.L_x_210:
        /* <DEDUP_REMOVED lines=263> */
.L_x_214:
        /* <DEDUP_REMOVED lines=45> */
.L_x_216:
[----:B------:R-:W-:Y:S05]  /*101a0*/  BSYNC.RECONVERGENT B0 ;  /* 0x0000000000007941 */ /* 0x000fea0003800200 */
.L_x_215:
        /* <DEDUP_REMOVED lines=39> */
.L_x_218:
[----:B------:R-:W-:Y:S05]  /*10420*/  BSYNC.RECONVERGENT B0 ;  /* 0x0000000000007941 */ /* 0x000fea0003800200 */
.L_x_217:
        /* <DEDUP_REMOVED lines=24> */
.L_x_220:
[----:B------:R-:W-:Y:S05]  /*105b0*/  BSYNC.RECONVERGENT B0 ;  /* 0x0000000000007941 */ /* 0x000fea0003800200 */
.L_x_219:
        /* <DEDUP_REMOVED lines=24> */
.L_x_222:
[----:B------:R-:W-:Y:S05]  /*10740*/  BSYNC.RECONVERGENT B0 ;  /* 0x0000000000007941 */ /* 0x000fea0003800200 */
.L_x_221:
        /* <DEDUP_REMOVED lines=24> */
.L_x_223:
        /* <DEDUP_REMOVED lines=11> */
.L_x_935:


//--------------------- .text._ZN5flash16flash_fwd_kernelI23Flash_fwd_kernel_traitsILi192ELi128ELi64ELi8ELb0ELb0EN7cutlass6half_tE19Flash_kernel_traitsILi192ELi128ELi64ELi8ES3_EELb0ELb1ELb0ELb1ELb0ELb0ELb0ELb0EEEvNS_16Flash_fwd_paramsE --------------------------
	.section	.text._ZN5flash16flash_fwd_kernelI23Flash_fwd_kernel_traitsILi192ELi128ELi64ELi8ELb0ELb0EN7cutlass6half_tE19Flash_kernel_traitsILi192ELi128ELi64ELi8ES3_EELb0ELb1ELb0ELb1ELb0ELb0ELb0ELb0EEEvNS_16Flash_fwd_paramsE,"ax",@progbits
	.align	128
        .global         _ZN5flash16flash_fwd_kernelI23Flash_fwd_kernel_traitsILi192ELi128ELi64ELi8ELb0ELb0EN7cutlass6half_tE19Flash_kernel_traitsILi192ELi128ELi64ELi8ES3_EELb0ELb1ELb0ELb1ELb0ELb0ELb0ELb0EEEvNS_16Flash_fwd_paramsE
        .type           _ZN5flash16flash_fwd_kernelI23Flash_fwd_kernel_traitsILi192ELi128ELi64ELi8ELb0ELb0EN7cutlass6half_tE19Flash_kernel_traitsILi192ELi128ELi64ELi8ES3_EELb0ELb1ELb0ELb1ELb0ELb0ELb0ELb0EEEvNS_16Flash_fwd_paramsE,@function
        .size           _ZN5flash16flash_fwd_kernelI23Flash_fwd_kernel_traitsILi192ELi128ELi64ELi8ELb0ELb0EN7cutlass6half_tE19Flash_kernel_traitsILi192ELi128ELi64ELi8ES3_EELb0ELb1ELb0ELb1ELb0ELb0ELb0ELb0EEEvNS_16Flash_fwd_paramsE,(.L_x_936 - _ZN5flash16flash_fwd_kernelI23Flash_fwd_kernel_traitsILi192ELi128ELi64ELi8ELb0ELb0EN7cutlass6half_tE19Flash_kernel_traitsILi192ELi128ELi64ELi8ES3_EELb0ELb1ELb0ELb1ELb0ELb0ELb0ELb0EEEvNS_16Flash_fwd_paramsE)
        .other          _ZN5flash16flash_fwd_kernelI23Flash_fwd_kernel_traitsILi192ELi128ELi64ELi8ELb0ELb0EN7cutlass6half_tE19Flash_kernel_traitsILi192ELi128ELi64ELi8ES3_EELb0ELb1ELb0ELb1ELb0ELb0ELb0ELb0EEEvNS_16Flash_fwd_paramsE,@"STO_CUDA_ENTRY STV_DEFAULT"
_ZN5flash16flash_fwd_kernelI23Flash_fwd_kernel_traitsILi192ELi128ELi64ELi8ELb0ELb0EN7cutlass6half_tE19Flash_kernel_traitsILi192ELi128ELi64ELi8ES3_EELb0ELb1ELb0ELb1ELb0ELb0ELb0ELb0EEEvNS_16Flash_fwd_paramsE:
.text._ZN5flash16flash_fwd_kernelI23Flash_fwd_kernel_traitsILi192ELi128ELi64ELi8ELb0ELb0EN7cutlass6half_tE19Flash_kernel_traitsILi192ELi128ELi64ELi8ES3_EELb0ELb1ELb0ELb1ELb0ELb0ELb0ELb0EEEvNS_16Flash_fwd_paramsE:
        /* <DEDUP_REMOVED lines=72> */
.L_x_224:
[----:B-----5:R-:W-:Y:S01]  /*0480*/  @P0 R2UR UR22, R0 ;  /* 0x00000000001602ca */ /* 0x020fe200000e0000 */
[----:B------:R-:W-:Y:S01]  /*0490*/  @!UP0 UISETP.NE.AND.EX UP2, UPT, UR5, URZ, UPT, UP2 ;  /* 0x000000ff0500828c */ /* 0x000fe2000bf45320 */
[----:B-1----:R-:W-:-:S13]  /*04a0*/  @!P1 EXIT ;  /* 0x000000000000994d */ /* 0x002fda0003800000 */
[----:B------:R-:W1:Y:S01]  /*04b0*/  LDCU UR23, c[0x0][0x508] ;  /* 0x0000a100ff1777ac */ /* 0x000e620008000800 */
[----:B------:R-:W2:Y:S01]  /*04c0*/  S2UR UR24, SR_CTAID.Z ;  /* 0x00000000001879c3 */ /* 0x000ea20000002700 */
[----:B------:R-:W3:Y:S01]  /*04d0*/  S2R R188, SR_TID.X ;  /* 0x0000000000bc7919 */ /* 0x000ee20000002100 */
        /* <DEDUP_REMOVED lines=43> */
.L_x_226:
        /* <DEDUP_REMOVED lines=13> */
[----:B----4-:R-:W-:Y:S01]  /*0860*/  UIMAD UR11, UR24, UR11, URZ ;  /* 0x0000000b180b72a4 */ /* 0x010fe2000f8e02ff */
[----:B------:R-:W-:Y:S01]  /*0870*/  LOP3.LUT R11, R0, 0x40, RZ, 0xfc, !PT ;  /* 0x00000040000b7812 */ /* 0x000fe200078efcff */
[----:B-1----:R-:W-:Y:S01]  /*0880*/  UIMAD UR26, UR26, UR6, URZ ;  /* 0x000000061a1a72a4 */ /* 0x002fe2000f8e02ff */
[----:B------:R-:W-:Y:S01]  /*0890*/  ISETP.GE.AND P3, PT, R188, UR27, PT ;  /* 0x0000001bbc007c0c */ /* 0x000fe2000bf66270 */
[----:B--2---:R-:W-:Y:S01]  /*08a0*/  UIMAD UR7, UR25, UR7, URZ ;  /* 0x00000007190772a4 */ /* 0x004fe2000f8e02ff */
[----:B------:R-:W-:Y:S01]  /*08b0*/  IMAD.X R5, RZ, RZ, UR9, P0 ;  /* 0x00000009ff057e24 */ /* 0x000fe200080e06ff */
[----:B------:R-:W-:Y:S01]  /*08c0*/  @!UP1 UIMAD UR11, UR25, UR8, UR11 ;  /* 0x00000008190b92a4 */ /* 0x000fe2000f8e020b */
[----:B------:R-:W-:Y:S01]  /*08d0*/  ISETP.GE.AND P2, PT, R9, UR27, PT ;  /* 0x0000001b09007c0c */ /* 0x000fe2000bf46270 */
[----:B------:R-:W-:Y:S01]  /*08e0*/  USEL UR7, UR7, UR18, !UP0 ;  /* 0x0000001207077287 */ /* 0x000fe2000c000000 */
[----:B---3--:R-:W-:Y:S01]  /*08f0*/  IMAD.U32 R2, RZ, RZ, UR4 ;  /* 0x00000004ff027e24 */ /* 0x008fe2000f8e00ff */
[----:B------:R-:W-:Y:S01]  /*0900*/  USHF.R.S32.HI UR10, URZ, 0x1f, UR26 ;  /* 0x0000001fff0a7899 */ /* 0x000fe2000801141a */
[----:B------:R-:W-:Y:S01]  /*0910*/  IMAD.U32 R15, RZ, RZ, UR5 ;  /* 0x00000005ff0f7e24 */ /* 0x000fe2000f8e00ff */
[----:B------:R-:W-:Y:S01]  /*0920*/  USHF.R.S32.HI UR4, URZ, 0x1f, UR7 ;  /* 0x0000001fff047899 */ /* 0x000fe20008011407 */
[----:B------:R-:W-:Y:S01]  /*0930*/  IMAD.WIDE.U32 R2, R2, UR24, R4 ;  /* 0x0000001802027c25 */ /* 0x000fe2000f8e0004 */
[----:B------:R-:W-:Y:S01]  /*0940*/  USEL UR7, UR7, URZ, UP1 ;  /* 0x000000ff07077287 */ /* 0x000fe20008800000 */
[----:B------:R-:W-:Y:S01]  /*0950*/  ISETP.GE.AND P1, PT, R8, UR27, PT ;  /* 0x0000001b08007c0c */ /* 0x000fe2000bf26270 */
[----:B------:R-:W-:Y:S01]  /*0960*/  USEL UR4, UR4, URZ, UP1 ;  /* 0x000000ff04047287 */ /* 0x000fe20008800000 */
[----:B------:R-:W-:Y:S01]  /*0970*/  ISETP.GE.AND P0, PT, R6, UR27, PT ;  /* 0x0000001b06007c0c */ /* 0x000fe2000bf06270 */
[----:B------:R-:W-:Y:S01]  /*0980*/  USHF.R.S32.HI UR5, URZ, 0x1f, UR11 ;  /* 0x0000001fff057899 */ /* 0x000fe2000801140b */
[----:B------:R-:W-:Y:S01]  /*0990*/  LOP3.LUT R10, R0, 0x80, RZ, 0xfc, !PT ;  /* 0x00000080000a7812 */ /* 0x000fe200078efcff */
[----:B------:R-:W-:Y:S01]  /*09a0*/  UIADD3 UR7, UP1, UP0, UR26, UR7, UR11 ;  /* 0x000000071a077290 */ /* 0x000fe2000f83e00b */
[----:B------:R-:W-:Y:S01]  /*09b0*/  IMAD R15, R15, UR24, R3 ;  /* 0x000000180f0f7c24 */ /* 0x000fe2000f8e0203 */
[----:B------:R-:W-:-:S02]  /*09c0*/  UIMAD.WIDE.U32 UR28, UR28, 0x80, URZ ;  /* 0x000000801c1c78a5 */ /* 0x000fc4000f8e00ff */
        /* <DEDUP_REMOVED lines=20> */
.L_x_228:
[----:B------:R-:W-:Y:S05]  /*0b10*/  BSYNC.RECONVERGENT B0 ;  /* 0x0000000000007941 */ /* 0x000fea0003800200 */
.L_x_227:
        /* <DEDUP_REMOVED lines=22> */
.L_x_230:
[----:B------:R-:W-:Y:S05]  /*0c80*/  BSYNC.RECONVERGENT B0 ;  /* 0x0000000000007941 */ /* 0x000fea0003800200 */
.L_x_229:
        /* <DEDUP_REMOVED lines=22> */
.L_x_232:
[----:B------:R-:W-:Y:S05]  /*0df0*/  BSYNC.RECONVERGENT B0 ;  /* 0x0000000000007941 */ /* 0x000fea0003800200 */
.L_x_231:
        /* <DEDUP_REMOVED lines=24> */
.L_x_234:
[----:B------:R-:W-:Y:S05]  /*0f80*/  BSYNC.RECONVERGENT B0 ;  /* 0x0000000000007941 */ /* 0x000fea0003800200 */
.L_x_233:
        /* <DEDUP_REMOVED lines=10> */
.L_x_236:
[----:B------:R-:W-:Y:S05]  /*1030*/  BSYNC.RECONVERGENT B0 ;  /* 0x0000000000007941 */ /* 0x000fea0003800200 */
.L_x_235:
        /* <DEDUP_REMOVED lines=10> */
.L_x_238:
[----:B------:R-:W-:Y:S05]  /*10e0*/  BSYNC.RECONVERGENT B0 ;  /* 0x0000000000007941 */ /* 0x000fea0003800200 */
.L_x_237:
        /* <DEDUP_REMOVED lines=10> */
.L_x_240:
[----:B------:R-:W-:Y:S05]  /*1190*/  BSYNC.RECONVERGENT B0 ;  /* 0x0000000000007941 */ /* 0x000fea0003800200 */
.L_x_239:
        /* <DEDUP_REMOVED lines=10> */
.L_x_225:
        /* <DEDUP_REMOVED lines=21> */
.L_x_241:
[----:B------:R-:W1:Y:S01]  /*1390*/  LDCU.64 UR10, c[0x0][0x3b8] ;  /* 0x00007700ff0a77ac */ /* 0x000e620008000a00 */
[----:B------:R-:W-:-:S04]  /*13a0*/  UIADD3 UR12, UPT, UPT, UR13, UR14, URZ ;  /* 0x0000000e0d0c7290 */ /* 0x000fc8000fffe0ff */
[----:B-1----:R-:W-:Y:S02]  /*13b0*/  UIMAD.WIDE.U32 UR6, UR12, UR10, URZ ;  /* 0x0000000a0c0672a5 */ /* 0x002fe4000f8e00ff */
[----:B------:R-:W-:-:S04]  /*13c0*/  UIMAD UR12, UR12, UR11, URZ ;  /* 0x0000000b0c0c72a4 */ /* 0x000fc8000f8e02ff */
[----:B------:R-:W-:Y:S02]  /*13d0*/  UIADD3 UR12, UPT, UPT, UR7, UR12, URZ ;  /* 0x0000000c070c7290 */ /* 0x000fe4000fffe0ff */
.L_x_242:
        /* <DEDUP_REMOVED lines=35> */
[----:B------:R-:W-:Y:S01]  /*1610*/  UIMAD UR14, UR25, UR5, UR33 ;  /* 0x00000005190e72a4 */ /* 0x000fe2000f8e0221 */
[----:B------:R-:W-:Y:S11]  /*1620*/  BRA `(.L_x_244) ;  /* 0x0000000000147947 */ /* 0x000ff60003800000 */
.L_x_243:
[----:B------:R-:W1:Y:S01]  /*1630*/  LDCU.64 UR8, c[0x0][0x3c0] ;  /* 0x00007800ff0877ac */ /* 0x000e620008000a00 */
[----:B------:R-:W-:-:S04]  /*1640*/  UIADD3 UR13, UPT, UPT, UR13, UR14, URZ ;  /* 0x0000000e0d0d7290 */ /* 0x000fc8000fffe0ff */
[----:B-1----:R-:W-:Y:S02]  /*1650*/  UIMAD.WIDE.U32 UR32, UR13, UR8, URZ ;  /* 0x000000080d2072a5 */ /* 0x002fe4000f8e00ff */
[----:B------:R-:W-:-:S04]  /*1660*/  UIMAD UR13, UR13, UR9, URZ ;  /* 0x000000090d0d72a4 */ /* 0x000fc8000f8e02ff */
[----:B------:R-:W-:-:S12]  /*1670*/  UIADD3 UR14, UPT, UPT, UR33, UR13, URZ ;  /* 0x0000000d210e7290 */ /* 0x000fd8000fffe0ff */
.L_x_244:
[C---:B------:R-:W-:Y:S01]  /*1680*/  IMAD.SHL.U32 R208, R188.reuse, 0x8, RZ ;  /* 0x00000008bcd07824 */ /* 0x040fe200078e00ff */
[----:B------:R-:W-:Y:S01]  /*1690*/  SHF.R.U32.HI R4, RZ, 0x3, R188 ;  /* 0x00000003ff047819 */ /* 0x000fe200000116bc */
[----:B------:R-:W1:Y:S01]  /*16a0*/  S2UR UR31, SR_CgaCtaId ;  /* 0x00000000001f79c3 */ /* 0x000e620000008800 */
[----:B------:R-:W2:Y:S01]  /*16b0*/  LDCU.64 UR16, c[0x0][0x388] ;  /* 0x00007100ff1077ac */ /* 0x000ea20008000a00 */
[----:B------:R-:W-:Y:S01]  /*16c0*/  IMAD.SHL.U32 R196, R188, 0x40, RZ ;  /* 0x00000040bcc47824 */ /* 0x000fe200078e00ff */
[C---:B------:R-:W-:Y:S01]  /*16d0*/  LOP3.LUT R187, R208.reuse, 0x38, RZ, 0xc0, !PT ;  /* 0x00000038d0bb7812 */ /* 0x040fe200078ec0ff */
[----:B------:R-:W-:Y:S01]  /*16e0*/  BSSY.RECONVERGENT B0, `(.L_x_245) ;  /* 0x0000050000007945 */ /* 0x000fe20003800200 */
        /* <DEDUP_REMOVED lines=16> */
[----:B------:R-:W-:Y:S01]  /*17f0*/  SHF.R.U32.HI R190, RZ, 0x1, R188 ;  /* 0x00000001ffbe7819 */ /* 0x000fe200000116bc */
[----:B---3--:R-:W-:Y:S01]  /*1800*/  IMAD R7, R5, UR4, RZ ;  /* 0x0000000405077c24 */ /* 0x008fe2000f8e02ff */
[----:B------:R-:W-:Y:S01]  /*1810*/  LOP3.LUT R185, R187, 0x1c0, R196, 0xf8, !PT ;  /* 0x000001c0bbb97812 */ /* 0x000fe200078ef8c4 */
[----:B------:R-:W-:Y:S01]  /*1820*/  IMAD R5, R5, UR6, RZ ;  /* 0x0000000605057c24 */ /* 0x000fe2000f8e02ff */
[----:B------:R-:W-:Y:S01]  /*1830*/  LOP3.LUT R0, R190, 0x8, RZ, 0xc0, !PT ;  /* 0x00000008be007812 */ /* 0x000fe200078ec0ff */
[----:B------:R-:W-:Y:S01]  /*1840*/  IMAD R13, R4, UR9, R13 ;  /* 0x00000009040d7c24 */ /* 0x000fe2000f8e020d */
[C---:B------:R-:W-:Y:S01]  /*1850*/  LOP3.LUT R207, R187.reuse, 0x40, RZ, 0xfc, !PT ;  /* 0x00000040bbcf7812 */ /* 0x040fe200078efcff */
[C---:B------:R-:W-:Y:S01]  /*1860*/  IMAD R7, R2.reuse, UR5, R7 ;  /* 0x0000000502077c24 */ /* 0x040fe2000f8e0207 */
[----:B------:R-:W-:Y:S01]  /*1870*/  LOP3.LUT R206, R187, 0x80, RZ, 0xfc, !PT ;  /* 0x00000080bbce7812 */ /* 0x000fe200078efcff */
[----:B------:R-:W-:Y:S01]  /*1880*/  IMAD.WIDE.U32 R8, R2, UR4, R8 ;  /* 0x0000000402087c25 */ /* 0x000fe2000f8e0008 */
[----:B------:R-:W-:-:S03]  /*1890*/  LOP3.LUT R87, R185, R0, RZ, 0x3c, !PT ;  /* 0x00000000b9577212 */ /* 0x000fc600078e3cff */
[C---:B------:R-:W-:Y:S01]  /*18a0*/  IMAD R5, R2.reuse, UR7, R5 ;  /* 0x0000000702057c24 */ /* 0x040fe2000f8e0205 */
[----:B------:R-:W-:Y:S01]  /*18b0*/  UIADD3 UR7, UPT, UPT, -UR26, UR27, URZ ;  /* 0x0000001b1a077290 */ /* 0x000fe2000fffe1ff */
[----:B------:R-:W-:Y:S01]  /*18c0*/  IMAD.WIDE.U32 R2, R2, UR6, R12 ;  /* 0x0000000602027c25 */ /* 0x000fe2000f8e000c */
[----:B------:R-:W-:Y:S01]  /*18d0*/  UMOV UR6, 0x400 ;  /* 0x0000040000067882 */ /* 0x000fe20000000000 */
[----:B--2---:R-:W-:Y:S01]  /*18e0*/  LEA R201, P1, R8, UR16, 0x1 ;  /* 0x0000001008c97c11 */ /* 0x004fe2000f8208ff */
[----:B-1----:R-:W-:Y:S01]  /*18f0*/  ULEA UR6, UR31, UR6, 0x18 ;  /* 0x000000061f067291 */ /* 0x002fe2000f8ec0ff */
[----:B------:R-:W-:Y:S01]  /*1900*/  IMAD.X R11, RZ, RZ, UR29, P0 ;  /* 0x0000001dff0b7e24 */ /* 0x000fe200080e06ff */
[----:B----4-:R-:W-:Y:S01]  /*1910*/  LEA R199, P0, R2, UR14, 0x1 ;  /* 0x0000000e02c77c11 */ /* 0x010fe2000f8008ff */
[----:B------:R-:W-:Y:S02]  /*1920*/  IMAD.IADD R198, R3, 0x1, R5 ;  /* 0x0000000103c67824 */ /* 0x000fe400078e0205 */
[----:B-----5:R-:W-:Y:S01]  /*1930*/  IMAD.U32 R6, RZ, RZ, UR12 ;  /* 0x0000000cff067e24 */ /* 0x020fe2000f8e00ff */
[----:B------:R-:W-:Y:S01]  /*1940*/  LEA R202, R202, UR6, 0x1 ;  /* 0x00000006caca7c11 */ /* 0x000fe2000f8e08ff */
[----:B------:R-:W-:Y:S01]  /*1950*/  IMAD.IADD R200, R9, 0x1, R7 ;  /* 0x0000000109c87824 */ /* 0x000fe200078e0207 */
[----:B------:R-:W-:Y:S01]  /*1960*/  LEA.HI.X R198, R2, UR15, R198, 0x1, P0 ;  /* 0x0000000f02c67c11 */ /* 0x000fe200080f0cc6 */
[----:B------:R-:W-:Y:S01]  /*1970*/  UIMAD.WIDE.U32 UR14, UR28, 0x80, URZ ;  /* 0x000000801c0e78a5 */ /* 0x000fe2000f8e00ff */
[----:B------:R-:W-:Y:S01]  /*1980*/  ISETP.GE.AND P0, PT, R4, UR7, PT ;  /* 0x0000000704007c0c */ /* 0x000fe2000bf06270 */
[----:B------:R-:W-:Y:S01]  /*1990*/  IMAD.WIDE.U32 R6, R6, UR24, R10 ;  /* 0x0000001806067c25 */ /* 0x000fe2000f8e000a */
[----:B------:R-:W-:-:S03]  /*19a0*/  LEA.HI.X R200, R8, UR17, R200, 0x1, P1 ;  /* 0x0000001108c87c11 */ /* 0x000fc600088f0cc8 */
[----:B------:R-:W-:Y:S01]  /*19b0*/  IMAD.U32 R11, RZ, RZ, UR13 ;  /* 0x0000000dff0b7e24 */ /* 0x000fe2000f8e00ff */
[----:B------:R-:W-:-:S03]  /*19c0*/  LOP3.LUT R3, R4, UR14, RZ, 0xfc, !PT ;  /* 0x0000000e04037c12 */ /* 0x000fc6000f8efcff */
[----:B------:R-:W-:-:S04]  /*19d0*/  IMAD R11, R11, UR24, R7 ;  /* 0x000000180b0b7c24 */ /* 0x000fc8000f8e0207 */
        /* <DEDUP_REMOVED lines=31> */
.L_x_247:
[----:B------:R2:W-:Y:S02]  /*1bd0*/  STS.128 [R202+0x8000], RZ ;  /* 0x008000ffca007388 */ /* 0x0005e40000000c00 */
.L_x_246:
[----:B------:R-:W-:Y:S05]  /*1be0*/  BSYNC.RECONVERGENT B0 ;  /* 0x0000000000007941 */ /* 0x000fea0003800200 */
.L_x_245:
        /* <DEDUP_REMOVED lines=36> */
.L_x_250:
[----:B------:R3:W-:Y:S02]  /*1e30*/  STS.128 [R202+0x9000], RZ ;  /* 0x009000ffca007388 */ /* 0x0007e40000000c00 */
.L_x_249:
[----:B------:R-:W-:Y:S05]  /*1e40*/  BSYNC.RECONVERGENT B0 ;  /* 0x0000000000007941 */ /* 0x000fea0003800200 */
.L_x_248:
        /* <DEDUP_REMOVED lines=36> */
.L_x_253:
[----:B------:R3:W-:Y:S02]  /*2090*/  STS.128 [R202+0xa000], RZ ;  /* 0x00a000ffca007388 */ /* 0x0007e40000000c00 */
.L_x_252:
[----:B------:R-:W-:Y:S05]  /*20a0*/  BSYNC.RECONVERGENT B0 ;  /* 0x0000000000007941 */ /* 0x000fea0003800200 */
.L_x_251:
        /* <DEDUP_REMOVED lines=37> */
.L_x_256:
[----:B------:R2:W-:Y:S02]  /*2300*/  STS.128 [R202+0xb000], RZ ;  /* 0x00b000ffca007388 */ /* 0x0005e40000000c00 */
.L_x_255:
[----:B------:R-:W-:Y:S05]  /*2310*/  BSYNC.RECONVERGENT B0 ;  /* 0x0000000000007941 */ /* 0x000fea0003800200 */
.L_x_254:
        /* <DEDUP_REMOVED lines=33> */
.L_x_259:
[----:B------:R1:W-:Y:S02]  /*2530*/  STS.128 [R202+0x10000], RZ ;  /* 0x010000ffca007388 */ /* 0x0003e40000000c00 */
.L_x_258:
[----:B------:R-:W-:Y:S05]  /*2540*/  BSYNC.RECONVERGENT B0 ;  /* 0x0000000000007941 */ /* 0x000fea0003800200 */
.L_x_257:
[----:B------:R-:W-:Y:S01]  /*2550*/  ISETP.GE.AND P0, PT, R2, UR14, PT ;  /* 0x0000000e02007c0c */ /* 0x000fe2000bf06270 */
[----:B------:R-:W-:Y:S01]  /*2560*/  USHF.L.U64.HI UR28, UR10, 0x5, UR11 ;  /* 0x000000050a1c7899 */ /* 0x000fe2000801020b */
[----:B------:R-:W-:Y:S01]  /*2570*/  BSSY.RECONVERGENT B0, `(.L_x_260) ;  /* 0x000001e000007945 */ /* 0x000fe20003800200 */
[----:B------:R-:W-:-:S10]  /*2580*/  USHF.L.U32 UR29, UR10, 0x5, URZ ;  /* 0x000000050a1d7899 */ /* 0x000fd400080006ff */
[----:B------:R-:W-:Y:S05]  /*2590*/  @P0 BRA `(.L_x_261) ;  /* 0x00000000006c0947 */ /* 0x000fea0003800000 */
[----:B------:R-:W5:Y:S01]  /*25a0*/  LDCU UR4, c[0x0][0x440] ;  /* 0x00008800ff0477ac */ /* 0x000f620008000800 */
[----:B------:R-:W-:-:S04]  /*25b0*/  UIADD3 UR13, UP0, UPT, UR29, UR30, URZ ;  /* 0x0000001e1d0d7290 */ /* 0x000fc8000ff1e0ff */
[----:B------:R-:W-:Y:S02]  /*25c0*/  UIADD3.X UR12, UPT, UPT, UR28, UR5, URZ, UP0, !UPT ;  /* 0x000000051c0c7290 */ /* 0x000fe400087fe4ff */
[----:B------:R-:W-:-:S04]  /*25d0*/  IMAD.U32 R0, RZ, RZ, UR13 ;  /* 0x0000000dff007e24 */ /* 0x000fc8000f8e00ff */
        /* <DEDUP_REMOVED lines=22> */
.L_x_262:
[----:B------:R1:W-:Y:S02]  /*2740*/  STS.128 [R202+0x11000], RZ ;  /* 0x011000ffca007388 */ /* 0x0003e40000000c00 */
.L_x_261:
[----:B------:R-:W-:Y:S05]  /*2750*/  BSYNC.RECONVERGENT B0 ;  /* 0x0000000000007941 */ /* 0x000fea0003800200 */
.L_x_260:
[----:B------:R-:W5:Y:S01]  /*2760*/  LDCU.64 UR12, c[0x0][0x538] ;  /* 0x0000a700ff0c77ac */ /* 0x000f620008000a00 */
[----:B------:R-:W0:Y:S01]  /*2770*/  LDGDEPBAR ;  /* 0x00000000000079af */ /* 0x000e220000000000 */
[----:B-----5:R-:W-:-:S04]  /*2780*/  UISETP.NE.U32.AND UP1, UPT, UR12, URZ, UPT ;  /* 0x000000ff0c00728c */ /* 0x020fc8000bf25070 */
[----:B------:R-:W-:Y:S01]  /*2790*/  UISETP.NE.AND.EX UP1, UPT, UR13, URZ, UPT, UP1 ;  /* 0x000000ff0d00728c */ /* 0x000fe2000bf25310 */
[----:B------:R-:W-:Y:S01]  /*27a0*/  IMAD.U32 R3, RZ, RZ, UR26 ;  /* 0x0000001aff037e24 */ /* 0x000fe2000f8e00ff */
[----:B-1----:R-:W-:Y:S01]  /*27b0*/  LOP3.LUT R4, R190, 0x1f0, RZ, 0xc0, !PT ;  /* 0x000001f0be047812 */ /* 0x002fe200078ec0ff */
[----:B------:R-:W-:Y:S01]  /*27c0*/  IMAD.SHL.U32 R189, R188, 0x20, RZ ;  /* 0x00000020bcbd7824 */ /* 0x000fe200078e00ff */
[----:B------:R-:W-:-:S04]  /*27d0*/  DEPBAR.LE SB0, 0x0 ;  /* 0x000080000000791a */ /* 0x000fc80000000000 */
[----:B------:R-:W-:-:S03]  /*27e0*/  PLOP3.LUT P0, PT, PT, PT, UP1, 0x80, 0x8 ;  /* 0x000000000008781c */ /* 0x000fc60003f0f018 */
[----:B------:R-:W1:Y:S01]  /*27f0*/  @UP1 LDCU.64 UR4, c[0x0][0x540] ;  /* 0x0000a800ff0417ac */ /* 0x000e620008000a00 */
[----:B------:R-:W-:Y:S01]  /*2800*/  @UP1 UMOV UR30, UR24 ;  /* 0x00000018001e1c82 */ /* 0x000fe20008000000 */
[----:B------:R-:W-:Y:S02]  /*2810*/  @UP1 UMOV UR31, URZ ;  /* 0x000000ff001f1c82 */ /* 0x000fe40008000000 */
[----:B-1----:R-:W-:Y:S01]  /*2820*/  @UP1 UIMAD.WIDE.U32 UR30, UR25, UR4, UR30 ;  /* 0x00000004191e12a5 */ /* 0x002fe2000f8e001e */
[----:B------:R-:W1:Y:S03]  /*2830*/  @UP1 LDCU UR4, c[0x0][0x458] ;  /* 0x00008b00ff0417ac */ /* 0x000e660008000800 */
[----:B------:R-:W-:Y:S02]  /*2840*/  @UP1 UIMAD UR5, UR25, UR5, UR31 ;  /* 0x00000005190512a4 */ /* 0x000fe4000f8e021f */
[----:B------:R-:W-:-:S04]  /*2850*/  @UP1 ULEA UR12, UP0, UR30, UR12, 0x2 ;  /* 0x0000000c1e0c1291 */ /* 0x000fc8000f8010ff */
[----:B------:R-:W-:Y:S02]  /*2860*/  @UP1 ULEA.HI.X UR13, UR30, UR13, UR5, 0x2, UP0 ;  /* 0x0000000d1e0d1291 */ /* 0x000fe400080f1405 */
[----:B------:R-:W-:-:S04]  /*2870*/  IMAD.U32 R6, RZ, RZ, UR12 ;  /* 0x0000000cff067e24 */ /* 0x000fc8000f8e00ff */
[----:B------:R-:W-:-:S05]  /*2880*/  IMAD.U32 R7, RZ, RZ, UR13 ;  /* 0x0000000dff077e24 */ /* 0x000fca000f8e00ff */
[----:B------:R-:W5:Y:S01]  /*2890*/  @P0 LDG.E R5, desc[UR20][R6.64] ;  /* 0x0000001406050981 */ /* 0x000f62000c1e1900 */
[----:B-1----:R-:W5:Y:S01]  /*28a0*/  @P0 MUFU.RCP R0, UR4 ;  /* 0x0000000400000d08 */ /* 0x002f620008001000 */
[----:B------:R-:W-:Y:S01]  /*28b0*/  USHF.L.U32 UR24, UR8, 0x6, URZ ;  /* 0x0000000608187899 */ /* 0x000fe200080006ff */
[----:B------:R-:W-:Y:S01]  /*28c0*/  IADD3 R3, PT, PT, R4, 0x1, R3 ;  /* 0x0000000104037810 */ /* 0x000fe20007ffe003 */
[----:B------:R-:W-:Y:S01]  /*28d0*/  USHF.L.U64.HI UR12, UR8, 0x6, UR9 ;  /* 0x00000006080c7899 */ /* 0x000fe20008010209 */
[----:B------:R-:W-:Y:S01]  /*28e0*/  LOP3.LUT R189, R189, 0x7c00, RZ, 0xc0, !PT ;  /* 0x00007c00bdbd7812 */ /* 0x000fe200078ec0ff */
[----:B------:R-:W-:Y:S01]  /*28f0*/  UIMAD.WIDE.U32 UR24, UR24, UR15, URZ ;  /* 0x0000000f181872a5 */ /* 0x000fe2000f8e00ff */
[----:B------:R-:W-:Y:S01]  /*2900*/  BSSY.RECONVERGENT B0, `(.L_x_263) ;  /* 0x000002e000007945 */ /* 0x000fe20003800200 */
[----:B------:R-:W-:Y:S01]  /*2910*/  UIMAD UR12, UR12, UR15, URZ ;  /* 0x0000000f0c0c72a4 */ /* 0x000fe2000f8e02ff */
[----:B------:R-:W-:Y:S01]  /*2920*/  LOP3.LUT R92, R189, 0x200, R196, 0xf8, !PT ;  /* 0x00000200bd5c7812 */ /* 0x000fe200078ef8c4 */
[----:B------:R-:W-:-:S02]  /*2930*/  UMOV UR5, URZ ;  /* 0x000000ff00057c82 */ /* 0x000fc40008000000 */
[----:B------:R-:W-:Y:S02]  /*2940*/  UIADD3 UR12, UPT, UPT, UR25, UR12, URZ ;  /* 0x0000000c190c7290 */ /* 0x000fe4000fffe0ff */
[----:B------:R-:W-:Y:S01]  /*2950*/  IMAD.IADD R92, R87, 0x1, R92 ;  /* 0x00000001575c7824 */ /* 0x000fe200078e025c */
[----:B------:R-:W-:Y:S01]  /*2960*/  BAR.SYNC.DEFER_BLOCKING 0x0 ;  /* 0x0000000000007b1d */ /* 0x000fe20000010000 */
[----:B-----5:R-:W-:-:S05]  /*2970*/  @P0 FMUL.FTZ R0, R5, R0 ;  /* 0x0000000005000220 */ /* 0x020fca0000410000 */
[----:B------:R-:W-:Y:S02]  /*2980*/  @P0 R2UR UR4, R0 ;  /* 0x00000000000402ca */ /* 0x000fe400000e0000 */
[----:B------:R-:W-:-:S04]  /*2990*/  SHF.R.U32.HI R0, RZ, 0x2, R188 ;  /* 0x00000002ff007819 */ /* 0x000fc800000116bc */
[----:B------:R-:W-:-:S04]  /*29a0*/  LOP3.LUT R0, R0, 0x7, RZ, 0xc0, !PT ;  /* 0x0000000700007812 */ /* 0x000fc800078ec0ff */
[----:B------:R-:W-:Y:S01]  /*29b0*/  IADD3 R3, PT, PT, R3, -UR27, R0 ;  /* 0x8000001b03037c10 */ /* 0x000fe2000fffe000 */
[----:B------:R-:W-:Y:S02]  /*29c0*/  IMAD.U32 R0, RZ, RZ, UR22 ;  /* 0x00000016ff007e24 */ /* 0x000fe4000f8e00ff */
[----:B------:R-:W-:-:S03]  /*29d0*/  @UP1 UMOV UR5, UR4 ;  /* 0x0000000400051c82 */ /* 0x000fc60008000000 */
[----:B------:R-:W-:Y:S01]  /*29e0*/  IADD3 R0, PT, PT, R3, UR23, R0 ;  /* 0x0000001703007c10 */ /* 0x000fe2000fffe000 */
[----:B------:R-:W-:Y:S06]  /*29f0*/  @P3 BRA `(.L_x_264) ;  /* 0x00000000006c3947 */ /* 0x000fec0003800000 */
        /* <DEDUP_REMOVED lines=25> */
.L_x_265:
[----:B------:R1:W-:Y:S01]  /*2b90*/  STS.128 [R202+0x16000], RZ ;  /* 0x016000ffca007388 */ /* 0x0003e20000000c00 */
[----:B------:R-:W-:Y:S05]  /*2ba0*/  BRA `(.L_x_266) ;  /* 0x00000000000c7947 */ /* 0x000fea0003800000 */
.L_x_264:
[----:B------:R1:W-:Y:S04]  /*2bb0*/  STS.128 [R202+0x12000], RZ ;  /* 0x012000ffca007388 */ /* 0x0003e80000000c00 */
[----:B------:R1:W-:Y:S04]  /*2bc0*/  STS.128 [R202+0x14000], RZ ;  /* 0x014000ffca007388 */ /* 0x0003e80000000c00 */
[----:B------:R1:W-:Y:S02]  /*2bd0*/  STS.128 [R202+0x16000], RZ ;  /* 0x016000ffca007388 */ /* 0x0003e40000000c00 */
.L_x_266:
[----:B------:R-:W-:Y:S05]  /*2be0*/  BSYNC.RECONVERGENT B0 ;  /* 0x0000000000007941 */ /* 0x000fea0003800200 */
.L_x_263:
[----:B------:R-:W-:Y:S01]  /*2bf0*/  ISETP.GE.AND P0, PT, R2, UR14, PT ;  /* 0x0000000e02007c0c */ /* 0x000fe2000bf06270 */
[C---:B------:R-:W-:Y:S01]  /*2c00*/  IMAD.SHL.U32 R86, R188.reuse, 0x2, RZ ;  /* 0x00000002bc567824 */ /* 0x040fe200078e00ff */
[----:B------:R-:W-:Y:S01]  /*2c10*/  BSSY.RECONVERGENT B0, `(.L_x_267) ;  /* 0x0000022000007945 */ /* 0x000fe20003800200 */
[----:B------:R-:W-:-:S03]  /*2c20*/  LOP3.LUT R4, R188, 0x8, RZ, 0xc0, !PT ;  /* 0x00000008bc047812 */ /* 0x000fc600078ec0ff */
[----:B------:R-:W-:-:S07]  /*2c30*/  LOP3.LUT R86, R86, 0x6, RZ, 0xc0, !PT ;  /* 0x0000000656567812 */ /* 0x000fce00078ec0ff */
        /* <DEDUP_REMOVED lines=9> */
[C---:B-1----:R-:W-:Y:S02]  /*2cd0*/  LEA R6, P2, R2.reuse, R199, 0x1 ;  /* 0x000000c702067211 */ /* 0x042fe400078408ff */
        /* <DEDUP_REMOVED lines=20> */
.L_x_269:
[----:B------:R1:W-:Y:S02]  /*2e20*/  STS.128 [R202+0x17000], RZ ;  /* 0x017000ffca007388 */ /* 0x0003e40000000c00 */
.L_x_268:
[----:B------:R-:W-:Y:S05]  /*2e30*/  BSYNC.RECONVERGENT B0 ;  /* 0x0000000000007941 */ /* 0x000fea0003800200 */
.L_x_267:
[----:B------:R-:W-:Y:S01]  /*2e40*/  LOP3.LUT R4, R185, R4, RZ, 0x3c, !PT ;  /* 0x00000004b9047212 */ /* 0x000fe200078e3cff */
[----:B------:R-:W-:Y:S01]  /*2e50*/  IMAD.MOV.U32 R186, RZ, RZ, 0x20 ;  /* 0x00000020ffba7424 */ /* 0x000fe200078e00ff */
[----:B------:R-:W-:Y:S01]  /*2e60*/  LOP3.LUT R191, R196, 0x400, RZ, 0xc0, !PT ;  /* 0x00000400c4bf7812 */ /* 0x000fe200078ec0ff */
[----:B------:R-:W-:Y:S01]  /*2e70*/  IMAD.MOV.U32 R133, RZ, RZ, 0x40 ;  /* 0x00000040ff857424 */ /* 0x000fe200078e00ff */
[----:B------:R-:W-:Y:S01]  /*2e80*/  LEA R92, R92, UR6, 0x1 ;  /* 0x000000065c5c7c11 */ /* 0x000fe2000f8e08ff */
[----:B------:R-:W0:Y:S01]  /*2e90*/  LDGDEPBAR ;  /* 0x00000000000079af */ /* 0x000e220000000000 */
[----:B------:R-:W-:Y:S01]  /*2ea0*/  LOP3.LUT P6, RZ, R188, 0x2, RZ, 0xc0, !PT ;  /* 0x00000002bcff7812 */ /* 0x000fe200078cc0ff */
[----:B------:R-:W-:Y:S01]  /*2eb0*/  IMAD R191, R4, 0x2, R191 ;  /* 0x0000000204bf7824 */ /* 0x000fe200078e02bf */
[----:B------:R-:W-:Y:S01]  /*2ec0*/  LOP3.LUT P0, RZ, R188, 0x4, RZ, 0xc0, !PT ;  /* 0x00000004bcff7812 */ /* 0x000fe2000780c0ff */
[----:B------:R-:W-:Y:S01]  /*2ed0*/  LDSM.16.M88.4 R52, [R92] ;  /* 0x000000005c34783b */ /* 0x000fe20000000200 */
[----:B------:R-:W-:Y:S01]  /*2ee0*/  SEL R85, R186, 0xffffffe0, !P6 ;  /* 0xffffffe0ba557807 */ /* 0x000fe20007000000 */
[----:B------:R-:W-:Y:S01]  /*2ef0*/  VIADD R84, R191, UR6 ;  /* 0x00000006bf547c36 */ /* 0x000fe20008000000 */
[----:B------:R-:W-:Y:S01]  /*2f00*/  SEL R133, R133, 0xffffffc0, !P0 ;  /* 0xffffffc085857807 */ /* 0x000fe20004000000 */
[----:B------:R-:W5:Y:S01]  /*2f10*/  LDSM.16.M88.4 R24, [R191+UR6+0xc000] ;  /* 0x00c00006bf18783b */ /* 0x000f620008000200 */
[----:B------:R-:W-:Y:S01]  /*2f20*/  UISETP.NE.AND UP1, UPT, UR19, 0x1, UPT ;  /* 0x000000011300788c */ /* 0x000fe2000bf25270 */
[----:B------:R-:W-:-:S02]  /*2f30*/  IMAD.IADD R89, R92, 0x1, R85 ;  /* 0x000000015c597824 */ /* 0x000fc400078e0255 */
[----:B------:R-:W5:Y:S01]  /*2f40*/  LDSM.16.M88.4 R16, [R191+UR6+0xc800] ;  /* 0x00c80006bf10783b */ /* 0x000f620008000200 */
[----:B------:R-:W-:Y:S02]  /*2f50*/  IMAD.IADD R3, R84, 0x1, R85 ;  /* 0x0000000154037824 */ /* 0x000fe400078e0255 */
[--C-:B------:R-:W-:Y:S01]  /*2f60*/  IMAD.IADD R90, R92, 0x1, R133.reuse ;  /* 0x000000015c5a7824 */ /* 0x100fe200078e0285 */
[----:B------:R-:W5:Y:S01]  /*2f70*/  LDSM.16.M88.4 R60, [R191+UR6+0xd000] ;  /* 0x00d00006bf3c783b */ /* 0x000f620008000200 */
[----:B------:R-:W-:Y:S02]  /*2f80*/  IMAD.IADD R84, R84, 0x1, R133 ;  /* 0x0000000154547824 */ /* 0x000fe400078e0285 */
[C---:B------:R-:W-:Y:S01]  /*2f90*/  IMAD.IADD R88, R85.reuse, 0x1, R90 ;  /* 0x0000000155587824 */ /* 0x040fe200078e025a */
[----:B--2---:R-:W2:Y:S01]  /*2fa0*/  LDSM.16.M88.4 R8, [R191+UR6+0xd800] ;  /* 0x00d80006bf08783b */ /* 0x004ea20008000200 */
[----:B------:R-:W-:-:S03]  /*2fb0*/  IMAD.IADD R2, R85, 0x1, R84 ;  /* 0x0000000155027824 */ /* 0x000fc600078e0254 */
[----:B------:R-:W-:Y:S04]  /*2fc0*/  LDSM.16.M88.4 R48, [R89] ;  /* 0x000000005930783b */ /* 0x000fe80000000200 */
[----:B-1----:R-:W1:Y:S04]  /*2fd0*/  LDSM.16.M88.4 R4, [R3+0xc000] ;  /* 0x00c000000304783b */ /* 0x002e680000000200 */
[----:B------:R-:W1:Y:S04]  /*2fe0*/  LDSM.16.M88.4 R32, [R3+0xc800] ;  /* 0x00c800000320783b */ /* 0x000e680000000200 */
[----:B------:R-:W-:Y:S04]  /*2ff0*/  LDSM.16.M88.4 R40, [R90] ;  /* 0x000000005a28783b */ /* 0x000fe80000000200 */
[----:B------:R-:W1:Y:S04]  /*3000*/  LDSM.16.M88.4 R44, [R84+0xc000] ;  /* 0x00c00000542c783b */ /* 0x000e680000000200 */
[----:B---34-:R-:W-:Y:S01]  /*3010*/  LDSM.16.M88.4 R12, [R84+0xc800] ;  /* 0x00c80000540c783b */ /* 0x018fe20000000200 */
[C---:B-----5:R-:W-:Y:S03]  /*3020*/  HMMA.16816.F32 R28, R52.reuse, R24, RZ ;  /* 0x00000018341c723c */ /* 0x060fe600000018ff */
[----:B------:R-:W-:Y:S04]  /*3030*/  LDSM.16.M88.4 R68, [R3+0xd800] ;  /* 0x00d800000344783b */ /* 0x000fe80000000200 */
[----:B------:R-:W-:Y:S01]  /*3040*/  LDSM.16.M88.4 R72, [R88] ;  /* 0x000000005848783b */ /* 0x000fe20000000200 */
        /* <DEDUP_REMOVED lines=15> */
[----:B------:R-:W-:Y:S01]  /*3140*/  HMMA.16816.F32 R16, R48, R34, R16 ;  /* 0x000000223010723c */ /* 0x000fe20000001810 */
[----:B------:R-:W3:Y:S07]  /*3150*/  LDSM.16.M88.4 R32, [R2+0xc800] ;  /* 0x00c800000220783b */ /* 0x000eee0000000200 */
[----:B------:R-:W-:Y:S08]  /*3160*/  HMMA.16816.F32 R28, R40, R44, R28 ;  /* 0x0000002c281c723c */ /* 0x000ff0000000181c */
[C---:B--2---:R-:W-:Y:S08]  /*3170*/  HMMA.16816.F32 R64, R48.reuse, R8, R64 ;  /* 0x000000083040723c */ /* 0x044ff00000001840 */
[----:B------:R-:W-:Y:S01]  /*3180*/  HMMA.16816.F32 R60, R48, R10, R60 ;  /* 0x0000000a303c723c */ /* 0x000fe2000000183c */
[----:B------:R-:W2:Y:S07]  /*3190*/  LDSM.16.M88.4 R8, [R2+0xd000] ;  /* 0x00d000000208783b */ /* 0x000eae0000000200 */
[C---:B------:R-:W-:Y:S01]  /*31a0*/  HMMA.16816.F32 R24, R40.reuse, R46, R24 ;  /* 0x0000002e2818723c */ /* 0x040fe20000001818 */
[----:B------:R-:W-:Y:S07]  /*31b0*/  LDSM.16.M88.4 R44, [R92+0x4000] ;  /* 0x004000005c2c783b */ /* 0x000fee0000000200 */
[C---:B------:R-:W-:Y:S08]  /*31c0*/  HMMA.16816.F32 R20, R40.reuse, R12, R20 ;  /* 0x0000000c2814723c */ /* 0x040ff00000001814 */
[C---:B------:R-:W-:Y:S01]  /*31d0*/  HMMA.16816.F32 R16, R40.reuse, R14, R16 ;  /* 0x0000000e2810723c */ /* 0x040fe20000001810 */
[----:B------:R-:W4:Y:S07]  /*31e0*/  LDSM.16.M88.4 R12, [R191+UR6+0xe800] ;  /* 0x00e80006bf0c783b */ /* 0x000f2e0008000200 */
[C---:B-1----:R-:W-:Y:S08]  /*31f0*/  HMMA.16816.F32 R64, R40.reuse, R4, R64 ;  /* 0x000000042840723c */ /* 0x042ff00000001840 */
[----:B------:R-:W-:Y:S01]  /*3200*/  HMMA.16816.F32 R60, R40, R6, R60 ;  /* 0x00000006283c723c */ /* 0x000fe2000000183c */
[----:B------:R-:W1:Y:S07]  /*3210*/  LDSM.16.M88.4 R4, [R191+UR6+0xf000] ;  /* 0x00f00006bf04783b */ /* 0x000e6e0008000200 */
[C---:B------:R-:W-:Y:S08]  /*3220*/  HMMA.16816.F32 R56, R48.reuse, R68, R56 ;  /* 0x000000443038723c */ /* 0x040ff00000001838 */
[----:B------:R-:W-:Y:S01]  /*3230*/  HMMA.16816.F32 R52, R48, R70, R52 ;  /* 0x000000463034723c */ /* 0x000fe20000001834 */
[----:B------:R-:W5:Y:S04]  /*3240*/  LDSM.16.M88.4 R68, [R191+UR6+0xe000] ;  /* 0x00e00006bf44783b */ /* 0x000f680008000200 */
[----:B------:R-:W5:Y:S03]  /*3250*/  LDSM.16.M88.4 R48, [R191+UR6+0xf800] ;  /* 0x00f80006bf30783b */ /* 0x000f660008000200 */
[C---:B---3--:R-:W-:Y:S08]  /*3260*/  HMMA.16816.F32 R20, R72.reuse, R32, R20 ;  /* 0x000000204814723c */ /* 0x048ff00000001814 */
[----:B------:R-:W-:Y:S01]  /*3270*/  HMMA.16816.F32 R16, R72, R34, R16 ;  /* 0x000000224810723c */ /* 0x000fe20000001810 */
[----:B------:R-:W-:Y:S07]  /*3280*/  LDSM.16.M88.4 R32, [R3+0xf000] ;  /* 0x00f000000320783b */ /* 0x000fee0000000200 */
[C---:B------:R-:W-:Y:S08]  /*3290*/  HMMA.16816.F32 R56, R40.reuse, R80, R56 ;  /* 0x000000502838723c */ /* 0x040ff00000001838 */
[----:B------:R-:W-:Y:S01]  /*32a0*/  HMMA.16816.F32 R52, R40, R82, R52 ;  /* 0x000000522834723c */ /* 0x000fe20000001834 */
[----:B------:R-:W-:Y:S04]  /*32b0*/  LDSM.16.M88.4 R40, [R3+0xe000] ;  /* 0x00e000000328783b */ /* 0x000fe80000000200 */
[----:B------:R-:W-:Y:S03]  /*32c0*/  LDSM.16.M88.4 R80, [R84+0xe800] ;  /* 0x00e800005450783b */ /* 0x000fe60000000200 */
[C---:B--2---:R-:W-:Y:S08]  /*32d0*/  HMMA.16816.F32 R64, R72.reuse, R8, R64 ;  /* 0x000000084840723c */ /* 0x044ff00000001840 */
[C---:B------:R-:W-:Y:S01]  /*32e0*/  HMMA.16816.F32 R60, R72.reuse, R10, R60 ;  /* 0x0000000a483c723c */ /* 0x040fe2000000183c */
[----:B------:R-:W2:Y:S07]  /*32f0*/  LDSM.16.M88.4 R8, [R89+0x4000] ;  /* 0x004000005908783b */ /* 0x000eae0000000200 */
[C---:B------:R-:W-:Y:S08]  /*3300*/  HMMA.16816.F32 R28, R72.reuse, R36, R28 ;  /* 0x00000024481c723c */ /* 0x040ff0000000181c */
[----:B------:R-:W-:Y:S01]  /*3310*/  HMMA.16816.F32 R24, R72, R38, R24 ;  /* 0x000000264818723c */ /* 0x000fe20000001818 */
[----:B------:R-:W3:Y:S07]  /*3320*/  LDSM.16.M88.4 R36, [R3+0xe800] ;  /* 0x00e800000324783b */ /* 0x000eee0000000200 */
[C---:B----4-:R-:W-:Y:S08]  /*3330*/  HMMA.16816.F32 R20, R44.reuse, R12, R20 ;  /* 0x0000000c2c14723c */ /* 0x050ff00000001814 */
[----:B------:R-:W-:Y:S01]  /*3340*/  HMMA.16816.F32 R16, R44, R14, R16 ;  /* 0x0000000e2c10723c */ /* 0x000fe20000001810 */
[----:B------:R-:W4:Y:S07]  /*3350*/  LDSM.16.M88.4 R12, [R3+0xf800] ;  /* 0x00f80000030c783b */ /* 0x000f2e0000000200 */
        /* <DEDUP_REMOVED lines=8> */
[C---:B------:R-:W-:Y:S01]  /*33e0*/  HMMA.16816.F32 R24, R44.reuse, R70, R24 ;  /* 0x000000462c18723c */ /* 0x040fe20000001818 */
[----:B------:R-:W5:Y:S07]  /*33f0*/  LDSM.16.M88.4 R68, [R84+0xf800] ;  /* 0x00f800005444783b */ /* 0x000f6e0000000200 */
[C---:B------:R-:W-:Y:S08]  /*3400*/  HMMA.16816.F32 R56, R44.reuse, R48, R56 ;  /* 0x000000302c38723c */ /* 0x040ff00000001838 */
[----:B------:R-:W-:Y:S01]  /*3410*/  HMMA.16816.F32 R52, R44, R50, R52 ;  /* 0x000000322c34723c */ /* 0x000fe20000001834 */
[----:B------:R-:W-:Y:S04]  /*3420*/  LDSM.16.M88.4 R48, [R88+0x4000] ;  /* 0x004000005830783b */ /* 0x000fe80000000200 */
[----:B------:R-:W5:Y:S03]  /*3430*/  LDSM.16.M88.4 R44, [R2+0xe000] ;  /* 0x00e00000022c783b */ /* 0x000f660000000200 */
        /* <DEDUP_REMOVED lines=8> */
[----:B------:R-:W3:Y:S07]  /*34c0*/  LDSM.16.M88.4 R32, [R2+0xf800] ;  /* 0x00f800000220783b */ /* 0x000eee0000000200 */
[C---:B----4-:R-:W-:Y:S08]  /*34d0*/  HMMA.16816.F32 R56, R8.reuse, R12, R56 ;  /* 0x0000000c0838723c */ /* 0x050ff00000001838 */
[----:B------:R-:W-:Y:S01]  /*34e0*/  HMMA.16816.F32 R52, R8, R14, R52 ;  /* 0x0000000e0834723c */ /* 0x000fe20000001834 */
[----:B------:R-:W-:Y:S04]  /*34f0*/  LDSM.16.M88.4 R12, [R92+0x8000] ;  /* 0x008000005c0c783b */ /* 0x000fe80000000200 */
[----:B------:R-:W4:Y:S03]  /*3500*/  LDSM.16.M88.4 R8, [R191+UR6+0x10000] ;  /* 0x01000006bf08783b */ /* 0x000f260008000200 */
[C---:B-1----:R-:W-:Y:S08]  /*3510*/  HMMA.16816.F32 R28, R76.reuse, R4, R28 ;  /* 0x000000044c1c723c */ /* 0x042ff0000000181c */
[C---:B------:R-:W-:Y:S01]  /*3520*/  HMMA.16816.F32 R24, R76.reuse, R6, R24 ;  /* 0x000000064c18723c */ /* 0x040fe20000001818 */
[----:B------:R-:W1:Y:S07]  /*3530*/  LDSM.16.M88.4 R4, [R191+UR6+0x10800] ;  /* 0x01080006bf04783b */ /* 0x000e6e0008000200 */
[C---:B------:R-:W-:Y:S08]  /*3540*/  HMMA.16816.F32 R20, R76.reuse, R80, R20 ;  /* 0x000000504c14723c */ /* 0x040ff00000001814 */
[C---:B------:R-:W-:Y:S01]  /*3550*/  HMMA.16816.F32 R16, R76.reuse, R82, R16 ;  /* 0x000000524c10723c */ /* 0x040fe20000001810 */
[----:B------:R-:W-:Y:S07]  /*3560*/  LDSM.16.M88.4 R80, [R2+0x10000] ;  /* 0x010000000250783b */ /* 0x000fee0000000200 */
[C---:B------:R-:W-:Y:S08]  /*3570*/  HMMA.16816.F32 R64, R76.reuse, R72, R64 ;  /* 0x000000484c40723c */ /* 0x040ff00000001840 */
[C---:B------:R-:W-:Y:S01]  /*3580*/  HMMA.16816.F32 R60, R76.reuse, R74, R60 ;  /* 0x0000004a4c3c723c */ /* 0x040fe2000000183c */
[----:B------:R-:W-:Y:S07]  /*3590*/  LDSM.16.M88.4 R72, [R90+0x8000] ;  /* 0x008000005a48783b */ /* 0x000fee0000000200 */
[C---:B-----5:R-:W-:Y:S08]  /*35a0*/  HMMA.16816.F32 R56, R76.reuse, R68, R56 ;  /* 0x000000444c38723c */ /* 0x060ff00000001838 */
[----:B------:R-:W-:Y:S01]  /*35b0*/  HMMA.16816.F32 R52, R76, R70, R52 ;  /* 0x000000464c34723c */ /* 0x000fe20000001834 */
[----:B------:R-:W-:Y:S04]  /*35c0*/  LDSM.16.M88.4 R68, [R191+UR6+0x11800] ;  /* 0x01180006bf44783b */ /* 0x000fe80008000200 */
[----:B------:R-:W-:Y:S03]  /*35d0*/  LDSM.16.M88.4 R76, [R84+0x11000] ;  /* 0x01100000544c783b */ /* 0x000fe60000000200 */
[C---:B------:R-:W-:Y:S08]  /*35e0*/  HMMA.16816.F32 R28, R48.reuse, R44, R28 ;  /* 0x0000002c301c723c */ /* 0x040ff0000000181c */
[C---:B------:R-:W-:Y:S01]  /*35f0*/  HMMA.16816.F32 R24, R48.reuse, R46, R24 ;  /* 0x0000002e3018723c */ /* 0x040fe20000001818 */
[----:B------:R-:W5:Y:S07]  /*3600*/  LDSM.16.M88.4 R44, [R191+UR6+0x11000] ;  /* 0x01100006bf2c783b */ /* 0x000f6e0008000200 */
[C---:B--2---:R-:W-:Y:S08]  /*3610*/  HMMA.16816.F32 R20, R48.reuse, R40, R20 ;  /* 0x000000283014723c */ /* 0x044ff00000001814 */
[C---:B------:R-:W-:Y:S01]  /*3620*/  HMMA.16816.F32 R16, R48.reuse, R42, R16 ;  /* 0x0000002a3010723c */ /* 0x040fe20000001810 */
[----:B------:R-:W-:Y:S07]  /*3630*/  LDSM.16.M88.4 R40, [R3+0x11000] ;  /* 0x011000000328783b */ /* 0x000fee0000000200 */
[C---:B---3--:R-:W-:Y:S08]  /*3640*/  HMMA.16816.F32 R64, R48.reuse, R36, R64 ;  /* 0x000000243040723c */ /* 0x048ff00000001840 */
[C---:B------:R-:W-:Y:S01]  /*3650*/  HMMA.16816.F32 R60, R48.reuse, R38, R60 ;  /* 0x00000026303c723c */ /* 0x040fe2000000183c */
[----:B------:R-:W-:Y:S07]  /*3660*/  LDSM.16.M88.4 R36, [R3+0x11800] ;  /* 0x011800000324783b */ /* 0x000fee0000000200 */
[C---:B------:R-:W-:Y:S08]  /*3670*/  HMMA.16816.F32 R56, R48.reuse, R32, R56 ;  /* 0x000000203038723c */ /* 0x040ff00000001838 */
[----:B------:R-:W-:Y:S01]  /*3680*/  HMMA.16816.F32 R52, R48, R34, R52 ;  /* 0x000000223034723c */ /* 0x000fe20000001834 */
[----:B------:R-:W-:Y:S04]  /*3690*/  LDSM.16.M88.4 R32, [R89+0x8000] ;  /* 0x008000005920783b */ /* 0x000fe80000000200 */
[----:B------:R-:W-:Y:S03]  /*36a0*/  LDSM.16.M88.4 R48, [R84+0x10000] ;  /* 0x010000005430783b */ /* 0x000fe60000000200 */
[C---:B----4-:R-:W-:Y:S08]  /*36b0*/  HMMA.16816.F32 R28, R12.reuse, R8, R28 ;  /* 0x000000080c1c723c */ /* 0x050ff0000000181c */
[C---:B------:R-:W-:Y:S01]  /*36c0*/  HMMA.16816.F32 R24, R12.reuse, R10, R24 ;  /* 0x0000000a0c18723c */ /* 0x040fe20000001818 */
[----:B------:R-:W2:Y:S07]  /*36d0*/  LDSM.16.M88.4 R8, [R3+0x10000] ;  /* 0x010000000308783b */ /* 0x000eae0000000200 */
[C---:B-1----:R-:W-:Y:S08]  /*36e0*/  HMMA.16816.F32 R20, R12.reuse, R4, R20 ;  /* 0x000000040c14723c */ /* 0x042ff00000001814 */
[C---:B------:R-:W-:Y:S01]  /*36f0*/  HMMA.16816.F32 R16, R12.reuse, R6, R16 ;  /* 0x000000060c10723c */ /* 0x040fe20000001810 */
[----:B------:R1:W3:Y:S07]  /*3700*/  LDSM.16.M88.4 R4, [R3+0x10800] ;  /* 0x010800000304783b */ /* 0x0002ee0000000200 */
[C---:B-----5:R-:W-:Y:S08]  /*3710*/  HMMA.16816.F32 R64, R12.reuse, R44, R64 ;  /* 0x0000002c0c40723c */ /* 0x060ff00000001840 */
[C---:B------:R-:W-:Y:S01]  /*3720*/  HMMA.16816.F32 R60, R12.reuse, R46, R60 ;  /* 0x0000002e0c3c723c */ /* 0x040fe2000000183c */
[----:B------:R-:W4:Y:S07]  /*3730*/  LDSM.16.M88.4 R44, [R84+0x11800] ;  /* 0x01180000542c783b */ /* 0x000f2e0000000200 */
[----:B------:R-:W-:Y:S01]  /*3740*/  HMMA.16816.F32 R52, R12, R70, R52 ;  /* 0x000000460c34723c */ /* 0x000fe20000001834 */
[----:B-1----:R-:W-:-:S04]  /*3750*/  IMAD.U32 R3, RZ, RZ, UR15 ;  /* 0x0000000fff037e24 */ /* 0x002fc8000f8e00ff */
[----:B------:R-:W-:-:S03]  /*3760*/  IMAD R3, R3, 0x40, R86 ;  /* 0x0000004003037824 */ /* 0x000fc600078e0256 */
[----:B------:R-:W-:Y:S01]  /*3770*/  HMMA.16816.F32 R56, R12, R68, R56 ;  /* 0x000000440c38723c */ /* 0x000fe20000001838 */
[----:B------:R-:W-:Y:S07]  /*3780*/  LDSM.16.M88.4 R12, [R84+0x10800] ;  /* 0x01080000540c783b */ /* 0x000fee0000000200 */
[C---:B--2---:R-:W-:Y:S08]  /*3790*/  HMMA.16816.F32 R28, R32.reuse, R8, R28 ;  /* 0x00000008201c723c */ /* 0x044ff0000000181c */
[C---:B------:R-:W-:Y:S01]  /*37a0*/  HMMA.16816.F32 R24, R32.reuse, R10, R24 ;  /* 0x0000000a2018723c */ /* 0x040fe20000001818 */
[----:B------:R-:W-:Y:S07]  /*37b0*/  LDSM.16.M88.4 R8, [R88+0x8000] ;  /* 0x008000005808783b */ /* 0x000fee0000000200 */
[C---:B------:R-:W-:Y:S01]  /*37c0*/  HMMA.16816.F32 R68, R32.reuse, R38, R52 ;  /* 0x000000262044723c */ /* 0x040fe20000001834 */
[----:B------:R-:W1:Y:S07]  /*37d0*/  LDSM.16.M88.4 R52, [R2+0x11800] ;  /* 0x011800000234783b */ /* 0x000e6e0000000200 */
[C---:B---3--:R-:W-:Y:S01]  /*37e0*/  HMMA.16816.F32 R92, R32.reuse, R4, R20 ;  /* 0x00000004205c723c */ /* 0x048fe20000001814 */
[----:B------:R-:W-:Y:S07]  /*37f0*/  LDSM.16.M88.4 R20, [R2+0x10800] ;  /* 0x010800000214783b */ /* 0x000fee0000000200 */
[----:B------:R-:W-:Y:S01]  /*3800*/  HMMA.16816.F32 R16, R32, R6, R16 ;  /* 0x000000062010723c */ /* 0x000fe20000001810 */
[----:B------:R2:W3:Y:S01]  /*3810*/  LDSM.16.M88.4 R4, [R2+0x11000] ;  /* 0x011000000204783b */ /* 0x0004e20000000200 */
[----:B------:R-:W-:-:S06]  /*3820*/  DEPBAR.LE SB0, 0x0 ;  /* 0x000080000000791a */ /* 0x000fcc0000000000 */
[----:B------:R-:W-:Y:S08]  /*3830*/  HMMA.16816.F32 R64, R32, R40, R64 ;  /* 0x000000282040723c */ /* 0x000ff00000001840 */
[C---:B----4-:R-:W-:Y:S08]  /*3840*/  HMMA.16816.F32 R68, R72.reuse, R46, R68 ;  /* 0x0000002e4844723c */ /* 0x050ff00000001844 */
[----:B------:R-:W-:Y:S01]  /*3850*/  HMMA.16816.F32 R28, R72, R48, R28 ;  /* 0x00000030481c723c */ /* 0x000fe2000000181c */
[----:B--2---:R-:W-:-:S07]  /*3860*/  VIMNMX R2, PT, PT, R0, UR22, PT ;  /* 0x0000001600027c48 */ /* 0x004fce000bfe0100 */
[C---:B------:R-:W-:Y:S08]  /*3870*/  HMMA.16816.F32 R24, R72.reuse, R50, R24 ;  /* 0x000000324818723c */ /* 0x040ff00000001818 */
[----:B------:R-:W-:Y:S08]  /*3880*/  HMMA.16816.F32 R64, R72, R76, R64 ;  /* 0x0000004c4840723c */ /* 0x000ff00000001840 */
[----:B-1----:R-:W-:Y:S08]  /*3890*/  HMMA.16816.F32 R68, R8, R54, R68 ;  /* 0x000000360844723c */ /* 0x002ff00000001844 */
[----:B------:R-:W-:Y:S08]  /*38a0*/  HMMA.16816.F32 R60, R32, R42, R60 ;  /* 0x0000002a203c723c */ /* 0x000ff0000000183c */
[----:B------:R-:W-:Y:S01]  /*38b0*/  HMMA.16816.F32 R16, R72, R14, R16 ;  /* 0x0000000e4810723c */ /* 0x000fe20000001810 */
[----:B------:R-:W-:-:S05]  /*38c0*/  IMAD.U32 R15, RZ, RZ, UR22 ;  /* 0x00000016ff0f7e24 */ /* 0x000fca000f8e00ff */
[----:B------:R-:W-:Y:S01]  /*38d0*/  VIADDMNMX R0, R0, 0x8, R15, PT ;  /* 0x0000000800007846 */ /* 0x000fe2000380010f */
[C---:B------:R-:W-:Y:S01]  /*38e0*/  VIADD R15, R3.reuse, 0x1 ;  /* 0x00000001030f7836 */ /* 0x040fe20000000000 */
[----:B------:R-:W-:Y:S01]  /*38f0*/  HMMA.16816.F32 R92, R72, R12, R92 ;  /* 0x0000000c485c723c */ /* 0x000fe2000000185c */
[----:B------:R-:W-:-:S03]  /*3900*/  VIADD R13, R3, 0x38 ;  /* 0x00000038030d7836 */ /* 0x000fc60000000000 */
[----:B------:R-:W-:Y:S02]  /*3910*/  I2FP.F32.U32 R12, R15 ;  /* 0x0000000f000c7245 */ /* 0x000fe40000201000 */
[C---:B------:R-:W-:Y:S02]  /*3920*/  ISETP.GE.AND P4, PT, R13.reuse, R2, PT ;  /* 0x000000020d00720c */ /* 0x040fe40003f86270 */
[C---:B------:R-:W-:Y:S01]  /*3930*/  HMMA.16816.F32 R28, R8.reuse, R80, R28 ;  /* 0x00000050081c723c */ /* 0x040fe2000000181c */
[----:B------:R-:W-:Y:S02]  /*3940*/  ISETP.GE.AND P5, PT, R13, R0, PT ;  /* 0x000000000d00720c */ /* 0x000fe40003fa6270 */
[----:B------:R-:W-:Y:S02]  /*3950*/  I2FP.F32.U32 R13, R13 ;  /* 0x0000000d000d7245 */ /* 0x000fe40000201000 */
[C---:B------:R-:W-:Y:S02]  /*3960*/  ISETP.GE.AND P3, PT, R15.reuse, R2, PT ;  /* 0x000000020f00720c */ /* 0x040fe40003f66270 */
[----:B------:R-:W-:Y:S01]  /*3970*/  ISETP.GE.AND P1, PT, R15, R0, PT ;  /* 0x000000000f00720c */ /* 0x000fe20003f26270 */
[----:B------:R-:W-:Y:S01]  /*3980*/  HMMA.16816.F32 R24, R8, R82, R24 ;  /* 0x000000520818723c */ /* 0x000fe20000001818 */
[C---:B------:R-:W-:Y:S01]  /*3990*/  FFMA.FTZ R68, R13.reuse, UR5, R68 ;  /* 0x000000050d447c23 */ /* 0x040fe20008010044 */
[----:B------:R-:W-:Y:S01]  /*39a0*/  FFMA.FTZ R70, R13, UR5, R70 ;  /* 0x000000050d467c23 */ /* 0x000fe20008010046 */
[----:B------:R-:W-:-:S02]  /*39b0*/  VIADD R15, R3, 0x9 ;  /* 0x00000009030f7836 */ /* 0x000fc40000000000 */
[----:B------:R-:W-:Y:S01]  /*39c0*/  VIADD R13, R3, 0x10 ;  /* 0x00000010030d7836 */ /* 0x000fe20000000000 */
[----:B------:R-:W-:Y:S02]  /*39d0*/  FSEL R176, R68, -INF , !P4 ;  /* 0xff80000044b07808 */ /* 0x000fe40006000000 */
[----:B------:R-:W-:Y:S01]  /*39e0*/  HMMA.16816.F32 R56, R32, R36, R56 ;  /* 0x000000242038723c */ /* 0x000fe20000001838 */
[----:B------:R-:W-:Y:S01]  /*39f0*/  FSEL R169, R70, -INF , !P5 ;  /* 0xff80000046a97808 */ /* 0x000fe20006800000 */
[----:B------:R-:W-:Y:S01]  /*3a00*/  BAR.SYNC.DEFER_BLOCKING 0x0 ;  /* 0x0000000000007b1d */ /* 0x000fe20000010000 */
[----:B------:R-:W-:-:S05]  /*3a10*/  ISETP.GE.AND P5, PT, R15, R2, PT ;  /* 0x000000020f00720c */ /* 0x000fca0003fa6270 */
[----:B---3--:R-:W-:Y:S01]  /*3a20*/  HMMA.16816.F32 R64, R8, R4, R64 ;  /* 0x000000040840723c */ /* 0x008fe20000001840 */
[----:B------:R-:W-:Y:S01]  /*3a30*/  VIADD R5, R3, 0x8 ;  /* 0x0000000803057836 */ /* 0x000fe20000000000 */
[----:B------:R-:W-:-:S04]  /*3a40*/  I2FP.F32.U32 R4, R15 ;  /* 0x0000000f00047245 */ /* 0x000fc80000201000 */
[C---:B------:R-:W-:Y:S02]  /*3a50*/  ISETP.GE.AND P2, PT, R5.reuse, R2, PT ;  /* 0x000000020500720c */ /* 0x040fe40003f46270 */
[----:B------:R-:W-:Y:S01]  /*3a60*/  HMMA.16816.F32 R60, R72, R78, R60 ;  /* 0x0000004e483c723c */ /* 0x000fe2000000183c */
[----:B------:R-:W-:Y:S02]  /*3a70*/  ISETP.GE.AND P4, PT, R5, R0, PT ;  /* 0x000000000500720c */ /* 0x000fe40003f86270 */
[----:B------:R-:W-:-:S05]  /*3a80*/  I2FP.F32.U32 R5, R5 ;  /* 0x0000000500057245 */ /* 0x000fca0000201000 */
[C---:B------:R-:W-:Y:S01]  /*3a90*/  HMMA.16816.F32 R92, R8.reuse, R20, R92 ;  /* 0x00000014085c723c */ /* 0x040fe2000000185c */
[C---:B------:R-:W-:Y:S01]  /*3aa0*/  FFMA.FTZ R24, R5.reuse, UR5, R24 ;  /* 0x0000000505187c23 */ /* 0x040fe20008010018 */
[----:B------:R-:W-:Y:S01]  /*3ab0*/  FFMA.FTZ R5, R5, UR5, R26 ;  /* 0x0000000505057c23 */ /* 0x000fe2000801001a */
[----:B------:R-:W-:Y:S01]  /*3ac0*/  FFMA.FTZ R20, R4, UR5, R25 ;  /* 0x0000000504147c23 */ /* 0x000fe20008010019 */
[----:B------:R-:W-:Y:S02]  /*3ad0*/  VIADD R25, R3, 0x19 ;  /* 0x0000001903197836 */ /* 0x000fe40000000000 */
[----:B------:R-:W-:Y:S02]  /*3ae0*/  FSEL R24, R24, -INF , !P2 ;  /* 0xff80000018187808 */ /* 0x000fe40005000000 */
[----:B------:R-:W-:Y:S01]  /*3af0*/  HMMA.16816.F32 R16, R8, R22, R16 ;  /* 0x000000160810723c */ /* 0x000fe20000001810 */
[C---:B------:R-:W-:Y:S01]  /*3b00*/  FFMA.FTZ R22, R12.reuse, UR5, R29 ;  /* 0x000000050c167c23 */ /* 0x040fe2000801001d */
[----:B------:R-:W-:Y:S01]  /*3b10*/  FFMA.FTZ R23, R12, UR5, R31 ;  /* 0x000000050c177c23 */ /* 0x000fe2000801001f */
[----:B------:R-:W-:-:S02]  /*3b20*/  ISETP.GE.AND P2, PT, R13, R0, PT ;  /* 0x000000000d00720c */ /* 0x000fc40003f46270 */
[----:B------:R-:W-:Y:S02]  /*3b30*/  FSEL R5, R5, -INF , !P4 ;  /* 0xff80000005057808 */ /* 0x000fe40006000000 */
[----:B------:R-:W-:Y:S01]  /*3b40*/  FSEL R22, R22, -INF , !P3 ;  /* 0xff80000016167808 */ /* 0x000fe20005800000 */
[----:B------:R-:W-:Y:S01]  /*3b50*/  HMMA.16816.F32 R56, R72, R44, R56 ;  /* 0x0000002c4838723c */ /* 0x000fe20000001838 */
[----:B------:R-:W-:Y:S01]  /*3b60*/  ISETP.GE.AND P3, PT, R15, R0, PT ;  /* 0x000000000f00720c */ /* 0x000fe20003f66270 */
[----:B------:R-:W-:Y:S01]  /*3b70*/  VIADD R15, R3, 0x11 ;  /* 0x00000011030f7836 */ /* 0x000fe20000000000 */
[----:B------:R-:W-:Y:S02]  /*3b80*/  FSEL R23, R23, -INF , !P1 ;  /* 0xff80000017177808 */ /* 0x000fe40004800000 */
[----:B------:R-:W-:Y:S02]  /*3b90*/  ISETP.GE.AND P1, PT, R13, R2, PT ;  /* 0x000000020d00720c */ /* 0x000fe40003f26270 */
[----:B------:R-:W-:Y:S01]  /*3ba0*/  I2FP.F32.U32 R13, R13 ;  /* 0x0000000d000d7245 */ /* 0x000fe20000201000 */
[----:B------:R-:W-:Y:S01]  /*3bb0*/  HMMA.16816.F32 R60, R8, R6, R60 ;  /* 0x00000006083c723c */ /* 0x000fe2000000183c */
[----:B------:R-:W-:Y:S01]  /*3bc0*/  I2FP.F32.U32 R12, R15 ;  /* 0x0000000f000c7245 */ /* 0x000fe20000201000 */
[----:B------:R-:W-:Y:S01]  /*3bd0*/  FFMA.FTZ R7, R4, UR5, R27 ;  /* 0x0000000504077c23 */ /* 0x000fe2000801001b */
[----:B------:R-:W-:-:S02]  /*3be0*/  VIADD R27, R3, 0x18 ;  /* 0x00000018031b7836 */ /* 0x000fc40000000000 */
[C---:B------:R-:W-:Y:S01]  /*3bf0*/  FFMA.FTZ R14, R13.reuse, UR5, R92 ;  /* 0x000000050d0e7c23 */ /* 0x040fe2000801005c */
[----:B------:R-:W-:Y:S01]  /*3c00*/  FFMA.FTZ R21, R13, UR5, R94 ;  /* 0x000000050d157c23 */ /* 0x000fe2000801005e */
[----:B------:R-:W-:Y:S01]  /*3c10*/  FFMA.FTZ R6, R12, UR5, R93 ;  /* 0x000000050c067c23 */ /* 0x000fe2000801005d */
[-C--:B------:R-:W-:Y:S01]  /*3c20*/  ISETP.GE.AND P4, PT, R15, R2.reuse, PT ;  /* 0x000000020f00720c */ /* 0x080fe20003f86270 */
[----:B------:R-:W-:Y:S01]  /*3c30*/  VIADD R13, R3, 0x20 ;  /* 0x00000020030d7836 */ /* 0x000fe20000000000 */
[----:B------:R-:W-:Y:S02]  /*3c40*/  FSEL R7, R7, -INF , !P3 ;  /* 0xff80000007077808 */ /* 0x000fe40005800000 */
[----:B------:R-:W-:Y:S01]  /*3c50*/  FSEL R14, R14, -INF , !P1 ;  /* 0xff8000000e0e7808 */ /* 0x000fe20004800000 */
[----:B------:R-:W-:Y:S01]  /*3c60*/  HMMA.16816.F32 R56, R8, R52, R56 ;  /* 0x000000340838723c */ /* 0x000fe20000001838 */
[----:B------:R-:W-:Y:S01]  /*3c70*/  ISETP.GE.AND P3, PT, R27, R2, PT ;  /* 0x000000021b00720c */ /* 0x000fe20003f66270 */
[----:B------:R-:W-:Y:S01]  /*3c80*/  VIADD R11, R3, 0x30 ;  /* 0x00000030030b7836 */ /* 0x000fe20000000000 */
[----:B------:R-:W-:-:S02]  /*3c90*/  ISETP.GE.AND P1, PT, R27, R0, PT ;  /* 0x000000001b00720c */ /* 0x000fc40003f26270 */
[----:B------:R-:W-:Y:S02]  /*3ca0*/  I2FP.F32.U32 R27, R27 ;  /* 0x0000001b001b7245 */ /* 0x000fe40000201000 */
[----:B------:R-:W-:Y:S02]  /*3cb0*/  FSEL R21, R21, -INF , !P2 ;  /* 0xff80000015157808 */ /* 0x000fe40005000000 */
[----:B------:R-:W-:Y:S01]  /*3cc0*/  FSEL R6, R6, -INF , !P4 ;  /* 0xff80000006067808 */ /* 0x000fe20006000000 */
[----:B------:R-:W-:Y:S01]  /*3cd0*/  FFMA.FTZ R4, R27, UR5, R16 ;  /* 0x000000051b047c23 */ /* 0x000fe20008010010 */
[----:B------:R-:W-:Y:S01]  /*3ce0*/  ISETP.GE.AND P2, PT, R25, R2, PT ;  /* 0x000000021900720c */ /* 0x000fe20003f46270 */
[----:B------:R-:W-:Y:S01]  /*3cf0*/  FFMA.FTZ R18, R27, UR5, R18 ;  /* 0x000000051b127c23 */ /* 0x000fe20008010012 */
[----:B------:R-:W-:Y:S02]  /*3d00*/  ISETP.GE.AND P4, PT, R25, R0, PT ;  /* 0x000000001900720c */ /* 0x000fe40003f86270 */
[----:B------:R-:W-:Y:S01]  /*3d10*/  I2FP.F32.U32 R26, R25 ;  /* 0x00000019001a7245 */ /* 0x000fe20000201000 */
[----:B------:R-:W-:Y:S01]  /*3d20*/  VIADD R25, R3, 0x21 ;  /* 0x0000002103197836 */ /* 0x000fe20000000000 */
[----:B------:R-:W-:-:S02]  /*3d30*/  FSEL R20, R20, -INF , !P5 ;  /* 0xff80000014147808 */ /* 0x000fc40006800000 */
[----:B------:R-:W-:Y:S01]  /*3d40*/  ISETP.GE.AND P5, PT, R15, R0, PT ;  /* 0x000000000f00720c */ /* 0x000fe20003fa6270 */
[----:B------:R-:W-:Y:S01]  /*3d50*/  FFMA.FTZ R15, R12, UR5, R95 ;  /* 0x000000050c0f7c23 */ /* 0x000fe2000801005f */
[C---:B------:R-:W-:Y:S01]  /*3d60*/  FFMA.FTZ R12, R26.reuse, UR5, R17 ;  /* 0x000000051a0c7c23 */ /* 0x040fe20008010011 */
[----:B------:R-:W-:Y:S01]  /*3d70*/  I2FP.F32.U32 R17, R13 ;  /* 0x0000000d00117245 */ /* 0x000fe20000201000 */
[----:B------:R-:W-:Y:S01]  /*3d80*/  FFMA.FTZ R9, R26, UR5, R19 ;  /* 0x000000051a097c23 */ /* 0x000fe20008010013 */
[----:B------:R-:W-:Y:S01]  /*3d90*/  I2FP.F32.U32 R16, R25 ;  /* 0x0000001900107245 */ /* 0x000fe20000201000 */
[----:B------:R-:W-:Y:S01]  /*3da0*/  VIADD R19, R3, 0x28 ;  /* 0x0000002803137836 */ /* 0x000fe20000000000 */
[----:B------:R-:W-:Y:S01]  /*3db0*/  FSEL R15, R15, -INF , !P5 ;  /* 0xff8000000f0f7808 */ /* 0x000fe20006800000 */
[C---:B------:R-:W-:Y:S01]  /*3dc0*/  FFMA.FTZ R64, R17.reuse, UR5, R64 ;  /* 0x0000000511407c23 */ /* 0x040fe20008010040 */
[----:B------:R-:W-:Y:S01]  /*3dd0*/  FSEL R4, R4, -INF , !P3 ;  /* 0xff80000004047808 */ /* 0x000fe20005800000 */
[----:B------:R-:W-:Y:S01]  /*3de0*/  FFMA.FTZ R66, R17, UR5, R66 ;  /* 0x0000000511427c23 */ /* 0x000fe20008010042 */
[C---:B------:R-:W-:Y:S01]  /*3df0*/  ISETP.GE.AND P5, PT, R13.reuse, R2, PT ;  /* 0x000000020d00720c */ /* 0x040fe20003fa6270 */
[----:B------:R-:W-:Y:S01]  /*3e00*/  FFMA.FTZ R65, R16, UR5, R65 ;  /* 0x0000000510417c23 */ /* 0x000fe20008010041 */
[----:B------:R-:W-:Y:S01]  /*3e10*/  ISETP.GE.AND P3, PT, R13, R0, PT ;  /* 0x000000000d00720c */ /* 0x000fe20003f66270 */
[----:B------:R-:W-:Y:S01]  /*3e20*/  VIADD R17, R3, 0x29 ;  /* 0x0000002903117836 */ /* 0x000fe20000000000 */
[----:B------:R-:W-:Y:S01]  /*3e30*/  FSEL R13, R18, -INF , !P1 ;  /* 0xff800000120d7808 */ /* 0x000fe20004800000 */
[----:B------:R-:W-:Y:S01]  /*3e40*/  FFMA.FTZ R67, R16, UR5, R67 ;  /* 0x0000000510437c23 */ /* 0x000fe20008010043 */
[----:B------:R-:W-:-:S02]  /*3e50*/  ISETP.GE.AND P1, PT, R25, R2, PT ;  /* 0x000000021900720c */ /* 0x000fc40003f26270 */
[----:B------:R-:W-:Y:S02]  /*3e60*/  FSEL R143, R66, -INF , !P3 ;  /* 0xff800000428f7808 */ /* 0x000fe40005800000 */
[----:B------:R-:W-:Y:S02]  /*3e70*/  FSEL R160, R65, -INF , !P1 ;  /* 0xff80000041a07808 */ /* 0x000fe40004800000 */
[----:B------:R-:W-:Y:S02]  /*3e80*/  FSEL R9, R9, -INF , !P4 ;  /* 0xff80000009097808 */ /* 0x000fe40006000000 */
[----:B------:R-:W-:Y:S02]  /*3e90*/  FSEL R164, R64, -INF , !P5 ;  /* 0xff80000040a47808 */ /* 0x000fe40006800000 */
[C---:B------:R-:W-:Y:S02]  /*3ea0*/  ISETP.GE.AND P3, PT, R17.reuse, R2, PT ;  /* 0x000000021100720c */ /* 0x040fe40003f66270 */
[----:B------:R-:W-:-:S02]  /*3eb0*/  ISETP.GE.AND P1, PT, R17, R0, PT ;  /* 0x000000001100720c */ /* 0x000fc40003f26270 */
[----:B------:R-:W-:Y:S02]  /*3ec0*/  I2FP.F32.U32 R8, R17 ;  /* 0x0000001100087245 */ /* 0x000fe40000201000 */
[C---:B------:R-:W-:Y:S02]  /*3ed0*/  ISETP.GE.AND P4, PT, R19.reuse, R2, PT ;  /* 0x000000021300720c */ /* 0x040fe40003f86270 */
[-C--:B------:R-:W-:Y:S01]  /*3ee0*/  ISETP.GE.AND P5, PT, R19, R0.reuse, PT ;  /* 0x000000001300720c */ /* 0x080fe20003fa6270 */
[C---:B------:R-:W-:Y:S01]  /*3ef0*/  FFMA.FTZ R61, R8.reuse, UR5, R61 ;  /* 0x00000005083d7c23 */ /* 0x040fe2000801003d */
[----:B------:R-:W-:Y:S01]  /*3f00*/  I2FP.F32.U32 R17, R11 ;  /* 0x0000000b00117245 */ /* 0x000fe20000201000 */
[----:B------:R-:W-:Y:S01]  /*3f10*/  FFMA.FTZ R63, R8, UR5, R63 ;  /* 0x00000005083f7c23 */ /* 0x000fe2000801003f */
[----:B------:R-:W-:Y:S02]  /*3f20*/  I2FP.F32.U32 R19, R19 ;  /* 0x0000001300137245 */ /* 0x000fe40000201000 */
[----:B------:R-:W-:Y:S01]  /*3f30*/  FSEL R12, R12, -INF , !P2 ;  /* 0xff8000000c0c7808 */ /* 0x000fe20005000000 */
[C---:B------:R-:W-:Y:S01]  /*3f40*/  FFMA.FTZ R56, R17.reuse, UR5, R56 ;  /* 0x0000000511387c23 */ /* 0x040fe20008010038 */
[----:B------:R-:W-:Y:S01]  /*3f50*/  FFMA.FTZ R58, R17, UR5, R58 ;  /* 0x00000005113a7c23 */ /* 0x000fe2000801003a */
[----:B------:R-:W-:Y:S01]  /*3f60*/  FFMA.FTZ R60, R19, UR5, R60 ;  /* 0x00000005133c7c23 */ /* 0x000fe2000801003c */
[----:B------:R-:W-:Y:S01]  /*3f70*/  VIADD R17, R3, 0x31 ;  /* 0x0000003103117836 */ /* 0x000fe20000000000 */
[----:B------:R-:W-:Y:S01]  /*3f80*/  ISETP.GE.AND P2, PT, R25, R0, PT ;  /* 0x000000001900720c */ /* 0x000fe20003f46270 */
[----:B------:R-:W-:Y:S01]  /*3f90*/  FFMA.FTZ R62, R19, UR5, R62 ;  /* 0x00000005133e7c23 */ /* 0x000fe2000801003e */
[----:B------:R-:W-:-:S02]  /*3fa0*/  FSEL R140, R61, -INF , !P3 ;  /* 0xff8000003d8c7808 */ /* 0x000fc40005800000 */
[----:B------:R-:W-:Y:S02]  /*3fb0*/  FSEL R141, R67, -INF , !P2 ;  /* 0xff800000438d7808 */ /* 0x000fe40005000000 */
[----:B------:R-:W-:Y:S02]  /*3fc0*/  FSEL R142, R60, -INF , !P4 ;  /* 0xff8000003c8e7808 */ /* 0x000fe40006000000 */
[----:B------:R-:W-:Y:S02]  /*3fd0*/  I2FP.F32.U32 R8, R17 ;  /* 0x0000001100087245 */ /* 0x000fe40000201000 */
[C---:B------:R-:W-:Y:S02]  /*3fe0*/  ISETP.GE.AND P2, PT, R11.reuse, R2, PT ;  /* 0x000000020b00720c */ /* 0x040fe40003f46270 */
[----:B------:R-:W-:Y:S01]  /*3ff0*/  ISETP.GE.AND P4, PT, R11, R0, PT ;  /* 0x000000000b00720c */ /* 0x000fe20003f86270 */
[----:B------:R-:W-:Y:S01]  /*4000*/  VIADD R11, R3, 0x39 ;  /* 0x00000039030b7836 */ /* 0x000fe20000000000 */
[----:B------:R-:W-:Y:S01]  /*4010*/  FSEL R167, R62, -INF , !P5 ;  /* 0xff8000003ea77808 */ /* 0x000fe20006800000 */
[C---:B------:R-:W-:Y:S01]  /*4020*/  FFMA.FTZ R57, R8.reuse, UR5, R57 ;  /* 0x0000000508397c23 */ /* 0x040fe20008010039 */
[----:B------:R-:W-:Y:S01]  /*4030*/  FSEL R177, R63, -INF , !P1 ;  /* 0xff8000003fb17808 */ /* 0x000fe20004800000 */
[----:B------:R-:W-:Y:S01]  /*4040*/  FFMA.FTZ R59, R8, UR5, R59 ;  /* 0x00000005083b7c23 */ /* 0x000fe2000801003b */
[----:B------:R-:W-:-:S02]  /*4050*/  ISETP.GE.AND P5, PT, R3, R2, PT ;  /* 0x000000020300720c */ /* 0x000fc40003fa6270 */
[----:B------:R-:W-:Y:S02]  /*4060*/  ISETP.GE.AND P3, PT, R3, R0, PT ;  /* 0x000000000300720c */ /* 0x000fe40003f66270 */
[-C--:B------:R-:W-:Y:S02]  /*4070*/  ISETP.GE.AND P1, PT, R17, R2.reuse, PT ;  /* 0x000000021100720c */ /* 0x080fe40003f26270 */
[----:B------:R-:W-:Y:S02]  /*4080*/  I2FP.F32.U32 R3, R3 ;  /* 0x0000000300037245 */ /* 0x000fe40000201000 */
[----:B------:R-:W-:Y:S02]  /*4090*/  I2FP.F32.U32 R10, R11 ;  /* 0x0000000b000a7245 */ /* 0x000fe40000201000 */
[----:B------:R-:W-:Y:S01]  /*40a0*/  FSEL R173, R58, -INF , !P4 ;  /* 0xff8000003aad7808 */ /* 0x000fe20006000000 */
[----:B------:R-:W-:Y:S01]  /*40b0*/  FFMA.FTZ R8, R3, UR5, R28 ;  /* 0x0000000503087c23 */ /* 0x000fe2000801001c */
[----:B------:R-:W-:Y:S01]  /*40c0*/  FSEL R178, R57, -INF , !P1 ;  /* 0xff80000039b27808 */ /* 0x000fe20004800000 */
[C---:B------:R-:W-:Y:S01]  /*40d0*/  FFMA.FTZ R69, R10.reuse, UR5, R69 ;  /* 0x000000050a457c23 */ /* 0x040fe20008010045 */
[C---:B------:R-:W-:Y:S01]  /*40e0*/  ISETP.GE.AND P4, PT, R11.reuse, R2, PT ;  /* 0x000000020b00720c */ /* 0x040fe20003f86270 */
[----:B------:R-:W-:Y:S01]  /*40f0*/  FFMA.FTZ R71, R10, UR5, R71 ;  /* 0x000000050a477c23 */ /* 0x000fe20008010047 */
[----:B------:R-:W-:Y:S01]  /*4100*/  ISETP.GE.AND P1, PT, R11, R0, PT ;  /* 0x000000000b00720c */ /* 0x000fe20003f26270 */
[----:B------:R-:W-:Y:S01]  /*4110*/  FFMA.FTZ R11, R3, UR5, R30 ;  /* 0x00000005030b7c23 */ /* 0x000fe2000801001e */
[----:B------:R-:W-:-:S02]  /*4120*/  FSEL R180, R56, -INF , !P2 ;  /* 0xff80000038b47808 */ /* 0x000fc40005000000 */
[----:B------:R-:W-:Y:S02]  /*4130*/  ISETP.GE.AND P2, PT, R17, R0, PT ;  /* 0x000000001100720c */ /* 0x000fe40003f46270 */
[----:B------:R-:W-:Y:S02]  /*4140*/  FSEL R8, R8, -INF , !P5 ;  /* 0xff80000008087808 */ /* 0x000fe40006800000 */
[----:B------:R-:W-:Y:S02]  /*4150*/  FSEL R171, R59, -INF , !P2 ;  /* 0xff8000003bab7808 */ /* 0x000fe40005000000 */
[----:B------:R-:W-:Y:S02]  /*4160*/  FSEL R11, R11, -INF , !P3 ;  /* 0xff8000000b0b7808 */ /* 0x000fe40005800000 */
[----:B------:R-:W-:Y:S02]  /*4170*/  FSEL R174, R69, -INF , !P4 ;  /* 0xff80000045ae7808 */ /* 0x000fe40006000000 */
[----:B------:R-:W-:Y:S01]  /*4180*/  FSEL R165, R71, -INF , !P1 ;  /* 0xff80000047a57808 */ /* 0x000fe20004800000 */
[----:B------:R-:W-:Y:S06]  /*4190*/  BRA.U !UP1, `(.L_x_270) ;  /* 0x0000000109d87547 */ /* 0x000fec000b800000 */
        /* <DEDUP_REMOVED lines=51> */
.L_x_272:
[----:B------:R3:W-:Y:S02]  /*44d0*/  STS.128 [R202+0x11000], RZ ;  /* 0x011000ffca007388 */ /* 0x0007e40000000c00 */
.L_x_273:
[----:B------:R-:W-:Y:S05]  /*44e0*/  BSYNC.RECONVERGENT B0 ;  /* 0x0000000000007941 */ /* 0x000fea0003800200 */
.L_x_271:
[----:B------:R-:W0:Y:S02]  /*44f0*/  LDGDEPBAR ;  /* 0x00000000000079af */ /* 0x000e240000000000 */
.L_x_270:
[----:B------:R-:W-:Y:S01]  /*4500*/  FMNMX3.FTZ R3, R8, R22, R24, !PT ;  /* 0x0000001608037276 */ /* 0x000fe20007810018 */
[----:B------:R-:W4:Y:S01]  /*4510*/  LDCU UR4, c[0x0][0x45c] ;  /* 0x00008b80ff0477ac */ /* 0x000f220008000800 */
[----:B------:R-:W-:Y:S02]  /*4520*/  FMNMX3.FTZ R10, R11, R23, R5, !PT ;  /* 0x000000170b0a7276 */ /* 0x000fe40007810005 */
[----:B------:R-:W-:Y:S01]  /*4530*/  FMNMX3.FTZ R3, R3, R20, R14, !PT ;  /* 0x0000001403037276 */ /* 0x000fe2000781000e */
[----:B------:R-:W-:Y:S01]  /*4540*/  UMOV UR12, 0xffffffff ;  /* 0xffffffff000c7882 */ /* 0x000fe20000000000 */
        /* <DEDUP_REMOVED lines=11> */
[----:B------:R-:W-:Y:S02]  /*4600*/  FMNMX.FTZ R16, R174, R3, !PT ;  /* 0x00000003ae107209 */ /* 0x000fe40007810000 */
[----:B-12---:R-:W-:Y:S02]  /*4610*/  FMNMX.FTZ R19, R165, R10, !PT ;  /* 0x0000000aa5137209 */ /* 0x006fe40007810000 */
[----:B------:R-:W-:Y:S01]  /*4620*/  LOP3.LUT R184, R87, 0x200, R196, 0xf8, !PT ;  /* 0x0000020057b87812 */ /* 0x000fe200078ef8c4 */
[----:B------:R-:W1:Y:S03]  /*4630*/  SHFL.BFLY PT, R17, R16, 0x2, 0x1f ;  /* 0x0c401f0010117f89 */ /* 0x000e6600000e0000 */
[----:B------:R-:W-:Y:S01]  /*4640*/  LEA R184, R184, UR6, 0x1 ;  /* 0x00000006b8b87c11 */ /* 0x000fe2000f8e08ff */
[----:B------:R-:W2:Y:S03]  /*4650*/  SHFL.BFLY PT, R10, R19, 0x2, 0x1f ;  /* 0x0c401f00130a7f89 */ /* 0x000ea600000e0000 */
[-C--:B------:R-:W-:Y:S01]  /*4660*/  IADD3 R162, PT, PT, R133, R184.reuse, RZ ;  /* 0x000000b885a27210 */ /* 0x080fe20007ffe0ff */
[----:B------:R-:W-:Y:S01]  /*4670*/  LDSM.16.MT88.4 R64, [R184+0x14000] ;  /* 0x01400000b840783b */ /* 0x000fe20000004200 */
[----:B------:R-:W-:-:S02]  /*4680*/  IADD3 R166, PT, PT, R85, R184, RZ ;  /* 0x000000b855a67210 */ /* 0x000fc40007ffe0ff */
[----:B------:R-:W-:Y:S01]  /*4690*/  IADD3 R158, PT, PT, R85, R162, RZ ;  /* 0x000000a2559e7210 */ /* 0x000fe20007ffe0ff */
[----:B------:R-:W-:Y:S04]  /*46a0*/  LDSM.16.MT88.4 R48, [R162+0x12000] ;  /* 0x01200000a230783b */ /* 0x000fe80000004200 */
[----:B------:R-:W-:Y:S04]  /*46b0*/  LDSM.16.MT88.4 R80, [R162+0x14000] ;  /* 0x01400000a250783b */ /* 0x000fe80000004200 */
[----:B------:R-:W-:Y:S01]  /*46c0*/  LDSM.16.MT88.4 R40, [R166+0x12000] ;  /* 0x01200000a628783b */ /* 0x000fe20000004200 */
[----:B-1----:R-:W-:-:S03]  /*46d0*/  FMNMX.FTZ R17, R16, R17, !PT ;  /* 0x0000001110117209 */ /* 0x002fc60007810000 */
[----:B------:R-:W-:Y:S01]  /*46e0*/  LDSM.16.MT88.4 R72, [R166+0x14000] ;  /* 0x01400000a648783b */ /* 0x000fe20000004200 */
[----:B--2---:R-:W-:-:S03]  /*46f0*/  FMNMX.FTZ R10, R19, R10, !PT ;  /* 0x0000000a130a7209 */ /* 0x004fc60007810000 */
[----:B------:R-:W1:Y:S04]  /*4700*/  SHFL.BFLY PT, R132, R17, 0x1, 0x1f ;  /* 0x0c201f0011847f89 */ /* 0x000e6800000e0000 */
[----:B------:R-:W2:Y:S04]  /*4710*/  SHFL.BFLY PT, R3, R10, 0x1, 0x1f ;  /* 0x0c201f000a037f89 */ /* 0x000ea800000e0000 */
[----:B------:R-:W5:Y:S04]  /*4720*/  LDSM.16.MT88.4 R104, [R166+0x16000] ;  /* 0x01600000a668783b */ /* 0x000f680000004200 */
[----:B------:R-:W3:Y:S04]  /*4730*/  LDSM.16.MT88.4 R124, [R184+0x12000] ;  /* 0x01200000b87c783b */ /* 0x000ee80000004200 */
[----:B------:R-:W3:Y:S04]  /*4740*/  LDSM.16.MT88.4 R56, [R158+0x12000] ;  /* 0x012000009e38783b */ /* 0x000ee80000004200 */
[----:B------:R-:W3:Y:S01]  /*4750*/  LDSM.16.MT88.4 R88, [R158+0x14000] ;  /* 0x014000009e58783b */ /* 0x000ee20000004200 */
[----:B-1----:R-:W-:-:S03]  /*4760*/  FMNMX.FTZ R132, R17, R132, !PT ;  /* 0x0000008411847209 */ /* 0x002fc60007810000 */
[----:B------:R-:W1:Y:S01]  /*4770*/  LDSM.16.MT88.4 R96, [R184+0x16000] ;  /* 0x01600000b860783b */ /* 0x000e620000004200 */
[----:B--2---:R-:W-:Y:S01]  /*4780*/  FMNMX.FTZ R3, R10, R3, !PT ;  /* 0x000000030a037209 */ /* 0x004fe20007810000 */
[C---:B----4-:R-:W-:Y:S01]  /*4790*/  FMUL.FTZ R175, R132.reuse, UR4 ;  /* 0x0000000484af7c20 */ /* 0x050fe20008410000 */
[----:B------:R-:W-:Y:S01]  /*47a0*/  FSETP.NEU.FTZ.AND P1, PT, R132, -INF , PT ;  /* 0xff8000008400780b */ /* 0x000fe20003f3d000 */
[----:B------:R-:W2:Y:S02]  /*47b0*/  LDSM.16.MT88.4 R120, [R162+0x16000] ;  /* 0x01600000a278783b */ /* 0x000ea40000004200 */
[----:B------:R-:W-:Y:S01]  /*47c0*/  FMUL.FTZ R170, R3, UR4 ;  /* 0x0000000403aa7c20 */ /* 0x000fe20008410000 */
[----:B------:R-:W-:Y:S01]  /*47d0*/  FSEL R175, R175, RZ, P1 ;  /* 0x000000ffafaf7208 */ /* 0x000fe20000800000 */
[----:B------:R-:W-:Y:S01]  /*47e0*/  LDSM.16.MT88.4 R16, [R162+0x14800] ;  /* 0x01480000a210783b */ /* 0x000fe20000004200 */
[----:B------:R-:W-:-:S03]  /*47f0*/  FSETP.NEU.FTZ.AND P1, PT, R3, -INF , PT ;  /* 0xff8000000300780b */ /* 0x000fc60003f3d000 */
[--C-:B------:R-:W-:Y:S01]  /*4800*/  FFMA.FTZ R157, R8, UR4, -R175.reuse ;  /* 0x00000004089d7c23 */ /* 0x100fe200080108af */
[----:B------:R-:W-:Y:S01]  /*4810*/  FSEL R170, R170, RZ, P1 ;  /* 0x000000ffaaaa7208 */ /* 0x000fe20000800000 */
        /* <DEDUP_REMOVED lines=10> */
[----:B------:R-:W4:Y:S01]  /*48c0*/  LDSM.16.MT88.4 R4, [R158+0x16000] ;  /* 0x016000009e04783b */ /* 0x000f220000004200 */
[--C-:B------:R-:W-:Y:S01]  /*48d0*/  FFMA.FTZ R149, R14, UR4, -R175.reuse ;  /* 0x000000040e957c23 */ /* 0x100fe200080108af */
[--C-:B------:R-:W-:Y:S01]  /*48e0*/  FFMA.FTZ R144, R12, UR4, -R175.reuse ;  /* 0x000000040c907c23 */ /* 0x100fe200080108af */
[--C-:B------:R-:W-:Y:S01]  /*48f0*/  FFMA.FTZ R146, R15, UR4, -R170.reuse ;  /* 0x000000040f927c23 */ /* 0x100fe200080108aa */
[--C-:B------:R-:W-:Y:S01]  /*4900*/  FFMA.FTZ R135, R13, UR4, -R170.reuse ;  /* 0x000000040d877c23 */ /* 0x100fe200080108aa */
[--C-:B------:R-:W-:Y:S01]  /*4910*/  FFMA.FTZ R134, R9, UR4, -R170.reuse ;  /* 0x0000000409867c23 */ /* 0x100fe200080108aa */
[----:B------:R-:W4:Y:S01]  /*4920*/  LDSM.16.MT88.4 R12, [R162+0x12800] ;  /* 0x01280000a20c783b */ /* 0x000f220000004200 */
[----:B------:R-:W5:Y:S01]  /*4930*/  MUFU.EX2 R156, R156 ;  /* 0x0000009c009c7308 */ /* 0x000f620000000800 */
[--C-:B------:R-:W-:Y:S01]  /*4940*/  FFMA.FTZ R147, R21, UR4, -R170.reuse ;  /* 0x0000000415937c23 */ /* 0x100fe200080108aa */
[--C-:B------:R-:W-:Y:S01]  /*4950*/  FFMA.FTZ R159, R164, UR4, -R175.reuse ;  /* 0x00000004a49f7c23 */ /* 0x100fe200080108af */
[----:B------:R-:W4:Y:S01]  /*4960*/  LDSM.16.MT88.4 R8, [R184+0x14800] ;  /* 0x01480000b808783b */ /* 0x000f220000004200 */
[--C-:B------:R-:W-:Y:S01]  /*4970*/  FFMA.FTZ R160, R160, UR4, -R175.reuse ;  /* 0x00000004a0a07c23 */ /* 0x100fe200080108af */
[--C-:B------:R-:W-:Y:S01]  /*4980*/  FFMA.FTZ R161, R142, UR4, -R175.reuse ;  /* 0x000000048ea17c23 */ /* 0x100fe200080108af */
[--C-:B------:R-:W-:Y:S01]  /*4990*/  FFMA.FTZ R164, R140, UR4, -R175.reuse ;  /* 0x000000048ca47c23 */ /* 0x100fe200080108af */
[----:B------:R-:W4:Y:S01]  /*49a0*/  LDSM.16.MT88.4 R20, [R166+0x14800] ;  /* 0x01480000a614783b */ /* 0x000f220000004200 */
        /* <DEDUP_REMOVED lines=8> */
[----:B------:R-:W3:Y:S01]  /*4a30*/  MUFU.EX2 R152, R152 ;  /* 0x0000009800987308 */ /* 0x000ee20000000800 */
[----:B-----5:R-:W-:Y:S01]  /*4a40*/  F2FP.F16.F32.PACK_AB R116, R156, R157 ;  /* 0x0000009d9c74723e */ /* 0x020fe200000000ff */
[--C-:B------:R-:W-:Y:S01]  /*4a50*/  FFMA.FTZ R173, R173, UR4, -R170.reuse ;  /* 0x00000004adad7c23 */ /* 0x100fe200080108aa */
[----:B------:R-:W-:Y:S01]  /*4a60*/  LDSM.16.MT88.4 R28, [R184+0x12800] ;  /* 0x01280000b81c783b */ /* 0x000fe20000004200 */
[--C-:B------:R-:W-:Y:S01]  /*4a70*/  FFMA.FTZ R174, R171, UR4, -R170.reuse ;  /* 0x00000004abae7c23 */ /* 0x100fe200080108aa */
[--C-:B------:R-:W-:Y:S01]  /*4a80*/  FFMA.FTZ R169, R169, UR4, -R170.reuse ;  /* 0x00000004a9a97c23 */ /* 0x100fe200080108aa */
[--C-:B------:R-:W-:Y:S01]  /*4a90*/  FFMA.FTZ R177, R180, UR4, -R175.reuse ;  /* 0x00000004b4b17c23 */ /* 0x100fe200080108af */
[----:B------:R-:W-:Y:S01]  /*4aa0*/  LDSM.16.MT88.4 R24, [R158+0x12800] ;  /* 0x012800009e18783b */ /* 0x000fe20000004200 */
[----:B------:R-:W-:Y:S01]  /*4ab0*/  MUFU.EX2 R155, R155 ;  /* 0x0000009b009b7308 */ /* 0x000fe20000000800 */
[--C-:B------:R-:W-:Y:S01]  /*4ac0*/  FFMA.FTZ R178, R178, UR4, -R175.reuse ;  /* 0x00000004b2b27c23 */ /* 0x100fe200080108af */
[----:B------:R-:W-:Y:S01]  /*4ad0*/  FFMA.FTZ R176, R176, UR4, -R175 ;  /* 0x00000004b0b07c23 */ /* 0x000fe200080108af */
[----:B------:R-:W-:Y:S01]  /*4ae0*/  LDSM.16.MT88.4 R140, [R166+0x13000] ;  /* 0x01300000a68c783b */ /* 0x000fe20000004200 */
[----:B------:R-:W-:Y:S01]  /*4af0*/  FFMA.FTZ R170, R165, UR4, -R170 ;  /* 0x00000004a5aa7c23 */ /* 0x000fe200080108aa */
[----:B------:R-:W-:-:S03]  /*4b00*/  FADD.FTZ R156, R157, R156 ;  /* 0x0000009c9d9c7221 */ /* 0x000fc60000010000 */
[----:B------:R-:W5:Y:S01]  /*4b10*/  MUFU.EX2 R154, R154 ;  /* 0x0000009a009a7308 */ /* 0x000f620000000800 */
[----:B---3--:R-:W-:Y:S01]  /*4b20*/  F2FP.F16.F32.PACK_AB R118, R152, R153 ;  /* 0x000000999876723e */ /* 0x008fe200000000ff */
[----:B------:R-:W-:-:S04]  /*4b30*/  FADD.FTZ R153, R153, R156 ;  /* 0x0000009c99997221 */ /* 0x000fc80000010000 */
[----:B------:R-:W-:Y:S02]  /*4b40*/  FADD.FTZ R152, R152, R153 ;  /* 0x0000009998987221 */ /* 0x000fe40000010000 */
[----:B------:R-:W-:Y:S08]  /*4b50*/  MUFU.EX2 R151, R151 ;  /* 0x0000009700977308 */ /* 0x000ff00000000800 */
[----:B------:R-:W3:Y:S01]  /*4b60*/  MUFU.EX2 R150, R150 ;  /* 0x0000009600967308 */ /* 0x000ee20000000800 */
[----:B-----5:R-:W-:Y:S01]  /*4b70*/  F2FP.F16.F32.PACK_AB R117, R154, R155 ;  /* 0x0000009b9a75723e */ /* 0x020fe200000000ff */
[----:B------:R-:W-:-:S06]  /*4b80*/  FADD.FTZ R154, R155, R154 ;  /* 0x0000009a9b9a7221 */ /* 0x000fcc0000010000 */
[----:B------:R-:W-:Y:S08]  /*4b90*/  MUFU.EX2 R149, R149 ;  /* 0x0000009500957308 */ /* 0x000ff00000000800 */
[----:B------:R-:W5:Y:S01]  /*4ba0*/  MUFU.EX2 R148, R148 ;  /* 0x0000009400947308 */ /* 0x000f620000000800 */
[----:B---3--:R-:W-:Y:S01]  /*4bb0*/  F2FP.F16.F32.PACK_AB R119, R150, R151 ;  /* 0x000000979677723e */ /* 0x008fe200000000ff */
        /* <DEDUP_REMOVED lines=8> */
[----:B------:R-:W3:Y:S01]  /*4c40*/  MUFU.EX2 R146, R146 ;  /* 0x0000009200927308 */ /* 0x000ee20000000800 */
        /* <DEDUP_REMOVED lines=18> */
[C---:B-1----:R-:W-:Y:S07]  /*4d70*/  HMMA.16816.F32 R92, R116.reuse, R96, RZ ;  /* 0x00000060745c723c */ /* 0x042fee00000018ff */
[----:B------:R-:W1:Y:S01]  /*4d80*/  MUFU.EX2 R172, R172 ;  /* 0x000000ac00ac7308 */ /* 0x000e620000000800 */
[C---:B--2---:R-:W-:Y:S07]  /*4d90*/  HMMA.16816.F32 R108, R116.reuse, R120, RZ ;  /* 0x00000078746c723c */ /* 0x044fee00000018ff */
        /* <DEDUP_REMOVED lines=16> */
[----:B----4-:R-:W-:Y:S01]  /*4ea0*/  HMMA.16816.F32 R112, R116, R4, RZ ;  /* 0x000000047470723c */ /* 0x010fe200000018ff */
[----:B-----5:R-:W-:Y:S01]  /*4eb0*/  F2FP.F16.F32.PACK_AB R4, R148, R149 ;  /* 0x000000959404723e */ /* 0x020fe200000000ff */
[----:B------:R-:W-:Y:S01]  /*4ec0*/  FADD.FTZ R149, R149, R152 ;  /* 0x0000009895957221 */ /* 0x000fe20000010000 */
[----:B---3--:R-:W-:Y:S01]  /*4ed0*/  F2FP.F16.F32.PACK_AB R5, R146, R147 ;  /* 0x000000939205723e */ /* 0x008fe200000000ff */
[----:B------:R-:W-:-:S02]  /*4ee0*/  FADD.FTZ R147, R147, R150 ;  /* 0x0000009693937221 */ /* 0x000fc40000010000 */
[----:B------:R-:W-:Y:S02]  /*4ef0*/  FADD.FTZ R148, R148, R149 ;  /* 0x0000009594947221 */ /* 0x000fe40000010000 */
[----:B------:R-:W-:Y:S01]  /*4f00*/  HMMA.16816.F32 R116, R116, R6, RZ ;  /* 0x000000067474723c */ /* 0x000fe200000018ff */
[----:B------:R-:W-:Y:S01]  /*4f10*/  F2FP.F16.F32.PACK_AB R6, R144, R145 ;  /* 0x000000919006723e */ /* 0x000fe200000000ff */
[----:B------:R-:W-:Y:S01]  /*4f20*/  FADD.FTZ R146, R146, R147 ;  /* 0x0000009392927221 */ /* 0x000fe20000010000 */
[----:B------:R-:W-:Y:S01]  /*4f30*/  F2FP.F16.F32.PACK_AB R7, R134, R135 ;  /* 0x000000878607723e */ /* 0x000fe200000000ff */
[----:B------:R-:W-:Y:S02]  /*4f40*/  FADD.FTZ R145, R145, R148 ;  /* 0x0000009491917221 */ /* 0x000fe40000010000 */
[----:B------:R-:W-:Y:S02]  /*4f50*/  FADD.FTZ R135, R135, R146 ;  /* 0x0000009287877221 */ /* 0x000fe40000010000 */
[----:B------:R-:W-:-:S02]  /*4f60*/  FADD.FTZ R144, R144, R145 ;  /* 0x0000009190907221 */ /* 0x000fc40000010000 */
[----:B------:R-:W-:Y:S01]  /*4f70*/  HMMA.16816.F32 R44, R4, R12, R44 ;  /* 0x0000000c042c723c */ /* 0x000fe2000000182c */
[----:B------:R-:W-:-:S07]  /*4f80*/  FADD.FTZ R134, R134, R135 ;  /* 0x0000008786867221 */ /* 0x000fce0000010000 */
[C---:B------:R-:W-:Y:S01]  /*4f90*/  HMMA.16816.F32 R48, R4.reuse, R14, R48 ;  /* 0x0000000e0430723c */ /* 0x040fe20000001830 */
[----:B------:R-:W3:Y:S07]  /*4fa0*/  LDSM.16.MT88.4 R12, [R184+0x16800] ;  /* 0x01680000b80c783b */ /* 0x000eee0000004200 */
        /* <DEDUP_REMOVED lines=15> */
[C---:B-----5:R-:W-:Y:S08]  /*50a0*/  HMMA.16816.F32 R112, R4.reuse, R16, R112 ;  /* 0x000000100470723c */ /* 0x060ff00000001870 */
[C---:B------:R-:W-:Y:S01]  /*50b0*/  HMMA.16816.F32 R116, R4.reuse, R18, R116 ;  /* 0x000000120474723c */ /* 0x040fe20000001874 */
[----:B------:R-:W5:Y:S07]  /*50c0*/  LDSM.16.MT88.4 R16, [R158+0x15000] ;  /* 0x015000009e10783b */ /* 0x000f6e0000004200 */
        /* <DEDUP_REMOVED lines=33> */
[C---:B-----5:R-:W-:Y:S08]  /*52e0*/  HMMA.16816.F32 R84, R4.reuse, R16, R84 ;  /* 0x000000100454723c */ /* 0x060ff00000001854 */
[C---:B------:R-:W-:Y:S01]  /*52f0*/  HMMA.16816.F32 R88, R4.reuse, R18, R88 ;  /* 0x000000120458723c */ /* 0x040fe20000001858 */
[----:B------:R-:W4:Y:S07]  /*5300*/  LDSM.16.MT88.4 R16, [R158+0x17000] ;  /* 0x017000009e10783b */ /* 0x000f2e0000004200 */
[C---:B------:R-:W-:Y:S08]  /*5310*/  HMMA.16816.F32 R36, R4.reuse, R140, R36 ;  /* 0x0000008c0424723c */ /* 0x040ff00000001824 */
        /* <DEDUP_REMOVED lines=20> */
[C---:B------:R-:W-:Y:S08]  /*5460*/  HMMA.16816.F32 R128, R4.reuse, R28, R128 ;  /* 0x0000001c0480723c */ /* 0x040ff00000001880 */
[C---:B------:R-:W-:Y:S01]  /*5470*/  HMMA.16816.F32 R124, R4.reuse, R30, R124 ;  /* 0x0000001e047c723c */ /* 0x040fe2000000187c */
[----:B------:R-:W5:Y:S07]  /*5480*/  LDSM.16.MT88.4 R28, [R162+0x17800] ;  /* 0x01780000a21c783b */ /* 0x000f6e0000004200 */
[C---:B------:R-:W-:Y:S08]  /*5490*/  HMMA.16816.F32 R52, R4.reuse, R24, R52 ;  /* 0x000000180434723c */ /* 0x040ff00000001834 */
[----:B------:R-:W-:Y:S01]  /*54a0*/  HMMA.16816.F32 R56, R4, R26, R56 ;  /* 0x0000001a0438723c */ /* 0x000fe20000001838 */
[----:B--2---:R-:W-:Y:S01]  /*54b0*/  F2FP.F16.F32.PACK_AB R4, R178, R177 ;  /* 0x000000b1b204723e */ /* 0x004fe200000000ff */
[----:B------:R-:W2:Y:S01]  /*54c0*/  LDSM.16.MT88.4 R24, [R184+0x13800] ;  /* 0x01380000b818783b */ /* 0x000ea20000004200 */
        /* <DEDUP_REMOVED lines=9> */
[----:B------:R-:W-:Y:S01]  /*5560*/  FADD.FTZ R169, R169, R174 ;  /* 0x000000aea9a97221 */ /* 0x000fe20000010000 */
[----:B------:R-:W-:-:S03]  /*5570*/  FADD.FTZ R211, R211, R176 ;  /* 0x000000b0d3d37221 */ /* 0x000fc60000010000 */
[----:B------:R-:W-:-:S03]  /*5580*/  FADD.FTZ R209, R170, R169 ;  /* 0x000000a9aad17221 */ /* 0x000fc60000010000 */
        /* <DEDUP_REMOVED lines=35> */
[----:B------:R-:W-:Y:S01]  /*57c0*/  UIMAD UR15, UR15, UR9, UR17 ;  /* 0x000000090f0f72a4 */ /* 0x000fe2000f8e0211 */
[----:B------:R-:W-:Y:S01]  /*57d0*/  IMAD.U32 R14, RZ, RZ, UR16 ;  /* 0x00000010ff0e7e24 */ /* 0x000fe2000f8e00ff */
[----:B------:R-:W-:Y:S01]  /*57e0*/  USHF.L.U32 UR13, UR16, 0x6, URZ ;  /* 0x00000006100d7899 */ /* 0x000fe200080006ff */
[----:B------:R-:W-:Y:S01]  /*57f0*/  LOP3.LUT R189, R189, 0x7c00, RZ, 0xc0, !PT ;  /* 0x00007c00bdbd7812 */ /* 0x000fe200078ec0ff */
[----:B------:R-:W-:Y:S01]  /*5800*/  USHF.L.U64.HI UR14, UR16, 0x6, UR15 ;  /* 0x00000006100e7899 */ /* 0x000fe2000801020f */
[----:B------:R-:W-:Y:S01]  /*5810*/  LOP3.LUT R6, R190, 0x8, RZ, 0xc0, !PT ;  /* 0x00000008be067812 */ /* 0x000fe200078ec0ff */
[----:B------:R-:W-:Y:S01]  /*5820*/  ULEA UR13, UP0, UR8, UR13, 0x5 ;  /* 0x0000000d080d7291 */ /* 0x000fe2000f8028ff */
[----:B------:R-:W-:Y:S01]  /*5830*/  IMAD.U32 R7, RZ, RZ, UR15 ;  /* 0x0000000fff077e24 */ /* 0x000fe2000f8e00ff */
[CC--:B------:R-:W-:Y:S01]  /*5840*/  LEA R12, P2, R14.reuse, R199.reuse, 0x7 ;  /* 0x000000c70e0c7211 */ /* 0x0c0fe200078438ff */
[----:B------:R-:W-:Y:S01]  /*5850*/  VIADD R134, R191, UR6 ;  /* 0x00000006bf867c36 */ /* 0x000fe20008000000 */
[----:B------:R-:W-:Y:S01]  /*5860*/  ULEA.HI.X UR14, UR8, UR14, UR9, 0x5, UP0 ;  /* 0x0000000e080e7291 */ /* 0x000fe200080f2c09 */
[----:B------:R-:W-:Y:S01]  /*5870*/  LOP3.LUT R8, R189, 0x200, R196, 0xf8, !PT ;  /* 0x00000200bd087812 */ /* 0x000fe200078ef8c4 */
[----:B------:R-:W-:Y:S01]  /*5880*/  IMAD.U32 R4, RZ, RZ, UR13 ;  /* 0x0000000dff047e24 */ /* 0x000fe2000f8e00ff */
[----:B------:R-:W-:Y:S01]  /*5890*/  LEA.HI.X R13, R14, R198, R7, 0x7, P2 ;  /* 0x000000c60e0d7211 */ /* 0x000fe200010f3c07 */
[----:B------:R-:W-:Y:S01]  /*58a0*/  IMAD.U32 R15, RZ, RZ, UR17 ;  /* 0x00000011ff0f7e24 */ /* 0x000fe2000f8e00ff */
[----:B------:R-:W-:Y:S01]  /*58b0*/  BAR.SYNC.DEFER_BLOCKING 0x0 ;  /* 0x0000000000007b1d */ /* 0x000fe20000010000 */
[----:B------:R-:W-:Y:S01]  /*58c0*/  IMAD.U32 R5, RZ, RZ, UR14 ;  /* 0x0000000eff057e24 */ /* 0x000fe2000f8e00ff */
[----:B------:R-:W-:Y:S01]  /*58d0*/  LEA R10, P1, R4, R199, 0x1 ;  /* 0x000000c7040a7211 */ /* 0x000fe200078208ff */
[----:B------:R-:W-:Y:S01]  /*58e0*/  UISETP.GE.U32.AND UP0, UPT, UR19, 0x3, UPT ;  /* 0x000000031300788c */ /* 0x000fe2000bf06070 */
[----:B-1----:R-:W-:-:S02]  /*58f0*/  ISETP.GE.AND P3, PT, R187, UR4, PT ;  /* 0x00000004bb007c0c */ /* 0x002fc4000bf66270 */
[----:B------:R-:W-:Y:S02]  /*5900*/  ISETP.GE.AND P2, PT, R207, UR4, PT ;  /* 0x00000004cf007c0c */ /* 0x000fe4000bf46270 */
[----:B------:R-:W-:Y:S02]  /*5910*/  LEA.HI.X R11, R4, R198, R5, 0x1, P1 ;  /* 0x000000c6040b7211 */ /* 0x000fe400008f0c05 */
[----:B------:R-:W-:Y:S02]  /*5920*/  ISETP.GE.AND P1, PT, R206, UR4, PT ;  /* 0x00000004ce007c0c */ /* 0x000fe4000bf26270 */
[----:B------:R-:W-:Y:S02]  /*5930*/  LOP3.LUT R6, R8, R185, R6, 0xf6, !PT ;  /* 0x000000b908067212 */ /* 0x000fe400078ef606 */
[----:B------:R-:W-:Y:S02]  /*5940*/  SEL R135, R135, 0xffffffe0, !P6 ;  /* 0xffffffe087877807 */ /* 0x000fe40007000000 */
[----:B------:R-:W-:-:S03]  /*5950*/  LEA R210, R6, UR6, 0x1 ;  /* 0x0000000606d27c11 */ /* 0x000fc6000f8e08ff */
[C---:B------:R-:W-:Y:S02]  /*5960*/  IMAD.IADD R197, R134.reuse, 0x1, R135 ;  /* 0x0000000186c57824 */ /* 0x040fe400078e0287 */
[--C-:B------:R-:W-:Y:S02]  /*5970*/  IMAD.IADD R205, R135, 0x1, R210.reuse ;  /* 0x0000000187cd7824 */ /* 0x100fe400078e02d2 */
[----:B------:R-:W-:Y:S01]  /*5980*/  IMAD.IADD R203, R133, 0x1, R210 ;  /* 0x0000000185cb7824 */ /* 0x000fe200078e02d2 */
[----:B------:R-:W-:Y:S01]  /*5990*/  @!PT LDS RZ, [RZ] ;  /* 0x00000000fffff984 */ /* 0x000fe20000000800 */
[----:B------:R-:W-:Y:S01]  /*59a0*/  @!PT LDS RZ, [RZ] ;  /* 0x00000000fffff984 */ /* 0x000fe20000000800 */
[----:B------:R-:W-:Y:S01]  /*59b0*/  @!PT LDS RZ, [RZ] ;  /* 0x00000000fffff984 */ /* 0x000fe20000000800 */
[----:B------:R-:W-:Y:S01]  /*59c0*/  @!P3 LDGSTS.E.BYPASS.LTC128B.128 [R202+0x12000], desc[UR20][R12.64] ;  /* 0x120000000ccabfae */ /* 0x000fe2000b981a14 */
[----:B------:R-:W-:Y:S02]  /*59d0*/  IMAD.IADD R134, R134, 0x1, R133 ;  /* 0x0000000186867824 */ /* 0x000fe400078e0285 */
[C---:B------:R-:W-:Y:S01]  /*59e0*/  IMAD.IADD R204, R135.reuse, 0x1, R203 ;  /* 0x0000000187cc7824 */ /* 0x040fe200078e02cb */
[----:B------:R-:W-:Y:S01]  /*59f0*/  @P3 STS.128 [R202+0x12000], RZ ;  /* 0x012000ffca003388 */ /* 0x000fe20000000c00 */
[----:B------:R-:W-:-:S03]  /*5a00*/  IMAD.IADD R135, R135, 0x1, R134 ;  /* 0x0000000187877824 */ /* 0x000fc600078e0286 */
        /* <DEDUP_REMOVED lines=30> */
[----:B------:R-:W-:Y:S04]  /*5bf0*/  LDSM.16.M88.4 R32, [R205] ;  /* 0x00000000cd20783b */ /* 0x000fe80000000200 */
[----:B------:R-:W5:Y:S04]  /*5c00*/  LDSM.16.M88.4 R160, [R197+0xc000] ;  /* 0x00c00000c5a0783b */ /* 0x000f680000000200 */
[----:B-1----:R-:W1:Y:S04]  /*5c10*/  LDSM.16.M88.4 R12, [R197+0xc800] ;  /* 0x00c80000c50c783b */ /* 0x002e680000000200 */
[----:B--2---:R-:W2:Y:S04]  /*5c20*/  LDSM.16.M88.4 R8, [R197+0xd000] ;  /* 0x00d00000c508783b */ /* 0x004ea80000000200 */
[----:B------:R-:W2:Y:S04]  /*5c30*/  LDSM.16.M88.4 R156, [R197+0xd800] ;  /* 0x00d80000c59c783b */ /* 0x000ea80000000200 */
[----:B------:R-:W-:Y:S01]  /*5c40*/  LDSM.16.M88.4 R24, [R203] ;  /* 0x00000000cb18783b */ /* 0x000fe20000000200 */
[C---:B---3--:R-:W-:Y:S03]  /*5c50*/  HMMA.16816.F32 R20, R16.reuse, R152, RZ ;  /* 0x000000981014723c */ /* 0x048fe600000018ff */
[----:B------:R-:W3:Y:S04]  /*5c60*/  LDSM.16.M88.4 R28, [R134+0xc000] ;  /* 0x00c00000861c783b */ /* 0x000ee80000000200 */
[----:B------:R-:W3:Y:S01]  /*5c70*/  LDSM.16.M88.4 R4, [R134+0xc800] ;  /* 0x00c800008604783b */ /* 0x000ee20000000200 */
[C---:B----4-:R-:W-:Y:S03]  /*5c80*/  HMMA.16816.F32 R148, R16.reuse, R144, RZ ;  /* 0x000000901094723c */ /* 0x050fe600000018ff */
[----:B------:R-:W-:Y:S04]  /*5c90*/  LDSM.16.M88.4 R180, [R191+UR6+0xe000] ;  /* 0x00e00006bfb4783b */ /* 0x000fe80008000200 */
[----:B------:R-:W-:Y:S01]  /*5ca0*/  LDSM.16.M88.4 R176, [R191+UR6+0xe800] ;  /* 0x00e80006bfb0783b */ /* 0x000fe20008000200 */
[C---:B-----5:R-:W-:Y:S03]  /*5cb0*/  HMMA.16816.F32 R140, R16.reuse, R136, RZ ;  /* 0x00000088108c723c */ /* 0x060fe600000018ff */
[----:B------:R-:W-:Y:S04]  /*5cc0*/  LDSM.16.M88.4 R172, [R191+UR6+0xf000] ;  /* 0x00f00006bfac783b */ /* 0x000fe80008000200 */
[----:B------:R-:W-:Y:S01]  /*5cd0*/  LDSM.16.M88.4 R192, [R191+UR6+0x11800] ;  /* 0x01180006bfc0783b */ /* 0x000fe20008000200 */
[C---:B------:R-:W-:Y:S03]  /*5ce0*/  HMMA.16816.F32 R152, R16.reuse, R154, RZ ;  /* 0x0000009a1098723c */ /* 0x040fe600000018ff */
[----:B------:R-:W0:Y:S05]  /*5cf0*/  LDGDEPBAR ;  /* 0x00000000000079af */ /* 0x000e2a0000000000 */
[C---:B------:R-:W-:Y:S08]  /*5d00*/  HMMA.16816.F32 R144, R16.reuse, R146, RZ ;  /* 0x000000921090723c */ /* 0x040ff000000018ff */
[C---:B------:R-:W-:Y:S08]  /*5d10*/  HMMA.16816.F32 R136, R16.reuse, R138, RZ ;  /* 0x0000008a1088723c */ /* 0x040ff000000018ff */
[C---:B------:R-:W-:Y:S08]  /*5d20*/  HMMA.16816.F32 R168, R16.reuse, R164, RZ ;  /* 0x000000a410a8723c */ /* 0x040ff000000018ff */
[----:B------:R-:W-:Y:S01]  /*5d30*/  HMMA.16816.F32 R16, R16, R166, RZ ;  /* 0x000000a61010723c */ /* 0x000fe200000018ff */
[----:B------:R-:W4:Y:S07]  /*5d40*/  LDSM.16.M88.4 R164, [R134+0xd000] ;  /* 0x00d0000086a4783b */ /* 0x000f2e0000000200 */
[C---:B------:R-:W-:Y:S08]  /*5d50*/  HMMA.16816.F32 R20, R32.reuse, R160, R20 ;  /* 0x000000a02014723c */ /* 0x040ff00000001814 */
[C---:B------:R-:W-:Y:S01]  /*5d60*/  HMMA.16816.F32 R152, R32.reuse, R162, R152 ;  /* 0x000000a22098723c */ /* 0x040fe20000001898 */
[----:B------:R-:W5:Y:S07]  /*5d70*/  LDSM.16.M88.4 R160, [R134+0xd800] ;  /* 0x00d8000086a0783b */ /* 0x000f6e0000000200 */
[C---:B-1----:R-:W-:Y:S08]  /*5d80*/  HMMA.16816.F32 R148, R32.reuse, R12, R148 ;  /* 0x0000000c2094723c */ /* 0x042ff00000001894 */
[C---:B------:R-:W-:Y:S01]  /*5d90*/  HMMA.16816.F32 R144, R32.reuse, R14, R144 ;  /* 0x0000000e2090723c */ /* 0x040fe20000001890 */
[----:B------:R-:W-:Y:S07]  /*5da0*/  LDSM.16.M88.4 R12, [R204] ;  /* 0x00000000cc0c783b */ /* 0x000fee0000000200 */
[C---:B--2---:R-:W-:Y:S08]  /*5db0*/  HMMA.16816.F32 R140, R32.reuse, R8, R140 ;  /* 0x00000008208c723c */ /* 0x044ff0000000188c */
[C---:B------:R-:W-:Y:S01]  /*5dc0*/  HMMA.16816.F32 R136, R32.reuse, R10, R136 ;  /* 0x0000000a2088723c */ /* 0x040fe20000001888 */
[----:B------:R-:W1:Y:S07]  /*5dd0*/  LDSM.16.M88.4 R8, [R135+0xc000] ;  /* 0x00c000008708783b */ /* 0x000e6e0000000200 */
[C---:B------:R-:W-:Y:S08]  /*5de0*/  HMMA.16816.F32 R168, R32.reuse, R156, R168 ;  /* 0x0000009c20a8723c */ /* 0x040ff000000018a8 */
[----:B------:R-:W-:Y:S01]  /*5df0*/  HMMA.16816.F32 R16, R32, R158, R16 ;  /* 0x0000009e2010723c */ /* 0x000fe20000001810 */
[----:B------:R-:W2:Y:S04]  /*5e00*/  LDSM.16.M88.4 R156, [R135+0xc800] ;  /* 0x00c80000879c783b */ /* 0x000ea80000000200 */
[----:B------:R-:W2:Y:S03]  /*5e10*/  LDSM.16.M88.4 R32, [R135+0xd000] ;  /* 0x00d000008720783b */ /* 0x000ea60000000200 */
[C---:B---3--:R-:W-:Y:S08]  /*5e20*/  HMMA.16816.F32 R20, R24.reuse, R28, R20 ;  /* 0x0000001c1814723c */ /* 0x048ff00000001814 */
[C---:B------:R-:W-:Y:S01]  /*5e30*/  HMMA.16816.F32 R152, R24.reuse, R30, R152 ;  /* 0x0000001e1898723c */ /* 0x040fe20000001898 */
[----:B------:R-:W3:Y:S07]  /*5e40*/  LDSM.16.M88.4 R28, [R135+0xd800] ;  /* 0x00d80000871c783b */ /* 0x000eee0000000200 */
[C---:B------:R-:W-:Y:S08]  /*5e50*/  HMMA.16816.F32 R148, R24.reuse, R4, R148 ;  /* 0x000000041894723c */ /* 0x040ff00000001894 */
[C---:B------:R-:W-:Y:S01]  /*5e60*/  HMMA.16816.F32 R144, R24.reuse, R6, R144 ;  /* 0x000000061890723c */ /* 0x040fe20000001890 */
[----:B------:R-:W3:Y:S07]  /*5e70*/  LDSM.16.M88.4 R4, [R210+0x4000] ;  /* 0x00400000d204783b */ /* 0x000eee0000000200 */
[C---:B----4-:R-:W-:Y:S08]  /*5e80*/  HMMA.16816.F32 R140, R24.reuse, R164, R140 ;  /* 0x000000a4188c723c */ /* 0x050ff0000000188c */
[C---:B------:R-:W-:Y:S01]  /*5e90*/  HMMA.16816.F32 R136, R24.reuse, R166, R136 ;  /* 0x000000a61888723c */ /* 0x040fe20000001888 */
[----:B------:R-:W-:Y:S07]  /*5ea0*/  LDSM.16.M88.4 R164, [R203+0x4000] ;  /* 0x00400000cba4783b */ /* 0x000fee0000000200 */
[C---:B-----5:R-:W-:Y:S08]  /*5eb0*/  HMMA.16816.F32 R168, R24.reuse, R160, R168 ;  /* 0x000000a018a8723c */ /* 0x060ff000000018a8 */
[----:B------:R-:W-:Y:S01]  /*5ec0*/  HMMA.16816.F32 R16, R24, R162, R16 ;  /* 0x000000a21810723c */ /* 0x000fe20000001810 */
[----:B------:R-:W-:Y:S04]  /*5ed0*/  LDSM.16.M88.4 R24, [R205+0x4000] ;  /* 0x00400000cd18783b */ /* 0x000fe80000000200 */
[----:B------:R-:W-:Y:S03]  /*5ee0*/  LDSM.16.M88.4 R160, [R197+0xe000] ;  /* 0x00e00000c5a0783b */ /* 0x000fe60000000200 */
[C---:B-1----:R-:W-:Y:S08]  /*5ef0*/  HMMA.16816.F32 R20, R12.reuse, R8, R20 ;  /* 0x000000080c14723c */ /* 0x042ff00000001814 */
[C---:B------:R-:W-:Y:S01]  /*5f00*/  HMMA.16816.F32 R152, R12.reuse, R10, R152 ;  /* 0x0000000a0c98723c */ /* 0x040fe20000001898 */
[----:B------:R-:W1:Y:S07]  /*5f10*/  LDSM.16.M88.4 R8, [R191+UR6+0xf800] ;  /* 0x00f80006bf08783b */ /* 0x000e6e0008000200 */
[C---:B--2---:R-:W-:Y:S08]  /*5f20*/  HMMA.16816.F32 R148, R12.reuse, R156, R148 ;  /* 0x0000009c0c94723c */ /* 0x044ff00000001894 */
[C---:B------:R-:W-:Y:S01]  /*5f30*/  HMMA.16816.F32 R144, R12.reuse, R158, R144 ;  /* 0x0000009e0c90723c */ /* 0x040fe20000001890 */
[----:B------:R-:W2:Y:S07]  /*5f40*/  LDSM.16.M88.4 R156, [R197+0xe800] ;  /* 0x00e80000c59c783b */ /* 0x000eae0000000200 */
[C---:B------:R-:W-:Y:S08]  /*5f50*/  HMMA.16816.F32 R140, R12.reuse, R32, R140 ;  /* 0x000000200c8c723c */ /* 0x040ff0000000188c */
[C---:B------:R-:W-:Y:S01]  /*5f60*/  HMMA.16816.F32 R136, R12.reuse, R34, R136 ;  /* 0x000000220c88723c */ /* 0x040fe20000001888 */
[----:B------:R-:W4:Y:S07]  /*5f70*/  LDSM.16.M88.4 R32, [R197+0xf000] ;  /* 0x00f00000c520783b */ /* 0x000f2e0000000200 */
[C---:B---3--:R-:W-:Y:S08]  /*5f80*/  HMMA.16816.F32 R168, R12.reuse, R28, R168 ;  /* 0x0000001c0ca8723c */ /* 0x048ff000000018a8 */
[----:B------:R-:W-:Y:S01]  /*5f90*/  HMMA.16816.F32 R16, R12, R30, R16 ;  /* 0x0000001e0c10723c */ /* 0x000fe20000001810 */
[----:B------:R-:W3:Y:S04]  /*5fa0*/  LDSM.16.M88.4 R28, [R197+0xf800] ;  /* 0x00f80000c51c783b */ /* 0x000ee80000000200 */
[----:B------:R-:W5:Y:S03]  /*5fb0*/  LDSM.16.M88.4 R12, [R134+0xe000] ;  /* 0x00e00000860c783b */ /* 0x000f660000000200 */
[C---:B------:R-:W-:Y:S08]  /*5fc0*/  HMMA.16816.F32 R20, R4.reuse, R180, R20 ;  /* 0x000000b40414723c */ /* 0x040ff00000001814 */
[C---:B------:R-:W-:Y:S01]  /*5fd0*/  HMMA.16816.F32 R152, R4.reuse, R182, R152 ;  /* 0x000000b60498723c */ /* 0x040fe20000001898 */
[----:B------:R-:W-:Y:S07]  /*5fe0*/  LDSM.16.M88.4 R180, [R197+0x10000] ;  /* 0x01000000c5b4783b */ /* 0x000fee0000000200 */
[C---:B------:R-:W-:Y:S08]  /*5ff0*/  HMMA.16816.F32 R148, R4.reuse, R176, R148 ;  /* 0x000000b00494723c */ /* 0x040ff00000001894 */
        /* <DEDUP_REMOVED lines=8> */
[----:B------:R-:W1:Y:S03]  /*6080*/  LDSM.16.M88.4 R4, [R134+0xf000] ;  /* 0x00f000008604783b */ /* 0x000e660000000200 */
[C---:B------:R-:W-:Y:S08]  /*6090*/  HMMA.16816.F32 R20, R24.reuse, R160, R20 ;  /* 0x000000a01814723c */ /* 0x040ff00000001814 */
[C---:B------:R-:W-:Y:S01]  /*60a0*/  HMMA.16816.F32 R152, R24.reuse, R162, R152 ;  /* 0x000000a21898723c */ /* 0x040fe20000001898 */
[----:B------:R-:W-:Y:S07]  /*60b0*/  LDSM.16.M88.4 R160, [R135+0xe000] ;  /* 0x00e0000087a0783b */ /* 0x000fee0000000200 */
[C---:B--2---:R-:W-:Y:S08]  /*60c0*/  HMMA.16816.F32 R148, R24.reuse, R156, R148 ;  /* 0x0000009c1894723c */ /* 0x044ff00000001894 */
[C---:B------:R-:W-:Y:S01]  /*60d0*/  HMMA.16816.F32 R144, R24.reuse, R158, R144 ;  /* 0x0000009e1890723c */ /* 0x040fe20000001890 */
[----:B------:R-:W-:Y:S07]  /*60e0*/  LDSM.16.M88.4 R156, [R135+0xe800] ;  /* 0x00e80000879c783b */ /* 0x000fee0000000200 */
[C---:B----4-:R-:W-:Y:S08]  /*60f0*/  HMMA.16816.F32 R140, R24.reuse, R32, R140 ;  /* 0x00000020188c723c */ /* 0x050ff0000000188c */
[C---:B------:R-:W-:Y:S01]  /*6100*/  HMMA.16816.F32 R136, R24.reuse, R34, R136 ;  /* 0x000000221888723c */ /* 0x040fe20000001888 */
[----:B------:R-:W-:Y:S07]  /*6110*/  LDSM.16.M88.4 R32, [R135+0xf000] ;  /* 0x00f000008720783b */ /* 0x000fee0000000200 */
[C---:B---3--:R-:W-:Y:S08]  /*6120*/  HMMA.16816.F32 R168, R24.reuse, R28, R168 ;  /* 0x0000001c18a8723c */ /* 0x048ff000000018a8 */
[----:B------:R-:W-:Y:S01]  /*6130*/  HMMA.16816.F32 R16, R24, R30, R16 ;  /* 0x0000001e1810723c */ /* 0x000fe20000001810 */
[----:B------:R-:W2:Y:S04]  /*6140*/  LDSM.16.M88.4 R24, [R204+0x4000] ;  /* 0x00400000cc18783b */ /* 0x000ea80000000200 */
[----:B------:R-:W3:Y:S03]  /*6150*/  LDSM.16.M88.4 R28, [R135+0xf800] ;  /* 0x00f80000871c783b */ /* 0x000ee60000000200 */
[C---:B-----5:R-:W-:Y:S08]  /*6160*/  HMMA.16816.F32 R20, R164.reuse, R12, R20 ;  /* 0x0000000ca414723c */ /* 0x060ff00000001814 */
[C---:B------:R-:W-:Y:S01]  /*6170*/  HMMA.16816.F32 R152, R164.reuse, R14, R152 ;  /* 0x0000000ea498723c */ /* 0x040fe20000001898 */
[----:B------:R-:W4:Y:S07]  /*6180*/  LDSM.16.M88.4 R12, [R191+UR6+0x10000] ;  /* 0x01000006bf0c783b */ /* 0x000f2e0008000200 */
[C---:B------:R-:W-:Y:S08]  /*6190*/  HMMA.16816.F32 R16, R164.reuse, R178, R16 ;  /* 0x000000b2a410723c */ /* 0x040ff00000001810 */
[C---:B-1----:R-:W-:Y:S08]  /*61a0*/  HMMA.16816.F32 R148, R164.reuse, R8, R148 ;  /* 0x00000008a494723c */ /* 0x042ff00000001894 */
[C---:B------:R-:W-:Y:S01]  /*61b0*/  HMMA.16816.F32 R144, R164.reuse, R10, R144 ;  /* 0x0000000aa490723c */ /* 0x040fe20000001890 */
[----:B------:R-:W1:Y:S07]  /*61c0*/  LDSM.16.M88.4 R8, [R191+UR6+0x10800] ;  /* 0x01080006bf08783b */ /* 0x000e6e0008000200 */
[C---:B------:R-:W-:Y:S08]  /*61d0*/  HMMA.16816.F32 R140, R164.reuse, R4, R140 ;  /* 0x00000004a48c723c */ /* 0x040ff0000000188c */
[C---:B------:R-:W-:Y:S01]  /*61e0*/  HMMA.16816.F32 R136, R164.reuse, R6, R136 ;  /* 0x00000006a488723c */ /* 0x040fe20000001888 */
[----:B------:R-:W-:Y:S07]  /*61f0*/  LDSM.16.M88.4 R4, [R191+UR6+0x11000] ;  /* 0x01100006bf04783b */ /* 0x000fee0008000200 */
[----:B------:R-:W-:Y:S01]  /*6200*/  HMMA.16816.F32 R168, R164, R176, R168 ;  /* 0x000000b0a4a8723c */ /* 0x000fe200000018a8 */
[----:B------:R-:W5:Y:S04]  /*6210*/  LDSM.16.M88.4 R164, [R205+0x8000] ;  /* 0x00800000cda4783b */ /* 0x000f680000000200 */
[----:B------:R-:W5:Y:S03]  /*6220*/  LDSM.16.M88.4 R176, [R197+0x11800] ;  /* 0x01180000c5b0783b */ /* 0x000f660000000200 */
[C---:B--2---:R-:W-:Y:S08]  /*6230*/  HMMA.16816.F32 R20, R24.reuse, R160, R20 ;  /* 0x000000a01814723c */ /* 0x044ff00000001814 */
[C---:B---3--:R-:W-:Y:S08]  /*6240*/  HMMA.16816.F32 R16, R24.reuse, R30, R16 ;  /* 0x0000001e1810723c */ /* 0x048ff00000001810 */
[C---:B------:R-:W-:Y:S01]  /*6250*/  HMMA.16816.F32 R152, R24.reuse, R162, R152 ;  /* 0x000000a21898723c */ /* 0x040fe20000001898 */
[----:B------:R-:W-:Y:S07]  /*6260*/  LDSM.16.M88.4 R160, [R197+0x10800] ;  /* 0x01080000c5a0783b */ /* 0x000fee0000000200 */
[C---:B------:R-:W-:Y:S08]  /*6270*/  HMMA.16816.F32 R148, R24.reuse, R156, R148 ;  /* 0x0000009c1894723c */ /* 0x040ff00000001894 */
[C---:B------:R-:W-:Y:S01]  /*6280*/  HMMA.16816.F32 R144, R24.reuse, R158, R144 ;  /* 0x0000009e1890723c */ /* 0x040fe20000001890 */
[----:B------:R-:W-:Y:S07]  /*6290*/  LDSM.16.M88.4 R156, [R197+0x11000] ;  /* 0x01100000c59c783b */ /* 0x000fee0000000200 */
[C---:B------:R-:W-:Y:S08]  /*62a0*/  HMMA.16816.F32 R140, R24.reuse, R32, R140 ;  /* 0x00000020188c723c */ /* 0x040ff0000000188c */
[C---:B------:R-:W-:Y:S01]  /*62b0*/  HMMA.16816.F32 R136, R24.reuse, R34, R136 ;  /* 0x000000221888723c */ /* 0x040fe20000001888 */
[----:B------:R-:W-:Y:S07]  /*62c0*/  LDSM.16.M88.4 R32, [R203+0x8000] ;  /* 0x00800000cb20783b */ /* 0x000fee0000000200 */
[----:B------:R-:W-:Y:S01]  /*62d0*/  HMMA.16816.F32 R168, R24, R28, R168 ;  /* 0x0000001c18a8723c */ /* 0x000fe200000018a8 */
[----:B------:R-:W2:Y:S04]  /*62e0*/  LDSM.16.M88.4 R28, [R134+0x10000] ;  /* 0x01000000861c783b */ /* 0x000ea80000000200 */
[----:B------:R-:W3:Y:S03]  /*62f0*/  LDSM.16.M88.4 R24, [R134+0x11800] ;  /* 0x011800008618783b */ /* 0x000ee60000000200 */
[C---:B----4-:R-:W-:Y:S08]  /*6300*/  HMMA.16816.F32 R20, R172.reuse, R12, R20 ;  /* 0x0000000cac14723c */ /* 0x050ff00000001814 */
[C---:B------:R-:W-:Y:S08]  /*6310*/  HMMA.16816.F32 R16, R172.reuse, R194, R16 ;  /* 0x000000c2ac10723c */ /* 0x040ff00000001810 */
[C---:B------:R-:W-:Y:S01]  /*6320*/  HMMA.16816.F32 R152, R172.reuse, R14, R152 ;  /* 0x0000000eac98723c */ /* 0x040fe20000001898 */
[----:B------:R-:W-:Y:S07]  /*6330*/  LDSM.16.M88.4 R12, [R204+0x8000] ;  /* 0x00800000cc0c783b */ /* 0x000fee0000000200 */
[C---:B-1----:R-:W-:Y:S08]  /*6340*/  HMMA.16816.F32 R148, R172.reuse, R8, R148 ;  /* 0x00000008ac94723c */ /* 0x042ff00000001894 */
[----:B------:R-:W-:Y:S01]  /*6350*/  HMMA.16816.F32 R144, R172, R10, R144 ;  /* 0x0000000aac90723c */ /* 0x000fe20000001890 */
[----:B------:R-:W1:Y:S07]  /*6360*/  LDSM.16.M88.4 R8, [R135+0x10000] ;  /* 0x010000008708783b */ /* 0x000e6e0000000200 */
[----:B-----5:R-:W-:Y:S08]  /*6370*/  HMMA.16816.F32 R20, R164, R180, R20 ;  /* 0x000000b4a414723c */ /* 0x020ff00000001814 */
[C---:B------:R-:W-:Y:S08]  /*6380*/  HMMA.16816.F32 R140, R172.reuse, R4, R140 ;  /* 0x00000004ac8c723c */ /* 0x040ff0000000188c */
[----:B------:R-:W-:Y:S01]  /*6390*/  HMMA.16816.F32 R136, R172, R6, R136 ;  /* 0x00000006ac88723c */ /* 0x000fe20000001888 */
[----:B------:R-:W4:Y:S07]  /*63a0*/  LDSM.16.M88.4 R4, [R135+0x11800] ;  /* 0x011800008704783b */ /* 0x000f2e0000000200 */
[----:B------:R-:W-:Y:S08]  /*63b0*/  HMMA.16816.F32 R16, R164, R178, R16 ;  /* 0x000000b2a410723c */ /* 0x000ff00000001810 */
[----:B--2---:R-:W-:Y:S08]  /*63c0*/  HMMA.16816.F32 R20, R32, R28, R20 ;  /* 0x0000001c2014723c */ /* 0x004ff00000001814 */
[----:B------:R-:W-:Y:S01]  /*63d0*/  HMMA.16816.F32 R172, R172, R192, R168 ;  /* 0x000000c0acac723c */ /* 0x000fe200000018a8 */
[----:B------:R-:W2:Y:S07]  /*63e0*/  LDSM.16.M88.4 R168, [R134+0x10800] ;  /* 0x0108000086a8783b */ /* 0x000eae0000000200 */
[----:B------:R-:W-:Y:S08]  /*63f0*/  HMMA.16816.F32 R152, R164, R182, R152 ;  /* 0x000000b6a498723c */ /* 0x000ff00000001898 */
[----:B---3--:R-:W-:Y:S08]  /*6400*/  HMMA.16816.F32 R16, R32, R26, R16 ;  /* 0x0000001a2010723c */ /* 0x008ff00000001810 */
[----:B-1----:R-:W-:Y:S01]  /*6410*/  HMMA.16816.F32 R20, R12, R8, R20 ;  /* 0x000000080c14723c */ /* 0x002fe20000001814 */
[----:B------:R-:W-:-:S07]  /*6420*/  IMAD.SHL.U32 R8, R188, 0x2, RZ ;  /* 0x00000002bc087824 */ /* 0x000fce00078e00ff */
[----:B------:R-:W-:Y:S01]  /*6430*/  HMMA.16816.F32 R152, R32, R30, R152 ;  /* 0x0000001e2098723c */ /* 0x000fe20000001898 */
[----:B------:R-:W1:Y:S07]  /*6440*/  LDSM.16.M88.4 R28, [R135+0x10800] ;  /* 0x01080000871c783b */ /* 0x000e6e0000000200 */
[----:B------:R-:W-:Y:S08]  /*6450*/  HMMA.16816.F32 R148, R164, R160, R148 ;  /* 0x000000a0a494723c */ /* 0x000ff00000001894 */
[----:B----4-:R-:W-:Y:S01]  /*6460*/  HMMA.16816.F32 R16, R12, R6, R16 ;  /* 0x000000060c10723c */ /* 0x010fe20000001810 */
[----:B------:R-:W-:Y:S01]  /*6470*/  LOP3.LUT R7, R8, 0x6, RZ, 0xc0, !PT ;  /* 0x0000000608077812 */ /* 0x000fe200078ec0ff */
[----:B------:R-:W-:-:S04]  /*6480*/  IMAD.U32 R6, RZ, RZ, UR19 ;  /* 0x00000013ff067e24 */ /* 0x000fc8000f8e00ff */
[----:B------:R-:W-:Y:S02]  /*6490*/  IMAD R6, R6, 0x40, R7 ;  /* 0x0000004006067824 */ /* 0x000fe400078e0207 */
[C---:B------:R-:W-:Y:S02]  /*64a0*/  HMMA.16816.F32 R140, R164.reuse, R156, R140 ;  /* 0x0000009ca48c723c */ /* 0x040fe4000000188c */
[C---:B------:R-:W-:Y:S02]  /*64b0*/  VIADD R27, R6.reuse, 0xffffff80 ;  /* 0xffffff80061b7836 */ /* 0x040fe40000000000 */
[C---:B------:R-:W-:Y:S02]  /*64c0*/  VIADD R9, R6.reuse, 0xffffffb8 ;  /* 0xffffffb806097836 */ /* 0x040fe40000000000 */
[----:B------:R-:W-:Y:S01]  /*64d0*/  VIADD R161, R6, 0xffffff81 ;  /* 0xffffff8106a17836 */ /* 0x000fe20000000000 */
[----:B------:R-:W-:Y:S01]  /*64e0*/  I2FP.F32.U32 R7, R27 ;  /* 0x0000001b00077245 */ /* 0x000fe20000201000 */
[----:B------:R-:W-:Y:S01]  /*64f0*/  HMMA.16816.F32 R136, R164, R158, R136 ;  /* 0x0000009ea488723c */ /* 0x000fe20000001888 */
[----:B------:R3:W4:Y:S01]  /*6500*/  LDSM.16.M88.4 R156, [R134+0x11000] ;  /* 0x01100000869c783b */ /* 0x0007220000000200 */
[----:B------:R-:W-:-:S02]  /*6510*/  ISETP.GE.AND P5, PT, R27, R2, PT ;  /* 0x000000021b00720c */ /* 0x000fc40003fa6270 */
[C---:B------:R-:W-:Y:S01]  /*6520*/  FFMA.FTZ R20, R7.reuse, UR5, R20 ;  /* 0x0000000507147c23 */ /* 0x040fe20008010014 */
[----:B------:R-:W-:Y:S01]  /*6530*/  FFMA.FTZ R7, R7, UR5, R22 ;  /* 0x0000000507077c23 */ /* 0x000fe20008010016 */
[----:B------:R-:W-:Y:S02]  /*6540*/  ISETP.GE.AND P4, PT, R27, R0, PT ;  /* 0x000000001b00720c */ /* 0x000fe40003f86270 */
[----:B------:R-:W-:Y:S01]  /*6550*/  HMMA.16816.F32 R144, R164, R162, R144 ;  /* 0x000000a2a490723c */ /* 0x000fe20000001890 */
[----:B------:R-:W-:Y:S01]  /*6560*/  FSEL R27, R20, -INF , !P5 ;  /* 0xff800000141b7808 */ /* 0x000fe20006800000 */
[----:B------:R-:W-:Y:S01]  /*6570*/  VIADD R163, R6, 0xffffff89 ;  /* 0xffffff8906a37836 */ /* 0x000fe20000000000 */
[----:B------:R-:W-:Y:S02]  /*6580*/  FSEL R7, R7, -INF , !P4 ;  /* 0xff80000007077808 */ /* 0x000fe40006000000 */
[C---:B------:R-:W-:Y:S02]  /*6590*/  ISETP.GE.AND P5, PT, R9.reuse, R2, PT ;  /* 0x000000020900720c */ /* 0x040fe40003fa6270 */
[----:B------:R-:W-:Y:S01]  /*65a0*/  ISETP.GE.AND P4, PT, R9, R0, PT ;  /* 0x000000000900720c */ /* 0x000fe20003f86270 */
[----:B--2---:R-:W-:Y:S08]  /*65b0*/  HMMA.16816.F32 R148, R32, R168, R148 ;  /* 0x000000a82094723c */ /* 0x004ff00000001894 */
[----:B------:R-:W-:Y:S01]  /*65c0*/  HMMA.16816.F32 R152, R12, R10, R152 ;  /* 0x0000000a0c98723c */ /* 0x000fe20000001898 */
[----:B------:R-:W-:-:S05]  /*65d0*/  I2FP.F32.U32 R11, R9 ;  /* 0x00000009000b7245 */ /* 0x000fca0000201000 */
[C---:B------:R-:W-:Y:S01]  /*65e0*/  FFMA.FTZ R16, R11.reuse, UR5, R16 ;  /* 0x000000050b107c23 */ /* 0x040fe20008010010 */
[----:B------:R-:W-:Y:S01]  /*65f0*/  FFMA.FTZ R18, R11, UR5, R18 ;  /* 0x000000050b127c23 */ /* 0x000fe20008010012 */
[----:B------:R-:W-:Y:S01]  /*6600*/  HMMA.16816.F32 R144, R32, R170, R144 ;  /* 0x000000aa2090723c */ /* 0x000fe20000001890 */
[----:B------:R2:W5:Y:S01]  /*6610*/  LDSM.16.M88.4 R8, [R135+0x11000] ;  /* 0x011000008708783b */ /* 0x0005620000000200 */
[----:B------:R-:W-:-:S04]  /*6620*/  DEPBAR.LE SB0, 0x0 ;  /* 0x000080000000791a */ /* 0x000fc80000000000 */
[----:B------:R-:W-:Y:S02]  /*6630*/  FSEL R160, R16, -INF , !P5 ;  /* 0xff80000010a07808 */ /* 0x000fe40006800000 */
[----:B------:R-:W-:Y:S01]  /*6640*/  I2FP.F32.U32 R16, R161 ;  /* 0x000000a100107245 */ /* 0x000fe20000201000 */
[----:B-1----:R-:W-:Y:S01]  /*6650*/  HMMA.16816.F32 R148, R12, R28, R148 ;  /* 0x0000001c0c94723c */ /* 0x002fe20000001894 */
[----:B---3--:R-:W-:Y:S01]  /*6660*/  FSEL R134, R18, -INF , !P4 ;  /* 0xff80000012867808 */ /* 0x008fe20006000000 */
[----:B------:R-:W-:Y:S01]  /*6670*/  BAR.SYNC.DEFER_BLOCKING 0x0 ;  /* 0x0000000000007b1d */ /* 0x000fe20000010000 */
[C---:B------:R-:W-:Y:S01]  /*6680*/  ISETP.GE.AND P5, PT, R161.reuse, R2, PT ;  /* 0x00000002a100720c */ /* 0x040fe20003fa6270 */
[----:B------:R-:W-:Y:S01]  /*6690*/  FFMA.FTZ R21, R16, UR5, R21 ;  /* 0x0000000510157c23 */ /* 0x000fe20008010015 */
[----:B------:R-:W-:Y:S01]  /*66a0*/  ISETP.GE.AND P4, PT, R161, R0, PT ;  /* 0x00000000a100720c */ /* 0x000fe20003f86270 */
[----:B------:R-:W-:Y:S02]  /*66b0*/  VIADD R161, R6, 0xffffff88 ;  /* 0xffffff8806a17836 */ /* 0x000fe40000000000 */
[----:B------:R-:W-:Y:S01]  /*66c0*/  FFMA.FTZ R16, R16, UR5, R23 ;  /* 0x0000000510107c23 */ /* 0x000fe20008010017 */
[----:B----4-:R-:W-:Y:S01]  /*66d0*/  HMMA.16816.F32 R140, R32, R156, R140 ;  /* 0x0000009c208c723c */ /* 0x010fe2000000188c */
[----:B------:R-:W-:Y:S01]  /*66e0*/  FSEL R23, R21, -INF , !P5 ;  /* 0xff80000015177808 */ /* 0x000fe20006800000 */
[----:B------:R-:W-:Y:S01]  /*66f0*/  VIADD R157, R6, 0xffffff90 ;  /* 0xffffff90069d7836 */ /* 0x000fe20000000000 */
[----:B------:R-:W-:-:S02]  /*6700*/  I2FP.F32.U32 R29, R161 ;  /* 0x000000a1001d7245 */ /* 0x000fc40000201000 */
[----:B------:R-:W-:Y:S02]  /*6710*/  FSEL R21, R16, -INF , !P4 ;  /* 0xff80000010157808 */ /* 0x000fe40006000000 */
[----:B------:R-:W-:Y:S01]  /*6720*/  I2FP.F32.U32 R16, R163 ;  /* 0x000000a300107245 */ /* 0x000fe20000201000 */
[----:B--2---:R-:W-:Y:S01]  /*6730*/  FFMA.FTZ R135, R29, UR5, R152 ;  /* 0x000000051d877c23 */ /* 0x004fe20008010098 */
[----:B------:R-:W-:Y:S01]  /*6740*/  ISETP.GE.AND P5, PT, R161, R2, PT ;  /* 0x00000002a100720c */ /* 0x000fe20003fa6270 */
[----:B------:R-:W-:Y:S01]  /*6750*/  FFMA.FTZ R29, R29, UR5, R154 ;  /* 0x000000051d1d7c23 */ /* 0x000fe2000801009a */
[----:B------:R-:W-:Y:S01]  /*6760*/  ISETP.GE.AND P4, PT, R161, R0, PT ;  /* 0x00000000a100720c */ /* 0x000fe20003f86270 */
[C---:B------:R-:W-:Y:S01]  /*6770*/  FFMA.FTZ R153, R16.reuse, UR5, R153 ;  /* 0x0000000510997c23 */ /* 0x040fe20008010099 */
[----:B------:R-:W-:Y:S01]  /*6780*/  FSEL R135, R135, -INF , !P5 ;  /* 0xff80000087877808 */ /* 0x000fe20006800000 */
[----:B------:R-:W-:Y:S01]  /*6790*/  HMMA.16816.F32 R144, R12, R30, R144 ;  /* 0x0000001e0c90723c */ /* 0x000fe20000001890 */
[----:B------:R-:W-:Y:S01]  /*67a0*/  ISETP.GE.AND P5, PT, R163, R2, PT ;  /* 0x00000002a300720c */ /* 0x000fe20003fa6270 */
[----:B------:R-:W-:Y:S01]  /*67b0*/  FFMA.FTZ R155, R16, UR5, R155 ;  /* 0x00000005109b7c23 */ /* 0x000fe2000801009b */
[----:B------:R-:W-:-:S02]  /*67c0*/  FSEL R29, R29, -INF , !P4 ;  /* 0xff8000001d1d7808 */ /* 0x000fc40006000000 */
[----:B------:R-:W-:Y:S02]  /*67d0*/  I2FP.F32.U32 R161, R157 ;  /* 0x0000009d00a17245 */ /* 0x000fe40000201000 */
[----:B------:R-:W-:Y:S01]  /*67e0*/  ISETP.GE.AND P4, PT, R163, R0, PT ;  /* 0x00000000a300720c */ /* 0x000fe20003f86270 */
[----:B------:R-:W-:Y:S01]  /*67f0*/  HMMA.16816.F32 R172, R164, R176, R172 ;  /* 0x000000b0a4ac723c */ /* 0x000fe200000018ac */
[----:B------:R-:W-:Y:S01]  /*6800*/  FSEL R169, R153, -INF , !P5 ;  /* 0xff80000099a97808 */ /* 0x000fe20006800000 */
[C---:B------:R-:W-:Y:S01]  /*6810*/  VIADD R153, R6.reuse, 0xffffff91 ;  /* 0xffffff9106997836 */ /* 0x040fe20000000000 */
[----:B------:R-:W-:Y:S01]  /*6820*/  FSEL R31, R155, -INF , !P4 ;  /* 0xff8000009b1f7808 */ /* 0x000fe20006000000 */
[C---:B------:R-:W-:Y:S01]  /*6830*/  FFMA.FTZ R148, R161.reuse, UR5, R148 ;  /* 0x00000005a1947c23 */ /* 0x040fe20008010094 */
[----:B------:R-:W-:Y:S01]  /*6840*/  FFMA.FTZ R150, R161, UR5, R150 ;  /* 0x00000005a1967c23 */ /* 0x000fe20008010096 */
[C---:B------:R-:W-:Y:S01]  /*6850*/  ISETP.GE.AND P5, PT, R157.reuse, R2, PT ;  /* 0x000000029d00720c */ /* 0x040fe20003fa6270 */
[----:B------:R-:W-:Y:S01]  /*6860*/  VIADD R155, R6, 0xffffff98 ;  /* 0xffffff98069b7836 */ /* 0x000fe20000000000 */
[----:B------:R-:W-:Y:S01]  /*6870*/  ISETP.GE.AND P4, PT, R157, R0, PT ;  /* 0x000000009d00720c */ /* 0x000fe20003f86270 */
[----:B------:R-:W-:Y:S01]  /*6880*/  HMMA.16816.F32 R136, R32, R158, R136 ;  /* 0x0000009e2088723c */ /* 0x000fe20000001888 */
[----:B------:R-:W-:-:S02]  /*6890*/  I2FP.F32.U32 R16, R153 ;  /* 0x0000009900107245 */ /* 0x000fc40000201000 */
[----:B------:R-:W-:Y:S02]  /*68a0*/  FSEL R177, R148, -INF , !P5 ;  /* 0xff80000094b17808 */ /* 0x000fe40006800000 */
[----:B------:R-:W-:Y:S01]  /*68b0*/  FSEL R181, R150, -INF , !P4 ;  /* 0xff80000096b57808 */ /* 0x000fe20006000000 */
[C---:B------:R-:W-:Y:S01]  /*68c0*/  FFMA.FTZ R149, R16.reuse, UR5, R149 ;  /* 0x0000000510957c23 */ /* 0x040fe20008010095 */
[C---:B------:R-:W-:Y:S01]  /*68d0*/  ISETP.GE.AND P5, PT, R153.reuse, R2, PT ;  /* 0x000000029900720c */ /* 0x040fe20003fa6270 */
[----:B------:R-:W-:Y:S01]  /*68e0*/  FFMA.FTZ R151, R16, UR5, R151 ;  /* 0x0000000510977c23 */ /* 0x000fe20008010097 */
[----:B------:R-:W-:Y:S01]  /*68f0*/  ISETP.GE.AND P4, PT, R153, R0, PT ;  /* 0x000000009900720c */ /* 0x000fe20003f86270 */
[----:B-----5:R-:W-:Y:S01]  /*6900*/  HMMA.16816.F32 R140, R12, R8, R140 ;  /* 0x000000080c8c723c */ /* 0x020fe2000000188c */
[----:B------:R-:W-:Y:S01]  /*6910*/  I2FP.F32.U32 R153, R155 ;  /* 0x0000009b00997245 */ /* 0x000fe20000201000 */
[----:B------:R-:W-:Y:S01]  /*6920*/  VIADD R9, R6, 0xffffff99 ;  /* 0xffffff9906097836 */ /* 0x000fe20000000000 */
[----:B------:R-:W-:-:S02]  /*6930*/  FSEL R179, R149, -INF , !P5 ;  /* 0xff80000095b37808 */ /* 0x000fc40006800000 */
[----:B------:R-:W-:Y:S01]  /*6940*/  FSEL R203, R151, -INF , !P4 ;  /* 0xff80000097cb7808 */ /* 0x000fe20006000000 */
[C---:B------:R-:W-:Y:S01]  /*6950*/  FFMA.FTZ R144, R153.reuse, UR5, R144 ;  /* 0x0000000599907c23 */ /* 0x040fe20008010090 */
[----:B------:R-:W-:Y:S01]  /*6960*/  FFMA.FTZ R146, R153, UR5, R146 ;  /* 0x0000000599927c23 */ /* 0x000fe20008010092 */
[C---:B------:R-:W-:Y:S01]  /*6970*/  ISETP.GE.AND P5, PT, R155.reuse, R2, PT ;  /* 0x000000029b00720c */ /* 0x040fe20003fa6270 */
[----:B------:R-:W-:Y:S01]  /*6980*/  HMMA.16816.F32 R172, R32, R24, R172 ;  /* 0x0000001820ac723c */ /* 0x000fe200000018ac */
[----:B------:R-:W-:Y:S02]  /*6990*/  ISETP.GE.AND P4, PT, R155, R0, PT ;  /* 0x000000009b00720c */ /* 0x000fe40003f86270 */
[----:B------:R-:W-:Y:S02]  /*69a0*/  FSEL R215, R144, -INF , !P5 ;  /* 0xff80000090d77808 */ /* 0x000fe40006800000 */
[----:B------:R-:W-:Y:S02]  /*69b0*/  FSEL R183, R146, -INF , !P4 ;  /* 0xff80000092b77808 */ /* 0x000fe40006000000 */
[----:B------:R-:W-:Y:S01]  /*69c0*/  I2FP.F32.U32 R8, R9 ;  /* 0x0000000900087245 */ /* 0x000fe20000201000 */
[----:B------:R-:W-:Y:S01]  /*69d0*/  HMMA.16816.F32 R136, R12, R10, R136 ;  /* 0x0000000a0c88723c */ /* 0x000fe20000001888 */
[C---:B------:R-:W-:Y:S01]  /*69e0*/  ISETP.GE.AND P5, PT, R9.reuse, R2, PT ;  /* 0x000000020900720c */ /* 0x040fe20003fa6270 */
[C---:B------:R-:W-:Y:S01]  /*69f0*/  VIADD R11, R6.reuse, 0xffffffa1 ;  /* 0xffffffa1060b7836 */ /* 0x040fe20000000000 */
[----:B------:R-:W-:Y:S01]  /*6a00*/  ISETP.GE.AND P4, PT, R9, R0, PT ;  /* 0x000000000900720c */ /* 0x000fe20003f86270 */
[----:B------:R-:W-:-:S02]  /*6a10*/  VIADD R9, R6, 0xffffffa0 ;  /* 0xffffffa006097836 */ /* 0x000fc40000000000 */
[C---:B------:R-:W-:Y:S01]  /*6a20*/  FFMA.FTZ R145, R8.reuse, UR5, R145 ;  /* 0x0000000508917c23 */ /* 0x040fe20008010091 */
[----:B------:R-:W-:Y:S01]  /*6a30*/  FFMA.FTZ R147, R8, UR5, R147 ;  /* 0x0000000508937c23 */ /* 0x000fe20008010093 */
[----:B------:R-:W-:Y:S02]  /*6a40*/  I2FP.F32.U32 R8, R11 ;  /* 0x0000000b00087245 */ /* 0x000fe40000201000 */
[----:B------:R-:W-:Y:S02]  /*6a50*/  I2FP.F32.U32 R25, R9 ;  /* 0x0000000900197245 */ /* 0x000fe40000201000 */
[----:B------:R-:W-:Y:S01]  /*6a60*/  FSEL R213, R145, -INF , !P5 ;  /* 0xff80000091d57808 */ /* 0x000fe20006800000 */
[C---:B------:R-:W-:Y:S01]  /*6a70*/  FFMA.FTZ R141, R8.reuse, UR5, R141 ;  /* 0x00000005088d7c23 */ /* 0x040fe2000801008d */
[----:B------:R-:W-:Y:S01]  /*6a80*/  FSEL R205, R147, -INF , !P4 ;  /* 0xff80000093cd7808 */ /* 0x000fe20006000000 */
[C---:B------:R-:W-:Y:S01]  /*6a90*/  FFMA.FTZ R140, R25.reuse, UR5, R140 ;  /* 0x00000005198c7c23 */ /* 0x040fe2000801008c */
[----:B------:R-:W-:Y:S01]  /*6aa0*/  FFMA.FTZ R142, R25, UR5, R142 ;  /* 0x00000005198e7c23 */ /* 0x000fe2000801008e */
[C---:B------:R-:W-:Y:S01]  /*6ab0*/  ISETP.GE.AND P5, PT, R9.reuse, R2, PT ;  /* 0x000000020900720c */ /* 0x040fe20003fa6270 */
[----:B------:R-:W-:Y:S01]  /*6ac0*/  FFMA.FTZ R143, R8, UR5, R143 ;  /* 0x00000005088f7c23 */ /* 0x000fe2000801008f */
[----:B------:R-:W-:Y:S01]  /*6ad0*/  ISETP.GE.AND P4, PT, R9, R0, PT ;  /* 0x000000000900720c */ /* 0x000fe20003f86270 */
[----:B------:R-:W-:Y:S01]  /*6ae0*/  VIADD R9, R6, 0xffffffa8 ;  /* 0xffffffa806097836 */ /* 0x000fe20000000000 */
[----:B------:R-:W-:Y:S01]  /*6af0*/  FSEL R195, R140, -INF , !P5 ;  /* 0xff8000008cc37808 */ /* 0x000fe20006800000 */
[----:B------:R-:W-:Y:S01]  /*6b00*/  HMMA.16816.F32 R172, R12, R4, R172 ;  /* 0x000000040cac723c */ /* 0x000fe200000018ac */
[----:B------:R-:W-:Y:S01]  /*6b10*/  FSEL R151, R142, -INF , !P4 ;  /* 0xff8000008e977808 */ /* 0x000fe20006000000 */
[----:B------:R-:W-:Y:S01]  /*6b20*/  VIADD R5, R6, 0xffffffb0 ;  /* 0xffffffb006057836 */ /* 0x000fe20000000000 */
[----:B------:R-:W-:-:S02]  /*6b30*/  ISETP.GE.AND P5, PT, R11, R2, PT ;  /* 0x000000020b00720c */ /* 0x000fc40003fa6270 */
[----:B------:R-:W-:Y:S02]  /*6b40*/  ISETP.GE.AND P4, PT, R11, R0, PT ;  /* 0x000000000b00720c */ /* 0x000fe40003f86270 */
[----:B------:R-:W-:Y:S02]  /*6b50*/  FSEL R165, R141, -INF , !P5 ;  /* 0xff8000008da57808 */ /* 0x000fe40006800000 */
[----:B------:R-:W-:Y:S02]  /*6b60*/  FSEL R149, R143, -INF , !P4 ;  /* 0xff8000008f957808 */ /* 0x000fe40006000000 */
[C---:B------:R-:W-:Y:S02]  /*6b70*/  ISETP.GE.AND P5, PT, R9.reuse, R2, PT ;  /* 0x000000020900720c */ /* 0x040fe40003fa6270 */
[----:B------:R-:W-:Y:S02]  /*6b80*/  I2FP.F32.U32 R11, R9 ;  /* 0x00000009000b7245 */ /* 0x000fe40000201000 */
[----:B------:R-:W-:Y:S01]  /*6b90*/  ISETP.GE.AND P4, PT, R9, R0, PT ;  /* 0x000000000900720c */ /* 0x000fe20003f86270 */
[----:B------:R-:W-:-:S02]  /*6ba0*/  VIADD R9, R6, 0xffffffa9 ;  /* 0xffffffa906097836 */ /* 0x000fc40000000000 */
[C---:B------:R-:W-:Y:S01]  /*6bb0*/  FFMA.FTZ R136, R11.reuse, UR5, R136 ;  /* 0x000000050b887c23 */ /* 0x040fe20008010088 */
[----:B------:R-:W-:Y:S01]  /*6bc0*/  FFMA.FTZ R138, R11, UR5, R138 ;  /* 0x000000050b8a7c23 */ /* 0x000fe2000801008a */
        /* <DEDUP_REMOVED lines=9> */
[----:B------:R-:W-:Y:S01]  /*6c60*/  VIADD R9, R6, 0xffffffb1 ;  /* 0xffffffb106097836 */ /* 0x000fe20000000000 */
[----:B------:R-:W-:Y:S01]  /*6c70*/  FSEL R167, R137, -INF , !P5 ;  /* 0xff80000089a77808 */ /* 0x000fe20006800000 */
[----:B------:R-:W-:Y:S01]  /*6c80*/  FFMA.FTZ R157, R11, UR5, R174 ;  /* 0x000000050b9d7c23 */ /* 0x000fe200080100ae */
[----:B------:R-:W-:-:S02]  /*6c90*/  FSEL R145, R139, -INF , !P4 ;  /* 0xff8000008b917808 */ /* 0x000fc40006000000 */
[C---:B------:R-:W-:Y:S02]  /*6ca0*/  ISETP.GE.AND P5, PT, R5.reuse, R2, PT ;  /* 0x000000020500720c */ /* 0x040fe40003fa6270 */
[----:B------:R-:W-:Y:S02]  /*6cb0*/  I2FP.F32.U32 R4, R9 ;  /* 0x0000000900047245 */ /* 0x000fe40000201000 */
[----:B------:R-:W-:Y:S01]  /*6cc0*/  ISETP.GE.AND P4, PT, R5, R0, PT ;  /* 0x000000000500720c */ /* 0x000fe20003f86270 */
[----:B------:R-:W-:Y:S01]  /*6cd0*/  VIADD R5, R6, 0xffffffb9 ;  /* 0xffffffb906057836 */ /* 0x000fe20000000000 */
[----:B------:R-:W-:Y:S01]  /*6ce0*/  FSEL R163, R163, -INF , !P5 ;  /* 0xff800000a3a37808 */ /* 0x000fe20006800000 */
[C---:B------:R-:W-:Y:S01]  /*6cf0*/  FFMA.FTZ R161, R4.reuse, UR5, R173 ;  /* 0x0000000504a17c23 */ /* 0x040fe200080100ad */
[----:B------:R-:W-:Y:S01]  /*6d00*/  FFMA.FTZ R155, R4, UR5, R175 ;  /* 0x00000005049b7c23 */ /* 0x000fe200080100af */
[----:B------:R-:W-:Y:S02]  /*6d10*/  FSEL R157, R157, -INF , !P4 ;  /* 0xff8000009d9d7808 */ /* 0x000fe40006000000 */
[----:B------:R-:W-:-:S02]  /*6d20*/  I2FP.F32.U32 R4, R5 ;  /* 0x0000000500047245 */ /* 0x000fc40000201000 */
[C---:B------:R-:W-:Y:S02]  /*6d30*/  ISETP.GE.AND P5, PT, R9.reuse, R2, PT ;  /* 0x000000020900720c */ /* 0x040fe40003fa6270 */
[----:B------:R-:W-:Y:S01]  /*6d40*/  ISETP.GE.AND P4, PT, R9, R0, PT ;  /* 0x000000000900720c */ /* 0x000fe20003f86270 */
[C---:B------:R-:W-:Y:S01]  /*6d50*/  FFMA.FTZ R17, R4.reuse, UR5, R17 ;  /* 0x0000000504117c23 */ /* 0x040fe20008010011 */
[----:B------:R-:W-:Y:S01]  /*6d60*/  FSEL R161, R161, -INF , !P5 ;  /* 0xff800000a1a17808 */ /* 0x000fe20006800000 */
[----:B------:R-:W-:Y:S01]  /*6d70*/  FFMA.FTZ R19, R4, UR5, R19 ;  /* 0x0000000504137c23 */ /* 0x000fe20008010013 */
[----:B------:R-:W-:Y:S02]  /*6d80*/  FSEL R155, R155, -INF , !P4 ;  /* 0xff8000009b9b7808 */ /* 0x000fe40006000000 */
[C---:B------:R-:W-:Y:S02]  /*6d90*/  ISETP.GE.AND P5, PT, R5.reuse, R2, PT ;  /* 0x000000020500720c */ /* 0x040fe40003fa6270 */
[----:B------:R-:W-:-:S02]  /*6da0*/  ISETP.GE.AND P4, PT, R5, R0, PT ;  /* 0x000000000500720c */ /* 0x000fc40003f86270 */
        /* <DEDUP_REMOVED lines=51> */
.L_x_277:
[----:B------:R2:W-:Y:S02]  /*70e0*/  STS.128 [R202+0x11000], RZ ;  /* 0x011000ffca007388 */ /* 0x0005e40000000c00 */
.L_x_278:
[----:B------:R-:W-:Y:S05]  /*70f0*/  BSYNC.RECONVERGENT B0 ;  /* 0x0000000000007941 */ /* 0x000fea0003800200 */
.L_x_276:
[----:B------:R-:W0:Y:S02]  /*7100*/  LDGDEPBAR ;  /* 0x00000000000079af */ /* 0x000e240000000000 */
.L_x_275:
[----:B------:R-:W-:Y:S01]  /*7110*/  FMNMX3.FTZ R4, R132, R27, R23, !PT ;  /* 0x0000001b84047276 */ /* 0x000fe20007810017 */
[----:B------:R-:W4:Y:S01]  /*7120*/  LDCU UR4, c[0x0][0x45c] ;  /* 0x00008b80ff0477ac */ /* 0x000f220008000800 */
[----:B------:R-:W-:Y:S01]  /*7130*/  FMNMX3.FTZ R6, R3, R7, R21, !PT ;  /* 0x0000000703067276 */ /* 0x000fe20007810015 */
[----:B-1----:R-:W-:Y:S01]  /*7140*/  LDSM.16.MT88.4 R12, [R184+0x12000] ;  /* 0x01200000b80c783b */ /* 0x002fe20000004200 */
[----:B------:R-:W-:Y:S02]  /*7150*/  FMNMX3.FTZ R4, R4, R135, R169, !PT ;  /* 0x0000008704047276 */ /* 0x000fe400078100a9 */
[----:B------:R-:W-:Y:S01]  /*7160*/  FMNMX3.FTZ R6, R6, R29, R31, !PT ;  /* 0x0000001d06067276 */ /* 0x000fe2000781001f */
[----:B------:R-:W-:Y:S01]  /*7170*/  LDSM.16.MT88.4 R140, [R184+0x12800] ;  /* 0x01280000b88c783b */ /* 0x000fe20000004200 */
        /* <DEDUP_REMOVED lines=16> */
[----:B------:R-:W5:Y:S01]  /*7280*/  SHFL.BFLY PT, R5, R6, 0x2, 0x1f ;  /* 0x0c401f0006057f89 */ /* 0x000f6200000e0000 */
[----:B------:R-:W-:Y:S02]  /*7290*/  IADD3 R175, PT, PT, R184, 0x12040, RZ ;  /* 0x00012040b8af7810 */ /* 0x000fe40007ffe0ff */
[----:B------:R-:W-:Y:S01]  /*72a0*/  @P0 IADD3 R175, PT, PT, R16, -0x40, RZ ;  /* 0xffffffc010af0810 */ /* 0x000fe20007ffe0ff */
[----:B------:R-:W-:Y:S03]  /*72b0*/  LDSM.16.MT88.4 R136, [R154+0x12800] ;  /* 0x012800009a88783b */ /* 0x000fe60000004200 */
[----:B------:R-:W-:Y:S02]  /*72c0*/  IADD3 R144, PT, PT, R144, R175, RZ ;  /* 0x000000af90907210 */ /* 0x000fe40007ffe0ff */
[----:B-1----:R-:W-:-:S02]  /*72d0*/  FMNMX.FTZ R4, R9, R4, !PT ;  /* 0x0000000409047209 */ /* 0x002fc40007810000 */
[----:B-----5:R-:W-:-:S03]  /*72e0*/  FMNMX.FTZ R5, R6, R5, !PT ;  /* 0x0000000506057209 */ /* 0x020fc60007810000 */
[----:B------:R-:W1:Y:S04]  /*72f0*/  SHFL.BFLY PT, R193, R4, 0x1, 0x1f ;  /* 0x0c201f0004c17f89 */ /* 0x000e6800000e0000 */
[----:B------:R-:W5:Y:S01]  /*7300*/  SHFL.BFLY PT, R192, R5, 0x1, 0x1f ;  /* 0x0c201f0005c07f89 */ /* 0x000f6200000e0000 */
[----:B-1----:R-:W-:Y:S02]  /*7310*/  FMNMX.FTZ R193, R4, R193, !PT ;  /* 0x000000c104c17209 */ /* 0x002fe40007810000 */
[----:B-----5:R-:W-:-:S03]  /*7320*/  FMNMX.FTZ R192, R5, R192, !PT ;  /* 0x000000c005c07209 */ /* 0x020fc60007810000 */
[C---:B----4-:R-:W-:Y:S01]  /*7330*/  FMUL.FTZ R156, R193.reuse, UR4 ;  /* 0x00000004c19c7c20 */ /* 0x050fe20008410000 */
[C---:B------:R-:W-:Y:S02]  /*7340*/  FSETP.NEU.FTZ.AND P5, PT, R193.reuse, -INF , PT ;  /* 0xff800000c100780b */ /* 0x040fe40003fbd000 */
[C---:B------:R-:W-:Y:S01]  /*7350*/  FSETP.NEU.FTZ.AND P4, PT, R192.reuse, -INF , PT ;  /* 0xff800000c000780b */ /* 0x040fe20003f9d000 */
[----:B------:R-:W-:Y:S01]  /*7360*/  FMUL.FTZ R152, R192, UR4 ;  /* 0x00000004c0987c20 */ /* 0x000fe20008410000 */
[----:B------:R-:W-:Y:S02]  /*7370*/  FSEL R156, R156, RZ, P5 ;  /* 0x000000ff9c9c7208 */ /* 0x000fe40002800000 */
[----:B------:R-:W-:Y:S02]  /*7380*/  FSEL R5, R193, RZ, P5 ;  /* 0x000000ffc1057208 */ /* 0x000fe40002800000 */
[----:B------:R-:W-:Y:S01]  /*7390*/  FSEL R152, R152, RZ, P4 ;  /* 0x000000ff98987208 */ /* 0x000fe20002000000 */
[--C-:B------:R-:W-:Y:S01]  /*73a0*/  FFMA.FTZ R171, R23, UR4, -R156.reuse ;  /* 0x0000000417ab7c23 */ /* 0x100fe2000801089c */
[----:B------:R-:W-:Y:S01]  /*73b0*/  FSEL R6, R192, RZ, P4 ;  /* 0x000000ffc0067208 */ /* 0x000fe20002000000 */
[----:B------:R-:W-:Y:S01]  /*73c0*/  FADD.FTZ R4, R132, -R5 ;  /* 0x8000000584047221 */ /* 0x000fe20000010000 */
[----:B------:R-:W-:Y:S01]  /*73d0*/  FFMA.FTZ R170, R135, UR4, -R156 ;  /* 0x0000000487aa7c23 */ /* 0x000fe2000801089c */
[----:B------:R-:W-:Y:S01]  /*73e0*/  FFMA.FTZ R168, R21, UR4, -R152 ;  /* 0x0000000415a87c23 */ /* 0x000fe20008010898 */
[----:B------:R-:W-:Y:S01]  /*73f0*/  FFMA.FTZ R174, R27, UR4, -R156 ;  /* 0x000000041bae7c23 */ /* 0x000fe2000801089c */
[----:B------:R-:W1:Y:S01]  /*7400*/  LDSM.16.MT88.4 R20, [R154+0x12000] ;  /* 0x012000009a14783b */ /* 0x000e620000004200 */
[----:B------:R-:W-:Y:S01]  /*7410*/  FADD.FTZ R3, R3, -R6 ;  /* 0x8000000603037221 */ /* 0x000fe20000010000 */
[----:B------:R-:W-:Y:S01]  /*7420*/  FFMA.FTZ R169, R169, UR4, -R156 ;  /* 0x00000004a9a97c23 */ /* 0x000fe2000801089c */
[--C-:B------:R-:W-:Y:S01]  /*7430*/  FFMA.FTZ R172, R7, UR4, -R152.reuse ;  /* 0x0000000407ac7c23 */ /* 0x100fe20008010898 */
[--C-:B------:R-:W-:Y:S01]  /*7440*/  FFMA.FTZ R135, R29, UR4, -R152.reuse ;  /* 0x000000041d877c23 */ /* 0x100fe20008010898 */
[----:B------:R-:W-:Y:S01]  /*7450*/  FFMA.FTZ R132, R31, UR4, -R152 ;  /* 0x000000041f847c23 */ /* 0x000fe20008010898 */
[----:B------:R-:W-:Y:S01]  /*7460*/  FMUL.FTZ R173, R4, UR4 ;  /* 0x0000000404ad7c20 */ /* 0x000fe20008410000 */
[----:B------:R-:W-:Y:S01]  /*7470*/  FMUL.FTZ R3, R3, UR4 ;  /* 0x0000000403037c20 */ /* 0x000fe20008410000 */
[----:B------:R-:W-:Y:S01]  /*7480*/  MUFU.EX2 R174, R174 ;  /* 0x000000ae00ae7308 */ /* 0x000fe20000000800 */
[----:B------:R-:W4:Y:S01]  /*7490*/  LDSM.16.MT88.4 R28, [R175] ;  /* 0x00000000af1c783b */ /* 0x000f220000004200 */
[----:B------:R-:W-:Y:S01]  /*74a0*/  FFMA.FTZ R176, R179, UR4, -R156 ;  /* 0x00000004b3b07c23 */ /* 0x000fe2000801089c */
[--C-:B------:R-:W-:Y:S01]  /*74b0*/  FFMA.FTZ R180, R181, UR4, -R152.reuse ;  /* 0x00000004b5b47c23 */ /* 0x100fe20008010898 */
[----:B------:R-:W-:Y:S01]  /*74c0*/  FFMA.FTZ R182, R183, UR4, -R152 ;  /* 0x00000004b7b67c23 */ /* 0x000fe20008010898 */
[--C-:B------:R-:W-:Y:S01]  /*74d0*/  FFMA.FTZ R177, R177, UR4, -R156.reuse ;  /* 0x00000004b1b17c23 */ /* 0x100fe2000801089c */
[--C-:B------:R-:W-:Y:S01]  /*74e0*/  FFMA.FTZ R178, R215, UR4, -R156.reuse ;  /* 0x00000004d7b27c23 */ /* 0x100fe2000801089c */
[----:B------:R-:W-:Y:S01]  /*74f0*/  FFMA.FTZ R179, R213, UR4, -R156 ;  /* 0x00000004d5b37c23 */ /* 0x000fe2000801089c */
[----:B------:R-:W5:Y:S01]  /*7500*/  MUFU.EX2 R171, R171 ;  /* 0x000000ab00ab7308 */ /* 0x000f620000000800 */
[--C-:B------:R-:W-:Y:S01]  /*7510*/  FFMA.FTZ R181, R203, UR4, -R152.reuse ;  /* 0x00000004cbb57c23 */ /* 0x100fe20008010898 */
[----:B------:R-:W-:Y:S01]  /*7520*/  FFMA.FTZ R183, R205, UR4, -R152 ;  /* 0x00000004cdb77c23 */ /* 0x000fe20008010898 */
[--C-:B------:R-:W-:Y:S01]  /*7530*/  FFMA.FTZ R194, R195, UR4, -R156.reuse ;  /* 0x00000004c3c27c23 */ /* 0x100fe2000801089c */
[--C-:B------:R-:W-:Y:S01]  /*7540*/  FFMA.FTZ R195, R165, UR4, -R156.reuse ;  /* 0x00000004a5c37c23 */ /* 0x100fe2000801089c */
[--C-:B------:R-:W-:Y:S01]  /*7550*/  FFMA.FTZ R197, R197, UR4, -R156.reuse ;  /* 0x00000004c5c57c23 */ /* 0x100fe2000801089c */
[----:B------:R-:W-:Y:S01]  /*7560*/  FFMA.FTZ R204, R167, UR4, -R156 ;  /* 0x00000004a7cc7c23 */ /* 0x000fe2000801089c */
[--C-:B------:R-:W-:Y:S01]  /*7570*/  FFMA.FTZ R203, R151, UR4, -R152.reuse ;  /* 0x0000000497cb7c23 */ /* 0x100fe20008010898 */
[----:B------:R-:W-:Y:S01]  /*7580*/  MUFU.EX2 R170, R170 ;  /* 0x000000aa00aa7308 */ /* 0x000fe20000000800 */
[--C-:B------:R-:W-:Y:S01]  /*7590*/  FFMA.FTZ R210, R149, UR4, -R152.reuse ;  /* 0x0000000495d27c23 */ /* 0x100fe20008010898 */
[--C-:B------:R-:W-:Y:S01]  /*75a0*/  FFMA.FTZ R205, R147, UR4, -R152.reuse ;  /* 0x0000000493cd7c23 */ /* 0x100fe20008010898 */
[----:B------:R-:W-:Y:S01]  /*75b0*/  FFMA.FTZ R212, R145, UR4, -R152 ;  /* 0x0000000491d47c23 */ /* 0x000fe20008010898 */
[----:B------:R-:W-:Y:S01]  /*75c0*/  LDSM.16.MT88.4 R164, [R175+0x1800] ;  /* 0x00180000afa4783b */ /* 0x000fe20000004200 */
[--C-:B------:R-:W-:Y:S01]  /*75d0*/  FFMA.FTZ R214, R163, UR4, -R156.reuse ;  /* 0x00000004a3d67c23 */ /* 0x100fe2000801089c */
[--C-:B------:R-:W-:Y:S01]  /*75e0*/  FFMA.FTZ R215, R161, UR4, -R156.reuse ;  /* 0x00000004a1d77c23 */ /* 0x100fe2000801089c */
[--C-:B------:R-:W-:Y:S01]  /*75f0*/  FFMA.FTZ R216, R160, UR4, -R156.reuse ;  /* 0x00000004a0d87c23 */ /* 0x100fe2000801089c */
[----:B------:R-:W3:Y:S01]  /*7600*/  MUFU.EX2 R169, R169 ;  /* 0x000000a900a97308 */ /* 0x000ee20000000800 */
[----:B-----5:R-:W-:Y:S01]  /*7610*/  F2FP.F16.F32.PACK_AB R4, R171, R174 ;  /* 0x000000aeab04723e */ /* 0x020fe200000000ff */
[----:B------:R-:W-:Y:S01]  /*7620*/  FFMA.FTZ R217, R159, UR4, -R156 ;  /* 0x000000049fd97c23 */ /* 0x000fe2000801089c */
[--C-:B------:R-:W-:Y:S01]  /*7630*/  FFMA.FTZ R218, R157, UR4, -R152.reuse ;  /* 0x000000049dda7c23 */ /* 0x100fe20008010898 */
[--C-:B------:R-:W-:Y:S01]  /*7640*/  FFMA.FTZ R219, R155, UR4, -R152.reuse ;  /* 0x000000049bdb7c23 */ /* 0x100fe20008010898 */
[--C-:B------:R-:W-:Y:S01]  /*7650*/  FFMA.FTZ R134, R134, UR4, -R152.reuse ;  /* 0x0000000486867c23 */ /* 0x100fe20008010898 */
[----:B------:R-:W-:Y:S01]  /*7660*/  FFMA.FTZ R221, R153, UR4, -R152 ;  /* 0x0000000499dd7c23 */ /* 0x000fe20008010898 */
[----:B------:R-:W-:Y:S01]  /*7670*/  LDSM.16.MT88.4 R156, [R175+0x5800] ;  /* 0x00580000af9c783b */ /* 0x000fe20000004200 */
[----:B------:R-:W-:Y:S03]  /*7680*/  MUFU.EX2 R172, R172 ;  /* 0x000000ac00ac7308 */ /* 0x000fe60000000800 */
[----:B------:R-:W-:Y:S05]  /*7690*/  LDSM.16.MT88.4 R160, [R184+0x13800] ;  /* 0x01380000b8a0783b */ /* 0x000fea0000004200 */
[----:B------:R-:W5:Y:S01]  /*76a0*/  MUFU.EX2 R168, R168 ;  /* 0x000000a800a87308 */ /* 0x000f620000000800 */
[----:B---3--:R-:W-:-:S07]  /*76b0*/  F2FP.F16.F32.PACK_AB R6, R169, R170 ;  /* 0x000000aaa906723e */ /* 0x008fce00000000ff */
[----:B------:R-:W-:Y:S08]  /*76c0*/  MUFU.EX2 R135, R135 ;  /* 0x0000008700877308 */ /* 0x000ff00000000800 */
[----:B------:R-:W3:Y:S01]  /*76d0*/  MUFU.EX2 R132, R132 ;  /* 0x0000008400847308 */ /* 0x000ee20000000800 */
[----:B-----5:R-:W-:-:S07]  /*76e0*/  F2FP.F16.F32.PACK_AB R5, R168, R172 ;  /* 0x000000aca805723e */ /* 0x020fce00000000ff */
[----:B------:R-:W5:Y:S08]  /*76f0*/  MUFU.EX2 R173, R173 ;  /* 0x000000ad00ad7308 */ /* 0x000f700000000800 */
[----:B------:R-:W2:Y:S01]  /*7700*/  MUFU.EX2 R3, R3 ;  /* 0x0000000300037308 */ /* 0x000ea20000000800 */
[----:B---3--:R-:W-:-:S07]  /*7710*/  F2FP.F16.F32.PACK_AB R7, R132, R135 ;  /* 0x000000878407723e */ /* 0x008fce00000000ff */
[----:B------:R-:W-:Y:S01]  /*7720*/  MUFU.EX2 R177, R177 ;  /* 0x000000b100b17308 */ /* 0x000fe20000000800 */
[-C--:B-----5:R-:W-:Y:S01]  /*7730*/  FMUL.FTZ R16, R36, R173.reuse ;  /* 0x000000ad24107220 */ /* 0x0a0fe20000410000 */
[-C--:B------:R-:W-:Y:S01]  /*7740*/  FMUL.FTZ R17, R37, R173.reuse ;  /* 0x000000ad25117220 */ /* 0x080fe20000410000 */
[-C--:B------:R-:W-:Y:S01]  /*7750*/  FMUL.FTZ R40, R40, R173.reuse ;  /* 0x000000ad28287220 */ /* 0x080fe20000410000 */
[-C--:B------:R-:W-:Y:S01]  /*7760*/  FMUL.FTZ R41, R41, R173.reuse ;  /* 0x000000ad29297220 */ /* 0x080fe20000410000 */
[-C--:B------:R-:W-:Y:S01]  /*7770*/  FMUL.FTZ R24, R44, R173.reuse ;  /* 0x000000ad2c187220 */ /* 0x080fe20000410000 */
[-C--:B------:R-:W-:Y:S01]  /*7780*/  FMUL.FTZ R25, R45, R173.reuse ;  /* 0x000000ad2d197220 */ /* 0x080fe20000410000 */
[-C--:B------:R-:W-:Y:S01]  /*7790*/  FMUL.FTZ R32, R52, R173.reuse ;  /* 0x000000ad34207220 */ /* 0x080fe20000410000 */
[----:B------:R-:W-:Y:S01]  /*77a0*/  FMUL.FTZ R33, R53, R173 ;  /* 0x000000ad35217220 */ /* 0x000fe20000410000 */
[-C--:B--2---:R-:W-:Y:S01]  /*77b0*/  FMUL.FTZ R18, R38, R3.reuse ;  /* 0x0000000326127220 */ /* 0x084fe20000410000 */
[-C--:B------:R-:W-:Y:S01]  /*77c0*/  FMUL.FTZ R19, R39, R3.reuse ;  /* 0x0000000327137220 */ /* 0x080fe20000410000 */
[-C--:B------:R-:W-:Y:S01]  /*77d0*/  FMUL.FTZ R42, R42, R3.reuse ;  /* 0x000000032a2a7220 */ /* 0x080fe20000410000 */
[----:B------:R-:W2:Y:S01]  /*77e0*/  LDSM.16.MT88.4 R36, [R144] ;  /* 0x000000009024783b */ /* 0x000ea20000004200 */
[-C--:B------:R-:W-:Y:S01]  /*77f0*/  FMUL.FTZ R43, R43, R3.reuse ;  /* 0x000000032b2b7220 */ /* 0x080fe20000410000 */
[-C--:B------:R-:W-:Y:S01]  /*7800*/  FMUL.FTZ R26, R46, R3.reuse ;  /* 0x000000032e1a7220 */ /* 0x080fe20000410000 */
[-C--:B------:R-:W-:Y:S01]  /*7810*/  FMUL.FTZ R27, R47, R3.reuse ;  /* 0x000000032f1b7220 */ /* 0x080fe20000410000 */
[-C--:B------:R-:W-:Y:S01]  /*7820*/  FMUL.FTZ R34, R54, R3.reuse ;  /* 0x0000000336227220 */ /* 0x080fe20000410000 */
[----:B------:R-:W3:Y:S01]  /*7830*/  LDSM.16.MT88.4 R44, [R184+0x14000] ;  /* 0x01400000b82c783b */ /* 0x000ee20000004200 */
[----:B------:R-:W-:Y:S01]  /*7840*/  FMUL.FTZ R35, R55, R3 ;  /* 0x0000000337237220 */ /* 0x000fe20000410000 */
[C---:B-1----:R-:W-:Y:S01]  /*7850*/  HMMA.16816.F32 R16, R4.reuse, R20, R16 ;  /* 0x000000140410723c */ /* 0x042fe20000001810 */
[-C--:B------:R-:W-:Y:S01]  /*7860*/  FMUL.FTZ R48, R48, R173.reuse ;  /* 0x000000ad30307220 */ /* 0x080fe20000410000 */
[----:B------:R-:W1:Y:S01]  /*7870*/  LDSM.16.MT88.4 R52, [R154+0x14000] ;  /* 0x014000009a34783b */ /* 0x000e620000004200 */
        /* <DEDUP_REMOVED lines=11> */
[----:B------:R-:W5:Y:S01]  /*7930*/  LDSM.16.MT88.4 R60, [R175+0x2000] ;  /* 0x00200000af3c783b */ /* 0x000f620000004200 */
[----:B------:R-:W-:Y:S01]  /*7940*/  FMUL.FTZ R59, R59, R3 ;  /* 0x000000033b3b7220 */ /* 0x000fe20000410000 */
[-C--:B------:R-:W-:Y:S01]  /*7950*/  FMUL.FTZ R64, R64, R173.reuse ;  /* 0x000000ad40407220 */ /* 0x080fe20000410000 */
[----:B------:R-:W-:Y:S01]  /*7960*/  FMUL.FTZ R65, R65, R173 ;  /* 0x000000ad41417220 */ /* 0x000fe20000410000 */
[-C--:B------:R-:W-:Y:S01]  /*7970*/  FMUL.FTZ R66, R66, R3.reuse ;  /* 0x0000000342427220 */ /* 0x080fe20000410000 */
[----:B------:R-:W-:Y:S01]  /*7980*/  FMUL.FTZ R67, R67, R3 ;  /* 0x0000000343437220 */ /* 0x000fe20000410000 */
[C---:B----4-:R-:W-:Y:S01]  /*7990*/  HMMA.16816.F32 R24, R4.reuse, R28, R24 ;  /* 0x0000001c0418723c */ /* 0x050fe20000001818 */
        /* <DEDUP_REMOVED lines=13> */
[----:B------:R-:W4:Y:S01]  /*7a70*/  LDSM.16.MT88.4 R68, [R144+0x2000] ;  /* 0x002000009044783b */ /* 0x000f220000004200 */
[-C--:B------:R-:W-:Y:S01]  /*7a80*/  FMUL.FTZ R8, R128, R173.reuse ;  /* 0x000000ad80087220 */ /* 0x080fe20000410000 */
[C---:B--2---:R-:W-:Y:S01]  /*7a90*/  HMMA.16816.F32 R32, R4.reuse, R36, R32 ;  /* 0x000000240420723c */ /* 0x044fe20000001820 */
        /* <DEDUP_REMOVED lines=13> */
[----:B------:R-:W2:Y:S01]  /*7b70*/  LDSM.16.MT88.4 R76, [R184+0x16000] ;  /* 0x01600000b84c783b */ /* 0x000ea20000004200 */
        /* <DEDUP_REMOVED lines=15> */
[----:B------:R-:W3:Y:S01]  /*7c70*/  LDSM.16.MT88.4 R84, [R154+0x16000] ;  /* 0x016000009a54783b */ /* 0x000ee20000004200 */
[-C--:B------:R-:W-:Y:S01]  /*7c80*/  FMUL.FTZ R106, R106, R3.reuse ;  /* 0x000000036a6a7220 */ /* 0x080fe20000410000 */
[C---:B-1----:R-:W-:Y:S01]  /*7c90*/  HMMA.16816.F32 R48, R4.reuse, R52, R48 ;  /* 0x000000340430723c */ /* 0x042fe20000001830 */
[----:B------:R-:W-:Y:S01]  /*7ca0*/  FMUL.FTZ R107, R107, R3 ;  /* 0x000000036b6b7220 */ /* 0x000fe20000410000 */
[----:B------:R-:W1:Y:S01]  /*7cb0*/  MUFU.EX2 R176, R176 ;  /* 0x000000b000b07308 */ /* 0x000e620000000800 */
[-C--:B------:R-:W-:Y:S01]  /*7cc0*/  FMUL.FTZ R120, R120, R173.reuse ;  /* 0x000000ad78787220 */ /* 0x080fe20000410000 */
[----:B------:R-:W-:Y:S01]  /*7cd0*/  FMUL.FTZ R121, R121, R173 ;  /* 0x000000ad79797220 */ /* 0x000fe20000410000 */
[-C--:B------:R-:W-:Y:S01]  /*7ce0*/  FMUL.FTZ R122, R122, R3.reuse ;  /* 0x000000037a7a7220 */ /* 0x080fe20000410000 */
[----:B------:R-:W-:Y:S01]  /*7cf0*/  FMUL.FTZ R123, R123, R3 ;  /* 0x000000037b7b7220 */ /* 0x000fe20000410000 */
[----:B------:R-:W-:Y:S01]  /*7d00*/  LDSM.16.MT88.4 R128, [R175+0x800] ;  /* 0x00080000af80783b */ /* 0x000fe20000004200 */
[C---:B------:R-:W-:Y:S01]  /*7d10*/  HMMA.16816.F32 R52, R4.reuse, R54, R72 ;  /* 0x000000360434723c */ /* 0x040fe20000001848 */
[-C--:B------:R-:W-:Y:S01]  /*7d20*/  FMUL.FTZ R72, R92, R173.reuse ;  /* 0x000000ad5c487220 */ /* 0x080fe20000410000 */
[----:B------:R-:W-:Y:S01]  /*7d30*/  FMUL.FTZ R73, R93, R173 ;  /* 0x000000ad5d497220 */ /* 0x000fe20000410000 */
[-C--:B------:R-:W-:Y:S01]  /*7d40*/  FMUL.FTZ R74, R94, R3.reuse ;  /* 0x000000035e4a7220 */ /* 0x080fe20000410000 */
[----:B------:R-:W-:Y:S01]  /*7d50*/  FMUL.FTZ R75, R95, R3 ;  /* 0x000000035f4b7220 */ /* 0x000fe20000410000 */
[----:B------:R-:W-:Y:S01]  /*7d60*/  MUFU.EX2 R178, R178 ;  /* 0x000000b200b27308 */ /* 0x000fe20000000800 */
[----:B------:R-:W1:Y:S01]  /*7d70*/  LDSM.16.MT88.4 R92, [R175+0x4000] ;  /* 0x00400000af5c783b */ /* 0x000e620000004200 */
[----:B------:R-:W-:Y:S01]  /*7d80*/  FFMA.FTZ R174, R211, R173, R174 ;  /* 0x000000add3ae7223 */ /* 0x000fe200000100ae */
[----:B-----5:R-:W-:Y:S03]  /*7d90*/  HMMA.16816.F32 R56, R4, R60, R56 ;  /* 0x0000003c0438723c */ /* 0x020fe60000001838 */
[----:B------:R-:W-:-:S02]  /*7da0*/  FADD.FTZ R171, R171, R174 ;  /* 0x000000aeabab7221 */ /* 0x000fc40000010000 */
[----:B------:R-:W-:Y:S02]  /*7db0*/  MUFU.EX2 R179, R179 ;  /* 0x000000b300b37308 */ /* 0x000fe40000000800 */
[----:B------:R-:W-:Y:S01]  /*7dc0*/  FADD.FTZ R170, R170, R171 ;  /* 0x000000abaaaa7221 */ /* 0x000fe20000010000 */
        /* <DEDUP_REMOVED lines=8> */
[C---:B------:R-:W-:Y:S05]  /*7e50*/  HMMA.16816.F32 R8, R4.reuse, R12, R8 ;  /* 0x0000000c0408723c */ /* 0x040fea0000001808 */
[----:B------:R-:W5:Y:S03]  /*7e60*/  MUFU.EX2 R181, R181 ;  /* 0x000000b500b57308 */ /* 0x000f660000000800 */
[C---:B------:R-:W-:Y:S01]  /*7e70*/  HMMA.16816.F32 R12, R4.reuse, R14, R124 ;  /* 0x0000000e040c723c */ /* 0x040fe2000000187c */
[----:B------:R-:W5:Y:S04]  /*7e80*/  LDSM.16.MT88.4 R124, [R144+0x800] ;  /* 0x00080000907c783b */ /* 0x000f680000004200 */
[----:B------:R-:W-:Y:S03]  /*7e90*/  MUFU.EX2 R182, R182 ;  /* 0x000000b600b67308 */ /* 0x000fe60000000800 */
[C---:B----4-:R-:W-:Y:S05]  /*7ea0*/  HMMA.16816.F32 R64, R4.reuse, R68, R64 ;  /* 0x000000440440723c */ /* 0x050fea0000001840 */
[----:B------:R-:W4:Y:S03]  /*7eb0*/  MUFU.EX2 R183, R183 ;  /* 0x000000b700b77308 */ /* 0x000f260000000800 */
[C---:B------:R-:W-:Y:S01]  /*7ec0*/  HMMA.16816.F32 R68, R4.reuse, R70, R88 ;  /* 0x000000460444723c */ /* 0x040fe20000001858 */
[-C--:B------:R-:W-:Y:S01]  /*7ed0*/  FMUL.FTZ R88, R108, R173.reuse ;  /* 0x000000ad6c587220 */ /* 0x080fe20000410000 */
[----:B------:R-:W-:Y:S01]  /*7ee0*/  FMUL.FTZ R89, R109, R173 ;  /* 0x000000ad6d597220 */ /* 0x000fe20000410000 */
[-C--:B------:R-:W-:Y:S01]  /*7ef0*/  FMUL.FTZ R90, R110, R3.reuse ;  /* 0x000000036e5a7220 */ /* 0x080fe20000410000 */
[----:B------:R-:W-:Y:S01]  /*7f00*/  FMUL.FTZ R91, R111, R3 ;  /* 0x000000036f5b7220 */ /* 0x000fe20000410000 */
[----:B------:R-:W-:Y:S01]  /*7f10*/  MUFU.EX2 R194, R194 ;  /* 0x000000c200c27308 */ /* 0x000fe20000000800 */
[----:B------:R-:W4:Y:S02]  /*7f20*/  LDSM.16.MT88.4 R108, [R175+0x2800] ;  /* 0x00280000af6c783b */ /* 0x000f240000004200 */
[C---:B--2---:R-:W-:Y:S05]  /*7f30*/  HMMA.16816.F32 R72, R4.reuse, R76, R72 ;  /* 0x0000004c0448723c */ /* 0x044fea0000001848 */
        /* <DEDUP_REMOVED lines=8> */
[C---:B---3--:R-:W-:Y:S05]  /*7fc0*/  HMMA.16816.F32 R80, R4.reuse, R84, R80 ;  /* 0x000000540450723c */ /* 0x048fea0000001850 */
[----:B------:R-:W-:Y:S03]  /*7fd0*/  MUFU.EX2 R204, R204 ;  /* 0x000000cc00cc7308 */ /* 0x000fe60000000800 */
[C---:B------:R-:W-:Y:S01]  /*7fe0*/  HMMA.16816.F32 R84, R4.reuse, R86, R104 ;  /* 0x000000560454723c */ /* 0x040fe20000001868 */
[-C--:B------:R-:W-:Y:S01]  /*7ff0*/  FMUL.FTZ R104, R116, R173.reuse ;  /* 0x000000ad74687220 */ /* 0x080fe20000410000 */
[----:B------:R-:W-:Y:S01]  /*8000*/  FMUL.FTZ R105, R117, R173 ;  /* 0x000000ad75697220 */ /* 0x000fe20000410000 */
[-C--:B------:R-:W-:Y:S01]  /*8010*/  FMUL.FTZ R106, R118, R3.reuse ;  /* 0x00000003766a7220 */ /* 0x080fe20000410000 */
[-C--:B------:R-:W-:Y:S01]  /*8020*/  FMUL.FTZ R107, R119, R3.reuse ;  /* 0x00000003776b7220 */ /* 0x080fe20000410000 */
[----:B------:R-:W-:Y:S01]  /*8030*/  MUFU.EX2 R203, R203 ;  /* 0x000000cb00cb7308 */ /* 0x000fe20000000800 */
[----:B------:R-:W-:Y:S01]  /*8040*/  LDSM.16.MT88.4 R116, [R154+0x14800] ;  /* 0x014800009a74783b */ /* 0x000fe20000004200 */
[----:B------:R-:W-:Y:S01]  /*8050*/  FFMA.FTZ R3, R209, R3, R172 ;  /* 0x00000003d1037223 */ /* 0x000fe200000100ac */
[C---:B-1----:R-:W-:Y:S03]  /*8060*/  HMMA.16816.F32 R88, R4.reuse, R92, R88 ;  /* 0x0000005c0458723c */ /* 0x042fe60000001858 */
[----:B------:R-:W-:Y:S01]  /*8070*/  FADD.FTZ R168, R168, R3 ;  /* 0x00000003a8a87221 */ /* 0x000fe20000010000 */
[----:B------:R-:W-:Y:S01]  /*8080*/  MOV R3, R192 ;  /* 0x000000c000037202 */ /* 0x000fe20000000f00 */
[----:B------:R-:W-:Y:S02]  /*8090*/  MUFU.EX2 R210, R210 ;  /* 0x000000d200d27308 */ /* 0x000fe40000000800 */
[----:B------:R-:W-:Y:S01]  /*80a0*/  FADD.FTZ R135, R135, R168 ;  /* 0x000000a887877221 */ /* 0x000fe20000010000 */
[C---:B------:R-:W-:Y:S01]  /*80b0*/  HMMA.16816.F32 R92, R4.reuse, R94, R120 ;  /* 0x0000005e045c723c */ /* 0x040fe20000001878 */
[----:B------:R-:W1:Y:S02]  /*80c0*/  LDSM.16.MT88.4 R120, [R184+0x14800] ;  /* 0x01480000b878783b */ /* 0x000e640000004200 */
[----:B------:R-:W-:Y:S01]  /*80d0*/  FADD.FTZ R135, R132, R135 ;  /* 0x0000008784877221 */ /* 0x000fe20000010000 */
[----:B------:R-:W-:Y:S01]  /*80e0*/  MOV R132, R193 ;  /* 0x000000c100847202 */ /* 0x000fe20000000f00 */
[----:B------:R-:W-:Y:S03]  /*80f0*/  MUFU.EX2 R205, R205 ;  /* 0x000000cd00cd7308 */ /* 0x000fe60000000800 */
[----:B-----5:R-:W-:Y:S01]  /*8100*/  HMMA.16816.F32 R96, R4, R100, R96 ;  /* 0x000000640460723c */ /* 0x020fe20000001860 */
[----:B------:R-:W-:Y:S01]  /*8110*/  F2FP.F16.F32.PACK_AB R100, R176, R177 ;  /* 0x000000b1b064723e */ /* 0x000fe200000000ff */
[----:B------:R-:W-:Y:S01]  /*8120*/  FADD.FTZ R177, R177, R170 ;  /* 0x000000aab1b17221 */ /* 0x000fe20000010000 */
[----:B------:R-:W-:Y:S01]  /*8130*/  F2FP.F16.F32.PACK_AB R101, R181, R180 ;  /* 0x000000b4b565723e */ /* 0x000fe200000000ff */
[----:B------:R-:W-:Y:S01]  /*8140*/  FADD.FTZ R180, R180, R135 ;  /* 0x00000087b4b47221 */ /* 0x000fe20000010000 */
[----:B------:R-:W-:Y:S01]  /*8150*/  MUFU.EX2 R212, R212 ;  /* 0x000000d400d47308 */ /* 0x000fe20000000800 */
[----:B------:R-:W-:-:S02]  /*8160*/  FADD.FTZ R177, R176, R177 ;  /* 0x000000b1b0b17221 */ /* 0x000fc40000010000 */
[----:B------:R-:W-:Y:S01]  /*8170*/  HMMA.16816.F32 R4, R4, R102, R104 ;  /* 0x000000660404723c */ /* 0x000fe20000001868 */
[----:B------:R-:W2:Y:S01]  /*8180*/  LDSM.16.MT88.4 R104, [R144+0x2800] ;  /* 0x002800009068783b */ /* 0x000ea20000004200 */
[----:B------:R-:W-:Y:S01]  /*8190*/  F2FP.F16.F32.PACK_AB R102, R179, R178 ;  /* 0x000000b2b366723e */ /* 0x000fe200000000ff */
[----:B------:R-:W-:Y:S01]  /*81a0*/  FADD.FTZ R181, R181, R180 ;  /* 0x000000b4b5b57221 */ /* 0x000fe20000010000 */
[----:B----4-:R-:W-:Y:S01]  /*81b0*/  F2FP.F16.F32.PACK_AB R103, R183, R182 ;  /* 0x000000b6b767723e */ /* 0x010fe200000000ff */
[----:B------:R-:W-:Y:S01]  /*81c0*/  MUFU.EX2 R214, R214 ;  /* 0x000000d600d67308 */ /* 0x000fe20000000800 */
[----:B------:R-:W-:Y:S01]  /*81d0*/  FADD.FTZ R178, R178, R177 ;  /* 0x000000b1b2b27221 */ /* 0x000fe20000010000 */
[----:B------:R-:W-:-:S03]  /*81e0*/  FADD.FTZ R182, R182, R181 ;  /* 0x000000b5b6b67221 */ /* 0x000fc60000010000 */
[----:B------:R-:W-:Y:S01]  /*81f0*/  FADD.FTZ R179, R179, R178 ;  /* 0x000000b2b3b37221 */ /* 0x000fe20000010000 */
[C---:B------:R-:W-:Y:S01]  /*8200*/  HMMA.16816.F32 R32, R100.reuse, R124, R32 ;  /* 0x0000007c6420723c */ /* 0x040fe20000001820 */
[----:B------:R-:W-:Y:S01]  /*8210*/  FADD.FTZ R182, R183, R182 ;  /* 0x000000b6b7b67221 */ /* 0x000fe20000010000 */
[----:B------:R-:W3:Y:S06]  /*8220*/  MUFU.EX2 R215, R215 ;  /* 0x000000d700d77308 */ /* 0x000eec0000000800 */
[C---:B------:R-:W-:Y:S01]  /*8230*/  HMMA.16816.F32 R36, R100.reuse, R126, R36 ;  /* 0x0000007e6424723c */ /* 0x040fe20000001824 */
[----:B------:R-:W4:Y:S01]  /*8240*/  LDSM.16.MT88.4 R124, [R154+0x16800] ;  /* 0x016800009a7c783b */ /* 0x000f220000004200 */
[----:B------:R-:W-:Y:S06]  /*8250*/  MUFU.EX2 R216, R216 ;  /* 0x000000d800d87308 */ /* 0x000fec0000000800 */
[----:B------:R-:W-:Y:S02]  /*8260*/  HMMA.16816.F32 R56, R100, R108, R56 ;  /* 0x0000006c6438723c */ /* 0x000fe40000001838 */
[----:B------:R-:W-:Y:S01]  /*8270*/  MUFU.EX2 R217, R217 ;  /* 0x000000d900d97308 */ /* 0x000fe20000000800 */
[----:B---3--:R-:W-:-:S05]  /*8280*/  F2FP.F16.F32.PACK_AB R152, R215, R214 ;  /* 0x000000d6d798723e */ /* 0x008fca00000000ff */
[C---:B------:R-:W-:Y:S01]  /*8290*/  HMMA.16816.F32 R60, R100.reuse, R110, R60 ;  /* 0x0000006e643c723c */ /* 0x040fe2000000183c */
[----:B------:R-:W3:Y:S01]  /*82a0*/  LDSM.16.MT88.4 R108, [R175+0x4800] ;  /* 0x00480000af6c783b */ /* 0x000ee20000004200 */
[----:B------:R-:W-:Y:S06]  /*82b0*/  MUFU.EX2 R218, R218 ;  /* 0x000000da00da7308 */ /* 0x000fec0000000800 */
[C---:B-1----:R-:W-:Y:S02]  /*82c0*/  HMMA.16816.F32 R40, R100.reuse, R120, R40 ;  /* 0x000000786428723c */ /* 0x042fe40000001828 */
[----:B------:R-:W1:Y:S06]  /*82d0*/  MUFU.EX2 R219, R219 ;  /* 0x000000db00db7308 */ /* 0x000e6c0000000800 */
[C---:B------:R-:W-:Y:S01]  /*82e0*/  HMMA.16816.F32 R44, R100.reuse, R122, R44 ;  /* 0x0000007a642c723c */ /* 0x040fe2000000182c */
[----:B------:R-:W5:Y:S01]  /*82f0*/  LDSM.16.MT88.4 R120, [R144+0x4800] ;  /* 0x004800009078783b */ /* 0x000f620000004200 */
[----:B------:R-:W-:Y:S06]  /*8300*/  MUFU.EX2 R134, R134 ;  /* 0x0000008600867308 */ /* 0x000fec0000000800 */
[----:B--2---:R-:W-:Y:S01]  /*8310*/  HMMA.16816.F32 R64, R100, R104, R64 ;  /* 0x000000686440723c */ /* 0x004fe20000001840 */
[----:B------:R-:W-:Y:S01]  /*8320*/  SEL R104, R186, 0xffffffe0, !P6 ;  /* 0xffffffe0ba687807 */ /* 0x000fe20007000000 */
[----:B------:R-:W2:Y:S01]  /*8330*/  MUFU.EX2 R221, R221 ;  /* 0x000000dd00dd7308 */ /* 0x000ea20000000800 */
[----:B-1----:R-:W-:-:S02]  /*8340*/  F2FP.F16.F32.PACK_AB R153, R219, R218 ;  /* 0x000000dadb99723e */ /* 0x002fc400000000ff */
[----:B------:R-:W-:-:S03]  /*8350*/  IADD3 R213, PT, PT, R104, R175, RZ ;  /* 0x000000af68d57210 */ /* 0x000fc60007ffe0ff */
[C---:B------:R-:W-:Y:S02]  /*8360*/  HMMA.16816.F32 R48, R100.reuse, R116, R48 ;  /* 0x000000746430723c */ /* 0x040fe40000001830 */
[----:B------:R-:W-:Y:S06]  /*8370*/  LDSM.16.MT88.4 R148, [R213+0x1000] ;  /* 0x00100000d594783b */ /* 0x000fec0000004200 */
[----:B------:R-:W-:Y:S01]  /*8380*/  HMMA.16816.F32 R52, R100, R118, R52 ;  /* 0x000000766434723c */ /* 0x000fe20000001834 */
[----:B------:R-:W1:Y:S01]  /*8390*/  LDSM.16.MT88.4 R116, [R184+0x13000] ;  /* 0x01300000b874783b */ /* 0x000e620000004200 */
[----:B--2---:R-:W-:-:S06]  /*83a0*/  F2FP.F16.F32.PACK_AB R155, R221, R134 ;  /* 0x00000086dd9b723e */ /* 0x004fcc00000000ff */
[C---:B------:R-:W-:Y:S08]  /*83b0*/  HMMA.16816.F32 R72, R100.reuse, R112, R72 ;  /* 0x000000706448723c */ /* 0x040ff00000001848 */
[C---:B------:R-:W-:Y:S01]  /*83c0*/  HMMA.16816.F32 R76, R100.reuse, R114, R76 ;  /* 0x00000072644c723c */ /* 0x040fe2000000184c */
[----:B------:R-:W2:Y:S07]  /*83d0*/  LDSM.16.MT88.4 R112, [R175+0x1000] ;  /* 0x00100000af70783b */ /* 0x000eae0000004200 */
        /* <DEDUP_REMOVED lines=8> */
[----:B------:R-:W4:Y:S07]  /*8460*/  LDSM.16.MT88.4 R128, [R184+0x15000] ;  /* 0x01500000b880783b */ /* 0x000f2e0000004200 */
[C---:B------:R-:W-:Y:S08]  /*8470*/  HMMA.16816.F32 R68, R100.reuse, R106, R68 ;  /* 0x0000006a6444723c */ /* 0x040ff00000001844 */
[C---:B---3--:R-:W-:Y:S08]  /*8480*/  HMMA.16816.F32 R88, R100.reuse, R108, R88 ;  /* 0x0000006c6458723c */ /* 0x048ff00000001858 */
[C---:B------:R-:W-:Y:S01]  /*8490*/  HMMA.16816.F32 R104, R100.reuse, R110, R92 ;  /* 0x0000006e6468723c */ /* 0x040fe2000000185c */
[----:B------:R-:W3:Y:S07]  /*84a0*/  LDSM.16.MT88.4 R92, [R154+0x15000] ;  /* 0x015000009a5c783b */ /* 0x000eee0000004200 */
[C---:B------:R-:W-:Y:S08]  /*84b0*/  HMMA.16816.F32 R16, R100.reuse, R136, R16 ;  /* 0x000000886410723c */ /* 0x040ff00000001810 */
[C---:B------:R-:W-:Y:S01]  /*84c0*/  HMMA.16816.F32 R20, R100.reuse, R138, R20 ;  /* 0x0000008a6414723c */ /* 0x040fe20000001814 */
[----:B------:R-:W-:Y:S07]  /*84d0*/  LDSM.16.MT88.4 R136, [R175+0x3000] ;  /* 0x00300000af88783b */ /* 0x000fee0000004200 */
[----:B-----5:R-:W-:Y:S01]  /*84e0*/  HMMA.16816.F32 R108, R100, R120, R96 ;  /* 0x00000078646c723c */ /* 0x020fe20000001860 */
        /* <DEDUP_REMOVED lines=12> */
[----:B-1----:R-:W-:Y:S01]  /*85b0*/  HMMA.16816.F32 R8, R120, R116, R8 ;  /* 0x000000747808723c */ /* 0x002fe20000001808 */
        /* <DEDUP_REMOVED lines=8> */
[----:B--2---:R-:W-:Y:S02]  /*8640*/  HMMA.16816.F32 R116, R120, R112, R24 ;  /* 0x000000707874723c */ /* 0x004fe40000001818 */
[----:B------:R-:W-:-:S06]  /*8650*/  FADD.FTZ R209, R221, R134 ;  /* 0x00000086ddd17221 */ /* 0x000fcc0000010000 */
[C---:B------:R-:W-:Y:S08]  /*8660*/  HMMA.16816.F32 R112, R120.reuse, R114, R28 ;  /* 0x000000727870723c */ /* 0x040ff0000000181c */
[C---:B----4-:R-:W-:Y:S01]  /*8670*/  HMMA.16816.F32 R28, R120.reuse, R124, R64 ;  /* 0x0000007c781c723c */ /* 0x050fe20000001840 */
        /* <DEDUP_REMOVED lines=23> */
[----:B------:R-:W-:Y:S01]  /*87f0*/  HMMA.16816.F32 R44, R120, R46, R84 ;  /* 0x0000002e782c723c */ /* 0x000fe20000001854 */
[----:B---3--:R-:W-:Y:S01]  /*8800*/  F2FP.F16.F32.PACK_AB R154, R217, R216 ;  /* 0x000000d8d99a723e */ /* 0x008fe200000000ff */
[----:B------:R-:W3:Y:S01]  /*8810*/  LDSM.16.MT88.4 R84, [R213+0x1800] ;  /* 0x00180000d554783b */ /* 0x000ee20000004200 */
        /* <DEDUP_REMOVED lines=102> */
[----:B-1----:R-:W1:Y:S04]  /*8e80*/  LDSM.16.M88.4 R8, [R191+UR6+0xd000] ;  /* 0x00d00006bf08783b */ /* 0x002e680008000200 */
[----:B------:R-:W5:Y:S04]  /*8e90*/  LDSM.16.M88.4 R168, [R191+UR6+0xd800] ;  /* 0x00d80006bfa8783b */ /* 0x000f680008000200 */
[----:B------:R-:W-:Y:S04]  /*8ea0*/  LDSM.16.M88.4 R16, [R204] ;  /* 0x00000000cc10783b */ /* 0x000fe80000000200 */
[----:B------:R-:W5:Y:S04]  /*8eb0*/  LDSM.16.M88.4 R160, [R195+0xc000] ;  /* 0x00c00000c3a0783b */ /* 0x000f680000000200 */
[----:B------:R-:W5:Y:S04]  /*8ec0*/  LDSM.16.M88.4 R156, [R195+0xc800] ;  /* 0x00c80000c39c783b */ /* 0x000f680000000200 */
        /* <DEDUP_REMOVED lines=9> */
[C---:B-1----:R-:W-:Y:S03]  /*8f60*/  HMMA.16816.F32 R136, R32.reuse, R8, RZ ;  /* 0x000000082088723c */ /* 0x042fe600000018ff */
[----:B------:R-:W-:Y:S04]  /*8f70*/  LDSM.16.M88.4 R180, [R191+UR6+0x11800] ;  /* 0x01180006bfb4783b */ /* 0x000fe80008000200 */
[----:B------:R-:W0:Y:S01]  /*8f80*/  LDGDEPBAR ;  /* 0x00000000000079af */ /* 0x000e220000000000 */
[C---:B------:R-:W-:Y:S08]  /*8f90*/  HMMA.16816.F32 R148, R32.reuse, R150, RZ ;  /* 0x000000962094723c */ /* 0x040ff000000018ff */
[C---:B------:R-:W-:Y:S08]  /*8fa0*/  HMMA.16816.F32 R140, R32.reuse, R142, RZ ;  /* 0x0000008e208c723c */ /* 0x040ff000000018ff */
[C---:B------:R-:W-:Y:S08]  /*8fb0*/  HMMA.16816.F32 R8, R32.reuse, R10, RZ ;  /* 0x0000000a2008723c */ /* 0x040ff000000018ff */
[C---:B-----5:R-:W-:Y:S08]  /*8fc0*/  HMMA.16816.F32 R164, R32.reuse, R168, RZ ;  /* 0x000000a820a4723c */ /* 0x060ff000000018ff */
[----:B------:R-:W-:Y:S01]  /*8fd0*/  HMMA.16816.F32 R32, R32, R170, RZ ;  /* 0x000000aa2020723c */ /* 0x000fe200000018ff */
        /* <DEDUP_REMOVED lines=8> */
[C---:B------:R-:W-:Y:S01]  /*9060*/  HMMA.16816.F32 R132, R16.reuse, R14, R8 ;  /* 0x0000000e1084723c */ /* 0x040fe20000001808 */
[----:B------:R-:W-:Y:S04]  /*9070*/  LDSM.16.M88.4 R12, [R203] ;  /* 0x00000000cb0c783b */ /* 0x000fe80000000200 */
[----:B------:R-:W2:Y:S03]  /*9080*/  LDSM.16.M88.4 R8, [R194+0xc000] ;  /* 0x00c00000c208783b */ /* 0x000ea60000000200 */
[C---:B------:R-:W-:Y:S08]  /*9090*/  HMMA.16816.F32 R164, R16.reuse, R152, R164 ;  /* 0x0000009810a4723c */ /* 0x040ff000000018a4 */
[----:B------:R-:W-:Y:S01]  /*90a0*/  HMMA.16816.F32 R16, R16, R154, R32 ;  /* 0x0000009a1010723c */ /* 0x000fe20000001820 */
[----:B------:R-:W5:Y:S04]  /*90b0*/  LDSM.16.M88.4 R152, [R194+0xc800] ;  /* 0x00c80000c298783b */ /* 0x000f680000000200 */
[----:B------:R-:W5:Y:S03]  /*90c0*/  LDSM.16.M88.4 R32, [R194+0xd000] ;  /* 0x00d00000c220783b */ /* 0x000f660000000200 */
[C---:B---3--:R-:W-:Y:S08]  /*90d0*/  HMMA.16816.F32 R20, R24.reuse, R28, R20 ;  /* 0x0000001c1814723c */ /* 0x048ff00000001814 */
[C---:B------:R-:W-:Y:S01]  /*90e0*/  HMMA.16816.F32 R148, R24.reuse, R30, R148 ;  /* 0x0000001e1894723c */ /* 0x040fe20000001894 */
[----:B------:R-:W3:Y:S07]  /*90f0*/  LDSM.16.M88.4 R28, [R194+0xd800] ;  /* 0x00d80000c21c783b */ /* 0x000eee0000000200 */
[C---:B------:R-:W-:Y:S08]  /*9100*/  HMMA.16816.F32 R144, R24.reuse, R4, R144 ;  /* 0x000000041890723c */ /* 0x040ff00000001890 */
[C---:B------:R-:W-:Y:S01]  /*9110*/  HMMA.16816.F32 R140, R24.reuse, R6, R140 ;  /* 0x00000006188c723c */ /* 0x040fe2000000188c */
[----:B------:R-:W3:Y:S07]  /*9120*/  LDSM.16.M88.4 R4, [R210+0x4000] ;  /* 0x00400000d204783b */ /* 0x000eee0000000200 */
[C---:B-1----:R-:W-:Y:S08]  /*9130*/  HMMA.16816.F32 R136, R24.reuse, R160, R136 ;  /* 0x000000a01888723c */ /* 0x042ff00000001888 */
[C---:B------:R-:W-:Y:S01]  /*9140*/  HMMA.16816.F32 R132, R24.reuse, R162, R132 ;  /* 0x000000a21884723c */ /* 0x040fe20000001884 */
[----:B------:R-:W-:Y:S07]  /*9150*/  LDSM.16.M88.4 R160, [R197+0x4000] ;  /* 0x00400000c5a0783b */ /* 0x000fee0000000200 */
[C---:B----4-:R-:W-:Y:S08]  /*9160*/  HMMA.16816.F32 R164, R24.reuse, R156, R164 ;  /* 0x0000009c18a4723c */ /* 0x050ff000000018a4 */
[----:B------:R-:W-:Y:S01]  /*9170*/  HMMA.16816.F32 R16, R24, R158, R16 ;  /* 0x0000009e1810723c */ /* 0x000fe20000001810 */
[----:B------:R-:W-:Y:S04]  /*9180*/  LDSM.16.M88.4 R24, [R204+0x4000] ;  /* 0x00400000cc18783b */ /* 0x000fe80000000200 */
[----:B------:R-:W-:Y:S03]  /*9190*/  LDSM.16.M88.4 R156, [R195+0xe000] ;  /* 0x00e00000c39c783b */ /* 0x000fe60000000200 */
[C---:B--2---:R-:W-:Y:S08]  /*91a0*/  HMMA.16816.F32 R20, R12.reuse, R8, R20 ;  /* 0x000000080c14723c */ /* 0x044ff00000001814 */
[C---:B------:R-:W-:Y:S01]  /*91b0*/  HMMA.16816.F32 R148, R12.reuse, R10, R148 ;  /* 0x0000000a0c94723c */ /* 0x040fe20000001894 */
[----:B------:R-:W1:Y:S07]  /*91c0*/  LDSM.16.M88.4 R8, [R191+UR6+0xf800] ;  /* 0x00f80006bf08783b */ /* 0x000e6e0008000200 */
[C---:B-----5:R-:W-:Y:S08]  /*91d0*/  HMMA.16816.F32 R144, R12.reuse, R152, R144 ;  /* 0x000000980c90723c */ /* 0x060ff00000001890 */
        /* <DEDUP_REMOVED lines=87> */
[----:B------:R-:W-:Y:S02]  /*9750*/  HMMA.16816.F32 R136, R160, R152, R136 ;  /* 0x00000098a088723c */ /* 0x000fe40000001888 */
[C---:B------:R-:W-:Y:S02]  /*9760*/  VIADD R27, R6.reuse, 0xffffff40 ;  /* 0xffffff40061b7836 */ /* 0x040fe40000000000 */
[----:B------:R-:W-:-:S03]  /*9770*/  VIADD R9, R6, 0xffffff78 ;  /* 0xffffff7806097836 */ /* 0x000fc60000000000 */
[----:B------:R-:W-:Y:S01]  /*9780*/  I2FP.F32.U32 R7, R27 ;  /* 0x0000001b00077245 */ /* 0x000fe20000201000 */
[C---:B------:R-:W-:Y:S01]  /*9790*/  HMMA.16816.F32 R132, R160.reuse, R154, R132 ;  /* 0x0000009aa084723c */ /* 0x040fe20000001884 */
[----:B------:R3:W4:Y:S01]  /*97a0*/  LDSM.16.M88.4 R152, [R3+0x11000] ;  /* 0x011000000398783b */ /* 0x0007220000000200 */
[----:B------:R-:W-:Y:S02]  /*97b0*/  ISETP.GE.AND P5, PT, R27, R2, PT ;  /* 0x000000021b00720c */ /* 0x000fe40003fa6270 */
[C---:B------:R-:W-:Y:S01]  /*97c0*/  FFMA.FTZ R20, R7.reuse, UR5, R20 ;  /* 0x0000000507147c23 */ /* 0x040fe20008010014 */
[----:B------:R-:W-:Y:S01]  /*97d0*/  FFMA.FTZ R7, R7, UR5, R22 ;  /* 0x0000000507077c23 */ /* 0x000fe20008010016 */
[----:B------:R-:W-:Y:S02]  /*97e0*/  ISETP.GE.AND P4, PT, R27, R0, PT ;  /* 0x000000001b00720c */ /* 0x000fe40003f86270 */
[----:B------:R-:W-:Y:S01]  /*97f0*/  HMMA.16816.F32 R140, R160, R158, R140 ;  /* 0x0000009ea08c723c */ /* 0x000fe2000000188c */
[----:B------:R-:W-:Y:S01]  /*9800*/  FSEL R27, R20, -INF , !P5 ;  /* 0xff800000141b7808 */ /* 0x000fe20006800000 */
[----:B------:R-:W-:Y:S01]  /*9810*/  VIADD R159, R6, 0xffffff49 ;  /* 0xffffff49069f7836 */ /* 0x000fe20000000000 */
[----:B------:R-:W-:-:S02]  /*9820*/  FSEL R7, R7, -INF , !P4 ;  /* 0xff80000007077808 */ /* 0x000fc40006000000 */
[C---:B------:R-:W-:Y:S02]  /*9830*/  ISETP.GE.AND P5, PT, R9.reuse, R2, PT ;  /* 0x000000020900720c */ /* 0x040fe40003fa6270 */
[----:B------:R-:W-:Y:S01]  /*9840*/  ISETP.GE.AND P4, PT, R9, R0, PT ;  /* 0x000000000900720c */ /* 0x000fe20003f86270 */
[----:B--2---:R-:W-:Y:S08]  /*9850*/  HMMA.16816.F32 R144, R32, R164, R144 ;  /* 0x000000a42090723c */ /* 0x004ff00000001890 */
[----:B------:R-:W-:Y:S01]  /*9860*/  HMMA.16816.F32 R148, R12, R10, R148 ;  /* 0x0000000a0c94723c */ /* 0x000fe20000001894 */
[----:B------:R-:W-:Y:S01]  /*9870*/  I2FP.F32.U32 R11, R9 ;  /* 0x00000009000b7245 */ /* 0x000fe20000201000 */
[----:B---3--:R-:W-:-:S04]  /*9880*/  VIADD R3, R6, 0xffffff41 ;  /* 0xffffff4106037836 */ /* 0x008fc80000000000 */
[C---:B------:R-:W-:Y:S01]  /*9890*/  FFMA.FTZ R16, R11.reuse, UR5, R16 ;  /* 0x000000050b107c23 */ /* 0x040fe20008010010 */
[----:B------:R-:W-:Y:S01]  /*98a0*/  FFMA.FTZ R18, R11, UR5, R18 ;  /* 0x000000050b127c23 */ /* 0x000fe20008010012 */
[----:B------:R-:W-:Y:S01]  /*98b0*/  HMMA.16816.F32 R140, R32, R166, R140 ;  /* 0x000000a6208c723c */ /* 0x000fe2000000188c */
[----:B------:R-:W2:Y:S01]  /*98c0*/  LDSM.16.M88.4 R8, [R194+0x11000] ;  /* 0x01100000c208783b */ /* 0x000ea20000000200 */
[----:B------:R-:W-:-:S04]  /*98d0*/  DEPBAR.LE SB0, 0x0 ;  /* 0x000080000000791a */ /* 0x000fc80000000000 */
[----:B------:R-:W-:Y:S02]  /*98e0*/  FSEL R157, R16, -INF , !P5 ;  /* 0xff800000109d7808 */ /* 0x000fe40006800000 */
[----:B------:R-:W-:Y:S01]  /*98f0*/  FSEL R156, R18, -INF , !P4 ;  /* 0xff800000129c7808 */ /* 0x000fe20006000000 */
[----:B-1----:R-:W-:Y:S01]  /*9900*/  HMMA.16816.F32 R144, R12, R28, R144 ;  /* 0x0000001c0c90723c */ /* 0x002fe20000001890 */
[----:B------:R-:W-:Y:S01]  /*9910*/  BAR.SYNC.DEFER_BLOCKING 0x0 ;  /* 0x0000000000007b1d */ /* 0x000fe20000010000 */
[C---:B------:R-:W-:Y:S02]  /*9920*/  ISETP.GE.AND P5, PT, R3.reuse, R2, PT ;  /* 0x000000020300720c */ /* 0x040fe40003fa6270 */
[----:B------:R-:W-:Y:S02]  /*9930*/  I2FP.F32.U32 R16, R3 ;  /* 0x0000000300107245 */ /* 0x000fe40000201000 */
[----:B------:R-:W-:Y:S01]  /*9940*/  ISETP.GE.AND P4, PT, R3, R0, PT ;  /* 0x000000000300720c */ /* 0x000fe20003f86270 */
[----:B------:R-:W-:Y:S01]  /*9950*/  VIADD R3, R6, 0xffffff48 ;  /* 0xffffff4806037836 */ /* 0x000fe20000000000 */
[----:B----4-:R-:W-:Y:S01]  /*9960*/  HMMA.16816.F32 R136, R32, R152, R136 ;  /* 0x000000982088723c */ /* 0x010fe20000001888 */
[C---:B------:R-:W-:Y:S01]  /*9970*/  FFMA.FTZ R21, R16.reuse, UR5, R21 ;  /* 0x0000000510157c23 */ /* 0x040fe20008010015 */
[----:B------:R-:W-:-:S02]  /*9980*/  FFMA.FTZ R16, R16, UR5, R23 ;  /* 0x0000000510107c23 */ /* 0x000fc40008010017 */
[----:B------:R-:W-:Y:S02]  /*9990*/  I2FP.F32.U32 R29, R3 ;  /* 0x00000003001d7245 */ /* 0x000fe40000201000 */
[----:B------:R-:W-:Y:S02]  /*99a0*/  FSEL R23, R21, -INF , !P5 ;  /* 0xff80000015177808 */ /* 0x000fe40006800000 */
[----:B------:R-:W-:Y:S01]  /*99b0*/  FSEL R21, R16, -INF , !P4 ;  /* 0xff80000010157808 */ /* 0x000fe20006000000 */
[C---:B------:R-:W-:Y:S01]  /*99c0*/  FFMA.FTZ R148, R29.reuse, UR5, R148 ;  /* 0x000000051d947c23 */ /* 0x040fe20008010094 */
[----:B------:R-:W-:Y:S01]  /*99d0*/  I2FP.F32.U32 R16, R159 ;  /* 0x0000009f00107245 */ /* 0x000fe20000201000 */
[----:B------:R-:W-:Y:S01]  /*99e0*/  FFMA.FTZ R29, R29, UR5, R150 ;  /* 0x000000051d1d7c23 */ /* 0x000fe20008010096 */
[C---:B------:R-:W-:Y:S01]  /*99f0*/  ISETP.GE.AND P5, PT, R3.reuse, R2, PT ;  /* 0x000000020300720c */ /* 0x040fe20003fa6270 */
[----:B------:R-:W-:Y:S01]  /*9a00*/  HMMA.16816.F32 R140, R12, R30, R140 ;  /* 0x0000001e0c8c723c */ /* 0x000fe2000000188c */
[----:B------:R-:W-:Y:S01]  /*9a10*/  ISETP.GE.AND P4, PT, R3, R0, PT ;  /* 0x000000000300720c */ /* 0x000fe20003f86270 */
[----:B------:R-:W-:Y:S01]  /*9a20*/  FFMA.FTZ R149, R16, UR5, R149 ;  /* 0x0000000510957c23 */ /* 0x000fe20008010095 */
[----:B------:R-:W-:Y:S01]  /*9a30*/  FSEL R165, R148, -INF , !P5 ;  /* 0xff80000094a57808 */ /* 0x000fe20006800000 */
[----:B------:R-:W-:Y:S01]  /*9a40*/  FFMA.FTZ R151, R16, UR5, R151 ;  /* 0x0000000510977c23 */ /* 0x000fe20008010097 */
[----:B------:R-:W-:Y:S01]  /*9a50*/  FSEL R29, R29, -INF , !P4 ;  /* 0xff8000001d1d7808 */ /* 0x000fe20006000000 */
[----:B------:R-:W-:Y:S01]  /*9a60*/  VIADD R3, R6, 0xffffff50 ;  /* 0xffffff5006037836 */ /* 0x000fe20000000000 */
[C---:B------:R-:W-:Y:S01]  /*9a70*/  ISETP.GE.AND P5, PT, R159.reuse, R2, PT ;  /* 0x000000029f00720c */ /* 0x040fe20003fa6270 */
[----:B------:R-:W-:Y:S01]  /*9a80*/  HMMA.16816.F32 R168, R160, R172, R168 ;  /* 0x000000aca0a8723c */ /* 0x000fe200000018a8 */
[----:B------:R-:W-:-:S02]  /*9a90*/  ISETP.GE.AND P4, PT, R159, R0, PT ;  /* 0x000000009f00720c */ /* 0x000fc40003f86270 */
[----:B------:R-:W-:Y:S01]  /*9aa0*/  FSEL R167, R149, -INF , !P5 ;  /* 0xff80000095a77808 */ /* 0x000fe20006800000 */
[C---:B------:R-:W-:Y:S01]  /*9ab0*/  VIADD R149, R6.reuse, 0xffffff58 ;  /* 0xffffff5806957836 */ /* 0x040fe20000000000 */
[----:B------:R-:W-:Y:S02]  /*9ac0*/  FSEL R31, R151, -INF , !P4 ;  /* 0xff800000971f7808 */ /* 0x000fe40006000000 */
[----:B------:R-:W-:Y:S01]  /*9ad0*/  I2FP.F32.U32 R153, R3 ;  /* 0x0000000300997245 */ /* 0x000fe20000201000 */
[----:B------:R-:W-:Y:S01]  /*9ae0*/  HMMA.16816.F32 R132, R32, R154, R132 ;  /* 0x0000009a2084723c */ /* 0x000fe20000001884 */
[C---:B------:R-:W-:Y:S02]  /*9af0*/  ISETP.GE.AND P5, PT, R3.reuse, R2, PT ;  /* 0x000000020300720c */ /* 0x040fe40003fa6270 */
[----:B------:R-:W-:Y:S01]  /*9b00*/  ISETP.GE.AND P4, PT, R3, R0, PT ;  /* 0x000000000300720c */ /* 0x000fe20003f86270 */
[----:B------:R-:W-:Y:S02]  /*9b10*/  VIADD R3, R6, 0xffffff51 ;  /* 0xffffff5106037836 */ /* 0x000fe40000000000 */
[C---:B------:R-:W-:Y:S01]  /*9b20*/  FFMA.FTZ R144, R153.reuse, UR5, R144 ;  /* 0x0000000599907c23 */ /* 0x040fe20008010090 */
[----:B------:R-:W-:Y:S01]  /*9b30*/  FFMA.FTZ R146, R153, UR5, R146 ;  /* 0x0000000599927c23 */ /* 0x000fe20008010092 */
[----:B--2---:R-:W-:Y:S01]  /*9b40*/  HMMA.16816.F32 R136, R12, R8, R136 ;  /* 0x000000080c88723c */ /* 0x004fe20000001888 */
[----:B------:R-:W-:-:S02]  /*9b50*/  I2FP.F32.U32 R16, R3 ;  /* 0x0000000300107245 */ /* 0x000fc40000201000 */
        /* <DEDUP_REMOVED lines=12> */
[C---:B------:R-:W-:Y:S01]  /*9c20*/  VIADD R3, R6.reuse, 0xffffff59 ;  /* 0xffffff5906037836 */ /* 0x040fe20000000000 */
[C---:B------:R-:W-:Y:S01]  /*9c30*/  ISETP.GE.AND P5, PT, R149.reuse, R2, PT ;  /* 0x000000029500720c */ /* 0x040fe20003fa6270 */
[----:B------:R-:W-:Y:S01]  /*9c40*/  HMMA.16816.F32 R132, R12, R10, R132 ;  /* 0x0000000a0c84723c */ /* 0x000fe20000001884 */
[----:B------:R-:W-:Y:S01]  /*9c50*/  ISETP.GE.AND P4, PT, R149, R0, PT ;  /* 0x000000009500720c */ /* 0x000fe20003f86270 */
[----:B------:R-:W-:Y:S01]  /*9c60*/  VIADD R9, R6, 0xffffff61 ;  /* 0xffffff6106097836 */ /* 0x000fe20000000000 */
[----:B------:R-:W-:-:S02]  /*9c70*/  FSEL R205, R140, -INF , !P5 ;  /* 0xff8000008ccd7808 */ /* 0x000fc40006800000 */
[----:B------:R-:W-:Y:S02]  /*9c80*/  FSEL R203, R142, -INF , !P4 ;  /* 0xff8000008ecb7808 */ /* 0x000fe40006000000 */
[----:B------:R-:W-:Y:S02]  /*9c90*/  I2FP.F32.U32 R8, R3 ;  /* 0x0000000300087245 */ /* 0x000fe40000201000 */
[C---:B------:R-:W-:Y:S02]  /*9ca0*/  ISETP.GE.AND P5, PT, R3.reuse, R2, PT ;  /* 0x000000020300720c */ /* 0x040fe40003fa6270 */
[----:B------:R-:W-:Y:S01]  /*9cb0*/  ISETP.GE.AND P4, PT, R3, R0, PT ;  /* 0x000000000300720c */ /* 0x000fe20003f86270 */
[----:B------:R-:W-:Y:S02]  /*9cc0*/  VIADD R3, R6, 0xffffff60 ;  /* 0xffffff6006037836 */ /* 0x000fe40000000000 */
[C---:B------:R-:W-:Y:S01]  /*9cd0*/  FFMA.FTZ R141, R8.reuse, UR5, R141 ;  /* 0x00000005088d7c23 */ /* 0x040fe2000801008d */
[----:B------:R-:W-:Y:S01]  /*9ce0*/  FFMA.FTZ R143, R8, UR5, R143 ;  /* 0x00000005088f7c23 */ /* 0x000fe2000801008f */
[----:B------:R-:W-:Y:S01]  /*9cf0*/  I2FP.F32.U32 R8, R9 ;  /* 0x0000000900087245 */ /* 0x000fe20000201000 */
[----:B------:R-:W-:Y:S01]  /*9d00*/  HMMA.16816.F32 R168, R12, R4, R168 ;  /* 0x000000040ca8723c */ /* 0x000fe200000018a8 */
[----:B------:R-:W-:Y:S01]  /*9d10*/  I2FP.F32.U32 R11, R3 ;  /* 0x00000003000b7245 */ /* 0x000fe20000201000 */
[----:B------:R-:W-:Y:S01]  /*9d20*/  VIADD R5, R6, 0xffffff70 ;  /* 0xffffff7006057836 */ /* 0x000fe20000000000 */
        /* <DEDUP_REMOVED lines=9> */
[----:B------:R-:W-:-:S02]  /*9dc0*/  FSEL R195, R136, -INF , !P5 ;  /* 0xff80000088c37808 */ /* 0x000fc40006800000 */
[----:B------:R-:W-:Y:S02]  /*9dd0*/  FSEL R147, R138, -INF , !P4 ;  /* 0xff8000008a937808 */ /* 0x000fe40006000000 */
[C---:B------:R-:W-:Y:S02]  /*9de0*/  ISETP.GE.AND P5, PT, R9.reuse, R2, PT ;  /* 0x000000020900720c */ /* 0x040fe40003fa6270 */
[----:B------:R-:W-:Y:S02]  /*9df0*/  ISETP.GE.AND P4, PT, R9, R0, PT ;  /* 0x000000000900720c */ /* 0x000fe40003f86270 */
[----:B------:R-:W-:Y:S02]  /*9e00*/  FSEL R181, R137, -INF , !P5 ;  /* 0xff80000089b57808 */ /* 0x000fe40006800000 */
[----:B------:R-:W-:Y:S02]  /*9e10*/  FSEL R145, R139, -INF , !P4 ;  /* 0xff8000008b917808 */ /* 0x000fe40006000000 */
[----:B------:R-:W-:-:S02]  /*9e20*/  ISETP.GE.AND P5, PT, R3, R2, PT ;  /* 0x000000020300720c */ /* 0x000fc40003fa6270 */
[----:B------:R-:W-:Y:S02]  /*9e30*/  I2FP.F32.U32 R9, R3 ;  /* 0x0000000300097245 */ /* 0x000fe40000201000 */
[----:B------:R-:W-:Y:S01]  /*9e40*/  ISETP.GE.AND P4, PT, R3, R0, PT ;  /* 0x000000000300720c */ /* 0x000fe20003f86270 */
[----:B------:R-:W-:Y:S02]  /*9e50*/  VIADD R3, R6, 0xffffff69 ;  /* 0xffffff6906037836 */ /* 0x000fe40000000000 */
        /* <DEDUP_REMOVED lines=83> */
.L_x_281:
[----:B------:R3:W-:Y:S02]  /*a390*/  STS.128 [R202+0x11000], RZ ;  /* 0x011000ffca007388 */ /* 0x0007e40000000c00 */
.L_x_282:
[----:B------:R-:W-:Y:S05]  /*a3a0*/  BSYNC.RECONVERGENT B0 ;  /* 0x0000000000007941 */ /* 0x000fea0003800200 */
.L_x_280:
[----:B------:R-:W0:Y:S02]  /*a3b0*/  LDGDEPBAR ;  /* 0x00000000000079af */ /* 0x000e240000000000 */
.L_x_279:
[----:B------:R-:W-:Y:S01]  /*a3c0*/  FMNMX3.FTZ R2, R193, R27, R23, !PT ;  /* 0x0000001bc1027276 */ /* 0x000fe20007810017 */
[----:B------:R-:W4:Y:S01]  /*a3d0*/  LDCU UR4, c[0x0][0x45c] ;  /* 0x00008b80ff0477ac */ /* 0x000f220008000800 */
[----:B------:R-:W-:Y:S01]  /*a3e0*/  FMNMX3.FTZ R0, R192, R7, R21, !PT ;  /* 0x00000007c0007276 */ /* 0x000fe20007810015 */
        /* <DEDUP_REMOVED lines=13> */
[----:B-1----:R-:W-:Y:S02]  /*a4c0*/  FMNMX3.FTZ R9, R0, R151, R153, !PT ;  /* 0x0000009700097276 */ /* 0x002fe40007810099 */
[----:B------:R-:W-:Y:S02]  /*a4d0*/  FMNMX3.FTZ R2, R2, R157, R150, !PT ;  /* 0x0000009d02027276 */ /* 0x000fe40007810096 */
[----:B------:R-:W-:Y:S02]  /*a4e0*/  FMNMX3.FTZ R9, R9, R156, R149, !PT ;  /* 0x0000009c09097276 */ /* 0x000fe40007810095 */
[----:B------:R-:W-:Y:S01]  /*a4f0*/  SEL R169, R186, 0xffffffe0, !P6 ;  /* 0xffffffe0baa97807 */ /* 0x000fe20007000000 */
[----:B--2---:R-:W1:Y:S01]  /*a500*/  SHFL.BFLY PT, R5, R2, 0x2, 0x1f ;  /* 0x0c401f0002057f89 */ /* 0x004e6200000e0000 */
[----:B------:R-:W-:-:S02]  /*a510*/  IADD3 R16, PT, PT, R184, 0x12000, RZ ;  /* 0x00012000b8107810 */ /* 0x000fc40007ffe0ff */
[C---:B------:R-:W-:Y:S01]  /*a520*/  IADD3 R171, PT, PT, R169.reuse, R184, RZ ;  /* 0x000000b8a9ab7210 */ /* 0x040fe20007ffe0ff */
[----:B------:R-:W2:Y:S01]  /*a530*/  SHFL.BFLY PT, R0, R9, 0x2, 0x1f ;  /* 0x0c401f0009007f89 */ /* 0x000ea200000e0000 */
[----:B------:R-:W-:Y:S02]  /*a540*/  IADD3 R170, PT, PT, R184, 0x12040, RZ ;  /* 0x00012040b8aa7810 */ /* 0x000fe40007ffe0ff */
[----:B------:R-:W-:Y:S01]  /*a550*/  @P0 IADD3 R170, PT, PT, R16, -0x40, RZ ;  /* 0xffffffc010aa0810 */ /* 0x000fe20007ffe0ff */
[----:B------:R-:W-:Y:S03]  /*a560*/  LDSM.16.MT88.4 R136, [R171+0x12800] ;  /* 0x01280000ab88783b */ /* 0x000fe60000004200 */
[----:B------:R-:W-:Y:S02]  /*a570*/  IADD3 R169, PT, PT, R169, R170, RZ ;  /* 0x000000aaa9a97210 */ /* 0x000fe40007ffe0ff */
        /* <DEDUP_REMOVED lines=17> */
[----:B------:R-:W-:Y:S01]  /*a690*/  FFMA.FTZ R2, R21, UR4, -R148 ;  /* 0x0000000415027c23 */ /* 0x000fe20008010894 */
[--C-:B------:R-:W-:Y:S01]  /*a6a0*/  FFMA.FTZ R133, R167, UR4, -R152.reuse ;  /* 0x00000004a7857c23 */ /* 0x100fe20008010898 */
        /* <DEDUP_REMOVED lines=9> */
[----:B------:R-:W2:Y:S01]  /*a740*/  LDSM.16.MT88.4 R28, [R170] ;  /* 0x00000000aa1c783b */ /* 0x000ea20000004200 */
[----:B------:R-:W-:Y:S01]  /*a750*/  FFMA.FTZ R172, R175, UR4, -R152 ;  /* 0x00000004afac7c23 */ /* 0x000fe20008010898 */
[----:B------:R-:W-:Y:S01]  /*a760*/  FFMA.FTZ R176, R177, UR4, -R148 ;  /* 0x00000004b1b07c23 */ /* 0x000fe20008010894 */
[--C-:B------:R-:W-:Y:S01]  /*a770*/  FFMA.FTZ R173, R173, UR4, -R152.reuse ;  /* 0x00000004adad7c23 */ /* 0x100fe20008010898 */
[--C-:B------:R-:W-:Y:S01]  /*a780*/  FFMA.FTZ R174, R205, UR4, -R152.reuse ;  /* 0x00000004cdae7c23 */ /* 0x100fe20008010898 */
[----:B------:R-:W-:Y:S01]  /*a790*/  FFMA.FTZ R175, R141, UR4, -R152 ;  /* 0x000000048daf7c23 */ /* 0x000fe20008010898 */
[--C-:B------:R-:W-:Y:S01]  /*a7a0*/  FFMA.FTZ R177, R197, UR4, -R148.reuse ;  /* 0x00000004c5b17c23 */ /* 0x100fe20008010894 */
[----:B------:R-:W4:Y:S01]  /*a7b0*/  MUFU.EX2 R135, R135 ;  /* 0x0000008700877308 */ /* 0x000f220000000800 */
[--C-:B------:R-:W-:Y:S01]  /*a7c0*/  FFMA.FTZ R178, R203, UR4, -R148.reuse ;  /* 0x00000004cbb27c23 */ /* 0x100fe20008010894 */
[----:B------:R-:W-:Y:S01]  /*a7d0*/  FFMA.FTZ R179, R179, UR4, -R148 ;  /* 0x00000004b3b37c23 */ /* 0x000fe20008010894 */
[----:B------:R-:W-:Y:S01]  /*a7e0*/  LDSM.16.MT88.4 R140, [R184+0x12800] ;  /* 0x01280000b88c783b */ /* 0x000fe20000004200 */
[--C-:B------:R-:W-:Y:S01]  /*a7f0*/  FFMA.FTZ R182, R191, UR4, -R152.reuse ;  /* 0x00000004bfb67c23 */ /* 0x100fe20008010898 */
[--C-:B------:R-:W-:Y:S01]  /*a800*/  FFMA.FTZ R180, R195, UR4, -R152.reuse ;  /* 0x00000004c3b47c23 */ /* 0x100fe20008010898 */
[--C-:B------:R-:W-:Y:S01]  /*a810*/  FFMA.FTZ R181, R181, UR4, -R152.reuse ;  /* 0x00000004b5b57c23 */ /* 0x100fe20008010898 */
[----:B------:R-:W-:Y:S01]  /*a820*/  FFMA.FTZ R183, R183, UR4, -R152 ;  /* 0x00000004b7b77c23 */ /* 0x000fe20008010898 */
[----:B------:R-:W-:Y:S01]  /*a830*/  MUFU.EX2 R164, R164 ;  /* 0x000000a400a47308 */ /* 0x000fe20000000800 */
[--C-:B------:R-:W-:Y:S01]  /*a840*/  FFMA.FTZ R191, R147, UR4, -R148.reuse ;  /* 0x0000000493bf7c23 */ /* 0x100fe20008010894 */
[--C-:B------:R-:W-:Y:S01]  /*a850*/  FFMA.FTZ R192, R145, UR4, -R148.reuse ;  /* 0x0000000491c07c23 */ /* 0x100fe20008010894 */
[--C-:B------:R-:W-:Y:S01]  /*a860*/  FFMA.FTZ R193, R163, UR4, -R148.reuse ;  /* 0x00000004a3c17c23 */ /* 0x100fe20008010894 */
[----:B------:R-:W-:Y:S01]  /*a870*/  FFMA.FTZ R194, R161, UR4, -R148 ;  /* 0x00000004a1c27c23 */ /* 0x000fe20008010894 */
[----:B------:R-:W-:Y:S01]  /*a880*/  LDSM.16.MT88.4 R144, [R184+0x13000] ;  /* 0x01300000b890783b */ /* 0x000fe20000004200 */
[--C-:B------:R-:W-:Y:S01]  /*a890*/  FFMA.FTZ R195, R159, UR4, -R152.reuse ;  /* 0x000000049fc37c23 */ /* 0x100fe20008010898 */
[--C-:B------:R-:W-:Y:S01]  /*a8a0*/  FFMA.FTZ R204, R155, UR4, -R152.reuse ;  /* 0x000000049bcc7c23 */ /* 0x100fe20008010898 */
[----:B------:R-:W5:Y:S01]  /*a8b0*/  MUFU.EX2 R133, R133 ;  /* 0x0000008500857308 */ /* 0x000f620000000800 */
[----:B----4-:R-:W-:Y:S01]  /*a8c0*/  F2FP.F16.F32.PACK_AB R4, R135, R168 ;  /* 0x000000a88704723e */ /* 0x010fe200000000ff */
[----:B------:R-:W-:Y:S01]  /*a8d0*/  LDSM.16.MT88.4 R160, [R184+0x17800] ;  /* 0x01780000b8a0783b */ /* 0x000fe20000004200 */
[--C-:B------:R-:W-:Y:S01]  /*a8e0*/  FFMA.FTZ R197, R157, UR4, -R152.reuse ;  /* 0x000000049dc57c23 */ /* 0x100fe20008010898 */
[----:B------:R-:W-:Y:S01]  /*a8f0*/  FFMA.FTZ R210, R150, UR4, -R152 ;  /* 0x0000000496d27c23 */ /* 0x000fe20008010898 */
[--C-:B------:R-:W-:Y:S01]  /*a900*/  FFMA.FTZ R203, R151, UR4, -R148.reuse ;  /* 0x0000000497cb7c23 */ /* 0x100fe20008010894 */
[--C-:B------:R-:W-:Y:S01]  /*a910*/  FFMA.FTZ R212, R153, UR4, -R148.reuse ;  /* 0x0000000499d47c23 */ /* 0x100fe20008010894 */
[--C-:B------:R-:W-:Y:S01]  /*a920*/  FFMA.FTZ R205, R156, UR4, -R148.reuse ;  /* 0x000000049ccd7c23 */ /* 0x100fe20008010894 */
[----:B------:R-:W-:Y:S01]  /*a930*/  MUFU.EX2 R134, R134 ;  /* 0x0000008600867308 */ /* 0x000fe20000000800 */
[----:B------:R-:W-:Y:S01]  /*a940*/  FFMA.FTZ R214, R149, UR4, -R148 ;  /* 0x0000000495d67c23 */ /* 0x000fe20008010894 */
[----:B------:R-:W-:Y:S04]  /*a950*/  LDSM.16.MT88.4 R156, [R171+0x15800] ;  /* 0x01580000ab9c783b */ /* 0x000fe80000004200 */
[----:B------:R-:W-:Y:S02]  /*a960*/  LDSM.16.MT88.4 R148, [R170+0x3800] ;  /* 0x00380000aa94783b */ /* 0x000fe40000004200 */
[----:B------:R-:W4:Y:S01]  /*a970*/  MUFU.EX2 R2, R2 ;  /* 0x0000000200027308 */ /* 0x000f220000000800 */
[----:B-----5:R-:W-:Y:S01]  /*a980*/  F2FP.F16.F32.PACK_AB R6, R133, R164 ;  /* 0x000000a48506723e */ /* 0x020fe200000000ff */
[----:B------:R-:W-:Y:S06]  /*a990*/  LDSM.16.MT88.4 R152, [R170+0x1800] ;  /* 0x00180000aa98783b */ /* 0x000fec0000004200 */
[----:B------:R-:W-:Y:S08]  /*a9a0*/  MUFU.EX2 R0, R0 ;  /* 0x0000000000007308 */ /* 0x000ff00000000800 */
[----:B------:R-:W5:Y:S01]  /*a9b0*/  MUFU.EX2 R165, R165 ;  /* 0x000000a500a57308 */ /* 0x000f620000000800 */
[----:B----4-:R-:W-:-:S07]  /*a9c0*/  F2FP.F16.F32.PACK_AB R5, R2, R134 ;  /* 0x000000860205723e */ /* 0x010fce00000000ff */
[----:B------:R-:W4:Y:S08]  /*a9d0*/  MUFU.EX2 R167, R167 ;  /* 0x000000a700a77308 */ /* 0x000f300000000800 */
[----:B------:R-:W3:Y:S01]  /*a9e0*/  MUFU.EX2 R166, R166 ;  /* 0x000000a600a67308 */ /* 0x000ee20000000800 */
[----:B-----5:R-:W-:-:S07]  /*a9f0*/  F2FP.F16.F32.PACK_AB R7, R165, R0 ;  /* 0x00000000a507723e */ /* 0x020fce00000000ff */
        /* <DEDUP_REMOVED lines=13> */
[----:B------:R-:W3:Y:S01]  /*aad0*/  LDSM.16.MT88.4 R36, [R169] ;  /* 0x00000000a924783b */ /* 0x000ee20000004200 */
        /* <DEDUP_REMOVED lines=101> */
[----:B--2---:R-:W-:Y:S03]  /*b130*/  HMMA.16816.F32 R64, R4, R68, R64 ;  /* 0x000000440440723c */ /* 0x004fe60000001840 */
        /* <DEDUP_REMOVED lines=10> */
[C---:B---3--:R-:W-:Y:S05]  /*b1e0*/  HMMA.16816.F32 R72, R4.reuse, R76, R72 ;  /* 0x0000004c0448723c */ /* 0x048fea0000001848 */
        /* <DEDUP_REMOVED lines=111> */
[----:B------:R-:W5:Y:S07]  /*b8e0*/  LDSM.16.MT88.4 R144, [R170+0x5800] ;  /* 0x00580000aa90783b */ /* 0x000f6e0000004200 */
        /* <DEDUP_REMOVED lines=56> */
[C---:B------:R-:W-:Y:S08]  /*bc70*/  HMMA.16816.F32 R88, R136.reuse, R14, R88 ;  /* 0x0000000e8858723c */ /* 0x040ff00000001858 */
[C---:B---3--:R-:W-:Y:S08]  /*bc80*/  HMMA.16816.F32 R112, R136.reuse, R16, R112 ;  /* 0x000000108870723c */ /* 0x048ff00000001870 */
[----:B------:R-:W-:-:S15]  /*bc90*/  HMMA.16816.F32 R116, R136, R18, R116 ;  /* 0x000000128874723c */ /* 0x000fde0000001874 */
[----:B------:R-:W-:-:S05]  /*bca0*/  NOP ;  /* 0x0000000000007918 */ /* 0x000fca0000000000 */
.L_x_274:
[----:B------:R-:W-:-:S09]  /*bcb0*/  UISETP.GE.AND UP0, UPT, UR12, URZ, UPT ;  /* 0x000000ff0c00728c */ /* 0x000fd2000bf06270 */
[----:B------:R-:W-:Y:S05]  /*bcc0*/  BRA.U !UP0, `(.L_x_283) ;  /* 0x0000002d08f07547 */ /* 0x000fea000b800000 */
[----:B------:R-:W-:Y:S01]  /*bcd0*/  SHF.R.U32.HI R0, RZ, 0x1, R188 ;  /* 0x00000001ff007819 */ /* 0x000fe200000116bc */
[----:B------:R-:W-:Y:S01]  /*bce0*/  IMAD.SHL.U32 R194, R188, 0x2, RZ ;  /* 0x00000002bcc27824 */ /* 0x000fe200078e00ff */
[----:B------:R-:W1:Y:S01]  /*bcf0*/  S2UR UR8, SR_CgaCtaId ;  /* 0x00000000000879c3 */ /* 0x000e620000008800 */
[----:B------:R-:W2:Y:S01]  /*bd00*/  S2R R188, SR_TID.X ;  /* 0x0000000000bc7919 */ /* 0x000ea20000002100 */
[----:B------:R-:W-:Y:S01]  /*bd10*/  LOP3.LUT R185, R185, 0x8, R0, 0x78, !PT ;  /* 0x00000008b9b97812 */ /* 0x000fe200078e7800 */
[----:B------:R-:W3:Y:S01]  /*bd20*/  LDCU UR4, c[0x0][0x440] ;  /* 0x00008800ff0477ac */ /* 0x000ee20008000800 */
[----:B------:R-:W-:Y:S01]  /*bd30*/  IMAD.MOV.U32 R184, RZ, RZ, 0x20 ;  /* 0x00000020ffb87424 */ /* 0x000fe200078e00ff */
[----:B------:R-:W-:Y:S01]  /*bd40*/  LOP3.LUT R194, R194, 0x6, RZ, 0xc0, !PT ;  /* 0x00000006c2c27812 */ /* 0x000fe200078ec0ff */
[----:B------:R-:W-:Y:S01]  /*bd50*/  IMAD.MOV.U32 R0, RZ, RZ, R3 ;  /* 0x000000ffff007224 */ /* 0x000fe200078e0003 */
[----:B------:R-:W-:Y:S01]  /*bd60*/  LOP3.LUT R185, R185, 0x200, R196, 0xf8, !PT ;  /* 0x00000200b9b97812 */ /* 0x000fe200078ef8c4 */
[----:B------:R-:W-:Y:S01]  /*bd70*/  IMAD.MOV.U32 R133, RZ, RZ, R132 ;  /* 0x000000ffff857224 */ /* 0x000fe200078e0084 */
[----:B------:R-:W4:Y:S01]  /*bd80*/  LDC.64 R196, c[0x0][0x3c0] ;  /* 0x0000f000ffc47b82 */ /* 0x000f220000000a00 */
[----:B------:R-:W-:Y:S01]  /*bd90*/  SEL R184, R184, 0xffffffe0, !P6 ;  /* 0xffffffe0b8b87807 */ /* 0x000fe20007000000 */
[----:B------:R-:W-:Y:S01]  /*bda0*/  IMAD.MOV.U32 R183, RZ, RZ, 0x40 ;  /* 0x00000040ffb77424 */ /* 0x000fe200078e00ff */
[----:B------:R-:W-:Y:S01]  /*bdb0*/  LEA R185, R185, UR6, 0x1 ;  /* 0x00000006b9b97c11 */ /* 0x000fe2000f8e08ff */
[----:B------:R-:W-:Y:S01]  /*bdc0*/  UMOV UR9, 0x400 ;  /* 0x0000040000097882 */ /* 0x000fe20000000000 */
[----:B------:R-:W2:Y:S03]  /*bdd0*/  LDCU UR10, c[0x0][0x440] ;  /* 0x00008800ff0a77ac */ /* 0x000ea60008000800 */
        /* <DEDUP_REMOVED lines=12> */
.L_x_286:
        /* <DEDUP_REMOVED lines=44> */
.L_x_284:
        /* <DEDUP_REMOVED lines=27> */
[C---:B------:R-:W-:Y:S02]  /*c310*/  LEA R2, P0, R164.reuse, R199, 0x1 ;  /* 0x000000c7a4027211 */ /* 0x040fe400078008ff */
        /* <DEDUP_REMOVED lines=16> */
[----:B------:R-:W-:Y:S01]  /*c420*/  IMAD R192, R192, 0x2, R181 ;  /* 0x00000002c0c07824 */ /* 0x000fe200078e02b5 */
[----:B------:R-:W-:Y:S03]  /*c430*/  LEA R195, R132, UR6, 0x1 ;  /* 0x0000000684c37c11 */ /* 0x000fe6000f8e08ff */
[----:B------:R-:W-:Y:S01]  /*c440*/  @!PT LDS RZ, [RZ] ;  /* 0x00000000fffff984 */ /* 0x000fe20000000800 */
[----:B------:R-:W-:Y:S01]  /*c450*/  @!PT LDS RZ, [RZ] ;  /* 0x00000000fffff984 */ /* 0x000fe20000000800 */
[----:B------:R-:W-:Y:S01]  /*c460*/  @!PT LDS RZ, [RZ] ;  /* 0x00000000fffff984 */ /* 0x000fe20000000800 */
[----:B------:R-:W-:Y:S01]  /*c470*/  @!P1 LDGSTS.E.BYPASS.LTC128B.128 [R202+0x13000], desc[UR20][R2.64] ;  /* 0x1300000002ca9fae */ /* 0x000fe2000b981a14 */
[----:B------:R-:W-:Y:S02]  /*c480*/  VIADD R191, R192, UR6 ;  /* 0x00000006c0bf7c36 */ /* 0x000fe40008000000 */
[--C-:B------:R-:W-:Y:S02]  /*c490*/  IMAD.IADD R134, R180, 0x1, R195.reuse ;  /* 0x00000001b4867824 */ /* 0x100fe400078e02c3 */
[----:B------:R-:W-:Y:S01]  /*c4a0*/  @P1 STS.128 [R202+0x13000], RZ ;  /* 0x013000ffca001388 */ /* 0x000fe20000000c00 */
[----:B------:R-:W-:Y:S04]  /*c4b0*/  IADD3 R132, PT, PT, R191, R180, RZ ;  /* 0x000000b4bf847210 */ /* 0x000fe80007ffe0ff */
[----:B------:R-:W-:Y:S01]  /*c4c0*/  @!PT LDS RZ, [RZ] ;  /* 0x00000000fffff984 */ /* 0x000fe20000000800 */
[----:B------:R-:W-:Y:S01]  /*c4d0*/  @!PT LDS RZ, [RZ] ;  /* 0x00000000fffff984 */ /* 0x000fe20000000800 */
[----:B------:R-:W-:Y:S01]  /*c4e0*/  @!PT LDS RZ, [RZ] ;  /* 0x00000000fffff984 */ /* 0x000fe20000000800 */
[----:B------:R-:W-:Y:S05]  /*c4f0*/  @!P3 LDGSTS.E.BYPASS.LTC128B.128 [R202+0x15000], desc[UR20][R2.64+0x80] ;  /* 0x1500008002cabfae */ /* 0x000fea000b981a14 */
[----:B------:R-:W-:Y:S05]  /*c500*/  @P3 STS.128 [R202+0x15000], RZ ;  /* 0x015000ffca003388 */ /* 0x000fea0000000c00 */
[----:B------:R-:W-:Y:S01]  /*c510*/  @!PT LDS RZ, [RZ] ;  /* 0x00000000fffff984 */ /* 0x000fe20000000800 */
[----:B------:R-:W-:Y:S01]  /*c520*/  @!PT LDS RZ, [RZ] ;  /* 0x00000000fffff984 */ /* 0x000fe20000000800 */
[----:B------:R-:W-:Y:S01]  /*c530*/  @!PT LDS RZ, [RZ] ;  /* 0x00000000fffff984 */ /* 0x000fe20000000800 */
[----:B------:R1:W-:Y:S05]  /*c540*/  @!P2 LDGSTS.E.BYPASS.LTC128B.128 [R202+0x17000], desc[UR20][R2.64+0x100] ;  /* 0x1700010002caafae */ /* 0x0003ea000b981a14 */
        /* <DEDUP_REMOVED lines=9> */
[----:B------:R-:W-:Y:S05]  /*c5e0*/  LDSM.16.M88.4 R168, [R192+UR6+0xe000] ;  /* 0x00e00006c0a8783b */ /* 0x000fea0008000200 */
[----:B------:R-:W-:Y:S01]  /*c5f0*/  LDSM.16.M88.4 R172, [R192+UR6+0xe800] ;  /* 0x00e80006c0ac783b */ /* 0x000fe20008000200 */
[C---:B--2---:R-:W-:Y:S08]  /*c600*/  HMMA.16816.F32 R4, R136.reuse, R140, RZ ;  /* 0x0000008c8804723c */ /* 0x044ff000000018ff */
[C---:B------:R-:W-:Y:S01]  /*c610*/  HMMA.16816.F32 R8, R136.reuse, R142, RZ ;  /* 0x0000008e8808723c */ /* 0x040fe200000018ff */
[----:B------:R-:W2:Y:S07]  /*c620*/  LDSM.16.M88.4 R140, [R132+0xc800] ;  /* 0x00c80000848c783b */ /* 0x000eae0000000200 */
[C---:B---3--:R-:W-:Y:S08]  /*c630*/  HMMA.16816.F32 R12, R136.reuse, R144, RZ ;  /* 0x00000090880c723c */ /* 0x048ff000000018ff */
[C---:B------:R-:W-:Y:S01]  /*c640*/  HMMA.16816.F32 R16, R136.reuse, R146, RZ ;  /* 0x000000928810723c */ /* 0x040fe200000018ff */
[----:B------:R-:W3:Y:S07]  /*c650*/  LDSM.16.M88.4 R144, [R132+0xd000] ;  /* 0x00d000008490783b */ /* 0x000eee0000000200 */
[C---:B----4-:R-:W-:Y:S01]  /*c660*/  HMMA.16816.F32 R20, R136.reuse, R148, RZ ;  /* 0x000000948814723c */ /* 0x050fe200000018ff */
[----:B------:R-:W-:Y:S05]  /*c670*/  SEL R148, R183, 0xffffffc0, !P0 ;  /* 0xffffffc0b7947807 */ /* 0x000fea0004000000 */
[----:B------:R-:W-:Y:S02]  /*c680*/  IMAD.IADD R193, R148, 0x1, R195 ;  /* 0x0000000194c17824 */ /* 0x000fe400078e02c3 */
[C---:B------:R-:W-:Y:S01]  /*c690*/  HMMA.16816.F32 R24, R136.reuse, R150, RZ ;  /* 0x000000968818723c */ /* 0x040fe200000018ff */
[----:B------:R-:W-:Y:S02]  /*c6a0*/  IMAD.IADD R191, R191, 0x1, R148 ;  /* 0x00000001bfbf7824 */ /* 0x000fe400078e0294 */
[----:B------:R-:W-:Y:S01]  /*c6b0*/  LDSM.16.M88.4 R148, [R193] ;  /* 0x00000000c194783b */ /* 0x000fe20000000200 */
[C---:B-1----:R-:W-:Y:S02]  /*c6c0*/  IMAD.IADD R3, R180.reuse, 0x1, R193 ;  /* 0x00000001b4037824 */ /* 0x042fe400078e02c1 */
[----:B------:R-:W-:Y:S02]  /*c6d0*/  IMAD.IADD R2, R180, 0x1, R191 ;  /* 0x00000001b4027824 */ /* 0x000fe400078e02bf */
[C---:B-----5:R-:W-:Y:S01]  /*c6e0*/  HMMA.16816.F32 R28, R136.reuse, R152, RZ ;  /* 0x00000098881c723c */ /* 0x060fe200000018ff */
[----:B------:R-:W-:Y:S05]  /*c6f0*/  LDSM.16.M88.4 R176, [R191+0xe000] ;  /* 0x00e00000bfb0783b */ /* 0x000fea0000000200 */
[----:B------:R-:W-:Y:S02]  /*c700*/  LDSM.16.M88.4 R164, [R2+0xc800] ;  /* 0x00c8000002a4783b */ /* 0x000fe40000000200 */
[----:B------:R-:W-:Y:S03]  /*c710*/  HMMA.16816.F32 R32, R136, R154, RZ ;  /* 0x0000009a8820723c */ /* 0x000fe600000018ff */
[----:B------:R-:W1:Y:S05]  /*c720*/  LDSM.16.M88.4 R136, [R132+0xd800] ;  /* 0x00d800008488783b */ /* 0x000e6a0000000200 */
[C---:B------:R-:W-:Y:S01]  /*c730*/  HMMA.16816.F32 R4, R156.reuse, R160, R4 ;  /* 0x000000a09c04723c */ /* 0x040fe20000001804 */
[----:B------:R-:W4:Y:S07]  /*c740*/  LDSM.16.M88.4 R152, [R191+0xc000] ;  /* 0x00c00000bf98783b */ /* 0x000f2e0000000200 */
[C---:B------:R-:W-:Y:S01]  /*c750*/  HMMA.16816.F32 R8, R156.reuse, R162, R8 ;  /* 0x000000a29c08723c */ /* 0x040fe20000001808 */
[----:B------:R-:W-:Y:S07]  /*c760*/  LDSM.16.M88.4 R160, [R191+0xd800] ;  /* 0x00d80000bfa0783b */ /* 0x000fee0000000200 */
[C---:B--2---:R-:W-:Y:S08]  /*c770*/  HMMA.16816.F32 R12, R156.reuse, R140, R12 ;  /* 0x0000008c9c0c723c */ /* 0x044ff0000000180c */
[C---:B------:R-:W-:Y:S01]  /*c780*/  HMMA.16816.F32 R16, R156.reuse, R142, R16 ;  /* 0x0000008e9c10723c */ /* 0x040fe20000001810 */
[----:B------:R-:W2:Y:S07]  /*c790*/  LDSM.16.M88.4 R140, [R191+0xc800] ;  /* 0x00c80000bf8c783b */ /* 0x000eae0000000200 */
[C---:B---3--:R-:W-:Y:S08]  /*c7a0*/  HMMA.16816.F32 R20, R156.reuse, R144, R20 ;  /* 0x000000909c14723c */ /* 0x048ff00000001814 */
[C---:B------:R-:W-:Y:S01]  /*c7b0*/  HMMA.16816.F32 R24, R156.reuse, R146, R24 ;  /* 0x000000929c18723c */ /* 0x040fe20000001818 */
[----:B------:R-:W3:Y:S07]  /*c7c0*/  LDSM.16.M88.4 R144, [R191+0xd000] ;  /* 0x00d00000bf90783b */ /* 0x000eee0000000200 */
[C---:B-1----:R-:W-:Y:S08]  /*c7d0*/  HMMA.16816.F32 R28, R156.reuse, R136, R28 ;  /* 0x000000889c1c723c */ /* 0x042ff0000000181c */
[----:B------:R-:W-:Y:S01]  /*c7e0*/  HMMA.16816.F32 R32, R156, R138, R32 ;  /* 0x0000008a9c20723c */ /* 0x000fe20000001820 */
[----:B------:R-:W-:Y:S05]  /*c7f0*/  LDSM.16.M88.4 R136, [R3] ;  /* 0x000000000388783b */ /* 0x000fea0000000200 */
[----:B------:R-:W1:Y:S02]  /*c800*/  LDSM.16.M88.4 R156, [R2+0xc000] ;  /* 0x00c00000029c783b */ /* 0x000e640000000200 */
[C---:B----4-:R-:W-:Y:S08]  /*c810*/  HMMA.16816.F32 R4, R148.reuse, R152, R4 ;  /* 0x000000989404723c */ /* 0x050ff00000001804 */
[C---:B------:R-:W-:Y:S01]  /*c820*/  HMMA.16816.F32 R8, R148.reuse, R154, R8 ;  /* 0x0000009a9408723c */ /* 0x040fe20000001808 */
[----:B------:R-:W4:Y:S07]  /*c830*/  LDSM.16.M88.4 R152, [R2+0xd000] ;  /* 0x00d000000298783b */ /* 0x000f2e0000000200 */
[C---:B--2---:R-:W-:Y:S08]  /*c840*/  HMMA.16816.F32 R12, R148.reuse, R140, R12 ;  /* 0x0000008c940c723c */ /* 0x044ff0000000180c */
[C---:B------:R-:W-:Y:S01]  /*c850*/  HMMA.16816.F32 R16, R148.reuse, R142, R16 ;  /* 0x0000008e9410723c */ /* 0x040fe20000001810 */
[----:B------:R-:W2:Y:S07]  /*c860*/  LDSM.16.M88.4 R140, [R2+0xd800] ;  /* 0x00d80000028c783b */ /* 0x000eae0000000200 */
[C---:B---3--:R-:W-:Y:S08]  /*c870*/  HMMA.16816.F32 R20, R148.reuse, R144, R20 ;  /* 0x000000909414723c */ /* 0x048ff00000001814 */
[C---:B------:R-:W-:Y:S01]  /*c880*/  HMMA.16816.F32 R24, R148.reuse, R146, R24 ;  /* 0x000000929418723c */ /* 0x040fe20000001818 */
[----:B------:R-:W3:Y:S07]  /*c890*/  LDSM.16.M88.4 R144, [R195+0x4000] ;  /* 0x00400000c390783b */ /* 0x000eee0000000200 */
[C---:B------:R-:W-:Y:S08]  /*c8a0*/  HMMA.16816.F32 R28, R148.reuse, R160, R28 ;  /* 0x000000a0941c723c */ /* 0x040ff0000000181c */
[----:B------:R-:W-:Y:S01]  /*c8b0*/  HMMA.16816.F32 R32, R148, R162, R32 ;  /* 0x000000a29420723c */ /* 0x000fe20000001820 */
[----:B------:R-:W5:Y:S05]  /*c8c0*/  LDSM.16.M88.4 R148, [R192+UR6+0xf000] ;  /* 0x00f00006c094783b */ /* 0x000f6a0008000200 */
[----:B------:R-:W-:Y:S02]  /*c8d0*/  LDSM.16.M88.4 R160, [R134+0x4000] ;  /* 0x0040000086a0783b */ /* 0x000fe40000000200 */
[C---:B-1----:R-:W-:Y:S08]  /*c8e0*/  HMMA.16816.F32 R4, R136.reuse, R156, R4 ;  /* 0x0000009c8804723c */ /* 0x042ff00000001804 */
[C---:B------:R-:W-:Y:S01]  /*c8f0*/  HMMA.16816.F32 R8, R136.reuse, R158, R8 ;  /* 0x0000009e8808723c */ /* 0x040fe20000001808 */
[----:B------:R-:W1:Y:S07]  /*c900*/  LDSM.16.M88.4 R156, [R192+UR6+0xf800] ;  /* 0x00f80006c09c783b */ /* 0x000e6e0008000200 */
[C---:B------:R-:W-:Y:S08]  /*c910*/  HMMA.16816.F32 R12, R136.reuse, R164, R12 ;  /* 0x000000a4880c723c */ /* 0x040ff0000000180c */
[C---:B------:R-:W-:Y:S01]  /*c920*/  HMMA.16816.F32 R16, R136.reuse, R166, R16 ;  /* 0x000000a68810723c */ /* 0x040fe20000001810 */
[----:B------:R-:W1:Y:S07]  /*c930*/  LDSM.16.M88.4 R164, [R132+0xe000] ;  /* 0x00e0000084a4783b */ /* 0x000e6e0000000200 */
[C---:B----4-:R-:W-:Y:S08]  /*c940*/  HMMA.16816.F32 R20, R136.reuse, R152, R20 ;  /* 0x000000988814723c */ /* 0x050ff00000001814 */
[C---:B------:R-:W-:Y:S01]  /*c950*/  HMMA.16816.F32 R24, R136.reuse, R154, R24 ;  /* 0x0000009a8818723c */ /* 0x040fe20000001818 */
[----:B------:R-:W-:Y:S07]  /*c960*/  LDSM.16.M88.4 R152, [R132+0xf800] ;  /* 0x00f800008498783b */ /* 0x000fee0000000200 */
[C---:B--2---:R-:W-:Y:S08]  /*c970*/  HMMA.16816.F32 R28, R136.reuse, R140, R28 ;  /* 0x0000008c881c723c */ /* 0x044ff0000000181c */
[----:B------:R-:W-:Y:S01]  /*c980*/  HMMA.16816.F32 R32, R136, R142, R32 ;  /* 0x0000008e8820723c */ /* 0x000fe20000001820 */
[----:B------:R-:W2:Y:S05]  /*c990*/  LDSM.16.M88.4 R136, [R132+0xe800] ;  /* 0x00e800008488783b */ /* 0x000eaa0000000200 */
[----:B------:R-:W4:Y:S02]  /*c9a0*/  LDSM.16.M88.4 R140, [R132+0xf000] ;  /* 0x00f00000848c783b */ /* 0x000f240000000200 */
[C---:B---3--:R-:W-:Y:S08]  /*c9b0*/  HMMA.16816.F32 R4, R144.reuse, R168, R4 ;  /* 0x000000a89004723c */ /* 0x048ff00000001804 */
[C---:B------:R-:W-:Y:S01]  /*c9c0*/  HMMA.16816.F32 R8, R144.reuse, R170, R8 ;  /* 0x000000aa9008723c */ /* 0x040fe20000001808 */
[----:B------:R-:W3:Y:S07]  /*c9d0*/  LDSM.16.M88.4 R168, [R193+0x4000] ;  /* 0x00400000c1a8783b */ /* 0x000eee0000000200 */
        /* <DEDUP_REMOVED lines=8> */
[----:B------:R-:W1:Y:S05]  /*ca60*/  LDSM.16.M88.4 R144, [R191+0xe800] ;  /* 0x00e80000bf90783b */ /* 0x000e6a0000000200 */
[----:B------:R-:W5:Y:S02]  /*ca70*/  LDSM.16.M88.4 R156, [R191+0xf800] ;  /* 0x00f80000bf9c783b */ /* 0x000f640000000200 */
[C---:B------:R-:W-:Y:S08]  /*ca80*/  HMMA.16816.F32 R4, R160.reuse, R164, R4 ;  /* 0x000000a4a004723c */ /* 0x040ff00000001804 */
[C---:B------:R-:W-:Y:S01]  /*ca90*/  HMMA.16816.F32 R8, R160.reuse, R166, R8 ;  /* 0x000000a6a008723c */ /* 0x040fe20000001808 */
[----:B------:R-:W-:Y:S07]  /*caa0*/  LDSM.16.M88.4 R164, [R192+UR6+0x10000] ;  /* 0x01000006c0a4783b */ /* 0x000fee0008000200 */
[C---:B--2---:R-:W-:Y:S08]  /*cab0*/  HMMA.16816.F32 R12, R160.reuse, R136, R12 ;  /* 0x00000088a00c723c */ /* 0x044ff0000000180c */
[C---:B------:R-:W-:Y:S01]  /*cac0*/  HMMA.16816.F32 R16, R160.reuse, R138, R16 ;  /* 0x0000008aa010723c */ /* 0x040fe20000001810 */
[----:B------:R-:W-:Y:S07]  /*cad0*/  LDSM.16.M88.4 R136, [R3+0x4000] ;  /* 0x004000000388783b */ /* 0x000fee0000000200 */
[C---:B----4-:R-:W-:Y:S08]  /*cae0*/  HMMA.16816.F32 R20, R160.reuse, R140, R20 ;  /* 0x0000008ca014723c */ /* 0x050ff00000001814 */
[C---:B------:R-:W-:Y:S01]  /*caf0*/  HMMA.16816.F32 R24, R160.reuse, R142, R24 ;  /* 0x0000008ea018723c */ /* 0x040fe20000001818 */
[----:B------:R-:W2:Y:S07]  /*cb00*/  LDSM.16.M88.4 R140, [R2+0xe000] ;  /* 0x00e00000028c783b */ /* 0x000eae0000000200 */
[C---:B------:R-:W-:Y:S08]  /*cb10*/  HMMA.16816.F32 R28, R160.reuse, R152, R28 ;  /* 0x00000098a01c723c */ /* 0x040ff0000000181c */
[----:B------:R-:W-:Y:S01]  /*cb20*/  HMMA.16816.F32 R32, R160, R154, R32 ;  /* 0x0000009aa020723c */ /* 0x000fe20000001820 */
[----:B------:R-:W4:Y:S05]  /*cb30*/  LDSM.16.M88.4 R152, [R2+0xe800] ;  /* 0x00e800000298783b */ /* 0x000f2a0000000200 */
[----:B------:R-:W-:Y:S02]  /*cb40*/  LDSM.16.M88.4 R160, [R195+0x8000] ;  /* 0x00800000c3a0783b */ /* 0x000fe40000000200 */
[C---:B---3--:R-:W-:Y:S08]  /*cb50*/  HMMA.16816.F32 R4, R168.reuse, R176, R4 ;  /* 0x000000b0a804723c */ /* 0x048ff00000001804 */
[C---:B------:R-:W-:Y:S08]  /*cb60*/  HMMA.16816.F32 R8, R168.reuse, R178, R8 ;  /* 0x000000b2a808723c */ /* 0x040ff00000001808 */
[C---:B-1----:R-:W-:Y:S08]  /*cb70*/  HMMA.16816.F32 R12, R168.reuse, R144, R12 ;  /* 0x00000090a80c723c */ /* 0x042ff0000000180c */
[C---:B------:R-:W-:Y:S01]  /*cb80*/  HMMA.16816.F32 R16, R168.reuse, R146, R16 ;  /* 0x00000092a810723c */ /* 0x040fe20000001810 */
[----:B------:R-:W1:Y:S07]  /*cb90*/  LDSM.16.M88.4 R144, [R2+0xf000] ;  /* 0x00f000000290783b */ /* 0x000e6e0000000200 */
[C---:B------:R-:W-:Y:S08]  /*cba0*/  HMMA.16816.F32 R20, R168.reuse, R148, R20 ;  /* 0x00000094a814723c */ /* 0x040ff00000001814 */
[C---:B------:R-:W-:Y:S01]  /*cbb0*/  HMMA.16816.F32 R24, R168.reuse, R150, R24 ;  /* 0x00000096a818723c */ /* 0x040fe20000001818 */
[----:B------:R-:W3:Y:S07]  /*cbc0*/  LDSM.16.M88.4 R148, [R2+0xf800] ;  /* 0x00f800000294783b */ /* 0x000eee0000000200 */
[C---:B-----5:R-:W-:Y:S08]  /*cbd0*/  HMMA.16816.F32 R28, R168.reuse, R156, R28 ;  /* 0x0000009ca81c723c */ /* 0x060ff0000000181c */
[----:B------:R-:W-:Y:S01]  /*cbe0*/  HMMA.16816.F32 R32, R168, R158, R32 ;  /* 0x0000009ea820723c */ /* 0x000fe20000001820 */
[----:B------:R-:W5:Y:S05]  /*cbf0*/  LDSM.16.M88.4 R156, [R192+UR6+0x10800] ;  /* 0x01080006c09c783b */ /* 0x000f6a0008000200 */
[----:B------:R-:W-:Y:S02]  /*cc00*/  LDSM.16.M88.4 R168, [R192+UR6+0x11800] ;  /* 0x01180006c0a8783b */ /* 0x000fe40008000200 */
[C---:B--2---:R-:W-:Y:S08]  /*cc10*/  HMMA.16816.F32 R4, R136.reuse, R140, R4 ;  /* 0x0000008c8804723c */ /* 0x044ff00000001804 */
[C---:B------:R-:W-:Y:S01]  /*cc20*/  HMMA.16816.F32 R8, R136.reuse, R142, R8 ;  /* 0x0000008e8808723c */ /* 0x040fe20000001808 */
[----:B------:R-:W2:Y:S07]  /*cc30*/  LDSM.16.M88.4 R140, [R192+UR6+0x11000] ;  /* 0x01100006c08c783b */ /* 0x000eae0008000200 */
[C---:B----4-:R-:W-:Y:S08]  /*cc40*/  HMMA.16816.F32 R12, R136.reuse, R152, R12 ;  /* 0x00000098880c723c */ /* 0x050ff0000000180c */
[C---:B------:R-:W-:Y:S01]  /*cc50*/  HMMA.16816.F32 R16, R136.reuse, R154, R16 ;  /* 0x0000009a8810723c */ /* 0x040fe20000001810 */
[----:B------:R-:W4:Y:S07]  /*cc60*/  LDSM.16.M88.4 R152, [R134+0x8000] ;  /* 0x008000008698783b */ /* 0x000f2e0000000200 */
[C---:B-1----:R-:W-:Y:S08]  /*cc70*/  HMMA.16816.F32 R20, R136.reuse, R144, R20 ;  /* 0x000000908814723c */ /* 0x042ff00000001814 */
[C---:B------:R-:W-:Y:S01]  /*cc80*/  HMMA.16816.F32 R24, R136.reuse, R146, R24 ;  /* 0x000000928818723c */ /* 0x040fe20000001818 */
[----:B------:R-:W-:Y:S07]  /*cc90*/  LDSM.16.M88.4 R144, [R132+0x11800] ;  /* 0x011800008490783b */ /* 0x000fee0000000200 */
[C---:B---3--:R-:W-:Y:S08]  /*cca0*/  HMMA.16816.F32 R28, R136.reuse, R148, R28 ;  /* 0x00000094881c723c */ /* 0x048ff0000000181c */
[----:B------:R-:W-:Y:S01]  /*ccb0*/  HMMA.16816.F32 R32, R136, R150, R32 ;  /* 0x000000968820723c */ /* 0x000fe20000001820 */
[----:B------:R-:W1:Y:S05]  /*ccc0*/  LDSM.16.M88.4 R136, [R132+0x10800] ;  /* 0x010800008488783b */ /* 0x000e6a0000000200 */
[----:B------:R-:W-:Y:S02]  /*ccd0*/  LDSM.16.M88.4 R148, [R193+0x8000] ;  /* 0x00800000c194783b */ /* 0x000fe40000000200 */
[C---:B------:R-:W-:Y:S08]  /*cce0*/  HMMA.16816.F32 R4, R160.reuse, R164, R4 ;  /* 0x000000a4a004723c */ /* 0x040ff00000001804 */
[C---:B------:R-:W-:Y:S01]  /*ccf0*/  HMMA.16816.F32 R8, R160.reuse, R166, R8 ;  /* 0x000000a6a008723c */ /* 0x040fe20000001808 */
[----:B------:R-:W-:Y:S07]  /*cd00*/  LDSM.16.M88.4 R164, [R191+0x11000] ;  /* 0x01100000bfa4783b */ /* 0x000fee0000000200 */
[C---:B-----5:R-:W-:Y:S08]  /*cd10*/  HMMA.16816.F32 R12, R160.reuse, R156, R12 ;  /* 0x0000009ca00c723c */ /* 0x060ff0000000180c */
[C---:B------:R-:W-:Y:S01]  /*cd20*/  HMMA.16816.F32 R16, R160.reuse, R158, R16 ;  /* 0x0000009ea010723c */ /* 0x040fe20000001810 */
[----:B------:R-:W-:Y:S07]  /*cd30*/  LDSM.16.M88.4 R156, [R191+0x10000] ;  /* 0x01000000bf9c783b */ /* 0x000fee0000000200 */
[C---:B--2---:R-:W-:Y:S08]  /*cd40*/  HMMA.16816.F32 R20, R160.reuse, R140, R20 ;  /* 0x0000008ca014723c */ /* 0x044ff00000001814 */
[C---:B------:R-:W-:Y:S01]  /*cd50*/  HMMA.16816.F32 R24, R160.reuse, R142, R24 ;  /* 0x0000008ea018723c */ /* 0x040fe20000001818 */
[----:B------:R-:W2:Y:S07]  /*cd60*/  LDSM.16.M88.4 R140, [R132+0x11000] ;  /* 0x01100000848c783b */ /* 0x000eae0000000200 */
[C---:B------:R-:W-:Y:S08]  /*cd70*/  HMMA.16816.F32 R28, R160.reuse, R168, R28 ;  /* 0x000000a8a01c723c */ /* 0x040ff0000000181c */
[----:B------:R-:W-:Y:S01]  /*cd80*/  HMMA.16816.F32 R32, R160, R170, R32 ;  /* 0x000000aaa020723c */ /* 0x000fe20000001820 */
[----:B------:R-:W3:Y:S05]  /*cd90*/  LDSM.16.M88.4 R160, [R191+0x10800] ;  /* 0x01080000bfa0783b */ /* 0x000eea0000000200 */
[----:B------:R5:W-:Y:S02]  /*cda0*/  LDSM.16.M88.4 R168, [R3+0x8000] ;  /* 0x0080000003a8783b */ /* 0x000be40000000200 */
[C---:B----4-:R-:W-:Y:S08]  /*cdb0*/  HMMA.16816.F32 R4, R152.reuse, R172, R4 ;  /* 0x000000ac9804723c */ /* 0x050ff00000001804 */
[C---:B------:R-:W-:Y:S01]  /*cdc0*/  HMMA.16816.F32 R8, R152.reuse, R174, R8 ;  /* 0x000000ae9808723c */ /* 0x040fe20000001808 */
[----:B------:R-:W-:Y:S07]  /*cdd0*/  LDSM.16.M88.4 R172, [R2+0x10000] ;  /* 0x0100000002ac783b */ /* 0x000fee0000000200 */
[C---:B-1----:R-:W-:Y:S01]  /*cde0*/  HMMA.16816.F32 R12, R152.reuse, R136, R12 ;  /* 0x00000088980c723c */ /* 0x042fe2000000180c */
[----:B-----5:R-:W-:Y:S07]  /*cdf0*/  MOV R3, UR12 ;  /* 0x0000000c00037c02 */ /* 0x020fee0008000f00 */
[C---:B------:R-:W-:Y:S01]  /*ce00*/  HMMA.16816.F32 R16, R152.reuse, R138, R16 ;  /* 0x0000008a9810723c */ /* 0x040fe20000001810 */
[----:B------:R-:W1:Y:S02]  /*ce10*/  LDSM.16.M88.4 R136, [R191+0x11800] ;  /* 0x01180000bf88783b */ /* 0x000e640000000200 */
[----:B------:R-:W-:Y:S04]  /*ce20*/  IMAD R3, R3, 0x40, R194 ;  /* 0x0000004003037824 */ /* 0x000fe800078e02c2 */
[C---:B------:R-:W-:Y:S01]  /*ce30*/  VIADD R135, R3.reuse, 0x8 ;  /* 0x0000000803877836 */ /* 0x040fe20000000000 */
[C---:B--2---:R-:W-:Y:S08]  /*ce40*/  HMMA.16816.F32 R20, R152.reuse, R140, R20 ;  /* 0x0000008c9814723c */ /* 0x044ff00000001814 */
[C---:B------:R-:W-:Y:S01]  /*ce50*/  HMMA.16816.F32 R24, R152.reuse, R142, R24 ;  /* 0x0000008e9818723c */ /* 0x040fe20000001818 */
[----:B------:R-:W2:Y:S07]  /*ce60*/  LDSM.16.M88.4 R140, [R2+0x10800] ;  /* 0x01080000028c783b */ /* 0x000eae0000000200 */
[C---:B------:R-:W-:Y:S08]  /*ce70*/  HMMA.16816.F32 R28, R152.reuse, R144, R28 ;  /* 0x00000090981c723c */ /* 0x040ff0000000181c */
[----:B------:R-:W-:Y:S01]  /*ce80*/  HMMA.16816.F32 R32, R152, R146, R32 ;  /* 0x000000929820723c */ /* 0x000fe20000001820 */
[----:B------:R-:W4:Y:S07]  /*ce90*/  LDSM.16.M88.4 R144, [R2+0x11000] ;  /* 0x011000000290783b */ /* 0x000f2e0000000200 */
[C---:B------:R-:W-:Y:S08]  /*cea0*/  HMMA.16816.F32 R4, R148.reuse, R156, R4 ;  /* 0x0000009c9404723c */ /* 0x040ff00000001804 */
[C---:B------:R-:W-:Y:S08]  /*ceb0*/  HMMA.16816.F32 R8, R148.reuse, R158, R8 ;  /* 0x0000009e9408723c */ /* 0x040ff00000001808 */
[C---:B---3--:R-:W-:Y:S08]  /*cec0*/  HMMA.16816.F32 R12, R148.reuse, R160, R12 ;  /* 0x000000a0940c723c */ /* 0x048ff0000000180c */
[C---:B------:R-:W-:Y:S08]  /*ced0*/  HMMA.16816.F32 R16, R148.reuse, R162, R16 ;  /* 0x000000a29410723c */ /* 0x040ff00000001810 */
[C---:B------:R-:W-:Y:S03]  /*cee0*/  HMMA.16816.F32 R20, R148.reuse, R164, R20 ;  /* 0x000000a49414723c */ /* 0x040fe60000001814 */
[----:B------:R-:W-:Y:S01]  /*cef0*/  I2FP.F32.U32 R165, R3 ;  /* 0x0000000300a57245 */ /* 0x000fe20000201000 */
[C---:B------:R-:W-:Y:S04]  /*cf00*/  VIADD R164, R3.reuse, 0x1 ;  /* 0x0000000103a47836 */ /* 0x040fe80000000000 */
[C---:B------:R-:W-:Y:S03]  /*cf10*/  HMMA.16816.F32 R24, R148.reuse, R166, R24 ;  /* 0x000000a69418723c */ /* 0x040fe60000001818 */
[----:B------:R-:W-:Y:S01]  /*cf20*/  I2FP.F32.U32 R164, R164 ;  /* 0x000000a400a47245 */ /* 0x000fe20000201000 */
[C---:B------:R-:W-:Y:S04]  /*cf30*/  VIADD R166, R3.reuse, 0x9 ;  /* 0x0000000903a67836 */ /* 0x040fe80000000000 */
[C---:B-1----:R-:W-:Y:S08]  /*cf40*/  HMMA.16816.F32 R28, R148.reuse, R136, R28 ;  /* 0x00000088941c723c */ /* 0x042ff0000000181c */
[----:B------:R-:W-:Y:S01]  /*cf50*/  HMMA.16816.F32 R32, R148, R138, R32 ;  /* 0x0000008a9420723c */ /* 0x000fe20000001820 */
[----:B------:R1:W3:Y:S01]  /*cf60*/  LDSM.16.M88.4 R136, [R2+0x11800] ;  /* 0x011800000288783b */ /* 0x0002e20000000200 */
[----:B------:R-:W-:Y:S04]  /*cf70*/  DEPBAR.LE SB0, 0x0 ;  /* 0x000080000000791a */ /* 0x000fe80000000000 */
[----:B------:R-:W-:Y:S02]  /*cf80*/  BAR.SYNC.DEFER_BLOCKING 0x0 ;  /* 0x0000000000007b1d */ /* 0x000fe40000010000 */
[C---:B------:R-:W-:Y:S08]  /*cf90*/  HMMA.16816.F32 R4, R168.reuse, R172, R4 ;  /* 0x000000aca804723c */ /* 0x040ff00000001804 */
[C---:B------:R-:W-:Y:S03]  /*cfa0*/  HMMA.16816.F32 R8, R168.reuse, R174, R8 ;  /* 0x000000aea808723c */ /* 0x040fe60000001808 */
[----:B-1----:R-:W-:Y:S05]  /*cfb0*/  I2FP.F32.U32 R2, R166 ;  /* 0x000000a600027245 */ /* 0x002fea0000201000 */
[C---:B--2---:R-:W-:Y:S03]  /*cfc0*/  HMMA.16816.F32 R12, R168.reuse, R140, R12 ;  /* 0x0000008ca80c723c */ /* 0x044fe6000000180c */
[----:B------:R-:W-:Y:S01]  /*cfd0*/  IADD3 R166, PT, PT, R3, 0x31, RZ ;  /* 0x0000003103a67810 */ /* 0x000fe20007ffe0ff */
[C---:B------:R-:W-:Y:S01]  /*cfe0*/  FFMA.FTZ R4, R165.reuse, UR5, R4 ;  /* 0x00000005a5047c23 */ /* 0x040fe20008010004 */
[----:B------:R-:W-:Y:S01]  /*cff0*/  FFMA.FTZ R6, R165, UR5, R6 ;  /* 0x00000005a5067c23 */ /* 0x000fe20008010006 */
[----:B------:R-:W-:Y:S01]  /*d000*/  I2FP.F32.U32 R165, R135 ;  /* 0x0000008700a57245 */ /* 0x000fe20000201000 */
[C---:B------:R-:W-:Y:S01]  /*d010*/  FFMA.FTZ R5, R164.reuse, UR5, R5 ;  /* 0x00000005a4057c23 */ /* 0x040fe20008010005 */
[----:B------:R-:W-:Y:S01]  /*d020*/  IADD3 R135, PT, PT, R3, 0x10, RZ ;  /* 0x0000001003877810 */ /* 0x000fe20007ffe0ff */
[C---:B------:R-:W-:Y:S03]  /*d030*/  HMMA.16816.F32 R16, R168.reuse, R142, R16 ;  /* 0x0000008ea810723c */ /* 0x040fe60000001810 */
[----:B------:R-:W-:Y:S01]  /*d040*/  I2FP.F32.U32 R166, R166 ;  /* 0x000000a600a67245 */ /* 0x000fe20000201000 */
[C---:B------:R-:W-:Y:S01]  /*d050*/  FFMA.FTZ R8, R165.reuse, UR5, R8 ;  /* 0x00000005a5087c23 */ /* 0x040fe20008010008 */
[----:B------:R-:W-:Y:S01]  /*d060*/  FFMA.FTZ R10, R165, UR5, R10 ;  /* 0x00000005a50a7c23 */ /* 0x000fe2000801000a */
[----:B------:R-:W-:Y:S01]  /*d070*/  I2FP.F32.U32 R165, R135 ;  /* 0x0000008700a57245 */ /* 0x000fe20000201000 */
[C---:B------:R-:W-:Y:S01]  /*d080*/  VIADD R135, R3.reuse, 0x18 ;  /* 0x0000001803877836 */ /* 0x040fe20000000000 */
[C---:B----4-:R-:W-:Y:S03]  /*d090*/  HMMA.16816.F32 R20, R168.reuse, R144, R20 ;  /* 0x00000090a814723c */ /* 0x050fe60000001814 */
[----:B------:R-:W-:Y:S01]  /*d0a0*/  FFMA.FTZ R7, R164, UR5, R7 ;  /* 0x00000005a4077c23 */ /* 0x000fe20008010007 */
[----:B------:R-:W-:Y:S02]  /*d0b0*/  VIADD R164, R3, 0x11 ;  /* 0x0000001103a47836 */ /* 0x000fe40000000000 */
[C---:B------:R-:W-:Y:S01]  /*d0c0*/  FFMA.FTZ R12, R165.reuse, UR5, R12 ;  /* 0x00000005a50c7c23 */ /* 0x040fe2000801000c */
[----:B------:R-:W-:Y:S01]  /*d0d0*/  FFMA.FTZ R14, R165, UR5, R14 ;  /* 0x00000005a50e7c23 */ /* 0x000fe2000801000e */
[----:B------:R-:W-:Y:S01]  /*d0e0*/  I2FP.F32.U32 R165, R135 ;  /* 0x0000008700a57245 */ /* 0x000fe20000201000 */
[C---:B------:R-:W-:Y:S03]  /*d0f0*/  HMMA.16816.F32 R24, R168.reuse, R146, R24 ;  /* 0x00000092a818723c */ /* 0x040fe60000001818 */
[C---:B------:R-:W-:Y:S01]  /*d100*/  FFMA.FTZ R9, R2.reuse, UR5, R9 ;  /* 0x0000000502097c23 */ /* 0x040fe20008010009 */
[----:B------:R-:W-:Y:S01]  /*d110*/  FFMA.FTZ R11, R2, UR5, R11 ;  /* 0x00000005020b7c23 */ /* 0x000fe2000801000b */
[----:B------:R-:W-:Y:S01]  /*d120*/  I2FP.F32.U32 R2, R164 ;  /* 0x000000a400027245 */ /* 0x000fe20000201000 */
[----:B------:R-:W-:Y:S02]  /*d130*/  VIADD R135, R3, 0x20 ;  /* 0x0000002003877836 */ /* 0x000fe40000000000 */
[----:B------:R-:W-:Y:S01]  /*d140*/  FFMA.FTZ R16, R165, UR5, R16 ;  /* 0x00000005a5107c23 */ /* 0x000fe20008010010 */
[----:B------:R-:W-:Y:S01]  /*d150*/  VIADD R164, R3, 0x19 ;  /* 0x0000001903a47836 */ /* 0x000fe20000000000 */
[C---:B---3--:R-:W-:Y:S03]  /*d160*/  HMMA.16816.F32 R28, R168.reuse, R136, R28 ;  /* 0x00000088a81c723c */ /* 0x048fe6000000181c */
[----:B------:R-:W-:Y:S01]  /*d170*/  I2FP.F32.U32 R135, R135 ;  /* 0x0000008700877245 */ /* 0x000fe20000201000 */
[C---:B------:R-:W-:Y:S01]  /*d180*/  FFMA.FTZ R13, R2.reuse, UR5, R13 ;  /* 0x00000005020d7c23 */ /* 0x040fe2000801000d */
[----:B------:R-:W-:Y:S01]  /*d190*/  FFMA.FTZ R15, R2, UR5, R15 ;  /* 0x00000005020f7c23 */ /* 0x000fe2000801000f */
[----:B------:R-:W-:Y:S01]  /*d1a0*/  I2FP.F32.U32 R2, R164 ;  /* 0x000000a400027245 */ /* 0x000fe20000201000 */
[----:B------:R-:W-:Y:S01]  /*d1b0*/  FFMA.FTZ R18, R165, UR5, R18 ;  /* 0x00000005a5127c23 */ /* 0x000fe20008010012 */
[----:B------:R-:W-:Y:S01]  /*d1c0*/  IADD3 R164, PT, PT, R3, 0x21, RZ ;  /* 0x0000002103a47810 */ /* 0x000fe20007ffe0ff */
[C---:B------:R-:W-:Y:S01]  /*d1d0*/  FFMA.FTZ R20, R135.reuse, UR5, R20 ;  /* 0x0000000587147c23 */ /* 0x040fe20008010014 */
[----:B------:R-:W-:Y:S01]  /*d1e0*/  FFMA.FTZ R22, R135, UR5, R22 ;  /* 0x0000000587167c23 */ /* 0x000fe20008010016 */
[C---:B------:R-:W-:Y:S01]  /*d1f0*/  VIADD R135, R3.reuse, 0x30 ;  /* 0x0000003003877836 */ /* 0x040fe20000000000 */
[----:B------:R-:W-:Y:S01]  /*d200*/  I2FP.F32.U32 R164, R164 ;  /* 0x000000a400a47245 */ /* 0x000fe20000201000 */
[C---:B------:R-:W-:Y:S01]  /*d210*/  FFMA.FTZ R17, R2.reuse, UR5, R17 ;  /* 0x0000000502117c23 */ /* 0x040fe20008010011 */
[----:B------:R-:W-:Y:S01]  /*d220*/  FFMA.FTZ R19, R2, UR5, R19 ;  /* 0x0000000502137c23 */ /* 0x000fe20008010013 */
[----:B------:R-:W-:Y:S01]  /*d230*/  VIADD R165, R3, 0x28 ;  /* 0x0000002803a57836 */ /* 0x000fe20000000000 */
[----:B------:R-:W-:Y:S01]  /*d240*/  I2FP.F32.U32 R135, R135 ;  /* 0x0000008700877245 */ /* 0x000fe20000201000 */
[C---:B------:R-:W-:Y:S01]  /*d250*/  FFMA.FTZ R21, R164.reuse, UR5, R21 ;  /* 0x00000005a4157c23 */ /* 0x040fe20008010015 */
[----:B------:R-:W-:Y:S01]  /*d260*/  FFMA.FTZ R23, R164, UR5, R23 ;  /* 0x00000005a4177c23 */ /* 0x000fe20008010017 */
[----:B------:R-:W-:Y:S01]  /*d270*/  FMNMX3.FTZ R164, R133, R4, R5, !PT ;  /* 0x0000000485a47276 */ /* 0x000fe20007810005 */
[----:B------:R-:W-:Y:S01]  /*d280*/  VIADD R2, R3, 0x29 ;  /* 0x0000002903027836 */ /* 0x000fe20000000000 */
[----:B------:R-:W-:Y:S01]  /*d290*/  I2FP.F32.U32 R165, R165 ;  /* 0x000000a500a57245 */ /* 0x000fe20000201000 */
[C---:B------:R-:W-:Y:S01]  /*d2a0*/  FFMA.FTZ R28, R135.reuse, UR5, R28 ;  /* 0x00000005871c7c23 */ /* 0x040fe2000801001c */
[----:B------:R-:W-:Y:S01]  /*d2b0*/  FMNMX3.FTZ R164, R164, R8, R9, !PT ;  /* 0x00000008a4a47276 */ /* 0x000fe20007810009 */
[----:B------:R-:W-:Y:S01]  /*d2c0*/  FFMA.FTZ R30, R135, UR5, R30 ;  /* 0x00000005871e7c23 */ /* 0x000fe2000801001e */
[----:B------:R-:W-:Y:S01]  /*d2d0*/  FMNMX3.FTZ R135, R0, R6, R7, !PT ;  /* 0x0000000600877276 */ /* 0x000fe20007810007 */
[----:B------:R-:W-:Y:S03]  /*d2e0*/  HMMA.16816.F32 R32, R168, R138, R32 ;  /* 0x0000008aa820723c */ /* 0x000fe60000001820 */
[----:B------:R-:W-:Y:S01]  /*d2f0*/  I2FP.F32.U32 R2, R2 ;  /* 0x0000000200027245 */ /* 0x000fe20000201000 */
[----:B------:R-:W-:Y:S01]  /*d300*/  FFMA.FTZ R24, R165, UR5, R24 ;  /* 0x00000005a5187c23 */ /* 0x000fe20008010018 */
[----:B------:R-:W-:Y:S01]  /*d310*/  FMNMX3.FTZ R135, R135, R10, R11, !PT ;  /* 0x0000000a87877276 */ /* 0x000fe2000781000b */
[----:B------:R-:W-:Y:S01]  /*d320*/  FFMA.FTZ R26, R165, UR5, R26 ;  /* 0x00000005a51a7c23 */ /* 0x000fe2000801001a */
[----:B------:R-:W-:Y:S01]  /*d330*/  FMNMX3.FTZ R164, R164, R12, R13, !PT ;  /* 0x0000000ca4a47276 */ /* 0x000fe2000781000d */
[C---:B------:R-:W-:Y:S01]  /*d340*/  FFMA.FTZ R25, R2.reuse, UR5, R25 ;  /* 0x0000000502197c23 */ /* 0x040fe20008010019 */
[----:B------:R-:W-:Y:S01]  /*d350*/  FMNMX3.FTZ R135, R135, R14, R15, !PT ;  /* 0x0000000e87877276 */ /* 0x000fe2000781000f */
[----:B------:R-:W-:Y:S01]  /*d360*/  FFMA.FTZ R27, R2, UR5, R27 ;  /* 0x00000005021b7c23 */ /* 0x000fe2000801001b */
[----:B------:R-:W-:Y:S01]  /*d370*/  FMNMX3.FTZ R164, R164, R16, R17, !PT ;  /* 0x00000010a4a47276 */ /* 0x000fe20007810011 */
[----:B------:R-:W-:Y:S01]  /*d380*/  VIADD R165, R3, 0x38 ;  /* 0x0000003803a57836 */ /* 0x000fe20000000000 */
[----:B------:R-:W-:Y:S01]  /*d390*/  FMNMX3.FTZ R135, R135, R18, R19, !PT ;  /* 0x0000001287877276 */ /* 0x000fe20007810013 */
[----:B------:R-:W-:Y:S01]  /*d3a0*/  VIADD R2, R3, 0x39 ;  /* 0x0000003903027836 */ /* 0x000fe20000000000 */
[----:B------:R-:W-:Y:S01]  /*d3b0*/  FMNMX3.FTZ R164, R164, R20, R21, !PT ;  /* 0x00000014a4a47276 */ /* 0x000fe20007810015 */
[C---:B------:R-:W-:Y:S01]  /*d3c0*/  FFMA.FTZ R29, R166.reuse, UR5, R29 ;  /* 0x00000005a61d7c23 */ /* 0x040fe2000801001d */
[----:B------:R-:W-:Y:S01]  /*d3d0*/  I2FP.F32.U32 R3, R165 ;  /* 0x000000a500037245 */ /* 0x000fe20000201000 */
[----:B------:R-:W-:Y:S01]  /*d3e0*/  FFMA.FTZ R31, R166, UR5, R31 ;  /* 0x00000005a61f7c23 */ /* 0x000fe2000801001f */
[----:B------:R-:W-:Y:S02]  /*d3f0*/  I2FP.F32.U32 R2, R2 ;  /* 0x0000000200027245 */ /* 0x000fe40000201000 */
[----:B------:R-:W-:Y:S01]  /*d400*/  FMNMX3.FTZ R135, R135, R22, R23, !PT ;  /* 0x0000001687877276 */ /* 0x000fe20007810017 */
[----:B------:R-:W-:Y:S01]  /*d410*/  FFMA.FTZ R32, R3, UR5, R32 ;  /* 0x0000000503207c23 */ /* 0x000fe20008010020 */
[----:B------:R-:W-:Y:S01]  /*d420*/  FMNMX3.FTZ R164, R164, R24, R25, !PT ;  /* 0x00000018a4a47276 */ /* 0x000fe20007810019 */
[----:B------:R-:W-:Y:S01]  /*d430*/  FFMA.FTZ R33, R2, UR5, R33 ;  /* 0x0000000502217c23 */ /* 0x000fe20008010021 */
[----:B------:R-:W-:Y:S01]  /*d440*/  FMNMX3.FTZ R135, R135, R26, R27, !PT ;  /* 0x0000001a87877276 */ /* 0x000fe2000781001b */
[----:B------:R-:W-:Y:S01]  /*d450*/  FFMA.FTZ R34, R3, UR5, R34 ;  /* 0x0000000503227c23 */ /* 0x000fe20008010022 */
[----:B------:R-:W-:Y:S01]  /*d460*/  FMNMX3.FTZ R164, R164, R28, R29, !PT ;  /* 0x0000001ca4a47276 */ /* 0x000fe2000781001d */
[----:B------:R-:W-:Y:S01]  /*d470*/  FFMA.FTZ R35, R2, UR5, R35 ;  /* 0x0000000502237c23 */ /* 0x000fe20008010023 */
[----:B------:R-:W-:Y:S02]  /*d480*/  FMNMX3.FTZ R135, R135, R30, R31, !PT ;  /* 0x0000001e87877276 */ /* 0x000fe4000781001f */
[----:B------:R-:W-:Y:S01]  /*d490*/  FMNMX3.FTZ R164, R164, R32, R33, !PT ;  /* 0x00000020a4a47276 */ /* 0x000fe20007810021 */
[----:B------:R-:W-:Y:S06]  /*d4a0*/  BRA.U.ANY UP0, `(.L_x_286) ;  /* 0xffffffe9007c7547 */ /* 0x000fec000b93ffff */
.L_x_285:
[----:B------:R-:W-:Y:S01]  /*d4b0*/  FMNMX3.FTZ R135, R135, R34, R35, !PT ;  /* 0x0000002287877276 */ /* 0x000fe20007810023 */
[----:B------:R-:W2:Y:S01]  /*d4c0*/  SHFL.BFLY PT, R3, R164, 0x2, 0x1f ;  /* 0x0c401f00a4037f89 */ /* 0x000ea200000e0000 */
[----:B------:R-:W-:Y:S02]  /*d4d0*/  UISETP.NE.AND UP0, UPT, UR12, URZ, UPT ;  /* 0x000000ff0c00728c */ /* 0x000fe4000bf05270 */
[----:B------:R-:W-:Y:S05]  /*d4e0*/  UIADD3 UR12, UPT, UPT, UR12, -0x1, URZ ;  /* 0xffffffff0c0c7890 */ /* 0x000fea000fffe0ff */
[----:B------:R-:W3:Y:S08]  /*d4f0*/  SHFL.BFLY PT, R2, R135, 0x2, 0x1f ;  /* 0x0c401f0087027f89 */ /* 0x000ef000000e0000 */
[----:B-1----:R-:W-:Y:S08]  /*d500*/  LDSM.16.MT88.4 R140, [R184+0x12000] ;  /* 0x01200000b88c783b */ /* 0x002ff00000004200 */
        /* <DEDUP_REMOVED lines=11> */
[C---:B------:R-:W-:Y:S01]  /*d5c0*/  FADD.FTZ R0, -R3.reuse, R0 ;  /* 0x0000000003007221 */ /* 0x040fe20000010100 */
[----:B------:R-:W-:Y:S01]  /*d5d0*/  FSEL R164, R164, RZ, P2 ;  /* 0x000000ffa4a47208 */ /* 0x000fe20001000000 */
[C---:B------:R-:W-:Y:S01]  /*d5e0*/  FMUL.FTZ R162, R3.reuse, UR4 ;  /* 0x0000000403a27c20 */ /* 0x040fe20008410000 */
[----:B------:R-:W-:Y:S01]  /*d5f0*/  FSETP.NEU.FTZ.AND P2, PT, R3, -INF , PT ;  /* 0xff8000000300780b */ /* 0x000fe20003f5d000 */
[----:B------:R-:W-:Y:S01]  /*d600*/  FMUL.FTZ R135, R0, UR4 ;  /* 0x0000000400877c20 */ /* 0x000fe20008410000 */
[----:B------:R-:W-:Y:S01]  /*d610*/  FMUL.FTZ R133, R2, UR4 ;  /* 0x0000000402857c20 */ /* 0x000fe20008410000 */
[--C-:B------:R-:W-:Y:S01]  /*d620*/  FFMA.FTZ R163, R4, UR4, -R164.reuse ;  /* 0x0000000404a37c23 */ /* 0x100fe200080108a4 */
[----:B------:R-:W-:Y:S01]  /*d630*/  FSEL R162, R162, RZ, P2 ;  /* 0x000000ffa2a27208 */ /* 0x000fe20001000000 */
[----:B------:R2:W3:Y:S01]  /*d640*/  MUFU.EX2 R0, R135 ;  /* 0x0000008700007308 */ /* 0x0004e20000000800 */
[--C-:B------:R-:W-:Y:S01]  /*d650*/  FFMA.FTZ R160, R5, UR4, -R164.reuse ;  /* 0x0000000405a07c23 */ /* 0x100fe200080108a4 */
[--C-:B------:R-:W-:Y:S01]  /*d660*/  FFMA.FTZ R159, R8, UR4, -R164.reuse ;  /* 0x00000004089f7c23 */ /* 0x100fe200080108a4 */
[----:B------:R-:W-:Y:S01]  /*d670*/  FFMA.FTZ R158, R9, UR4, -R164 ;  /* 0x00000004099e7c23 */ /* 0x000fe200080108a4 */
[--C-:B------:R-:W-:Y:S01]  /*d680*/  FFMA.FTZ R161, R6, UR4, -R162.reuse ;  /* 0x0000000406a17c23 */ /* 0x100fe200080108a2 */
[--C-:B------:R-:W-:Y:S01]  /*d690*/  FFMA.FTZ R157, R7, UR4, -R162.reuse ;  /* 0x00000004079d7c23 */ /* 0x100fe200080108a2 */
[----:B------:R-:W-:Y:S01]  /*d6a0*/  FFMA.FTZ R156, R10, UR4, -R162 ;  /* 0x000000040a9c7c23 */ /* 0x000fe200080108a2 */
[--C-:B------:R-:W-:Y:S03]  /*d6b0*/  FFMA.FTZ R177, R24, UR4, -R164.reuse ;  /* 0x0000000418b17c23 */ /* 0x100fe600080108a4 */
[----:B------:R4:W5:Y:S01]  /*d6c0*/  MUFU.EX2 R2, R133 ;  /* 0x0000008500027308 */ /* 0x0009620000000800 */
[----:B------:R-:W-:Y:S01]  /*d6d0*/  FFMA.FTZ R178, R25, UR4, -R164 ;  /* 0x0000000419b27c23 */ /* 0x000fe200080108a4 */
[--C-:B------:R-:W-:Y:S01]  /*d6e0*/  FFMA.FTZ R179, R26, UR4, -R162.reuse ;  /* 0x000000041ab37c23 */ /* 0x100fe200080108a2 */
[----:B------:R-:W-:Y:S01]  /*d6f0*/  FFMA.FTZ R192, R27, UR4, -R162 ;  /* 0x000000041bc07c23 */ /* 0x000fe200080108a2 */
[--C-:B------:R-:W-:Y:S01]  /*d700*/  FFMA.FTZ R165, R12, UR4, -R164.reuse ;  /* 0x000000040ca57c23 */ /* 0x100fe200080108a4 */
[----:B------:R-:W-:Y:S01]  /*d710*/  LDSM.16.MT88.4 R24, [R184+0x15000] ;  /* 0x01500000b818783b */ /* 0x000fe20000004200 */
[----:B------:R-:W-:Y:S01]  /*d720*/  FFMA.FTZ R166, R13, UR4, -R164 ;  /* 0x000000040da67c23 */ /* 0x000fe200080108a4 */
[--C-:B------:R-:W-:Y:S03]  /*d730*/  FFMA.FTZ R168, R14, UR4, -R162.reuse ;  /* 0x000000040ea87c23 */ /* 0x100fe600080108a2 */
[----:B------:R-:W-:Y:S01]  /*d740*/  MUFU.EX2 R163, R163 ;  /* 0x000000a300a37308 */ /* 0x000fe20000000800 */
[--C-:B--2---:R-:W-:Y:S01]  /*d750*/  FFMA.FTZ R135, R11, UR4, -R162.reuse ;  /* 0x000000040b877c23 */ /* 0x104fe200080108a2 */
[C---:B---3--:R-:W-:Y:S01]  /*d760*/  FMUL.FTZ R6, R0.reuse, R130 ;  /* 0x0000008200067220 */ /* 0x048fe20000410000 */
[C---:B------:R-:W-:Y:S01]  /*d770*/  FMUL.FTZ R7, R0.reuse, R131 ;  /* 0x0000008300077220 */ /* 0x040fe20000410000 */
[C---:B------:R-:W-:Y:S01]  /*d780*/  FMUL.FTZ R10, R0.reuse, R126 ;  /* 0x0000007e000a7220 */ /* 0x040fe20000410000 */
[C---:B------:R-:W-:Y:S01]  /*d790*/  FMUL.FTZ R11, R0.reuse, R127 ;  /* 0x0000007f000b7220 */ /* 0x040fe20000410000 */
[C---:B------:R-:W-:Y:S01]  /*d7a0*/  FMUL.FTZ R38, R0.reuse, R38 ;  /* 0x0000002600267220 */ /* 0x040fe20000410000 */
[----:B------:R-:W-:Y:S03]  /*d7b0*/  FMUL.FTZ R39, R0, R39 ;  /* 0x0000002700277220 */ /* 0x000fe60000410000 */
[----:B------:R-:W2:Y:S01]  /*d7c0*/  MUFU.EX2 R160, R160 ;  /* 0x000000a000a07308 */ /* 0x000ea20000000800 */
[----:B----4-:R-:W-:Y:S01]  /*d7d0*/  MOV R133, R204 ;  /* 0x000000cc00857202 */ /* 0x010fe20000000f00 */
[C---:B-----5:R-:W-:Y:S01]  /*d7e0*/  FMUL.FTZ R4, R2.reuse, R128 ;  /* 0x0000008002047220 */ /* 0x060fe20000410000 */
[----:B------:R-:W-:Y:S01]  /*d7f0*/  @P0 IADD3 R133, PT, PT, R205, -0x40, RZ ;  /* 0xffffffc0cd850810 */ /* 0x000fe20007ffe0ff */
[C---:B------:R-:W-:Y:S01]  /*d800*/  FMUL.FTZ R5, R2.reuse, R129 ;  /* 0x0000008102057220 */ /* 0x040fe20000410000 */
[C---:B------:R-:W-:Y:S01]  /*d810*/  FMUL.FTZ R8, R2.reuse, R124 ;  /* 0x0000007c02087220 */ /* 0x040fe20000410000 */
[----:B------:R-:W-:Y:S01]  /*d820*/  FMUL.FTZ R9, R2, R125 ;  /* 0x0000007d02097220 */ /* 0x000fe20000410000 */
[----:B------:R-:W-:Y:S03]  /*d830*/  IADD3 R134, PT, PT, R180, R133, RZ ;  /* 0x00000085b4867210 */ /* 0x000fe60007ffe0ff */
[----:B------:R-:W-:Y:S01]  /*d840*/  MUFU.EX2 R161, R161 ;  /* 0x000000a100a17308 */ /* 0x000fe20000000800 */
[----:B------:R-:W3:Y:S01]  /*d850*/  LDSM.16.MT88.4 R144, [R133] ;  /* 0x000000008590783b */ /* 0x000ee20000004200 */
[C---:B------:R-:W-:Y:S01]  /*d860*/  FMUL.FTZ R36, R2.reuse, R36 ;  /* 0x0000002402247220 */ /* 0x040fe20000410000 */
[C---:B------:R-:W-:Y:S01]  /*d870*/  FMUL.FTZ R37, R2.reuse, R37 ;  /* 0x0000002502257220 */ /* 0x040fe20000410000 */
[C---:B------:R-:W-:Y:S01]  /*d880*/  FMUL.FTZ R12, R2.reuse, R120 ;  /* 0x00000078020c7220 */ /* 0x040fe20000410000 */
[----:B------:R-:W-:Y:S01]  /*d890*/  FMUL.FTZ R13, R2, R121 ;  /* 0x00000079020d7220 */ /* 0x000fe20000410000 */
[----:B------:R-:W-:Y:S01]  /*d8a0*/  FMUL.FTZ R14, R0, R122 ;  /* 0x0000007a000e7220 */ /* 0x000fe20000410000 */
[----:B------:R-:W-:Y:S03]  /*d8b0*/  FMUL.FTZ R40, R2, R40 ;  /* 0x0000002802287220 */ /* 0x000fe60000410000 */
[----:B------:R-:W4:Y:S01]  /*d8c0*/  MUFU.EX2 R157, R157 ;  /* 0x0000009d009d7308 */ /* 0x000f220000000800 */
[----:B--2---:R-:W-:Y:S01]  /*d8d0*/  F2FP.F16.F32.PACK_AB R128, R160, R163 ;  /* 0x000000a3a080723e */ /* 0x004fe200000000ff */
[----:B------:R-:W2:Y:S01]  /*d8e0*/  LDSM.16.MT88.4 R124, [R134] ;  /* 0x00000000867c783b */ /* 0x000ea20000004200 */
[----:B------:R-:W-:Y:S01]  /*d8f0*/  FMUL.FTZ R41, R2, R41 ;  /* 0x0000002902297220 */ /* 0x000fe20000410000 */
[C---:B------:R-:W-:Y:S01]  /*d900*/  FMUL.FTZ R42, R0.reuse, R42 ;  /* 0x0000002a002a7220 */ /* 0x040fe20000410000 */
[----:B------:R-:W-:Y:S01]  /*d910*/  FMUL.FTZ R43, R0, R43 ;  /* 0x0000002b002b7220 */ /* 0x000fe20000410000 */
[C---:B------:R-:W-:Y:S01]  /*d920*/  FMUL.FTZ R44, R2.reuse, R44 ;  /* 0x0000002c022c7220 */ /* 0x040fe20000410000 */
[----:B------:R-:W-:Y:S03]  /*d930*/  FMUL.FTZ R45, R2, R45 ;  /* 0x0000002d022d7220 */ /* 0x000fe60000410000 */
[----:B------:R-:W-:Y:S01]  /*d940*/  MUFU.EX2 R159, R159 ;  /* 0x0000009f009f7308 */ /* 0x000fe20000000800 */
[C---:B------:R-:W-:Y:S01]  /*d950*/  FMUL.FTZ R46, R0.reuse, R46 ;  /* 0x0000002e002e7220 */ /* 0x040fe20000410000 */
[----:B------:R-:W-:Y:S01]  /*d960*/  LDSM.16.MT88.4 R152, [R134+0x2800] ;  /* 0x002800008698783b */ /* 0x000fe20000004200 */
[----:B------:R-:W-:Y:S01]  /*d970*/  FMUL.FTZ R47, R0, R47 ;  /* 0x0000002f002f7220 */ /* 0x000fe20000410000 */
[C---:B------:R-:W-:Y:S01]  /*d980*/  FMUL.FTZ R48, R2.reuse, R48 ;  /* 0x0000003002307220 */ /* 0x040fe20000410000 */
[----:B------:R-:W-:Y:S01]  /*d990*/  FMUL.FTZ R49, R2, R49 ;  /* 0x0000003102317220 */ /* 0x000fe20000410000 */
[C---:B------:R-:W-:Y:S01]  /*d9a0*/  FMUL.FTZ R50, R0.reuse, R50 ;  /* 0x0000003200327220 */ /* 0x040fe20000410000 */
[----:B------:R-:W-:Y:S03]  /*d9b0*/  FMUL.FTZ R51, R0, R51 ;  /* 0x0000003300337220 */ /* 0x000fe60000410000 */
[----:B------:R-:W5:Y:S01]  /*d9c0*/  MUFU.EX2 R158, R158 ;  /* 0x0000009e009e7308 */ /* 0x000f620000000800 */
[----:B----4-:R-:W-:Y:S01]  /*d9d0*/  F2FP.F16.F32.PACK_AB R129, R157, R161 ;  /* 0x000000a19d81723e */ /* 0x010fe200000000ff */
        /* <DEDUP_REMOVED lines=14> */
[----:B------:R-:W4:Y:S01]  /*dac0*/  MUFU.EX2 R135, R135 ;  /* 0x0000008700877308 */ /* 0x000f220000000800 */
        /* <DEDUP_REMOVED lines=16> */
[----:B----4-:R-:W-:Y:S01]  /*dbd0*/  F2FP.F16.F32.PACK_AB R131, R135, R156 ;  /* 0x0000009c8783723e */ /* 0x010fe200000000ff */
        /* <DEDUP_REMOVED lines=13> */
[----:B------:R-:W4:Y:S01]  /*dcb0*/  MUFU.EX2 R166, R166 ;  /* 0x000000a600a67308 */ /* 0x000f220000000800 */
        /* <DEDUP_REMOVED lines=13> */
[----:B------:R-:W5:Y:S03]  /*dd90*/  LDSM.16.MT88.4 R140, [R184+0x14000] ;  /* 0x01400000b88c783b */ /* 0x000f660000004200 */
        /* <DEDUP_REMOVED lines=11> */
[C---:B------:R-:W-:Y:S01]  /*de50*/  FMUL.FTZ R107, R0.reuse, R107 ;  /* 0x0000006b006b7220 */ /* 0x040fe20000410000 */
[----:B------:R-:W-:Y:S01]  /*de60*/  FFMA.FTZ R167, R15, UR4, -R162 ;  /* 0x000000040fa77c23 */ /* 0x000fe200080108a2 */
[C---:B------:R-:W-:Y:S01]  /*de70*/  HMMA.16816.F32 R48, R128.reuse, R146, R48 ;  /* 0x000000928030723c */ /* 0x040fe20000001830 */
[----:B------:R-:W-:Y:S03]  /*de80*/  LDSM.16.MT88.4 R144, [R134+0x800] ;  /* 0x000800008690783b */ /* 0x000fe60000004200 */
[----:B------:R-:W-:Y:S01]  /*de90*/  MUFU.EX2 R179, R179 ;  /* 0x000000b300b37308 */ /* 0x000fe20000000800 */
[----:B------:R-:W-:Y:S01]  /*dea0*/  FMUL.FTZ R15, R0, R123 ;  /* 0x0000007b000f7220 */ /* 0x000fe20000410000 */
[C---:B------:R-:W-:Y:S01]  /*deb0*/  FMUL.FTZ R108, R2.reuse, R108 ;  /* 0x0000006c026c7220 */ /* 0x040fe20000410000 */
[----:B------:R-:W-:Y:S01]  /*dec0*/  FMUL.FTZ R109, R2, R109 ;  /* 0x0000006d026d7220 */ /* 0x000fe20000410000 */
[C---:B------:R-:W-:Y:S01]  /*ded0*/  FMUL.FTZ R110, R0.reuse, R110 ;  /* 0x0000006e006e7220 */ /* 0x040fe20000410000 */
[----:B------:R-:W-:Y:S01]  /*dee0*/  FMUL.FTZ R111, R0, R111 ;  /* 0x0000006f006f7220 */ /* 0x000fe20000410000 */
[C---:B--2---:R-:W-:Y:S01]  /*def0*/  HMMA.16816.F32 R52, R128.reuse, R124, R52 ;  /* 0x0000007c8034723c */ /* 0x044fe20000001834 */
[----:B------:R-:W-:Y:S03]  /*df00*/  LDSM.16.MT88.4 R120, [R185+0x12800] ;  /* 0x01280000b978783b */ /* 0x000fe60000004200 */
[----:B------:R-:W2:Y:S01]  /*df10*/  MUFU.EX2 R167, R167 ;  /* 0x000000a700a77308 */ /* 0x000ea20000000800 */
[--C-:B------:R-:W-:Y:S01]  /*df20*/  FFMA.FTZ R170, R16, UR4, -R164.reuse ;  /* 0x0000000410aa7c23 */ /* 0x100fe200080108a4 */
[----:B------:R-:W-:Y:S01]  /*df30*/  FFMA.FTZ R169, R17, UR4, -R164 ;  /* 0x0000000411a97c23 */ /* 0x000fe200080108a4 */
[--C-:B------:R-:W-:Y:S01]  /*df40*/  FFMA.FTZ R172, R18, UR4, -R162.reuse ;  /* 0x0000000412ac7c23 */ /* 0x100fe200080108a2 */
[----:B------:R-:W-:Y:S01]  /*df50*/  FFMA.FTZ R171, R19, UR4, -R162 ;  /* 0x0000000413ab7c23 */ /* 0x000fe200080108a2 */
[C---:B------:R-:W-:Y:S01]  /*df60*/  FMUL.FTZ R112, R2.reuse, R112 ;  /* 0x0000007002707220 */ /* 0x040fe20000410000 */
[C---:B------:R-:W-:Y:S01]  /*df70*/  HMMA.16816.F32 R56, R128.reuse, R126, R56 ;  /* 0x0000007e8038723c */ /* 0x040fe20000001838 */
[----:B------:R-:W3:Y:S03]  /*df80*/  LDSM.16.MT88.4 R124, [R133+0x2000] ;  /* 0x00200000857c783b */ /* 0x000ee60000004200 */
[----:B------:R-:W-:Y:S01]  /*df90*/  MUFU.EX2 R170, R170 ;  /* 0x000000aa00aa7308 */ /* 0x000fe20000000800 */
[----:B------:R-:W-:Y:S01]  /*dfa0*/  FMUL.FTZ R113, R2, R113 ;  /* 0x0000007102717220 */ /* 0x000fe20000410000 */
[C---:B------:R-:W-:Y:S01]  /*dfb0*/  FMUL.FTZ R114, R0.reuse, R114 ;  /* 0x0000007200727220 */ /* 0x040fe20000410000 */
[----:B------:R-:W-:Y:S01]  /*dfc0*/  FMUL.FTZ R115, R0, R115 ;  /* 0x0000007300737220 */ /* 0x000fe20000410000 */
[----:B------:R-:W-:Y:S01]  /*dfd0*/  FMUL.FTZ R16, R2, R116 ;  /* 0x0000007402107220 */ /* 0x000fe20000410000 */
[----:B----4-:R-:W-:Y:S01]  /*dfe0*/  F2FP.F16.F32.PACK_AB R116, R166, R165 ;  /* 0x000000a5a674723e */ /* 0x010fe200000000ff */
[C---:B-1----:R-:W-:Y:S04]  /*dff0*/  HMMA.16816.F32 R60, R128.reuse, R136, R60 ;  /* 0x00000088803c723c */ /* 0x042fe8000000183c */
[----:B------:R-:W1:Y:S01]  /*e000*/  MUFU.EX2 R169, R169 ;  /* 0x000000a900a97308 */ /* 0x000e620000000800 */
[----:B------:R-:W-:Y:S01]  /*e010*/  FMUL.FTZ R17, R2, R117 ;  /* 0x0000007502117220 */ /* 0x000fe20000410000 */
[----:B--2---:R-:W-:Y:S01]  /*e020*/  F2FP.F16.F32.PACK_AB R117, R167, R168 ;  /* 0x000000a8a775723e */ /* 0x004fe200000000ff */
[C---:B------:R-:W-:Y:S01]  /*e030*/  FMUL.FTZ R18, R0.reuse, R118 ;  /* 0x0000007600127220 */ /* 0x040fe20000410000 */
[----:B------:R-:W-:Y:S01]  /*e040*/  FMUL.FTZ R19, R0, R119 ;  /* 0x0000007700137220 */ /* 0x000fe20000410000 */
[--C-:B------:R-:W-:Y:S01]  /*e050*/  FFMA.FTZ R173, R20, UR4, -R164.reuse ;  /* 0x0000000414ad7c23 */ /* 0x100fe200080108a4 */
[C---:B------:R-:W-:Y:S01]  /*e060*/  HMMA.16816.F32 R64, R128.reuse, R138, R64 ;  /* 0x0000008a8040723c */ /* 0x040fe20000001840 */
[----:B------:R-:W2:Y:S03]  /*e070*/  LDSM.16.MT88.4 R136, [R134+0x2000] ;  /* 0x002000008688783b */ /* 0x000ea60000004200 */
[----:B------:R-:W-:Y:S01]  /*e080*/  MUFU.EX2 R172, R172 ;  /* 0x000000ac00ac7308 */ /* 0x000fe20000000800 */
[----:B------:R-:W-:Y:S01]  /*e090*/  FFMA.FTZ R174, R21, UR4, -R164 ;  /* 0x0000000415ae7c23 */ /* 0x000fe200080108a4 */
[--C-:B------:R-:W-:Y:S01]  /*e0a0*/  FFMA.FTZ R175, R22, UR4, -R162.reuse ;  /* 0x0000000416af7c23 */ /* 0x100fe200080108a2 */
[----:B------:R-:W-:Y:S01]  /*e0b0*/  F2FP.F16.F32.PACK_AB R22, R178, R177 ;  /* 0x000000b1b216723e */ /* 0x000fe200000000ff */
[----:B------:R-:W-:Y:S01]  /*e0c0*/  FFMA.FTZ R176, R23, UR4, -R162 ;  /* 0x0000000417b07c23 */ /* 0x000fe200080108a2 */
[----:B------:R-:W-:Y:S01]  /*e0d0*/  FFMA.FTZ R163, R2, R211, R163 ;  /* 0x000000d302a37223 */ /* 0x000fe200000100a3 */
[C---:B-----5:R-:W-:Y:S04]  /*e0e0*/  HMMA.16816.F32 R68, R128.reuse, R140, R68 ;  /* 0x0000008c8044723c */ /* 0x060fe80000001844 */
[----:B------:R-:W4:Y:S01]  /*e0f0*/  MUFU.EX2 R171, R171 ;  /* 0x000000ab00ab7308 */ /* 0x000f220000000800 */
[----:B-1----:R-:W-:Y:S01]  /*e100*/  F2FP.F16.F32.PACK_AB R118, R169, R170 ;  /* 0x000000aaa976723e */ /* 0x002fe200000000ff */
[----:B------:R-:W-:Y:S01]  /*e110*/  FFMA.FTZ R161, R0, R209, R161 ;  /* 0x000000d100a17223 */ /* 0x000fe200000100a1 */
[----:B------:R-:W-:Y:S01]  /*e120*/  MOV R0, R3 ;  /* 0x0000000300007202 */ /* 0x000fe20000000f00 */
[----:B------:R-:W-:Y:S01]  /*e130*/  FADD.FTZ R160, R160, R163 ;  /* 0x000000a3a0a07221 */ /* 0x000fe20000010000 */
[C---:B------:R-:W-:Y:S01]  /*e140*/  HMMA.16816.F32 R72, R128.reuse, R142, R72 ;  /* 0x0000008e8048723c */ /* 0x040fe20000001848 */
[----:B------:R-:W1:Y:S04]  /*e150*/  LDSM.16.MT88.4 R140, [R185+0x16000] ;  /* 0x01600000b98c783b */ /* 0x000e680000004200 */
[----:B------:R-:W-:Y:S01]  /*e160*/  MUFU.EX2 R173, R173 ;  /* 0x000000ad00ad7308 */ /* 0x000fe20000000800 */
[----:B------:R-:W-:Y:S01]  /*e170*/  FADD.FTZ R161, R157, R161 ;  /* 0x000000a19da17221 */ /* 0x000fe20000010000 */
[----:B------:R-:W-:Y:S03]  /*e180*/  FADD.FTZ R159, R159, R160 ;  /* 0x000000a09f9f7221 */ /* 0x000fe60000010000 */
[----:B------:R-:W-:Y:S01]  /*e190*/  FADD.FTZ R156, R156, R161 ;  /* 0x000000a19c9c7221 */ /* 0x000fe20000010000 */
[----:B------:R-:W-:Y:S01]  /*e1a0*/  FADD.FTZ R158, R158, R159 ;  /* 0x0000009f9e9e7221 */ /* 0x000fe20000010000 */
[C---:B---3--:R-:W-:Y:S03]  /*e1b0*/  HMMA.16816.F32 R76, R128.reuse, R124, R76 ;  /* 0x0000007c804c723c */ /* 0x048fe6000000184c */
[----:B------:R-:W3:Y:S01]  /*e1c0*/  MUFU.EX2 R174, R174 ;  /* 0x000000ae00ae7308 */ /* 0x000ee20000000800 */
[----:B----4-:R-:W-:Y:S01]  /*e1d0*/  F2FP.F16.F32.PACK_AB R119, R171, R172 ;  /* 0x000000acab77723e */ /* 0x010fe200000000ff */
[----:B------:R-:W-:Y:S01]  /*e1e0*/  FADD.FTZ R135, R135, R156 ;  /* 0x0000009c87877221 */ /* 0x000fe20000010000 */
[----:B------:R-:W-:Y:S02]  /*e1f0*/  FADD.FTZ R165, R165, R158 ;  /* 0x0000009ea5a57221 */ /* 0x000fe40000010000 */
[C---:B------:R-:W-:Y:S01]  /*e200*/  HMMA.16816.F32 R80, R128.reuse, R126, R80 ;  /* 0x0000007e8050723c */ /* 0x040fe20000001850 */
[----:B------:R-:W4:Y:S04]  /*e210*/  LDSM.16.MT88.4 R124, [R184+0x16000] ;  /* 0x01600000b87c783b */ /* 0x000f280000004200 */
[----:B------:R-:W-:Y:S01]  /*e220*/  MUFU.EX2 R175, R175 ;  /* 0x000000af00af7308 */ /* 0x000fe20000000800 */
[----:B------:R-:W-:Y:S01]  /*e230*/  FADD.FTZ R168, R168, R135 ;  /* 0x00000087a8a87221 */ /* 0x000fe20000010000 */
[----:B------:R-:W-:Y:S03]  /*e240*/  FADD.FTZ R165, R166, R165 ;  /* 0x000000a5a6a57221 */ /* 0x000fe60000010000 */
[----:B------:R-:W-:Y:S01]  /*e250*/  FADD.FTZ R167, R167, R168 ;  /* 0x000000a8a7a77221 */ /* 0x000fe20000010000 */
[C---:B--2---:R-:W-:Y:S04]  /*e260*/  HMMA.16816.F32 R84, R128.reuse, R136, R84 ;  /* 0x000000888054723c */ /* 0x044fe80000001854 */
[----:B------:R-:W2:Y:S01]  /*e270*/  MUFU.EX2 R176, R176 ;  /* 0x000000b000b07308 */ /* 0x000ea20000000800 */
[----:B---3--:R-:W-:Y:S01]  /*e280*/  F2FP.F16.F32.PACK_AB R20, R174, R173 ;  /* 0x000000adae14723e */ /* 0x008fe200000000ff */
[----:B------:R-:W-:Y:S01]  /*e290*/  FADD.FTZ R170, R170, R165 ;  /* 0x000000a5aaaa7221 */ /* 0x000fe20000010000 */
[----:B------:R-:W-:Y:S01]  /*e2a0*/  FADD.FTZ R172, R172, R167 ;  /* 0x000000a7acac7221 */ /* 0x000fe20000010000 */
[C---:B------:R-:W-:Y:S01]  /*e2b0*/  HMMA.16816.F32 R88, R128.reuse, R138, R88 ;  /* 0x0000008a8058723c */ /* 0x040fe20000001858 */
[----:B------:R-:W3:Y:S05]  /*e2c0*/  LDSM.16.MT88.4 R136, [R133+0x4000] ;  /* 0x004000008588783b */ /* 0x000eea0000004200 */
[----:B------:R-:W5:Y:S01]  /*e2d0*/  MUFU.EX2 R192, R192 ;  /* 0x000000c000c07308 */ /* 0x000f620000000800 */
[----:B------:R-:W-:Y:S01]  /*e2e0*/  FADD.FTZ R170, R169, R170 ;  /* 0x000000aaa9aa7221 */ /* 0x000fe20000010000 */
[----:B------:R-:W-:Y:S03]  /*e2f0*/  FADD.FTZ R172, R171, R172 ;  /* 0x000000acabac7221 */ /* 0x000fe60000010000 */
[----:B------:R-:W-:Y:S01]  /*e300*/  FADD.FTZ R173, R173, R170 ;  /* 0x000000aaadad7221 */ /* 0x000fe20000010000 */
[C---:B-1----:R-:W-:Y:S03]  /*e310*/  HMMA.16816.F32 R92, R128.reuse, R140, R92 ;  /* 0x0000008c805c723c */ /* 0x042fe6000000185c */
[----:B--2---:R-:W-:Y:S01]  /*e320*/  F2FP.F16.F32.PACK_AB R21, R176, R175 ;  /* 0x000000afb015723e */ /* 0x004fe200000000ff */
[----:B------:R-:W-:Y:S01]  /*e330*/  FADD.FTZ R175, R175, R172 ;  /* 0x000000acafaf7221 */ /* 0x000fe20000010000 */
[----:B------:R-:W-:Y:S03]  /*e340*/  FADD.FTZ R174, R174, R173 ;  /* 0x000000adaeae7221 */ /* 0x000fe60000010000 */
[C---:B------:R-:W-:Y:S01]  /*e350*/  HMMA.16816.F32 R96, R128.reuse, R142, R96 ;  /* 0x0000008e8060723c */ /* 0x040fe20000001860 */
[----:B------:R-:W1:Y:S02]  /*e360*/  LDSM.16.MT88.4 R140, [R134+0x4000] ;  /* 0x00400000868c783b */ /* 0x000e640000004200 */
[----:B-----5:R-:W-:Y:S01]  /*e370*/  F2FP.F16.F32.PACK_AB R23, R192, R179 ;  /* 0x000000b3c017723e */ /* 0x020fe200000000ff */
[----:B------:R-:W-:Y:S01]  /*e380*/  FADD.FTZ R176, R176, R175 ;  /* 0x000000afb0b07221 */ /* 0x000fe20000010000 */
[----:B------:R-:W-:Y:S03]  /*e390*/  FADD.FTZ R177, R177, R174 ;  /* 0x000000aeb1b17221 */ /* 0x000fe60000010000 */
[----:B------:R-:W-:Y:S01]  /*e3a0*/  FADD.FTZ R179, R179, R176 ;  /* 0x000000b0b3b37221 */ /* 0x000fe20000010000 */
[C---:B----4-:R-:W-:Y:S03]  /*e3b0*/  HMMA.16816.F32 R100, R128.reuse, R124, R100 ;  /* 0x0000007c8064723c */ /* 0x050fe60000001864 */
[----:B------:R-:W-:Y:S01]  /*e3c0*/  FADD.FTZ R177, R178, R177 ;  /* 0x000000b1b2b17221 */ /* 0x000fe20000010000 */
[----:B------:R-:W-:Y:S04]  /*e3d0*/  FADD.FTZ R179, R192, R179 ;  /* 0x000000b3c0b37221 */ /* 0x000fe80000010000 */
[C---:B------:R-:W-:Y:S01]  /*e3e0*/  HMMA.16816.F32 R104, R128.reuse, R126, R104 ;  /* 0x0000007e8068723c */ /* 0x040fe20000001868 */
[----:B------:R-:W2:Y:S07]  /*e3f0*/  LDSM.16.MT88.4 R124, [R184+0x12800] ;  /* 0x01280000b87c783b */ /* 0x000eae0000004200 */
[C---:B---3--:R-:W-:Y:S08]  /*e400*/  HMMA.16816.F32 R108, R128.reuse, R136, R108 ;  /* 0x00000088806c723c */ /* 0x048ff0000000186c */
[C---:B------:R-:W-:Y:S01]  /*e410*/  HMMA.16816.F32 R12, R128.reuse, R138, R12 ;  /* 0x0000008a800c723c */ /* 0x040fe2000000180c */
[----:B------:R-:W3:Y:S07]  /*e420*/  LDSM.16.MT88.4 R136, [R133+0x800] ;  /* 0x000800008588783b */ /* 0x000eee0000004200 */
[C---:B-1----:R-:W-:Y:S08]  /*e430*/  HMMA.16816.F32 R112, R128.reuse, R140, R112 ;  /* 0x0000008c8070723c */ /* 0x042ff00000001870 */
[----:B------:R-:W-:Y:S01]  /*e440*/  HMMA.16816.F32 R16, R128, R142, R16 ;  /* 0x0000008e8010723c */ /* 0x000fe20000001810 */
[----:B------:R-:W1:Y:S07]  /*e450*/  LDSM.16.MT88.4 R128, [R184+0x14800] ;  /* 0x01480000b880783b */ /* 0x000e6e0000004200 */
[C---:B------:R-:W-:Y:S01]  /*e460*/  HMMA.16816.F32 R4, R116.reuse, R120, R4 ;  /* 0x000000787404723c */ /* 0x040fe20000001804 */
[----:B------:R-:W4:Y:S07]  /*e470*/  LDSM.16.MT88.4 R140, [R133+0x2800] ;  /* 0x00280000858c783b */ /* 0x000f2e0000004200 */
[C---:B------:R-:W-:Y:S01]  /*e480*/  HMMA.16816.F32 R8, R116.reuse, R122, R8 ;  /* 0x0000007a7408723c */ /* 0x040fe20000001808 */
[----:B------:R-:W5:Y:S07]  /*e490*/  LDSM.16.MT88.4 R120, [R185+0x16800] ;  /* 0x01680000b978783b */ /* 0x000f6e0000004200 */
[C---:B--2---:R-:W-:Y:S08]  /*e4a0*/  HMMA.16816.F32 R36, R116.reuse, R124, R36 ;  /* 0x0000007c7424723c */ /* 0x044ff00000001824 */
        /* <DEDUP_REMOVED lines=30> */
[----:B------:R-:W-:Y:S01]  /*e690*/  HMMA.16816.F32 R16, R116, R138, R16 ;  /* 0x0000008a7410723c */ /* 0x000fe20000001810 */
[----:B------:R-:W4:Y:S07]  /*e6a0*/  LDSM.16.MT88.4 R116, [R185+0x17000] ;  /* 0x01700000b974783b */ /* 0x000f2e0000004200 */
[C---:B---3--:R-:W-:Y:S01]  /*e6b0*/  HMMA.16816.F32 R4, R20.reuse, R120, R4 ;  /* 0x000000781404723c */ /* 0x048fe20000001804 */
[----:B------:R-:W-:Y:S07]  /*e6c0*/  LDSM.16.MT88.4 R136, [R184+0x15800] ;  /* 0x01580000b888783b */ /* 0x000fee0000004200 */
[C---:B------:R-:W-:Y:S01]  /*e6d0*/  HMMA.16816.F32 R8, R20.reuse, R122, R8 ;  /* 0x0000007a1408723c */ /* 0x040fe20000001808 */
[----:B------:R-:W3:Y:S07]  /*e6e0*/  LDSM.16.MT88.4 R120, [R184+0x17000] ;  /* 0x01700000b878783b */ /* 0x000eee0000004200 */
[C---:B--2---:R-:W-:Y:S08]  /*e6f0*/  HMMA.16816.F32 R36, R20.reuse, R124, R36 ;  /* 0x0000007c1424723c */ /* 0x044ff00000001824 */
        /* <DEDUP_REMOVED lines=17> */
[----:B------:R-:W2:Y:S05]  /*e810*/  MUFU.EX2 R149, R149 ;  /* 0x0000009500957308 */ /* 0x000eaa0000000800 */
        /* <DEDUP_REMOVED lines=17> */
[----:B------:R-:W2:Y:S04]  /*e930*/  LDSM.16.MT88.4 R116, [R134+0x5000] ;  /* 0x005000008674783b */ /* 0x000ea80000004200 */
[----:B------:R-:W-:Y:S03]  /*e940*/  MUFU.EX2 R154, R154 ;  /* 0x0000009a009a7308 */ /* 0x000fe60000000800 */
[C---:B---3--:R-:W-:Y:S07]  /*e950*/  HMMA.16816.F32 R100, R20.reuse, R120, R100 ;  /* 0x000000781464723c */ /* 0x048fee0000001864 */
[----:B------:R-:W3:Y:S01]  /*e960*/  MUFU.EX2 R155, R162 ;  /* 0x000000a2009b7308 */ /* 0x000ee20000000800 */
[C---:B------:R-:W-:Y:S01]  /*e970*/  HMMA.16816.F32 R104, R20.reuse, R122, R104 ;  /* 0x0000007a1468723c */ /* 0x040fe20000001868 */
[----:B------:R-:W-:Y:S07]  /*e980*/  LDSM.16.MT88.4 R120, [R185+0x15800] ;  /* 0x01580000b978783b */ /* 0x000fee0000004200 */
[C---:B-----5:R-:W-:Y:S08]  /*e990*/  HMMA.16816.F32 R108, R20.reuse, R24, R108 ;  /* 0x00000018146c723c */ /* 0x060ff0000000186c */
[C---:B------:R-:W-:Y:S01]  /*e9a0*/  HMMA.16816.F32 R12, R20.reuse, R26, R12 ;  /* 0x0000001a140c723c */ /* 0x040fe2000000180c */
[----:B------:R-:W5:Y:S07]  /*e9b0*/  LDSM.16.MT88.4 R24, [R133+0x1800] ;  /* 0x001800008518783b */ /* 0x000f6e0000004200 */
[C---:B--2---:R-:W-:Y:S03]  /*e9c0*/  HMMA.16816.F32 R112, R20.reuse, R116, R112 ;  /* 0x000000741470723c */ /* 0x044fe60000001870 */
        /* <DEDUP_REMOVED lines=8> */
[----:B---3--:R-:W-:Y:S01]  /*ea50*/  F2FP.F16.F32.PACK_AB R119, R155, R154 ;  /* 0x0000009a9b77723e */ /* 0x008fe200000000ff */
        /* <DEDUP_REMOVED lines=35> */
.L_x_283:
        /* <DEDUP_REMOVED lines=13> */
[----:B------:R-:W1:Y:S01]  /*ed60*/  S2UR UR10, SR_CTAID.X ;  /* 0x00000000000a79c3 */ /* 0x000e620000002500 */
[----:B---3--:R-:W-:-:S02]  /*ed70*/  FADD.FTZ R9, R0, R209 ;  /* 0x000000d100097221 */ /* 0x008fc40000010000 */
[----:B------:R-:W3:Y:S01]  /*ed80*/  SHFL.BFLY PT, R5, R8, 0x1, 0x1f ;  /* 0x0c201f0008057f89 */ /* 0x000ee200000e0000 */
[----:B------:R-:W-:Y:S01]  /*ed90*/  SHF.L.U32 R0, R188, 0x1, RZ ;  /* 0x00000001bc007819 */ /* 0x000fe200000006ff */
[----:B------:R-:W-:Y:S02]  /*eda0*/  UISETP.NE.AND UP2, UPT, UR18, -0x1, UPT ;  /* 0xffffffff1200788c */ /* 0x000fe4000bf45270 */
[----:B------:R-:W4:Y:S01]  /*edb0*/  SHFL.BFLY PT, R2, R9, 0x1, 0x1f ;  /* 0x0c201f0009027f89 */ /* 0x000f2200000e0000 */
[----:B------:R-:W-:Y:S01]  /*edc0*/  LOP3.LUT R189, R189, 0x6, R0, 0xf8, !PT ;  /* 0x00000006bdbd7812 */ /* 0x000fe200078ef800 */
[----:B--2---:R-:W-:Y:S01]  /*edd0*/  @!UP3 UIMAD.WIDE.U32 UR16, UR14, UR8, URZ ;  /* 0x000000080e10b2a5 */ /* 0x004fe2000f8e00ff */
[----:B------:R-:W2:Y:S01]  /*ede0*/  S2UR UR8, SR_CTAID.Z ;  /* 0x00000000000879c3 */ /* 0x000ea20000002700 */
[----:B------:R-:W1:Y:S01]  /*edf0*/  @UP1 LDCU UR11, c[0x0][0x430] ;  /* 0x00008600ff0b17ac */ /* 0x000e620008000800 */
[----:B-----5:R-:W-:Y:S02]  /*ee00*/  @UP3 UIMAD.WIDE.U32 UR22, UR18, UR4, URZ ;  /* 0x00000004121632a5 */ /* 0x020fe4000f8e00ff */
[----:B------:R-:W-:-:S02]  /*ee10*/  @!UP3 UIMAD UR9, UR14, UR9, UR17 ;  /* 0x000000090e09b2a4 */ /* 0x000fc4000f8e0211 */
[----:B------:R-:W-:Y:S02]  /*ee20*/  @UP3 UIMAD UR9, UR18, UR5, UR23 ;  /* 0x00000005120932a4 */ /* 0x000fe4000f8e0217 */
[----:B------:R-:W-:Y:S01]  /*ee30*/  @!UP2 UIMAD UR18, UR14, UR12, URZ ;  /* 0x0000000c0e12a2a4 */ /* 0x000fe2000f8e02ff */
[----:B------:R-:W1:Y:S01]  /*ee40*/  LDCU UR15, c[0x0][0x434] ;  /* 0x00008680ff0f77ac */ /* 0x000e620008000800 */
[----:B---3--:R-:W-:Y:S01]  /*ee50*/  FADD.FTZ R4, R8, R5 ;  /* 0x0000000508047221 */ /* 0x008fe20000010000 */
[----:B------:R-:W-:Y:S01]  /*ee60*/  SHF.L.U32 R5, R188, 0x4, RZ ;  /* 0x00000004bc057819 */ /* 0x000fe200000006ff */
[----:B------:R-:W-:Y:S01]  /*ee70*/  UISETP.NE.AND UP0, UPT, UR13, URZ, !UP1 ;  /* 0x000000ff0d00728c */ /* 0x000fe2000cf05270 */
[----:B----4-:R-:W-:Y:S01]  /*ee80*/  FADD.FTZ R2, R9, R2 ;  /* 0x0000000209027221 */ /* 0x010fe20000010000 */
[----:B------:R-:W3:Y:S01]  /*ee90*/  MUFU.RCP R7, R4 ;  /* 0x0000000400077308 */ /* 0x000ee20000001000 */
[----:B------:R-:W-:Y:S01]  /*eea0*/  LOP3.LUT R5, R5, 0x1c0, RZ, 0xc0, !PT ;  /* 0x000001c005057812 */ /* 0x000fe200078ec0ff */
[----:B------:R-:W4:Y:S01]  /*eeb0*/  @UP1 LDCU UR5, c[0x0][0x430] ;  /* 0x00008600ff0517ac */ /* 0x000f220008000800 */
[----:B------:R-:W-:-:S02]  /*eec0*/  FSETP.NE.FTZ.AND P3, PT, R4, RZ, PT ;  /* 0x000000ff0400720b */ /* 0x000fc40003f75000 */
[----:B------:R-:W-:Y:S01]  /*eed0*/  LOP3.LUT R0, R5, 0x38, R0, 0xf8, !PT ;  /* 0x0000003805007812 */ /* 0x000fe200078ef800 */
[----:B------:R-:W-:Y:S01]  /*eee0*/  @UP1 UMOV UR4, 0x1 ;  /* 0x0000000100041882 */ /* 0x000fe20000000000 */
[----:B------:R-:W-:Y:S01]  /*eef0*/  MOV R5, 0x10 ;  /* 0x0000001000057802 */ /* 0x000fe20000000f00 */
[----:B------:R-:W5:Y:S01]  /*ef00*/  MUFU.RCP R6, R2 ;  /* 0x0000000200067308 */ /* 0x000f620000001000 */
[----:B------:R-:W-:Y:S01]  /*ef10*/  FSETP.NE.FTZ.AND P2, PT, R2, RZ, PT ;  /* 0x000000ff0200720b */ /* 0x000fe20003f55000 */
[----:B-1----:R-:W-:Y:S01]  /*ef20*/  @UP1 UIMAD UR15, UR11, UR12, URZ ;  /* 0x0000000c0b0f12a4 */ /* 0x002fe2000f8e02ff */
[----:B------:R-:W-:Y:S01]  /*ef30*/  SEL R5, R5, 0xfffffff0, !P0 ;  /* 0xfffffff005057807 */ /* 0x000fe20004000000 */
[----:B------:R-:W-:Y:S01]  /*ef40*/  @UP3 UMOV UR16, UR22 ;  /* 0x0000001600103c82 */ /* 0x000fe20008000000 */
[----:B------:R-:W-:Y:S02]  /*ef50*/  LOP3.LUT P0, RZ, R188, 0x10, RZ, 0xc0, !PT ;  /* 0x00000010bcff7812 */ /* 0x000fe4000780c0ff */
[----:B------:R-:W-:-:S02]  /*ef60*/  LOP3.LUT R0, R189, R0, RZ, 0xfc, !PT ;  /* 0x00000000bd007212 */ /* 0x000fc400078efcff */
[----:B---3--:R-:W-:Y:S02]  /*ef70*/  FSEL R7, R7, 1, P3 ;  /* 0x3f80000007077808 */ /* 0x008fe40001800000 */
[----:B------:R-:W-:-:S03]  /*ef80*/  LEA R9, R0, UR6, 0x1 ;  /* 0x0000000600097c11 */ /* 0x000fc6000f8e08ff */
[C---:B------:R-:W-:Y:S01]  /*ef90*/  FMUL.FTZ R128, R7.reuse, R128 ;  /* 0x0000008007807220 */ /* 0x040fe20000410000 */
[C---:B------:R-:W-:Y:S01]  /*efa0*/  FMUL.FTZ R129, R7.reuse, R129 ;  /* 0x0000008107817220 */ /* 0x040fe20000410000 */
[C---:B------:R-:W-:Y:S01]  /*efb0*/  FMUL.FTZ R124, R7.reuse, R124 ;  /* 0x0000007c077c7220 */ /* 0x040fe20000410000 */
[----:B-----5:R-:W-:Y:S01]  /*efc0*/  FSEL R6, R6, 1, P2 ;  /* 0x3f80000006067808 */ /* 0x020fe20001000000 */
        /* <DEDUP_REMOVED lines=195> */
[----:B------:R-:W-:Y:S01]  /*fc00*/  LEA R0, R0, UR6, 0x1 ;  /* 0x0000000600007c11 */ /* 0x000fe2000f8e08ff */
[----:B------:R-:W-:Y:S02]  /*fc10*/  USHF.R.S32.HI UR6, URZ, 0x1f, UR18 ;  /* 0x0000001fff067899 */ /* 0x000fe40008011412 */
[----:B------:R3:W-:Y:S04]  /*fc20*/  STS [R19+0x8400], R122 ;  /* 0x0084007a13007388 */ /* 0x0007e80000000800 */
[----:B------:R3:W-:Y:S04]  /*fc30*/  STS [R21+0x8000], R112 ;  /* 0x0080007015007388 */ /* 0x0007e80000000800 */
[----:B------:R3:W-:Y:S04]  /*fc40*/  STS [R21+0x8400], R114 ;  /* 0x0084007215007388 */ /* 0x0007e80000000800 */
[----:B------:R3:W-:Y:S04]  /*fc50*/  STS [R5+0x8000], R7 ;  /* 0x0080000705007388 */ /* 0x0007e80000000800 */
[----:B------:R3:W-:Y:S01]  /*fc60*/  STS [R5+0x8400], R118 ;  /* 0x0084007605007388 */ /* 0x0007e20000000800 */
[----:B--2-4-:R-:W-:Y:S05]  /*fc70*/  BRA.U UP1, `(.L_x_287) ;  /* 0x0000000101207547 */ /* 0x014fea000b800000 */
[----:B------:R-:W-:Y:S01]  /*fc80*/  UISETP.NE.AND UP1, UPT, UR13, URZ, UPT ;  /* 0x000000ff0d00728c */ /* 0x000fe2000bf25270 */
[----:B------:R-:W1:Y:S10]  /*fc90*/  LDCU UR5, c[0x0][0x3e0] ;  /* 0x00007c00ff0577ac */ /* 0x000e740008000800 */
[----:B------:R-:W1:Y:S01]  /*fca0*/  @UP1 LDCU UR4, c[0x0][0x454] ;  /* 0x00008a80ff0417ac */ /* 0x000e620008000800 */
[----:B------:R-:W2:Y:S01]  /*fcb0*/  @UP1 LDCU UR15, c[0x0][0x454] ;  /* 0x00008a80ff0f17ac */ /* 0x000ea20008000800 */
[----:B-1----:R-:W-:-:S02]  /*fcc0*/  @UP1 UIMAD UR4, UR4, UR5, URZ ;  /* 0x00000005040412a4 */ /* 0x002fc4000f8e02ff */
[----:B------:R-:W-:-:S03]  /*fcd0*/  @!UP1 UIMAD UR4, UR12, UR5, URZ ;  /* 0x000000050c0492a4 */ /* 0x000fc6000f8e02ff */
[----:B------:R-:W-:Y:S01]  /*fce0*/  @UP1 UMOV UR5, 0x1 ;  /* 0x0000000100051882 */ /* 0x000fe20000000000 */
[----:B--2---:R-:W-:-:S08]  /*fcf0*/  @!UP1 UMOV UR5, 0x1 ;  /* 0x0000000100059882 */ /* 0x004fd00000000000 */
.L_x_287:
[----:B------:R-:W-:Y:S01]  /*fd00*/  BAR.SYNC.DEFER_BLOCKING 0x0 ;  /* 0x0000000000007b1d */ /* 0x000fe20000010000 */
[----:B------:R-:W-:Y:S01]  /*fd10*/  UIMAD UR15, UR8, UR15, URZ ;  /* 0x0000000f080f72a4 */ /* 0x000fe2000f8e02ff */
[----:B------:R-:W-:Y:S01]  /*fd20*/  LOP3.LUT P0, RZ, R188, 0x3, RZ, 0xc0, !PT ;  /* 0x00000003bcff7812 */ /* 0x000fe2000780c0ff */
[----:B------:R-:W-:Y:S01]  /*fd30*/  UIMAD UR12, UR10, UR5, URZ ;  /* 0x000000050a0c72a4 */ /* 0x000fe2000f8e02ff */
[----:B---3--:R-:W-:Y:S01]  /*fd40*/  LOP3.LUT R13, R190, 0x70, RZ, 0xc0, !PT ;  /* 0x00000070be0d7812 */ /* 0x008fe200078ec0ff */
        /* <DEDUP_REMOVED lines=40> */
.L_x_289:
[----:B------:R-:W-:Y:S05]  /*ffd0*/  BSYNC.RECONVERGENT B0 ;  /* 0x0000000000007941 */ /* 0x000fea0003800200 */
.L_x_288:
[----:B------:R-:W2:Y:S01]  /*ffe0*/  LDCU.64 UR4, c[0x0][0x410] ;  /* 0x00008200ff0477ac */ /* 0x000ea20008000a00 */
[----:B-1----:R-:W-:Y:S01]  /*fff0*/  SHF.R.U32.HI R2, RZ, 0x3, R188 ;  /* 0x00000003ff027819 */ /* 0x002fe200000116bc */
[----:B------:R1:W3:Y:S01]  /*10000*/  LDS.128 R16, [R0] ;  /* 0x0000000000107984 */ /* 0x0002e20000000c00 */
[----:B------:R-:W-:Y:S01]  /*10010*/  IADD3 R6, P0, PT, R187, UR16, RZ ;  /* 0x00000010bb067c10 */ /* 0x000fe2000ff1e0ff */
[----:B------:R-:W-:Y:S01]  /*10020*/  UIMAD.WIDE.U32 UR10, UR10, 0x80, URZ ;  /* 0x000000800a0a78a5 */ /* 0x000fe2000f8e00ff */
[C---:B------:R-:W-:Y:S01]  /*10030*/  ISETP.GE.AND P3, PT, R2.reuse, UR7, PT ;  /* 0x0000000702007c0c */ /* 0x040fe2000bf66270 */
[C---:B------:R-:W-:Y:S01]  /*10040*/  VIADD R4, R2.reuse, 0x20 ;  /* 0x0000002002047836 */ /* 0x040fe20000000000 */
[----:B------:R-:W-:Y:S01]  /*10050*/  IADD3.X R7, PT, PT, RZ, UR9, RZ, P0, !PT ;  /* 0x00000009ff077c10 */ /* 0x000fe200087fe4ff */
[----:B------:R1:W4:Y:S01]  /*10060*/  LDS.128 R12, [R0+0x4000] ;  /* 0x00400000000c7984 */ /* 0x0003220000000c00 */
[----:B------:R-:W-:Y:S01]  /*10070*/  VIADD R3, R2, 0x40 ;  /* 0x0000004002037836 */ /* 0x000fe20000000000 */
[----:B------:R-:W-:Y:S01]  /*10080*/  BSSY.RECONVERGENT B0, `(.L_x_290) ;  /* 0x000001d000007945 */ /* 0x000fe20003800200 */
        /* <DEDUP_REMOVED lines=28> */
.L_x_291:
[----:B------:R-:W-:Y:S05]  /*10250*/  BSYNC.RECONVERGENT B0 ;  /* 0x0000000000007941 */ /* 0x000fea0003800200 */
.L_x_290:
        /* <DEDUP_REMOVED lines=24> */
.L_x_293:
[----:B------:R-:W-:Y:S05]  /*103e0*/  BSYNC.RECONVERGENT B0 ;  /* 0x0000000000007941 */ /* 0x000fea0003800200 */
.L_x_292:
        /* <DEDUP_REMOVED lines=24> */
.L_x_295:
[----:B------:R-:W-:Y:S05]  /*10570*/  BSYNC.RECONVERGENT B0 ;  /* 0x0000000000007941 */ /* 0x000fea0003800200 */
.L_x_294:
        /* <DEDUP_REMOVED lines=24> */
.L_x_296:
        /* <DEDUP_REMOVED lines=16> */
.L_x_936:


//--------------------- .text._ZN5flash16flash_fwd_kernelI23Flash_fwd_kernel_traitsILi192ELi128ELi64ELi8ELb0ELb0EN7cutlass6half_tE19Flash_kernel_traitsILi192ELi128ELi64ELi8ES3_EELb0ELb1ELb0ELb1ELb0ELb0ELb1ELb0EEEvNS_16Flash_fwd_paramsE --------------------------
	.section	.text._ZN5flash16flash_fwd_kernelI23Flash_fwd_kernel_traitsILi192ELi128ELi64ELi8ELb0ELb0EN7cutlass6half_tE19Flash_kernel_traitsILi192ELi128ELi64ELi8ES3_EELb0ELb1ELb0ELb1ELb0ELb0ELb1ELb0EEEvNS_16Flash_fwd_paramsE,"ax",@progbits
	.align	128
        .global         _ZN5flash16flash_fwd_kernelI23Flash_fwd_kernel_traitsILi192ELi128ELi64ELi8ELb0ELb0EN7cutlass6half_tE19Flash_kernel_traitsILi192ELi128ELi64ELi8ES3_EELb0ELb1ELb0ELb1ELb0ELb0ELb1ELb0EEEvNS_16Flash_fwd_paramsE
        .type           _ZN5flash16flash_fwd_kernelI23Flash_fwd_kernel_traitsILi192ELi128ELi64ELi8ELb0ELb0EN7cutlass6half_tE19Flash_kernel_traitsILi192ELi128ELi64ELi8ES3_EELb0ELb1ELb0ELb1ELb0ELb0ELb1ELb0EEEvNS_16Flash_fwd_paramsE,@function
        .size           _ZN5flash16flash_fwd_kernelI23Flash_fwd_kernel_traitsILi192ELi128ELi64ELi8ELb0ELb0EN7cutlass6half_tE19Flash_kernel_traitsILi192ELi128ELi64ELi8ES3_EELb0ELb1ELb0ELb1ELb0ELb0ELb1ELb0EEEvNS_16Flash_fwd_paramsE,(.L_x_937 - _ZN5flash16flash_fwd_kernelI23Flash_fwd_kernel_traitsILi192ELi128ELi64ELi8ELb0ELb0EN7cutlass6half_tE19Flash_kernel_traitsILi192ELi128ELi64ELi8ES3_EELb0ELb1ELb0ELb1ELb0ELb0ELb1ELb0EEEvNS_16Flash_fwd_paramsE)
        .other          _ZN5flash16flash_fwd_kernelI23Flash_fwd_kernel_traitsILi192ELi128ELi64ELi8ELb0ELb0EN7cutlass6half_tE19Flash_kernel_traitsILi192ELi128ELi64ELi8ES3_EELb0ELb1ELb0ELb1ELb0ELb0ELb1ELb0EEEvNS_16Flash_fwd_paramsE,@"STO_CUDA_ENTRY STV_DEFAULT"
_ZN5flash16flash_fwd_kernelI23Flash_fwd_kernel_traitsILi192ELi128ELi64ELi8ELb0ELb0EN7cutlass6half_tE19Flash_kernel_traitsILi192ELi128ELi64ELi8ES3_EELb0ELb1ELb0ELb1ELb0ELb0ELb1ELb0EEEvNS_16Flash_fwd_paramsE:
.text._ZN5flash16flash_fwd_kernelI23Flash_fwd_kernel_traitsILi192ELi128ELi64ELi8ELb0ELb0EN7cutlass6half_tE19Flash_kernel_traitsILi192ELi128ELi64ELi8ES3_EELb0ELb1ELb0ELb1ELb0ELb0ELb1ELb0EEEvNS_16Flash_fwd_paramsE:
        /* <DEDUP_REMOVED lines=72> */
.L_x_297:
        /* <DEDUP_REMOVED lines=49> */
.L_x_299:
        /* <DEDUP_REMOVED lines=56> */
.L_x_301:
[----:B------:R-:W-:Y:S05]  /*0b10*/  BSYNC.RECONVERGENT B0 ;  /* 0x0000000000007941 */ /* 0x000fea0003800200 */
.L_x_300:
        /* <DEDUP_REMOVED lines=22> */
.L_x_303:
[----:B------:R-:W-:Y:S05]  /*0c80*/  BSYNC.RECONVERGENT B0 ;  /* 0x0000000000007941 */ /* 0x000fea0003800200 */
.L_x_302:
        /* <DEDUP_REMOVED lines=22> */
.L_x_305:
[----:B------:R-:W-:Y:S05]  /*0df0*/  BSYNC.RECONVERGENT B0 ;  /* 0x0000000000007941 */ /* 0x000fea0003800200 */
.L_x_304:
        /* <DEDUP_REMOVED lines=24> */
.L_x_307:
[----:B------:R-:W-:Y:S05]  /*0f80*/  BSYNC.RECONVERGENT B0 ;  /* 0x0000000000007941 */ /* 0x000fea0003800200 */
.L_x_306:
        /* <DEDUP_REMOVED lines=10> */
.L_x_309:
[----:B------:R-:W-:Y:S05]  /*1030*/  BSYNC.RECONVERGENT B0 ;  /* 0x0000000000007941 */ /* 0x000fea0003800200 */
.L_x_308:
        /* <DEDUP_REMOVED lines=10> */
.L_x_311:
[----:B------:R-:W-:Y:S05]  /*10e0*/  BSYNC.RECONVERGENT B0 ;  /* 0x0000000000007941 */ /* 0x000fea0003800200 */
.L_x_310:
        /* <DEDUP_REMOVED lines=10> */
.L_x_313:
[----:B------:R-:W-:Y:S05]  /*1190*/  BSYNC.RECONVERGENT B0 ;  /* 0x0000000000007941 */ /* 0x000fea0003800200 */
.L_x_312:
        /* <DEDUP_REMOVED lines=10> */
.L_x_298:
        /* <DEDUP_REMOVED lines=21> */
.L_x_314:
[----:B------:R-:W1:Y:S01]  /*1390*/  LDCU.64 UR10, c[0x0][0x3b8] ;  /* 0x00007700ff0a77ac */ /* 0x000e620008000a00 */
[----:B------:R-:W-:-:S04]  /*13a0*/  UIADD3 UR12, UPT, UPT, UR13, UR14, URZ ;  /* 0x0000000e0d0c7290 */ /* 0x000fc8000fffe0ff */
[----:B-1----:R-:W-:Y:S02]  /*13b0*/  UIMAD.WIDE.U32 UR6, UR12, UR10, URZ ;  /* 0x0000000a0c0672a5 */ /* 0x002fe4000f8e00ff */
[----:B------:R-:W-:-:S04]  /*13c0*/  UIMAD UR12, UR12, UR11, URZ ;  /* 0x0000000b0c0c72a4 */ /* 0x000fc8000f8e02ff */
[----:B------:R-:W-:Y:S02]  /*13d0*/  UIADD3 UR12, UPT, UPT, UR7, UR12, URZ ;  /* 0x0000000c070c7290 */ /* 0x000fe4000fffe0ff */
.L_x_315:
        /* <DEDUP_REMOVED lines=37> */
.L_x_316:
[----:B------:R-:W1:Y:S01]  /*1630*/  LDCU.64 UR8, c[0x0][0x3c0] ;  /* 0x00007800ff0877ac */ /* 0x000e620008000a00 */
[----:B------:R-:W-:-:S04]  /*1640*/  UIADD3 UR13, UPT, UPT, UR13, UR14, URZ ;  /* 0x0000000e0d0d7290 */ /* 0x000fc8000fffe0ff */
[----:B-1----:R-:W-:Y:S02]  /*1650*/  UIMAD.WIDE.U32 UR32, UR13, UR8, URZ ;  /* 0x000000080d2072a5 */ /* 0x002fe4000f8e00ff */
[----:B------:R-:W-:-:S04]  /*1660*/  UIMAD UR13, UR13, UR9, URZ ;  /* 0x000000090d0d72a4 */ /* 0x000fc8000f8e02ff */
[----:B------:R-:W-:-:S12]  /*1670*/  UIADD3 UR14, UPT, UPT, UR33, UR13, URZ ;  /* 0x0000000d210e7290 */ /* 0x000fd8000fffe0ff */
.L_x_317:
        /* <DEDUP_REMOVED lines=85> */
.L_x_320:
[----:B------:R2:W-:Y:S02]  /*1bd0*/  STS.128 [R206+0x8000], RZ ;  /* 0x008000ffce007388 */ /* 0x0005e40000000c00 */
.L_x_319:
[----:B------:R-:W-:Y:S05]  /*1be0*/  BSYNC.RECONVERGENT B0 ;  /* 0x0000000000007941 */ /* 0x000fea0003800200 */
.L_x_318:
        /* <DEDUP_REMOVED lines=36> */
.L_x_323:
[----:B------:R3:W-:Y:S02]  /*1e30*/  STS.128 [R206+0x9000], RZ ;  /* 0x009000ffce007388 */ /* 0x0007e40000000c00 */
.L_x_322:
[----:B------:R-:W-:Y:S05]  /*1e40*/  BSYNC.RECONVERGENT B0 ;  /* 0x0000000000007941 */ /* 0x000fea0003800200 */
.L_x_321:
        /* <DEDUP_REMOVED lines=36> */
.L_x_326:
[----:B------:R3:W-:Y:S02]  /*2090*/  STS.128 [R206+0xa000], RZ ;  /* 0x00a000ffce007388 */ /* 0x0007e40000000c00 */
.L_x_325:
[----:B------:R-:W-:Y:S05]  /*20a0*/  BSYNC.RECONVERGENT B0 ;  /* 0x0000000000007941 */ /* 0x000fea0003800200 */
.L_x_324:
        /* <DEDUP_REMOVED lines=37> */
.L_x_329:
[----:B------:R2:W-:Y:S02]  /*2300*/  STS.128 [R206+0xb000], RZ ;  /* 0x00b000ffce007388 */ /* 0x0005e40000000c00 */
.L_x_328:
[----:B------:R-:W-:Y:S05]  /*2310*/  BSYNC.RECONVERGENT B0 ;  /* 0x0000000000007941 */ /* 0x000fea0003800200 */
.L_x_327:
        /* <DEDUP_REMOVED lines=9> */
[----:B-12---:R-:W-:Y:S02]  /*23b0*/  IMAD.U32 R2, RZ, RZ, UR30 ;  /* 0x0000001eff027e24 */ /* 0x006fe4000f8e00ff */
        /* <DEDUP_REMOVED lines=23> */
.L_x_332:
[----:B------:R2:W-:Y:S02]  /*2530*/  STS.128 [R206+0x10000], RZ ;  /* 0x010000ffce007388 */ /* 0x0005e40000000c00 */
.L_x_331:
[----:B------:R-:W-:Y:S05]  /*2540*/  BSYNC.RECONVERGENT B0 ;  /* 0x0000000000007941 */ /* 0x000fea0003800200 */
.L_x_330:
        /* <DEDUP_REMOVED lines=31> */
.L_x_335:
[----:B------:R2:W-:Y:S02]  /*2740*/  STS.128 [R206+0x11000], RZ ;  /* 0x011000ffce007388 */ /* 0x0005e40000000c00 */
.L_x_334:
[----:B------:R-:W-:Y:S05]  /*2750*/  BSYNC.RECONVERGENT B0 ;  /* 0x0000000000007941 */ /* 0x000fea0003800200 */
.L_x_333:
[----:B------:R-:W5:Y:S01]  /*2760*/  LDCU.64 UR12, c[0x0][0x538] ;  /* 0x0000a700ff0c77ac */ /* 0x000f620008000a00 */
[----:B------:R-:W0:Y:S01]  /*2770*/  LDGDEPBAR ;  /* 0x00000000000079af */ /* 0x000e220000000000 */
[----:B-----5:R-:W-:-:S04]  /*2780*/  UISETP.NE.U32.AND UP1, UPT, UR12, URZ, UPT ;  /* 0x000000ff0c00728c */ /* 0x020fc8000bf25070 */
[----:B------:R-:W-:Y:S01]  /*2790*/  UISETP.NE.AND.EX UP1, UPT, UR13, URZ, UPT, UP1 ;  /* 0x000000ff0d00728c */ /* 0x000fe2000bf25310 */
[----:B-12---:R-:W-:Y:S01]  /*27a0*/  IMAD.U32 R3, RZ, RZ, UR26 ;  /* 0x0000001aff037e24 */ /* 0x006fe2000f8e00ff */
[----:B------:R-:W-:Y:S01]  /*27b0*/  LOP3.LUT R4, R194, 0x1f0, RZ, 0xc0, !PT ;  /* 0x000001f0c2047812 */ /* 0x000fe200078ec0ff */
        /* <DEDUP_REMOVED lines=13> */
[----:B------:R-:W2:Y:S01]  /*2890*/  @P0 LDG.E R5, desc[UR20][R6.64] ;  /* 0x0000001406050981 */ /* 0x000ea2000c1e1900 */
[----:B-1----:R-:W2:Y:S01]  /*28a0*/  @P0 MUFU.RCP R2, UR4 ;  /* 0x0000000400020d08 */ /* 0x002ea20008001000 */
        /* <DEDUP_REMOVED lines=12> */
[----:B--2---:R-:W-:-:S05]  /*2970*/  @P0 FMUL.FTZ R2, R5, R2 ;  /* 0x0000000205020220 */ /* 0x004fca0000410000 */
        /* <DEDUP_REMOVED lines=33> */
.L_x_338:
[----:B------:R2:W-:Y:S01]  /*2b90*/  STS.128 [R206+0x16000], RZ ;  /* 0x016000ffce007388 */ /* 0x0005e20000000c00 */
[----:B------:R-:W-:Y:S05]  /*2ba0*/  BRA `(.L_x_339) ;  /* 0x00000000000c7947 */ /* 0x000fea0003800000 */
.L_x_337:
[----:B------:R1:W-:Y:S04]  /*2bb0*/  STS.128 [R206+0x12000], RZ ;  /* 0x012000ffce007388 */ /* 0x0003e80000000c00 */
[----:B------:R1:W-:Y:S04]  /*2bc0*/  STS.128 [R206+0x14000], RZ ;  /* 0x014000ffce007388 */ /* 0x0003e80000000c00 */
[----:B------:R1:W-:Y:S02]  /*2bd0*/  STS.128 [R206+0x16000], RZ ;  /* 0x016000ffce007388 */ /* 0x0003e40000000c00 */
.L_x_339:
[----:B------:R-:W-:Y:S05]  /*2be0*/  BSYNC.RECONVERGENT B0 ;  /* 0x0000000000007941 */ /* 0x000fea0003800200 */
.L_x_336:
        /* <DEDUP_REMOVED lines=35> */
.L_x_342:
[----:B------:R2:W-:Y:S02]  /*2e20*/  STS.128 [R206+0x17000], RZ ;  /* 0x017000ffce007388 */ /* 0x0005e40000000c00 */
.L_x_341:
[----:B------:R-:W-:Y:S05]  /*2e30*/  BSYNC.RECONVERGENT B0 ;  /* 0x0000000000007941 */ /* 0x000fea0003800200 */
.L_x_340:
[----:B------:R-:W-:Y:S01]  /*2e40*/  LOP3.LUT R4, R189, R4, RZ, 0x3c, !PT ;  /* 0x00000004bd047212 */ /* 0x000fe200078e3cff */
[----:B------:R-:W-:Y:S01]  /*2e50*/  IMAD.MOV.U32 R190, RZ, RZ, 0x20 ;  /* 0x00000020ffbe7424 */ /* 0x000fe200078e00ff */
[----:B------:R-:W-:Y:S01]  /*2e60*/  LOP3.LUT R195, R200, 0x400, RZ, 0xc0, !PT ;  /* 0x00000400c8c37812 */ /* 0x000fe200078ec0ff */
[----:B------:R-:W-:Y:S01]  /*2e70*/  IMAD.MOV.U32 R133, RZ, RZ, 0x40 ;  /* 0x00000040ff857424 */ /* 0x000fe200078e00ff */
[----:B------:R-:W-:Y:S01]  /*2e80*/  LEA R88, R88, UR6, 0x1 ;  /* 0x0000000658587c11 */ /* 0x000fe2000f8e08ff */
[----:B------:R-:W5:Y:S01]  /*2e90*/  LDCU UR4, c[0x0][0x50c] ;  /* 0x0000a180ff0477ac */ /* 0x000f620008000800 */
[----:B------:R-:W-:Y:S01]  /*2ea0*/  LOP3.LUT P6, RZ, R192, 0x2, RZ, 0xc0, !PT ;  /* 0x00000002c0ff7812 */ /* 0x000fe200078cc0ff */
[----:B------:R-:W-:Y:S01]  /*2eb0*/  IMAD R195, R4, 0x2, R195 ;  /* 0x0000000204c37824 */ /* 0x000fe200078e02c3 */
[----:B------:R-:W-:Y:S01]  /*2ec0*/  LOP3.LUT P0, RZ, R192, 0x4, RZ, 0xc0, !PT ;  /* 0x00000004c0ff7812 */ /* 0x000fe2000780c0ff */
[----:B------:R-:W-:Y:S01]  /*2ed0*/  LDSM.16.M88.4 R52, [R88] ;  /* 0x000000005834783b */ /* 0x000fe20000000200 */
[----:B------:R-:W-:Y:S01]  /*2ee0*/  SEL R81, R190, 0xffffffe0, !P6 ;  /* 0xffffffe0be517807 */ /* 0x000fe20007000000 */
[----:B------:R-:W-:Y:S01]  /*2ef0*/  VIADD R80, R195, UR6 ;  /* 0x00000006c3507c36 */ /* 0x000fe20008000000 */
[----:B------:R-:W-:Y:S01]  /*2f00*/  SEL R133, R133, 0xffffffc0, !P0 ;  /* 0xffffffc085857807 */ /* 0x000fe20004000000 */
[----:B------:R-:W3:Y:S01]  /*2f10*/  LDSM.16.M88.4 R36, [R195+UR6+0xc000] ;  /* 0x00c00006c324783b */ /* 0x000ee20008000200 */
        /* <DEDUP_REMOVED lines=8> */
[----:B------:R-:W5:Y:S02]  /*2fa0*/  LDSM.16.M88.4 R20, [R195+UR6+0xd800] ;  /* 0x00d80006c314783b */ /* 0x000f640008000200 */
[----:B------:R-:W-:-:S02]  /*2fb0*/  IADD3 R0, PT, PT, R81, R80, RZ ;  /* 0x0000005051007210 */ /* 0x000fc40007ffe0ff */
[----:B-12---:R-:W-:Y:S04]  /*2fc0*/  LDSM.16.M88.4 R4, [R85] ;  /* 0x000000005504783b */ /* 0x006fe80000000200 */
[----:B------:R-:W1:Y:S04]  /*2fd0*/  LDSM.16.M88.4 R16, [R3+0xc000] ;  /* 0x00c000000310783b */ /* 0x000e680000000200 */
[----:B------:R-:W2:Y:S04]  /*2fe0*/  LDSM.16.M88.4 R8, [R3+0xc800] ;  /* 0x00c800000308783b */ /* 0x000ea80000000200 */
[----:B------:R-:W2:Y:S04]  /*2ff0*/  LDSM.16.M88.4 R72, [R3+0xd000] ;  /* 0x00d000000348783b */ /* 0x000ea80000000200 */
[----:B------:R-:W2:Y:S04]  /*3000*/  LDSM.16.M88.4 R44, [R3+0xd800] ;  /* 0x00d80000032c783b */ /* 0x000ea80000000200 */
[----:B------:R-:W-:Y:S01]  /*3010*/  LDSM.16.M88.4 R40, [R80+0xc000] ;  /* 0x00c000005028783b */ /* 0x000fe20000000200 */
[C---:B---34-:R-:W-:Y:S03]  /*3020*/  HMMA.16816.F32 R12, R52.reuse, R36, RZ ;  /* 0x00000024340c723c */ /* 0x058fe600000018ff */
[----:B------:R-:W-:Y:S04]  /*3030*/  LDSM.16.M88.4 R68, [R80+0xc800] ;  /* 0x00c800005044783b */ /* 0x000fe80000000200 */
[----:B------:R-:W-:Y:S01]  /*3040*/  LDSM.16.M88.4 R64, [R80+0xd000] ;  /* 0x00d000005040783b */ /* 0x000fe20000000200 */
[C---:B-----5:R-:W-:Y:S03]  /*3050*/  HMMA.16816.F32 R32, R52.reuse, R28, RZ ;  /* 0x0000001c3420723c */ /* 0x060fe600000018ff */
[----:B------:R-:W-:Y:S04]  /*3060*/  LDSM.16.M88.4 R48, [R80+0xd800] ;  /* 0x00d800005030783b */ /* 0x000fe80000000200 */
[----:B------:R-:W-:Y:S01]  /*3070*/  LDSM.16.M88.4 R76, [R195+UR6+0x11000] ;  /* 0x01100006c34c783b */ /* 0x000fe20008000200 */
[C---:B------:R-:W-:Y:S03]  /*3080*/  HMMA.16816.F32 R24, R52.reuse, R60, RZ ;  /* 0x0000003c3418723c */ /* 0x040fe600000018ff */
[----:B------:R-:W0:Y:S05]  /*3090*/  LDGDEPBAR ;  /* 0x00000000000079af */ /* 0x000e2a0000000000 */
[C---:B------:R-:W-:Y:S08]  /*30a0*/  HMMA.16816.F32 R36, R52.reuse, R38, RZ ;  /* 0x000000263424723c */ /* 0x040ff000000018ff */
[C---:B------:R-:W-:Y:S08]  /*30b0*/  HMMA.16816.F32 R28, R52.reuse, R30, RZ ;  /* 0x0000001e341c723c */ /* 0x040ff000000018ff */
[C---:B------:R-:W-:Y:S08]  /*30c0*/  HMMA.16816.F32 R60, R52.reuse, R62, RZ ;  /* 0x0000003e343c723c */ /* 0x040ff000000018ff */
[C---:B------:R-:W-:Y:S08]  /*30d0*/  HMMA.16816.F32 R56, R52.reuse, R20, RZ ;  /* 0x000000143438723c */ /* 0x040ff000000018ff */
[----:B------:R-:W-:Y:S01]  /*30e0*/  HMMA.16816.F32 R52, R52, R22, RZ ;  /* 0x000000163434723c */ /* 0x000fe200000018ff */
[----:B------:R-:W3:Y:S07]  /*30f0*/  LDSM.16.M88.4 R20, [R86] ;  /* 0x000000005614783b */ /* 0x000eee0000000200 */
[C---:B-1----:R-:W-:Y:S08]  /*3100*/  HMMA.16816.F32 R12, R4.reuse, R16, R12 ;  /* 0x00000010040c723c */ /* 0x042ff0000000180c */
[C---:B------:R-:W-:Y:S01]  /*3110*/  HMMA.16816.F32 R36, R4.reuse, R18, R36 ;  /* 0x000000120424723c */ /* 0x040fe20000001824 */
[----:B------:R-:W-:Y:S07]  /*3120*/  LDSM.16.M88.4 R16, [R0+0xc000] ;  /* 0x00c000000010783b */ /* 0x000fee0000000200 */
[C---:B--2---:R-:W-:Y:S08]  /*3130*/  HMMA.16816.F32 R32, R4.reuse, R8, R32 ;  /* 0x000000080420723c */ /* 0x044ff00000001820 */
[C---:B------:R-:W-:Y:S01]  /*3140*/  HMMA.16816.F32 R28, R4.reuse, R10, R28 ;  /* 0x0000000a041c723c */ /* 0x040fe2000000181c */
[----:B------:R-:W1:Y:S07]  /*3150*/  LDSM.16.M88.4 R8, [R84] ;  /* 0x000000005408783b */ /* 0x000e6e0000000200 */
[C---:B------:R-:W-:Y:S08]  /*3160*/  HMMA.16816.F32 R24, R4.reuse, R72, R24 ;  /* 0x000000480418723c */ /* 0x040ff00000001818 */
[C---:B------:R-:W-:Y:S01]  /*3170*/  HMMA.16816.F32 R60, R4.reuse, R74, R60 ;  /* 0x0000004a043c723c */ /* 0x040fe2000000183c */
[----:B------:R-:W-:Y:S07]  /*3180*/  LDSM.16.M88.4 R72, [R3+0x10000] ;  /* 0x010000000348783b */ /* 0x000fee0000000200 */
[C---:B------:R-:W-:Y:S08]  /*3190*/  HMMA.16816.F32 R56, R4.reuse, R44, R56 ;  /* 0x0000002c0438723c */ /* 0x040ff00000001838 */
[----:B------:R-:W-:Y:S01]  /*31a0*/  HMMA.16816.F32 R52, R4, R46, R52 ;  /* 0x0000002e0434723c */ /* 0x000fe20000001834 */
[----:B------:R-:W2:Y:S04]  /*31b0*/  LDSM.16.M88.4 R4, [R0+0xc800] ;  /* 0x00c800000004783b */ /* 0x000ea80000000200 */
[----:B------:R-:W4:Y:S03]  /*31c0*/  LDSM.16.M88.4 R44, [R0+0xd000] ;  /* 0x00d00000002c783b */ /* 0x000f260000000200 */
[C---:B---3--:R-:W-:Y:S08]  /*31d0*/  HMMA.16816.F32 R12, R20.reuse, R40, R12 ;  /* 0x00000028140c723c */ /* 0x048ff0000000180c */
[C---:B------:R-:W-:Y:S01]  /*31e0*/  HMMA.16816.F32 R36, R20.reuse, R42, R36 ;  /* 0x0000002a1424723c */ /* 0x040fe20000001824 */
[----:B------:R-:W3:Y:S07]  /*31f0*/  LDSM.16.M88.4 R40, [R0+0xd800] ;  /* 0x00d800000028783b */ /* 0x000eee0000000200 */
        /* <DEDUP_REMOVED lines=15> */
[----:B------:R-:W2:Y:S07]  /*32f0*/  LDSM.16.M88.4 R4, [R195+UR6+0xe800] ;  /* 0x00e80006c304783b */ /* 0x000eae0008000200 */
[C---:B----4-:R-:W-:Y:S08]  /*3300*/  HMMA.16816.F32 R24, R8.reuse, R44, R24 ;  /* 0x0000002c0818723c */ /* 0x050ff00000001818 */
[C---:B------:R-:W-:Y:S01]  /*3310*/  HMMA.16816.F32 R60, R8.reuse, R46, R60 ;  /* 0x0000002e083c723c */ /* 0x040fe2000000183c */
[----:B------:R-:W4:Y:S07]  /*3320*/  LDSM.16.M88.4 R44, [R195+UR6+0xf000] ;  /* 0x00f00006c32c783b */ /* 0x000f2e0008000200 */
        /* <DEDUP_REMOVED lines=11> */
[C---:B------:R-:W-:Y:S01]  /*33e0*/  HMMA.16816.F32 R60, R20.reuse, R46, R60 ;  /* 0x0000002e143c723c */ /* 0x040fe2000000183c */
[----:B------:R-:W4:Y:S07]  /*33f0*/  LDSM.16.M88.4 R44, [R3+0xf800] ;  /* 0x00f80000032c783b */ /* 0x000f2e0000000200 */
[C---:B------:R-:W-:Y:S08]  /*3400*/  HMMA.16816.F32 R56, R20.reuse, R48, R56 ;  /* 0x000000301438723c */ /* 0x040ff00000001838 */
[----:B------:R-:W-:Y:S01]  /*3410*/  HMMA.16816.F32 R52, R20, R50, R52 ;  /* 0x000000321434723c */ /* 0x000fe20000001834 */
[----:B------:R-:W-:Y:S04]  /*3420*/  LDSM.16.M88.4 R20, [R80+0xf800] ;  /* 0x00f800005014783b */ /* 0x000fe80000000200 */
[----:B------:R-:W-:Y:S03]  /*3430*/  LDSM.16.M88.4 R48, [R80+0xf000] ;  /* 0x00f000005030783b */ /* 0x000fe60000000200 */
[C---:B---3--:R-:W-:Y:S08]  /*3440*/  HMMA.16816.F32 R12, R40.reuse, R8, R12 ;  /* 0x00000008280c723c */ /* 0x048ff0000000180c */
[C---:B------:R-:W-:Y:S01]  /*3450*/  HMMA.16816.F32 R36, R40.reuse, R10, R36 ;  /* 0x0000000a2824723c */ /* 0x040fe20000001824 */
[----:B------:R-:W3:Y:S07]  /*3460*/  LDSM.16.M88.4 R8, [R86+0x4000] ;  /* 0x004000005608783b */ /* 0x000eee0000000200 */
[C---:B-1----:R-:W-:Y:S08]  /*3470*/  HMMA.16816.F32 R32, R40.reuse, R16, R32 ;  /* 0x000000102820723c */ /* 0x042ff00000001820 */
        /* <DEDUP_REMOVED lines=9> */
[C---:B---3--:R-:W-:Y:S08]  /*3510*/  HMMA.16816.F32 R12, R8.reuse, R68, R12 ;  /* 0x00000044080c723c */ /* 0x048ff0000000180c */
[C---:B------:R-:W-:Y:S01]  /*3520*/  HMMA.16816.F32 R36, R8.reuse, R70, R36 ;  /* 0x000000460824723c */ /* 0x040fe20000001824 */
[----:B------:R-:W-:Y:S07]  /*3530*/  LDSM.16.M88.4 R68, [R88+0x8000] ;  /* 0x008000005844783b */ /* 0x000fee0000000200 */
[C---:B------:R-:W-:Y:S08]  /*3540*/  HMMA.16816.F32 R56, R8.reuse, R20, R56 ;  /* 0x000000140838723c */ /* 0x040ff00000001838 */
[C---:B------:R-:W-:Y:S01]  /*3550*/  HMMA.16816.F32 R52, R8.reuse, R22, R52 ;  /* 0x000000160834723c */ /* 0x040fe20000001834 */
[----:B------:R-:W3:Y:S07]  /*3560*/  LDSM.16.M88.4 R20, [R0+0xf800] ;  /* 0x00f800000014783b */ /* 0x000eee0000000200 */
[C---:B------:R-:W-:Y:S08]  /*3570*/  HMMA.16816.F32 R32, R8.reuse, R64, R32 ;  /* 0x000000400820723c */ /* 0x040ff00000001820 */
[C---:B------:R-:W-:Y:S01]  /*3580*/  HMMA.16816.F32 R28, R8.reuse, R66, R28 ;  /* 0x00000042081c723c */ /* 0x040fe2000000181c */
[----:B------:R-:W-:Y:S07]  /*3590*/  LDSM.16.M88.4 R64, [R195+UR6+0x11800] ;  /* 0x01180006c340783b */ /* 0x000fee0008000200 */
[C---:B------:R-:W-:Y:S08]  /*35a0*/  HMMA.16816.F32 R24, R8.reuse, R48, R24 ;  /* 0x000000300818723c */ /* 0x040ff00000001818 */
[----:B------:R-:W-:Y:S01]  /*35b0*/  HMMA.16816.F32 R60, R8, R50, R60 ;  /* 0x00000032083c723c */ /* 0x000fe2000000183c */
[----:B------:R-:W5:Y:S04]  /*35c0*/  LDSM.16.M88.4 R8, [R195+UR6+0x10000] ;  /* 0x01000006c308783b */ /* 0x000f680008000200 */
[----:B------:R-:W-:Y:S03]  /*35d0*/  LDSM.16.M88.4 R48, [R85+0x8000] ;  /* 0x008000005530783b */ /* 0x000fe60000000200 */
[C---:B-1----:R-:W-:Y:S08]  /*35e0*/  HMMA.16816.F32 R12, R16.reuse, R4, R12 ;  /* 0x00000004100c723c */ /* 0x042ff0000000180c */
[C---:B------:R-:W-:Y:S01]  /*35f0*/  HMMA.16816.F32 R36, R16.reuse, R6, R36 ;  /* 0x000000061024723c */ /* 0x040fe20000001824 */
[----:B------:R-:W1:Y:S07]  /*3600*/  LDSM.16.M88.4 R4, [R195+UR6+0x10800] ;  /* 0x01080006c304783b */ /* 0x000e6e0008000200 */
        /* <DEDUP_REMOVED lines=8> */
[----:B------:R-:W-:Y:S04]  /*3690*/  LDSM.16.M88.4 R20, [R86+0x8000] ;  /* 0x008000005614783b */ /* 0x000fe80000000200 */
[----:B------:R-:W2:Y:S03]  /*36a0*/  LDSM.16.M88.4 R16, [R80+0x10000] ;  /* 0x010000005010783b */ /* 0x000ea60000000200 */
[C---:B-----5:R-:W-:Y:S08]  /*36b0*/  HMMA.16816.F32 R12, R68.reuse, R8, R12 ;  /* 0x00000008440c723c */ /* 0x060ff0000000180c */
[C---:B------:R-:W-:Y:S01]  /*36c0*/  HMMA.16816.F32 R36, R68.reuse, R10, R36 ;  /* 0x0000000a4424723c */ /* 0x040fe20000001824 */
[----:B------:R-:W-:Y:S07]  /*36d0*/  LDSM.16.M88.4 R8, [R84+0x8000] ;  /* 0x008000005408783b */ /* 0x000fee0000000200 */
[C---:B-1----:R-:W-:Y:S08]  /*36e0*/  HMMA.16816.F32 R32, R68.reuse, R4, R32 ;  /* 0x000000044420723c */ /* 0x042ff00000001820 */
[----:B------:R-:W-:Y:S01]  /*36f0*/  HMMA.16816.F32 R28, R68, R6, R28 ;  /* 0x00000006441c723c */ /* 0x000fe2000000181c */
[----:B------:R-:W1:Y:S07]  /*3700*/  LDSM.16.M88.4 R4, [R0+0x10000] ;  /* 0x010000000004783b */ /* 0x000e6e0000000200 */
[C---:B------:R-:W-:Y:S08]  /*3710*/  HMMA.16816.F32 R12, R48.reuse, R72, R12 ;  /* 0x00000048300c723c */ /* 0x040ff0000000180c */
[----:B------:R-:W-:Y:S08]  /*3720*/  HMMA.16816.F32 R36, R48, R74, R36 ;  /* 0x0000004a3024723c */ /* 0x000ff00000001824 */
[C---:B------:R-:W-:Y:S08]  /*3730*/  HMMA.16816.F32 R56, R68.reuse, R64, R56 ;  /* 0x000000404438723c */ /* 0x040ff00000001838 */
[----:B------:R-:W-:Y:S01]  /*3740*/  HMMA.16816.F32 R52, R68, R66, R52 ;  /* 0x000000424434723c */ /* 0x000fe20000001834 */
[----:B------:R3:W4:Y:S07]  /*3750*/  LDSM.16.M88.4 R64, [R3+0x11800] ;  /* 0x011800000340783b */ /* 0x00072e0000000200 */
[C---:B--2---:R-:W-:Y:S08]  /*3760*/  HMMA.16816.F32 R12, R20.reuse, R16, R12 ;  /* 0x00000010140c723c */ /* 0x044ff0000000180c */
[----:B------:R-:W-:Y:S01]  /*3770*/  HMMA.16816.F32 R36, R20, R18, R36 ;  /* 0x000000121424723c */ /* 0x000fe20000001824 */
[----:B------:R-:W-:Y:S07]  /*3780*/  LDSM.16.M88.4 R16, [R80+0x11000] ;  /* 0x011000005010783b */ /* 0x000fee0000000200 */
[C---:B------:R-:W-:Y:S08]  /*3790*/  HMMA.16816.F32 R32, R48.reuse, R44, R32 ;  /* 0x0000002c3020723c */ /* 0x040ff00000001820 */
[----:B------:R-:W-:Y:S01]  /*37a0*/  HMMA.16816.F32 R28, R48, R46, R28 ;  /* 0x0000002e301c723c */ /* 0x000fe2000000181c */
[----:B------:R-:W2:Y:S07]  /*37b0*/  LDSM.16.M88.4 R44, [R80+0x10800] ;  /* 0x01080000502c783b */ /* 0x000eae0000000200 */
[C---:B------:R-:W-:Y:S08]  /*37c0*/  HMMA.16816.F32 R24, R68.reuse, R76, R24 ;  /* 0x0000004c4418723c */ /* 0x040ff00000001818 */
[----:B------:R-:W-:Y:S08]  /*37d0*/  HMMA.16816.F32 R60, R68, R78, R60 ;  /* 0x0000004e443c723c */ /* 0x000ff0000000183c */
[C---:B-1----:R-:W-:Y:S08]  /*37e0*/  HMMA.16816.F32 R12, R8.reuse, R4, R12 ;  /* 0x00000004080c723c */ /* 0x042ff0000000180c */
[----:B------:R-:W-:Y:S01]  /*37f0*/  HMMA.16816.F32 R36, R8, R6, R36 ;  /* 0x000000060824723c */ /* 0x000fe20000001824 */
[----:B------:R-:W1:Y:S07]  /*3800*/  LDSM.16.M88.4 R4, [R80+0x11800] ;  /* 0x011800005004783b */ /* 0x000e6e0000000200 */
[----:B------:R-:W-:Y:S03]  /*3810*/  HMMA.16816.F32 R24, R48, R40, R24 ;  /* 0x000000283018723c */ /* 0x000fe60000001818 */
[----:B---3--:R-:W-:-:S05]  /*3820*/  FMUL.FTZ R3, R12, UR4 ;  /* 0x000000040c037c20 */ /* 0x008fca0008410000 */
[C---:B------:R-:W-:Y:S01]  /*3830*/  HMMA.16816.F32 R60, R48.reuse, R42, R60 ;  /* 0x0000002a303c723c */ /* 0x040fe2000000183c */
[----:B------:R-:W-:Y:S01]  /*3840*/  LDSM.16.M88.4 R40, [R0+0x10800] ;  /* 0x010800000028783b */ /* 0x000fe20000000200 */
[----:B------:R-:W-:Y:S06]  /*3850*/  MUFU.TANH R3, R3 ;  /* 0x0000000300037308 */ /* 0x000fec0000002400 */
[C---:B----4-:R-:W-:Y:S08]  /*3860*/  HMMA.16816.F32 R56, R48.reuse, R64, R56 ;  /* 0x000000403038723c */ /* 0x050ff00000001838 */
[----:B------:R-:W-:Y:S01]  /*3870*/  HMMA.16816.F32 R52, R48, R66, R52 ;  /* 0x000000423034723c */ /* 0x000fe20000001834 */
[----:B------:R-:W-:Y:S01]  /*3880*/  FMUL.FTZ R49, R13, UR4 ;  /* 0x000000040d317c20 */ /* 0x000fe20008410000 */
[----:B------:R-:W-:Y:S01]  /*3890*/  FMUL.FTZ R48, R14, UR4 ;  /* 0x000000040e307c20 */ /* 0x000fe20008410000 */
[----:B------:R-:W-:Y:S01]  /*38a0*/  FMUL.FTZ R50, R15, UR4 ;  /* 0x000000040f327c20 */ /* 0x000fe20008410000 */
[----:B------:R-:W-:Y:S01]  /*38b0*/  FMUL.FTZ R51, R36, UR4 ;  /* 0x0000000424337c20 */ /* 0x000fe20008410000 */
[----:B------:R-:W3:Y:S01]  /*38c0*/  LDSM.16.M88.4 R12, [R0+0x11800] ;  /* 0x01180000000c783b */ /* 0x000ee20000000200 */
[----:B------:R-:W-:Y:S01]  /*38d0*/  FMUL.FTZ R36, R38, UR4 ;  /* 0x0000000426247c20 */ /* 0x000fe20008410000 */
[----:B------:R-:W4:Y:S01]  /*38e0*/  MUFU.TANH R49, R49 ;  /* 0x0000003100317308 */ /* 0x000f220000002400 */
[C---:B--2---:R-:W-:Y:S07]  /*38f0*/  HMMA.16816.F32 R32, R20.reuse, R44, R32 ;  /* 0x0000002c1420723c */ /* 0x044fee0000001820 */
[----:B------:R-:W-:Y:S01]  /*3900*/  MUFU.TANH R50, R50 ;  /* 0x0000003200327308 */ /* 0x000fe20000002400 */
[----:B------:R-:W-:Y:S01]  /*3910*/  HMMA.16816.F32 R28, R20, R46, R28 ;  /* 0x0000002e141c723c */ /* 0x000fe2000000181c */
[----:B------:R-:W2:Y:S01]  /*3920*/  LDSM.16.M88.4 R44, [R0+0x11000] ;  /* 0x01100000002c783b */ /* 0x000ea20000000200 */
[----:B------:R-:W-:-:S05]  /*3930*/  DEPBAR.LE SB0, 0x0 ;  /* 0x000080000000791a */ /* 0x000fca0000000000 */
[----:B------:R-:W-:Y:S01]  /*3940*/  MUFU.TANH R36, R36 ;  /* 0x0000002400247308 */ /* 0x000fe20000002400 */
[C---:B-1----:R-:W-:Y:S07]  /*3950*/  HMMA.16816.F32 R52, R20.reuse, R6, R52 ;  /* 0x000000061434723c */ /* 0x042fee0000001834 */
[----:B------:R-:W-:Y:S01]  /*3960*/  MUFU.TANH R48, R48 ;  /* 0x0000003000307308 */ /* 0x000fe20000002400 */
[----:B------:R-:W-:Y:S01]  /*3970*/  HMMA.16816.F32 R24, R20, R16, R24 ;  /* 0x000000101418723c */ /* 0x000fe20000001818 */
[----:B------:R-:W-:-:S06]  /*3980*/  FMUL.FTZ R17, R37, UR4 ;  /* 0x0000000425117c20 */ /* 0x000fcc0008410000 */
[----:B------:R-:W-:Y:S01]  /*3990*/  MUFU.TANH R16, R51 ;  /* 0x0000003300107308 */ /* 0x000fe20000002400 */
[----:B------:R-:W-:Y:S01]  /*39a0*/  HMMA.16816.F32 R60, R20, R18, R60 ;  /* 0x00000012143c723c */ /* 0x000fe2000000183c */
[----:B------:R-:W-:-:S06]  /*39b0*/  FMUL.FTZ R18, R39, UR4 ;  /* 0x0000000427127c20 */ /* 0x000fcc0008410000 */
[----:B------:R-:W-:Y:S01]  /*39c0*/  MUFU.TANH R17, R17 ;  /* 0x0000001100117308 */ /* 0x000fe20000002400 */
[----:B------:R-:W-:Y:S01]  /*39d0*/  HMMA.16816.F32 R56, R20, R4, R56 ;  /* 0x000000041438723c */ /* 0x000fe20000001838 */
[----:B------:R-:W-:-:S04]  /*39e0*/  IMAD.U32 R5, RZ, RZ, UR15 ;  /* 0x0000000fff057e24 */ /* 0x000fc8000f8e00ff */
[----:B------:R-:W-:Y:S02]  /*39f0*/  IMAD R5, R5, 0x40, R82 ;  /* 0x0000004005057824 */ /* 0x000fe400078e0252 */
[----:B------:R-:W-:Y:S01]  /*3a00*/  MUFU.TANH R18, R18 ;  /* 0x0000001200127308 */ /* 0x000fe20000002400 */
[----:B---3--:R-:W-:Y:S01]  /*3a10*/  HMMA.16816.F32 R52, R8, R14, R52 ;  /* 0x0000000e0834723c */ /* 0x008fe20000001834 */
[C---:B------:R-:W-:Y:S02]  /*3a20*/  VIADD R23, R5.reuse, 0x1 ;  /* 0x0000000105177836 */ /* 0x040fe40000000000 */
[----:B------:R-:W-:-:S05]  /*3a30*/  VIADD R21, R5, 0x8 ;  /* 0x0000000805157836 */ /* 0x000fca0000000000 */
[C---:B------:R-:W-:Y:S08]  /*3a40*/  HMMA.16816.F32 R32, R8.reuse, R40, R32 ;  /* 0x000000280820723c */ /* 0x040ff00000001820 */
[----:B------:R-:W-:Y:S03]  /*3a50*/  HMMA.16816.F32 R28, R8, R42, R28 ;  /* 0x0000002a081c723c */ /* 0x000fe6000000181c */
[----:B------:R-:W-:Y:S01]  /*3a60*/  FMUL.FTZ R53, R53, UR4 ;  /* 0x0000000435357c20 */ /* 0x000fe20008410000 */
[----:B------:R-:W-:-:S04]  /*3a70*/  FMUL.FTZ R55, R55, UR4 ;  /* 0x0000000437377c20 */ /* 0x000fc80008410000 */
[C---:B--2---:R-:W-:Y:S01]  /*3a80*/  HMMA.16816.F32 R24, R8.reuse, R44, R24 ;  /* 0x0000002c0818723c */ /* 0x044fe20000001818 */
[----:B------:R-:W-:Y:S02]  /*3a90*/  MUFU.TANH R53, R53 ;  /* 0x0000003500357308 */ /* 0x000fe40000002400 */
[----:B------:R-:W-:Y:S01]  /*3aa0*/  FMUL.FTZ R6, R32, UR4 ;  /* 0x0000000420067c20 */ /* 0x000fe20008410000 */
[----:B------:R-:W-:Y:S01]  /*3ab0*/  FMUL.FTZ R4, R34, UR4 ;  /* 0x0000000422047c20 */ /* 0x000fe20008410000 */
[----:B------:R-:W-:Y:S01]  /*3ac0*/  FMUL.FTZ R7, R33, UR4 ;  /* 0x0000000421077c20 */ /* 0x000fe20008410000 */
[----:B------:R-:W-:Y:S02]  /*3ad0*/  FMUL.FTZ R15, R35, UR4 ;  /* 0x00000004230f7c20 */ /* 0x000fe40008410000 */
[----:B------:R-:W-:Y:S01]  /*3ae0*/  HMMA.16816.F32 R60, R8, R46, R60 ;  /* 0x0000002e083c723c */ /* 0x000fe2000000183c */
[----:B------:R-:W-:Y:S02]  /*3af0*/  MUFU.TANH R6, R6 ;  /* 0x0000000600067308 */ /* 0x000fe40000002400 */
[----:B------:R-:W-:Y:S01]  /*3b00*/  FMUL.FTZ R19, R28, UR4 ;  /* 0x000000041c137c20 */ /* 0x000fe20008410000 */
[----:B------:R-:W-:Y:S01]  /*3b10*/  FMUL.FTZ R20, R29, UR4 ;  /* 0x000000041d147c20 */ /* 0x000fe20008410000 */
[----:B------:R-:W-:-:S02]  /*3b20*/  VIADD R29, R5, 0x11 ;  /* 0x00000011051d7836 */ /* 0x000fc40000000000 */
[----:B------:R-:W-:Y:S01]  /*3b30*/  FMUL.FTZ R31, R31, UR4 ;  /* 0x000000041f1f7c20 */ /* 0x000fe20008410000 */
[----:B------:R-:W-:Y:S01]  /*3b40*/  HMMA.16816.F32 R56, R8, R12, R56 ;  /* 0x0000000c0838723c */ /* 0x000fe20000001838 */
[----:B------:R-:W-:Y:S01]  /*3b50*/  FMUL.FTZ R8, R52, UR4 ;  /* 0x0000000434087c20 */ /* 0x000fe20008410000 */
[----:B------:R-:W-:Y:S01]  /*3b60*/  FMUL.FTZ R11, R54, UR4 ;  /* 0x00000004360b7c20 */ /* 0x000fe20008410000 */
[----:B------:R-:W-:Y:S02]  /*3b70*/  IMAD.U32 R13, RZ, RZ, UR22 ;  /* 0x00000016ff0d7e24 */ /* 0x000fe4000f8e00ff */
[----:B------:R-:W-:Y:S01]  /*3b80*/  FMUL.FTZ R10, R30, UR4 ;  /* 0x000000041e0a7c20 */ /* 0x000fe20008410000 */
[----:B------:R-:W-:Y:S01]  /*3b90*/  MUFU.TANH R4, R4 ;  /* 0x0000000400047308 */ /* 0x000fe20000002400 */
[----:B------:R-:W-:Y:S01]  /*3ba0*/  FMUL.FTZ R9, R24, UR4 ;  /* 0x0000000418097c20 */ /* 0x000fe20008410000 */
[----:B------:R-:W-:Y:S01]  /*3bb0*/  I2FP.F32.U32 R28, R29 ;  /* 0x0000001d001c7245 */ /* 0x000fe20000201000 */
[----:B------:R-:W-:Y:S01]  /*3bc0*/  FMUL.FTZ R27, R27, UR4 ;  /* 0x000000041b1b7c20 */ /* 0x000fe20008410000 */
[C---:B------:R-:W-:Y:S01]  /*3bd0*/  VIADDMNMX R0, R2.reuse, 0x8, R13, PT ;  /* 0x0000000802007846 */ /* 0x040fe2000380010d */
[----:B------:R-:W-:Y:S01]  /*3be0*/  VIADD R13, R5, 0x38 ;  /* 0x00000038050d7836 */ /* 0x000fe20000000000 */
[----:B------:R-:W-:Y:S01]  /*3bf0*/  VIMNMX R2, PT, PT, R2, UR22, PT ;  /* 0x0000001602027c48 */ /* 0x000fe2000bfe0100 */
[----:B------:R-:W-:Y:S01]  /*3c00*/  FMUL.FTZ R60, R60, UR4 ;  /* 0x000000043c3c7c20 */ /* 0x000fe20008410000 */
[----:B------:R-:W1:Y:S01]  /*3c10*/  MUFU.TANH R8, R8 ;  /* 0x0000000800087308 */ /* 0x000e620000002400 */
[----:B------:R-:W-:Y:S01]  /*3c20*/  ISETP.GE.AND P1, PT, R23, R0, PT ;  /* 0x000000001700720c */ /* 0x000fe20003f26270 */
[----:B------:R-:W-:Y:S01]  /*3c30*/  FMUL.FTZ R25, R25, UR4 ;  /* 0x0000000419197c20 */ /* 0x000fe20008410000 */
[C---:B------:R-:W-:Y:S01]  /*3c40*/  ISETP.GE.AND P4, PT, R13.reuse, R2, PT ;  /* 0x000000020d00720c */ /* 0x040fe20003f86270 */
[----:B------:R-:W-:Y:S01]  /*3c50*/  FMUL.FTZ R26, R26, UR4 ;  /* 0x000000041a1a7c20 */ /* 0x000fe20008410000 */
[----:B------:R-:W-:Y:S01]  /*3c60*/  ISETP.GE.AND P5, PT, R13, R0, PT ;  /* 0x000000000d00720c */ /* 0x000fe20003fa6270 */
[----:B------:R-:W-:Y:S01]  /*3c70*/  FMUL.FTZ R61, R61, UR4 ;  /* 0x000000043d3d7c20 */ /* 0x000fe20008410000 */
[----:B------:R-:W-:Y:S01]  /*3c80*/  I2FP.F32.U32 R13, R13 ;  /* 0x0000000d000d7245 */ /* 0x000fe20000201000 */
[----:B------:R-:W2:Y:S01]  /*3c90*/  MUFU.TANH R11, R11 ;  /* 0x0000000b000b7308 */ /* 0x000ea20000002400 */
[-C--:B------:R-:W-:Y:S01]  /*3ca0*/  ISETP.GE.AND P3, PT, R23, R2.reuse, PT ;  /* 0x000000021700720c */ /* 0x080fe20003f66270 */
[----:B------:R-:W-:Y:S01]  /*3cb0*/  FMUL.FTZ R63, R63, UR4 ;  /* 0x000000043f3f7c20 */ /* 0x000fe20008410000 */
[----:B------:R-:W-:Y:S01]  /*3cc0*/  I2FP.F32.U32 R23, R23 ;  /* 0x0000001700177245 */ /* 0x000fe20000201000 */
[----:B------:R-:W-:Y:S01]  /*3cd0*/  FMUL.FTZ R56, R56, UR4 ;  /* 0x0000000438387c20 */ /* 0x000fe20008410000 */
[----:B------:R-:W-:Y:S01]  /*3ce0*/  ISETP.GE.AND P2, PT, R21, R2, PT ;  /* 0x000000021500720c */ /* 0x000fe20003f46270 */
[----:B------:R-:W-:Y:S01]  /*3cf0*/  FMUL.FTZ R58, R58, UR4 ;  /* 0x000000043a3a7c20 */ /* 0x000fe20008410000 */
[----:B------:R-:W-:Y:S01]  /*3d00*/  FMUL.FTZ R62, R62, UR4 ;  /* 0x000000043e3e7c20 */ /* 0x000fe20008410000 */
[----:B----4-:R-:W-:Y:S01]  /*3d10*/  FFMA.FTZ R22, R23, UR5, R49 ;  /* 0x0000000517167c23 */ /* 0x010fe20008010031 */
[----:B-1----:R-:W-:Y:S01]  /*3d20*/  FFMA.FTZ R8, R13, UR5, R8 ;  /* 0x000000050d087c23 */ /* 0x002fe20008010008 */
[----:B------:R-:W1:Y:S01]  /*3d30*/  MUFU.TANH R7, R7 ;  /* 0x0000000700077308 */ /* 0x000e620000002400 */
[----:B------:R-:W-:Y:S01]  /*3d40*/  FFMA.FTZ R23, R23, UR5, R50 ;  /* 0x0000000517177c23 */ /* 0x000fe20008010032 */
[----:B------:R-:W-:Y:S01]  /*3d50*/  FMUL.FTZ R57, R57, UR4 ;  /* 0x0000000439397c20 */ /* 0x000fe20008410000 */
[----:B------:R-:W-:Y:S01]  /*3d60*/  FSEL R22, R22, -INF , !P3 ;  /* 0xff80000016167808 */ /* 0x000fe20005800000 */
[----:B------:R-:W-:Y:S01]  /*3d70*/  FMUL.FTZ R59, R59, UR4 ;  /* 0x000000043b3b7c20 */ /* 0x000fe20008410000 */
[----:B------:R-:W-:Y:S01]  /*3d80*/  FSEL R176, R8, -INF , !P4 ;  /* 0xff80000008b07808 */ /* 0x000fe20006000000 */
[----:B--2---:R-:W-:Y:S01]  /*3d90*/  FFMA.FTZ R169, R13, UR5, R11 ;  /* 0x000000050da97c23 */ /* 0x004fe2000801000b */
[----:B------:R-:W-:Y:S01]  /*3da0*/  ISETP.GE.AND P4, PT, R21, R0, PT ;  /* 0x000000001500720c */ /* 0x000fe20003f86270 */
[----:B------:R-:W2:Y:S01]  /*3db0*/  MUFU.TANH R19, R19 ;  /* 0x0000001300137308 */ /* 0x000ea20000002400 */
[----:B------:R-:W-:Y:S01]  /*3dc0*/  I2FP.F32.U32 R21, R21 ;  /* 0x0000001500157245 */ /* 0x000fe20000201000 */
[C---:B------:R-:W-:Y:S01]  /*3dd0*/  VIADD R13, R5.reuse, 0x18 ;  /* 0x00000018050d7836 */ /* 0x040fe20000000000 */
[----:B------:R-:W-:-:S02]  /*3de0*/  IADD3 R11, PT, PT, R5, 0x9, RZ ;  /* 0x00000009050b7810 */ /* 0x000fc40007ffe0ff */
[----:B------:R-:W-:Y:S01]  /*3df0*/  FSEL R169, R169, -INF , !P5 ;  /* 0xff800000a9a97808 */ /* 0x000fe20006800000 */
[----:B------:R-:W-:Y:S01]  /*3e00*/  FFMA.FTZ R16, R21, UR5, R16 ;  /* 0x0000000515107c23 */ /* 0x000fe20008010010 */
[C---:B------:R-:W-:Y:S01]  /*3e10*/  ISETP.GE.AND P5, PT, R11.reuse, R2, PT ;  /* 0x000000020b00720c */ /* 0x040fe20003fa6270 */
[----:B------:R-:W-:Y:S01]  /*3e20*/  MUFU.TANH R15, R15 ;  /* 0x0000000f000f7308 */ /* 0x000fe20000002400 */
[----:B------:R-:W-:Y:S01]  /*3e30*/  ISETP.GE.AND P3, PT, R11, R0, PT ;  /* 0x000000000b00720c */ /* 0x000fe20003f66270 */
[----:B------:R-:W-:Y:S01]  /*3e40*/  FFMA.FTZ R21, R21, UR5, R36 ;  /* 0x0000000515157c23 */ /* 0x000fe20008010024 */
[----:B------:R-:W-:Y:S01]  /*3e50*/  I2FP.F32.U32 R12, R11 ;  /* 0x0000000b000c7245 */ /* 0x000fe20000201000 */
[----:B------:R-:W-:Y:S01]  /*3e60*/  VIADD R11, R5, 0x10 ;  /* 0x00000010050b7836 */ /* 0x000fe20000000000 */
[----:B------:R-:W-:Y:S02]  /*3e70*/  FSEL R23, R23, -INF , !P1 ;  /* 0xff80000017177808 */ /* 0x000fe40004800000 */
[----:B------:R-:W-:Y:S01]  /*3e80*/  FSEL R16, R16, -INF , !P2 ;  /* 0xff80000010107808 */ /* 0x000fe20005000000 */
[----:B------:R-:W3:Y:S01]  /*3e90*/  MUFU.TANH R10, R10 ;  /* 0x0000000a000a7308 */ /* 0x000ee20000002400 */
[C---:B------:R-:W-:Y:S01]  /*3ea0*/  ISETP.GE.AND P1, PT, R11.reuse, R2, PT ;  /* 0x000000020b00720c */ /* 0x040fe20003f26270 */
[C---:B------:R-:W-:Y:S01]  /*3eb0*/  FFMA.FTZ R8, R12.reuse, UR5, R17 ;  /* 0x000000050c087c23 */ /* 0x040fe20008010011 */
[----:B------:R-:W-:Y:S01]  /*3ec0*/  ISETP.GE.AND P2, PT, R11, R0, PT ;  /* 0x000000000b00720c */ /* 0x000fe20003f46270 */
[----:B------:R-:W-:Y:S01]  /*3ed0*/  FFMA.FTZ R17, R12, UR5, R18 ;  /* 0x000000050c117c23 */ /* 0x000fe20008010012 */
[----:B------:R-:W-:Y:S01]  /*3ee0*/  I2FP.F32.U32 R11, R11 ;  /* 0x0000000b000b7245 */ /* 0x000fe20000201000 */
[----:B-1----:R-:W-:Y:S01]  /*3ef0*/  FFMA.FTZ R18, R28, UR5, R7 ;  /* 0x000000051c127c23 */ /* 0x002fe20008010007 */
[----:B------:R-:W-:Y:S01]  /*3f00*/  I2FP.F32.U32 R12, R13 ;  /* 0x0000000d000c7245 */ /* 0x000fe20000201000 */
[----:B------:R-:W1:Y:S01]  /*3f10*/  MUFU.TANH R24, R31 ;  /* 0x0000001f00187308 */ /* 0x000e620000002400 */
[----:B------:R-:W-:Y:S01]  /*3f20*/  FSEL R21, R21, -INF , !P4 ;  /* 0xff80000015157808 */ /* 0x000fe20006000000 */
[C---:B------:R-:W-:Y:S01]  /*3f30*/  FFMA.FTZ R14, R11.reuse, UR5, R6 ;  /* 0x000000050b0e7c23 */ /* 0x040fe20008010006 */
[----:B------:R-:W-:Y:S01]  /*3f40*/  FSEL R6, R8, -INF , !P5 ;  /* 0xff80000008067808 */ /* 0x000fe20006800000 */
[----:B------:R-:W-:Y:S01]  /*3f50*/  FFMA.FTZ R8, R11, UR5, R4 ;  /* 0x000000050b087c23 */ /* 0x000fe20008010004 */
[C---:B--2---:R-:W-:Y:S01]  /*3f60*/  FFMA.FTZ R4, R12.reuse, UR5, R19 ;  /* 0x000000050c047c23 */ /* 0x044fe20008010013 */
[----:B------:R-:W-:Y:S01]  /*3f70*/  ISETP.GE.AND P4, PT, R29, R2, PT ;  /* 0x000000021d00720c */ /* 0x000fe20003f86270 */
[----:B------:R-:W-:Y:S01]  /*3f80*/  VIADD R19, R5, 0x19 ;  /* 0x0000001905137836 */ /* 0x000fe20000000000 */
[----:B------:R-:W2:Y:S01]  /*3f90*/  MUFU.TANH R9, R9 ;  /* 0x0000000900097308 */ /* 0x000ea20000002400 */
[----:B------:R-:W-:Y:S01]  /*3fa0*/  ISETP.GE.AND P5, PT, R29, R0, PT ;  /* 0x000000001d00720c */ /* 0x000fe20003fa6270 */
[----:B------:R-:W-:Y:S01]  /*3fb0*/  VIADD R29, R5, 0x20 ;  /* 0x00000020051d7836 */ /* 0x000fe20000000000 */
[----:B------:R-:W-:Y:S01]  /*3fc0*/  FSEL R17, R17, -INF , !P3 ;  /* 0xff80000011117808 */ /* 0x000fe20005800000 */
[----:B---3--:R-:W-:Y:S01]  /*3fd0*/  FFMA.FTZ R11, R12, UR5, R10 ;  /* 0x000000050c0b7c23 */ /* 0x008fe2000801000a */
[----:B------:R-:W-:Y:S01]  /*3fe0*/  ISETP.GE.AND P3, PT, R13, R2, PT ;  /* 0x000000020d00720c */ /* 0x000fe20003f66270 */
[----:B------:R-:W-:Y:S01]  /*3ff0*/  VIADD R7, R5, 0x21 ;  /* 0x0000002105077836 */ /* 0x000fe20000000000 */
[----:B------:R-:W-:Y:S01]  /*4000*/  FSEL R14, R14, -INF , !P1 ;  /* 0xff8000000e0e7808 */ /* 0x000fe20004800000 */
[----:B------:R-:W3:Y:S01]  /*4010*/  MUFU.TANH R20, R20 ;  /* 0x0000001400147308 */ /* 0x000ee20000002400 */
[----:B------:R-:W-:Y:S01]  /*4020*/  ISETP.GE.AND P1, PT, R13, R0, PT ;  /* 0x000000000d00720c */ /* 0x000fe20003f26270 */
[----:B------:R-:W-:Y:S01]  /*4030*/  FFMA.FTZ R13, R28, UR5, R15 ;  /* 0x000000051c0d7c23 */ /* 0x000fe2000801000f */
[----:B------:R-:W-:-:S02]  /*4040*/  FSEL R15, R8, -INF , !P2 ;  /* 0xff800000080f7808 */ /* 0x000fc40005000000 */
[----:B------:R-:W-:Y:S02]  /*4050*/  FSEL R12, R18, -INF , !P4 ;  /* 0xff800000120c7808 */ /* 0x000fe40006000000 */
[C---:B------:R-:W-:Y:S01]  /*4060*/  ISETP.GE.AND P2, PT, R19.reuse, R2, PT ;  /* 0x000000021300720c */ /* 0x040fe20003f46270 */
[----:B------:R-:W4:Y:S01]  /*4070*/  MUFU.TANH R27, R27 ;  /* 0x0000001b001b7308 */ /* 0x000f220000002400 */
[----:B------:R-:W-:Y:S02]  /*4080*/  ISETP.GE.AND P4, PT, R19, R0, PT ;  /* 0x000000001300720c */ /* 0x000fe40003f86270 */
[----:B------:R-:W-:Y:S02]  /*4090*/  FSEL R10, R4, -INF , !P3 ;  /* 0xff800000040a7808 */ /* 0x000fe40005800000 */
[----:B------:R-:W-:Y:S02]  /*40a0*/  I2FP.F32.U32 R19, R19 ;  /* 0x0000001300137245 */ /* 0x000fe40000201000 */
[----:B------:R-:W-:Y:S01]  /*40b0*/  I2FP.F32.U32 R4, R29 ;  /* 0x0000001d00047245 */ /* 0x000fe20000201000 */
[----:B------:R-:W5:Y:S01]  /*40c0*/  MUFU.TANH R60, R60 ;  /* 0x0000003c003c7308 */ /* 0x000f620000002400 */
[----:B------:R-:W-:Y:S01]  /*40d0*/  FSEL R13, R13, -INF , !P5 ;  /* 0xff8000000d0d7808 */ /* 0x000fe20006800000 */
[----:B-1----:R-:W-:Y:S01]  /*40e0*/  FFMA.FTZ R24, R19, UR5, R24 ;  /* 0x0000000513187c23 */ /* 0x002fe20008010018 */
[C---:B------:R-:W-:Y:S01]  /*40f0*/  ISETP.GE.AND P5, PT, R29.reuse, R2, PT ;  /* 0x000000021d00720c */ /* 0x040fe20003fa6270 */
[----:B--2---:R-:W-:Y:S01]  /*4100*/  FFMA.FTZ R164, R4, UR5, R9 ;  /* 0x0000000504a47c23 */ /* 0x004fe20008010009 */
[----:B------:R-:W-:Y:S01]  /*4110*/  ISETP.GE.AND P3, PT, R29, R0, PT ;  /* 0x000000001d00720c */ /* 0x000fe20003f66270 */
[----:B---3--:R-:W-:Y:S01]  /*4120*/  FFMA.FTZ R8, R19, UR5, R20 ;  /* 0x0000000513087c23 */ /* 0x008fe20008010014 */
[C---:B------:R-:W-:Y:S01]  /*4130*/  IADD3 R29, PT, PT, R5.reuse, 0x28, RZ ;  /* 0x00000028051d7810 */ /* 0x040fe20007ffe0ff */
[----:B------:R-:W1:Y:S01]  /*4140*/  MUFU.TANH R25, R25 ;  /* 0x0000001900197308 */ /* 0x000e620000002400 */
[----:B------:R-:W-:Y:S01]  /*4150*/  FSEL R9, R24, -INF , !P4 ;  /* 0xff80000018097808 */ /* 0x000fe20006000000 */
[----:B------:R-:W-:Y:S01]  /*4160*/  VIADD R19, R5, 0x29 ;  /* 0x0000002905137836 */ /* 0x000fe20000000000 */
[----:B------:R-:W-:-:S02]  /*4170*/  FSEL R164, R164, -INF , !P5 ;  /* 0xff800000a4a47808 */ /* 0x000fc40006800000 */
[C---:B------:R-:W-:Y:S02]  /*4180*/  ISETP.GE.AND P4, PT, R29.reuse, R2, PT ;  /* 0x000000021d00720c */ /* 0x040fe40003f86270 */
[----:B------:R-:W-:Y:S01]  /*4190*/  ISETP.GE.AND P5, PT, R29, R0, PT ;  /* 0x000000001d00720c */ /* 0x000fe20003fa6270 */
[----:B------:R-:W2:Y:S01]  /*41a0*/  MUFU.TANH R26, R26 ;  /* 0x0000001a001a7308 */ /* 0x000ea20000002400 */
[----:B------:R-:W-:Y:S02]  /*41b0*/  I2FP.F32.U32 R18, R7 ;  /* 0x0000000700127245 */ /* 0x000fe40000201000 */
[----:B------:R-:W-:Y:S02]  /*41c0*/  I2FP.F32.U32 R29, R29 ;  /* 0x0000001d001d7245 */ /* 0x000fe40000201000 */
[----:B------:R-:W-:Y:S01]  /*41d0*/  FSEL R11, R11, -INF , !P1 ;  /* 0xff8000000b0b7808 */ /* 0x000fe20004800000 */
[----:B----4-:R-:W-:Y:S01]  /*41e0*/  FFMA.FTZ R27, R18, UR5, R27 ;  /* 0x00000005121b7c23 */ /* 0x010fe2000801001b */
[----:B------:R-:W-:Y:S01]  /*41f0*/  FSEL R8, R8, -INF , !P2 ;  /* 0xff80000008087808 */ /* 0x000fe20005000000 */
[----:B------:R-:W3:Y:S01]  /*4200*/  MUFU.TANH R61, R61 ;  /* 0x0000003d003d7308 */ /* 0x000ee20000002400 */
[----:B------:R-:W-:Y:S01]  /*4210*/  ISETP.GE.AND P1, PT, R7, R2, PT ;  /* 0x000000020700720c */ /* 0x000fe20003f26270 */
[----:B-----5:R-:W-:Y:S01]  /*4220*/  FFMA.FTZ R60, R29, UR5, R60 ;  /* 0x000000051d3c7c23 */ /* 0x020fe2000801003c */
[----:B------:R-:W-:Y:S01]  /*4230*/  ISETP.GE.AND P2, PT, R7, R0, PT ;  /* 0x000000000700720c */ /* 0x000fe20003f46270 */
[----:B-1----:R-:W-:Y:S01]  /*4240*/  FFMA.FTZ R25, R18, UR5, R25 ;  /* 0x0000000512197c23 */ /* 0x002fe20008010019 */
[----:B------:R-:W-:Y:S01]  /*4250*/  VIADD R7, R5, 0x30 ;  /* 0x0000003005077836 */ /* 0x000fe20000000000 */
[----:B------:R-:W-:-:S02]  /*4260*/  I2FP.F32.U32 R18, R5 ;  /* 0x0000000500127245 */ /* 0x000fc40000201000 */
[----:B------:R-:W1:Y:S01]  /*4270*/  MUFU.TANH R63, R63 ;  /* 0x0000003f003f7308 */ /* 0x000e620000002400 */
[----:B--2---:R-:W-:Y:S01]  /*4280*/  FFMA.FTZ R26, R4, UR5, R26 ;  /* 0x00000005041a7c23 */ /* 0x004fe2000801001a */
[----:B------:R-:W-:Y:S01]  /*4290*/  FSEL R141, R27, -INF , !P2 ;  /* 0xff8000001b8d7808 */ /* 0x000fe20005000000 */
[----:B------:R-:W-:Y:S01]  /*42a0*/  FFMA.FTZ R3, R18, UR5, R3 ;  /* 0x0000000512037c23 */ /* 0x000fe20008010003 */
[----:B------:R-:W-:Y:S02]  /*42b0*/  FSEL R142, R60, -INF , !P4 ;  /* 0xff8000003c8e7808 */ /* 0x000fe40006000000 */
[----:B------:R-:W-:Y:S02]  /*42c0*/  FSEL R143, R26, -INF , !P3 ;  /* 0xff8000001a8f7808 */ /* 0x000fe40005800000 */
[----:B------:R-:W2:Y:S01]  /*42d0*/  MUFU.TANH R56, R56 ;  /* 0x0000003800387308 */ /* 0x000ea20000002400 */
[----:B------:R-:W-:Y:S02]  /*42e0*/  FSEL R160, R25, -INF , !P1 ;  /* 0xff80000019a07808 */ /* 0x000fe40004800000 */
[----:B------:R-:W-:-:S02]  /*42f0*/  ISETP.GE.AND P2, PT, R7, R2, PT ;  /* 0x000000020700720c */ /* 0x000fc40003f46270 */
[----:B------:R-:W-:Y:S02]  /*4300*/  ISETP.GE.AND P4, PT, R7, R0, PT ;  /* 0x000000000700720c */ /* 0x000fe40003f86270 */
[C---:B------:R-:W-:Y:S01]  /*4310*/  ISETP.GE.AND P3, PT, R19.reuse, R2, PT ;  /* 0x000000021300720c */ /* 0x040fe20003f66270 */
[----:B------:R-:W4:Y:S01]  /*4320*/  MUFU.TANH R58, R58 ;  /* 0x0000003a003a7308 */ /* 0x000f220000002400 */
[----:B------:R-:W-:Y:S01]  /*4330*/  BAR.SYNC.DEFER_BLOCKING 0x0 ;  /* 0x0000000000007b1d */ /* 0x000fe20000010000 */
[----:B------:R-:W-:Y:S02]  /*4340*/  ISETP.GE.AND P1, PT, R19, R0, PT ;  /* 0x000000001300720c */ /* 0x000fe40003f26270 */
[----:B------:R-:W-:Y:S01]  /*4350*/  I2FP.F32.U32 R4, R19 ;  /* 0x0000001300047245 */ /* 0x000fe20000201000 */
[----:B------:R-:W-:Y:S01]  /*4360*/  VIADD R19, R5, 0x31 ;  /* 0x0000003105137836 */ /* 0x000fe20000000000 */
[----:B------:R-:W-:Y:S02]  /*4370*/  I2FP.F32.U32 R7, R7 ;  /* 0x0000000700077245 */ /* 0x000fe40000201000 */
[----:B------:R-:W5:Y:S01]  /*4380*/  MUFU.TANH R62, R62 ;  /* 0x0000003e003e7308 */ /* 0x000f620000002400 */
[C---:B---3--:R-:W-:Y:S01]  /*4390*/  FFMA.FTZ R61, R4.reuse, UR5, R61 ;  /* 0x00000005043d7c23 */ /* 0x048fe2000801003d */
[----:B-1----:R-:W-:Y:S01]  /*43a0*/  FFMA.FTZ R63, R4, UR5, R63 ;  /* 0x00000005043f7c23 */ /* 0x002fe2000801003f */
[----:B--2---:R-:W-:Y:S01]  /*43b0*/  FFMA.FTZ R56, R7, UR5, R56 ;  /* 0x0000000507387c23 */ /* 0x004fe20008010038 */
[----:B------:R-:W-:-:S02]  /*43c0*/  I2FP.F32.U32 R4, R19 ;  /* 0x0000001300047245 */ /* 0x000fc40000201000 */
[----:B------:R-:W-:Y:S02]  /*43d0*/  FSEL R140, R61, -INF , !P3 ;  /* 0xff8000003d8c7808 */ /* 0x000fe40005800000 */
[----:B------:R-:W1:Y:S01]  /*43e0*/  MUFU.TANH R57, R57 ;  /* 0x0000003900397308 */ /* 0x000e620000002400 */
[----:B----4-:R-:W-:Y:S01]  /*43f0*/  FFMA.FTZ R58, R7, UR5, R58 ;  /* 0x00000005073a7c23 */ /* 0x010fe2000801003a */
[----:B------:R-:W-:Y:S01]  /*4400*/  VIADD R7, R5, 0x39 ;  /* 0x0000003905077836 */ /* 0x000fe20000000000 */
[----:B------:R-:W-:Y:S02]  /*4410*/  FSEL R177, R63, -INF , !P1 ;  /* 0xff8000003fb17808 */ /* 0x000fe40004800000 */
[----:B------:R-:W-:Y:S02]  /*4420*/  ISETP.GE.AND P1, PT, R19, R2, PT ;  /* 0x000000021300720c */ /* 0x000fe40003f26270 */
[----:B------:R-:W-:Y:S01]  /*4430*/  I2FP.F32.U32 R20, R7 ;  /* 0x0000000700147245 */ /* 0x000fe20000201000 */
[----:B------:R-:W2:Y:S01]  /*4440*/  MUFU.TANH R59, R59 ;  /* 0x0000003b003b7308 */ /* 0x000ea20000002400 */
[----:B-----5:R-:W-:Y:S01]  /*4450*/  FFMA.FTZ R62, R29, UR5, R62 ;  /* 0x000000051d3e7c23 */ /* 0x020fe2000801003e */
[----:B------:R-:W-:-:S02]  /*4460*/  ISETP.GE.AND P3, PT, R5, R0, PT ;  /* 0x000000000500720c */ /* 0x000fc40003f66270 */
[----:B------:R-:W-:Y:S01]  /*4470*/  FSEL R180, R56, -INF , !P2 ;  /* 0xff80000038b47808 */ /* 0x000fe20005000000 */
[----:B------:R-:W-:Y:S01]  /*4480*/  FFMA.FTZ R53, R20, UR5, R53 ;  /* 0x0000000514357c23 */ /* 0x000fe20008010035 */
[----:B------:R-:W-:Y:S02]  /*4490*/  FSEL R167, R62, -INF , !P5 ;  /* 0xff8000003ea77808 */ /* 0x000fe40006800000 */
[----:B------:R-:W3:Y:S01]  /*44a0*/  MUFU.TANH R55, R55 ;  /* 0x0000003700377308 */ /* 0x000ee20000002400 */
[----:B-1----:R-:W-:Y:S01]  /*44b0*/  FFMA.FTZ R57, R4, UR5, R57 ;  /* 0x0000000504397c23 */ /* 0x002fe20008010039 */
[----:B------:R-:W-:Y:S01]  /*44c0*/  ISETP.GE.AND P5, PT, R5, R2, PT ;  /* 0x000000020500720c */ /* 0x000fe20003fa6270 */
[----:B------:R-:W-:Y:S01]  /*44d0*/  FFMA.FTZ R5, R18, UR5, R48 ;  /* 0x0000000512057c23 */ /* 0x000fe20008010030 */
[----:B------:R-:W-:Y:S02]  /*44e0*/  FSEL R173, R58, -INF , !P4 ;  /* 0xff8000003aad7808 */ /* 0x000fe40006000000 */
[----:B------:R-:W-:-:S02]  /*44f0*/  FSEL R178, R57, -INF , !P1 ;  /* 0xff80000039b27808 */ /* 0x000fc40004800000 */
[----:B------:R-:W-:Y:S01]  /*4500*/  ISETP.GE.AND P2, PT, R19, R0, PT ;  /* 0x000000001300720c */ /* 0x000fe20003f46270 */
[----:B--2---:R-:W-:Y:S01]  /*4510*/  FFMA.FTZ R59, R4, UR5, R59 ;  /* 0x00000005043b7c23 */ /* 0x004fe2000801003b */
[C---:B------:R-:W-:Y:S02]  /*4520*/  ISETP.GE.AND P4, PT, R7.reuse, R2, PT ;  /* 0x000000020700720c */ /* 0x040fe40003f86270 */
[----:B------:R-:W-:Y:S02]  /*4530*/  ISETP.GE.AND P1, PT, R7, R0, PT ;  /* 0x000000000700720c */ /* 0x000fe40003f26270 */
[----:B------:R-:W-:Y:S02]  /*4540*/  FSEL R171, R59, -INF , !P2 ;  /* 0xff8000003bab7808 */ /* 0x000fe40005000000 */
[----:B------:R-:W-:Y:S01]  /*4550*/  FSEL R4, R3, -INF , !P5 ;  /* 0xff80000003047808 */ /* 0x000fe20006800000 */
[----:B---3--:R-:W-:Y:S01]  /*4560*/  FFMA.FTZ R55, R20, UR5, R55 ;  /* 0x0000000514377c23 */ /* 0x008fe20008010037 */
[----:B------:R-:W-:-:S02]  /*4570*/  FSEL R5, R5, -INF , !P3 ;  /* 0xff80000005057808 */ /* 0x000fc40005800000 */
        /* <DEDUP_REMOVED lines=54> */
.L_x_345:
[----:B------:R3:W-:Y:S02]  /*48e0*/  STS.128 [R206+0x11000], RZ ;  /* 0x011000ffce007388 */ /* 0x0007e40000000c00 */
.L_x_346:
[----:B------:R-:W-:Y:S05]  /*48f0*/  BSYNC.RECONVERGENT B0 ;  /* 0x0000000000007941 */ /* 0x000fea0003800200 */
.L_x_344:
[----:B------:R-:W0:Y:S02]  /*4900*/  LDGDEPBAR ;  /* 0x00000000000079af */ /* 0x000e240000000000 */
.L_x_343:
        /* <DEDUP_REMOVED lines=17> */
[----:B------:R-:W-:Y:S02]  /*4a20*/  FMNMX.FTZ R19, R165, R18, !PT ;  /* 0x00000012a5137209 */ /* 0x000fe40007810000 */
[----:B------:R-:W-:Y:S01]  /*4a30*/  LOP3.LUT R188, R83, 0x200, R200, 0xf8, !PT ;  /* 0x0000020053bc7812 */ /* 0x000fe200078ef8c8 */
[----:B------:R-:W5:Y:S03]  /*4a40*/  SHFL.BFLY PT, R7, R20, 0x2, 0x1f ;  /* 0x0c401f0014077f89 */ /* 0x000f6600000e0000 */
[----:B------:R-:W-:Y:S01]  /*4a50*/  LEA R188, R188, UR6, 0x1 ;  /* 0x00000006bcbc7c11 */ /* 0x000fe2000f8e08ff */
[----:B------:R-:W1:Y:S03]  /*4a60*/  SHFL.BFLY PT, R18, R19, 0x2, 0x1f ;  /* 0x0c401f0013127f89 */ /* 0x000e6600000e0000 */
[-C--:B------:R-:W-:Y:S01]  /*4a70*/  IADD3 R166, PT, PT, R81, R188.reuse, RZ ;  /* 0x000000bc51a67210 */ /* 0x080fe20007ffe0ff */
[----:B------:R-:W-:Y:S01]  /*4a80*/  LDSM.16.MT88.4 R40, [R188+0x14000] ;  /* 0x01400000bc28783b */ /* 0x000fe20000004200 */
[----:B------:R-:W-:-:S03]  /*4a90*/  IADD3 R162, PT, PT, R133, R188, RZ ;  /* 0x000000bc85a27210 */ /* 0x000fc60007ffe0ff */
[----:B------:R-:W-:Y:S01]  /*4aa0*/  LDSM.16.MT88.4 R116, [R166+0x12000] ;  /* 0x01200000a674783b */ /* 0x000fe20000004200 */
[----:B------:R-:W-:-:S03]  /*4ab0*/  IADD3 R158, PT, PT, R81, R162, RZ ;  /* 0x000000a2519e7210 */ /* 0x000fc60007ffe0ff */
[----:B------:R-:W-:Y:S04]  /*4ac0*/  LDSM.16.MT88.4 R108, [R162+0x12000] ;  /* 0x01200000a26c783b */ /* 0x000fe80000004200 */
[----:B------:R-:W-:Y:S01]  /*4ad0*/  LDSM.16.MT88.4 R56, [R162+0x14000] ;  /* 0x01400000a238783b */ /* 0x000fe20000004200 */
[----:B-----5:R-:W-:-:S03]  /*4ae0*/  FMNMX.FTZ R7, R20, R7, !PT ;  /* 0x0000000714077209 */ /* 0x020fc60007810000 */
[----:B------:R-:W-:Y:S01]  /*4af0*/  LDSM.16.MT88.4 R48, [R166+0x14000] ;  /* 0x01400000a630783b */ /* 0x000fe20000004200 */
[----:B-1----:R-:W-:-:S03]  /*4b00*/  FMNMX.FTZ R18, R19, R18, !PT ;  /* 0x0000001213127209 */ /* 0x002fc60007810000 */
[----:B------:R-:W1:Y:S04]  /*4b10*/  SHFL.BFLY PT, R132, R7, 0x1, 0x1f ;  /* 0x0c201f0007847f89 */ /* 0x000e6800000e0000 */
[----:B------:R-:W5:Y:S04]  /*4b20*/  SHFL.BFLY PT, R3, R18, 0x1, 0x1f ;  /* 0x0c201f0012037f89 */ /* 0x000f6800000e0000 */
[----:B------:R-:W-:Y:S04]  /*4b30*/  LDSM.16.MT88.4 R124, [R188+0x12000] ;  /* 0x01200000bc7c783b */ /* 0x000fe80000004200 */
[----:B------:R-:W-:Y:S04]  /*4b40*/  LDSM.16.MT88.4 R100, [R158+0x12000] ;  /* 0x012000009e64783b */ /* 0x000fe80000004200 */
[----:B------:R-:W-:Y:S04]  /*4b50*/  LDSM.16.MT88.4 R64, [R158+0x14000] ;  /* 0x014000009e40783b */ /* 0x000fe80000004200 */
[----:B------:R-:W-:Y:S01]  /*4b60*/  LDSM.16.MT88.4 R72, [R188+0x16000] ;  /* 0x01600000bc48783b */ /* 0x000fe20000004200 */
[----:B-1----:R-:W-:-:S03]  /*4b70*/  FMNMX.FTZ R132, R7, R132, !PT ;  /* 0x0000008407847209 */ /* 0x002fc60007810000 */
[----:B------:R-:W-:Y:S01]  /*4b80*/  LDSM.16.MT88.4 R88, [R162+0x16000] ;  /* 0x01600000a258783b */ /* 0x000fe20000004200 */
[----:B-----5:R-:W-:Y:S01]  /*4b90*/  FMNMX.FTZ R3, R18, R3, !PT ;  /* 0x0000000312037209 */ /* 0x020fe20007810000 */
[C---:B----4-:R-:W-:Y:S01]  /*4ba0*/  FMUL.FTZ R175, R132.reuse, UR4 ;  /* 0x0000000484af7c20 */ /* 0x050fe20008410000 */
[----:B------:R-:W-:Y:S01]  /*4bb0*/  FSETP.NEU.FTZ.AND P1, PT, R132, -INF , PT ;  /* 0xff8000008400780b */ /* 0x000fe20003f3d000 */
[----:B------:R-:W-:Y:S02]  /*4bc0*/  LDSM.16.MT88.4 R136, [R166+0x12800] ;  /* 0x01280000a688783b */ /* 0x000fe40000004200 */
        /* <DEDUP_REMOVED lines=12> */
[----:B------:R-:W1:Y:S01]  /*4c90*/  LDSM.16.MT88.4 R4, [R166+0x16000] ;  /* 0x01600000a604783b */ /* 0x000e620000004200 */
[--C-:B------:R-:W-:Y:S01]  /*4ca0*/  FFMA.FTZ R151, R21, UR4, -R170.reuse ;  /* 0x0000000415977c23 */ /* 0x100fe200080108aa */
        /* <DEDUP_REMOVED lines=9> */
[----:B------:R-:W4:Y:S01]  /*4d40*/  MUFU.EX2 R156, R156 ;  /* 0x0000009c009c7308 */ /* 0x000f220000000800 */
[----:B------:R-:W-:Y:S01]  /*4d50*/  LDSM.16.MT88.4 R12, [R162+0x12800] ;  /* 0x01280000a20c783b */ /* 0x000fe20000004200 */
        /* <DEDUP_REMOVED lines=14> */
[----:B------:R-:W5:Y:S01]  /*4e40*/  MUFU.EX2 R152, R152 ;  /* 0x0000009800987308 */ /* 0x000f620000000800 */
[----:B----4-:R-:W-:Y:S01]  /*4e50*/  F2FP.F16.F32.PACK_AB R96, R156, R157 ;  /* 0x0000009d9c60723e */ /* 0x010fe200000000ff */
[----:B------:R-:W-:Y:S01]  /*4e60*/  LDSM.16.MT88.4 R28, [R188+0x12800] ;  /* 0x01280000bc1c783b */ /* 0x000fe20000004200 */
[--C-:B------:R-:W-:Y:S01]  /*4e70*/  FFMA.FTZ R174, R171, UR4, -R170.reuse ;  /* 0x00000004abae7c23 */ /* 0x100fe200080108aa */
[--C-:B------:R-:W-:Y:S01]  /*4e80*/  FFMA.FTZ R169, R169, UR4, -R170.reuse ;  /* 0x00000004a9a97c23 */ /* 0x100fe200080108aa */
[--C-:B------:R-:W-:Y:S01]  /*4e90*/  FFMA.FTZ R177, R180, UR4, -R175.reuse ;  /* 0x00000004b4b17c23 */ /* 0x100fe200080108af */
[----:B--2---:R-:W-:Y:S01]  /*4ea0*/  LDSM.16.MT88.4 R24, [R158+0x12800] ;  /* 0x012800009e18783b */ /* 0x004fe20000004200 */
[--C-:B------:R-:W-:Y:S01]  /*4eb0*/  FFMA.FTZ R178, R178, UR4, -R175.reuse ;  /* 0x00000004b2b27c23 */ /* 0x100fe200080108af */
[----:B------:R-:W-:Y:S01]  /*4ec0*/  MUFU.EX2 R155, R155 ;  /* 0x0000009b009b7308 */ /* 0x000fe20000000800 */
[----:B------:R-:W-:Y:S01]  /*4ed0*/  FFMA.FTZ R176, R176, UR4, -R175 ;  /* 0x00000004b0b07c23 */ /* 0x000fe200080108af */
[----:B------:R-:W-:Y:S01]  /*4ee0*/  LDSM.16.MT88.4 R140, [R166+0x13000] ;  /* 0x01300000a68c783b */ /* 0x000fe20000004200 */
[----:B------:R-:W-:Y:S01]  /*4ef0*/  FFMA.FTZ R170, R165, UR4, -R170 ;  /* 0x00000004a5aa7c23 */ /* 0x000fe200080108aa */
[----:B------:R-:W-:-:S04]  /*4f00*/  FADD.FTZ R156, R157, R156 ;  /* 0x0000009c9d9c7221 */ /* 0x000fc80000010000 */
[----:B------:R-:W2:Y:S01]  /*4f10*/  MUFU.EX2 R154, R154 ;  /* 0x0000009a009a7308 */ /* 0x000ea20000000800 */
[----:B-----5:R-:W-:Y:S01]  /*4f20*/  F2FP.F16.F32.PACK_AB R98, R152, R153 ;  /* 0x000000999862723e */ /* 0x020fe200000000ff */
[----:B------:R-:W-:-:S04]  /*4f30*/  FADD.FTZ R153, R153, R156 ;  /* 0x0000009c99997221 */ /* 0x000fc80000010000 */
[----:B------:R-:W-:Y:S02]  /*4f40*/  FADD.FTZ R152, R152, R153 ;  /* 0x0000009998987221 */ /* 0x000fe40000010000 */
[----:B------:R-:W-:Y:S08]  /*4f50*/  MUFU.EX2 R151, R151 ;  /* 0x0000009700977308 */ /* 0x000ff00000000800 */
[----:B------:R-:W4:Y:S01]  /*4f60*/  MUFU.EX2 R150, R150 ;  /* 0x0000009600967308 */ /* 0x000f220000000800 */
[----:B--2---:R-:W-:Y:S01]  /*4f70*/  F2FP.F16.F32.PACK_AB R97, R154, R155 ;  /* 0x0000009b9a61723e */ /* 0x004fe200000000ff */
[----:B------:R-:W-:-:S06]  /*4f80*/  FADD.FTZ R154, R155, R154 ;  /* 0x0000009a9b9a7221 */ /* 0x000fcc0000010000 */
[----:B------:R-:W-:Y:S08]  /*4f90*/  MUFU.EX2 R149, R149 ;  /* 0x0000009500957308 */ /* 0x000ff00000000800 */
[----:B------:R-:W2:Y:S01]  /*4fa0*/  MUFU.EX2 R148, R148 ;  /* 0x0000009400947308 */ /* 0x000ea20000000800 */
[----:B----4-:R-:W-:Y:S01]  /*4fb0*/  F2FP.F16.F32.PACK_AB R99, R150, R151 ;  /* 0x000000979663723e */ /* 0x010fe200000000ff */
[----:B------:R-:W-:-:S04]  /*4fc0*/  FADD.FTZ R151, R151, R154 ;  /* 0x0000009a97977221 */ /* 0x000fc80000010000 */
[----:B------:R-:W-:Y:S02]  /*4fd0*/  FADD.FTZ R150, R150, R151 ;  /* 0x0000009796967221 */ /* 0x000fe40000010000 */
[C---:B-1----:R-:W-:Y:S01]  /*4fe0*/  HMMA.16816.F32 R76, R96.reuse, R4, RZ ;  /* 0x00000004604c723c */ /* 0x042fe200000018ff */
[----:B------:R-:W-:Y:S07]  /*4ff0*/  MUFU.EX2 R145, R145 ;  /* 0x0000009100917308 */ /* 0x000fee0000000800 */
[C---:B------:R-:W-:Y:S01]  /*5000*/  HMMA.16816.F32 R80, R96.reuse, R6, RZ ;  /* 0x000000066050723c */ /* 0x040fe200000018ff */
[----:B------:R-:W1:Y:S01]  /*5010*/  LDSM.16.MT88.4 R4, [R158+0x16000] ;  /* 0x016000009e04783b */ /* 0x000e620000004200 */
[----:B------:R-:W-:Y:S06]  /*5020*/  MUFU.EX2 R144, R144 ;  /* 0x0000009000907308 */ /* 0x000fec0000000800 */
[C---:B------:R-:W-:Y:S02]  /*5030*/  HMMA.16816.F32 R112, R96.reuse, R108, RZ ;  /* 0x0000006c6070723c */ /* 0x040fe400000018ff */
[----:B------:R-:W-:Y:S06]  /*5040*/  MUFU.EX2 R147, R147 ;  /* 0x0000009300937308 */ /* 0x000fec0000000800 */
[C---:B------:R-:W-:Y:S02]  /*5050*/  HMMA.16816.F32 R36, R96.reuse, R40, RZ ;  /* 0x000000286024723c */ /* 0x040fe400000018ff */
[----:B------:R-:W4:Y:S06]  /*5060*/  MUFU.EX2 R146, R146 ;  /* 0x0000009200927308 */ /* 0x000f2c0000000800 */
[C---:B------:R-:W-:Y:S02]  /*5070*/  HMMA.16816.F32 R52, R96.reuse, R56, RZ ;  /* 0x000000386034723c */ /* 0x040fe400000018ff */
[----:B------:R-:W-:Y:S06]  /*5080*/  MUFU.EX2 R135, R135 ;  /* 0x0000008700877308 */ /* 0x000fec0000000800 */
[C---:B------:R-:W-:Y:S02]  /*5090*/  HMMA.16816.F32 R108, R96.reuse, R110, RZ ;  /* 0x0000006e606c723c */ /* 0x040fe400000018ff */
[----:B------:R-:W5:Y:S06]  /*50a0*/  MUFU.EX2 R134, R134 ;  /* 0x0000008600867308 */ /* 0x000f6c0000000800 */
[C---:B------:R-:W-:Y:S02]  /*50b0*/  HMMA.16816.F32 R40, R96.reuse, R42, RZ ;  /* 0x0000002a6028723c */ /* 0x040fe400000018ff */
[----:B------:R-:W-:Y:S06]  /*50c0*/  MUFU.EX2 R159, R159 ;  /* 0x0000009f009f7308 */ /* 0x000fec0000000800 */
[C---:B------:R-:W-:Y:S02]  /*50d0*/  HMMA.16816.F32 R56, R96.reuse, R58, RZ ;  /* 0x0000003a6038723c */ /* 0x040fe400000018ff */
[----:B------:R-:W3:Y:S06]  /*50e0*/  MUFU.EX2 R160, R160 ;  /* 0x000000a000a07308 */ /* 0x000eec0000000800 */
[C---:B------:R-:W-:Y:S02]  /*50f0*/  HMMA.16816.F32 R120, R96.reuse, R116, RZ ;  /* 0x000000746078723c */ /* 0x040fe400000018ff */
[----:B------:R-:W-:Y:S06]  /*5100*/  MUFU.EX2 R161, R161 ;  /* 0x000000a100a17308 */ /* 0x000fec0000000800 */
[C---:B------:R-:W-:Y:S02]  /*5110*/  HMMA.16816.F32 R44, R96.reuse, R48, RZ ;  /* 0x00000030602c723c */ /* 0x040fe400000018ff */
[----:B------:R-:W-:Y:S06]  /*5120*/  MUFU.EX2 R164, R164 ;  /* 0x000000a400a47308 */ /* 0x000fec0000000800 */
[C---:B------:R-:W-:Y:S02]  /*5130*/  HMMA.16816.F32 R128, R96.reuse, R124, RZ ;  /* 0x0000007c6080723c */ /* 0x040fe400000018ff */
[----:B------:R-:W-:Y:S06]  /*5140*/  MUFU.EX2 R163, R163 ;  /* 0x000000a300a37308 */ /* 0x000fec0000000800 */
[C---:B------:R-:W-:Y:S02]  /*5150*/  HMMA.16816.F32 R104, R96.reuse, R100, RZ ;  /* 0x000000646068723c */ /* 0x040fe400000018ff */
[----:B------:R-:W3:Y:S06]  /*5160*/  MUFU.EX2 R168, R168 ;  /* 0x000000a800a87308 */ /* 0x000eec0000000800 */
        /* <DEDUP_REMOVED lines=20> */
[----:B-1----:R-:W-:Y:S01]  /*52b0*/  HMMA.16816.F32 R92, R96, R4, RZ ;  /* 0x00000004605c723c */ /* 0x002fe200000018ff */
[----:B--2---:R-:W-:Y:S01]  /*52c0*/  F2FP.F16.F32.PACK_AB R4, R148, R149 ;  /* 0x000000959404723e */ /* 0x004fe200000000ff */
[----:B------:R-:W-:Y:S01]  /*52d0*/  FADD.FTZ R149, R149, R152 ;  /* 0x0000009895957221 */ /* 0x000fe20000010000 */
[----:B----4-:R-:W-:Y:S01]  /*52e0*/  F2FP.F16.F32.PACK_AB R5, R146, R147 ;  /* 0x000000939205723e */ /* 0x010fe200000000ff */
[----:B------:R-:W-:-:S02]  /*52f0*/  FADD.FTZ R147, R147, R150 ;  /* 0x0000009693937221 */ /* 0x000fc40000010000 */
[----:B------:R-:W-:Y:S02]  /*5300*/  FADD.FTZ R148, R148, R149 ;  /* 0x0000009594947221 */ /* 0x000fe40000010000 */
[----:B------:R-:W-:Y:S01]  /*5310*/  HMMA.16816.F32 R96, R96, R6, RZ ;  /* 0x000000066060723c */ /* 0x000fe200000018ff */
[----:B------:R-:W-:Y:S01]  /*5320*/  F2FP.F16.F32.PACK_AB R6, R144, R145 ;  /* 0x000000919006723e */ /* 0x000fe200000000ff */
[----:B------:R-:W-:Y:S01]  /*5330*/  FADD.FTZ R146, R146, R147 ;  /* 0x0000009392927221 */ /* 0x000fe20000010000 */
[----:B-----5:R-:W-:Y:S01]  /*5340*/  F2FP.F16.F32.PACK_AB R7, R134, R135 ;  /* 0x000000878607723e */ /* 0x020fe200000000ff */
[----:B------:R-:W-:Y:S02]  /*5350*/  FADD.FTZ R145, R145, R148 ;  /* 0x0000009491917221 */ /* 0x000fe40000010000 */
[----:B------:R-:W-:Y:S02]  /*5360*/  FADD.FTZ R135, R135, R146 ;  /* 0x0000009287877221 */ /* 0x000fe40000010000 */
[----:B------:R-:W-:-:S02]  /*5370*/  FADD.FTZ R144, R144, R145 ;  /* 0x0000009190907221 */ /* 0x000fc40000010000 */
        /* <DEDUP_REMOVED lines=9> */
[----:B------:R-:W4:Y:S07]  /*5410*/  LDSM.16.MT88.4 R16, [R158+0x16800] ;  /* 0x016800009e10783b */ /* 0x000f2e0000004200 */
[C---:B------:R-:W-:Y:S08]  /*5420*/  HMMA.16816.F32 R44, R4.reuse, R20, R44 ;  /* 0x00000014042c723c */ /* 0x040ff0000000182c */
[C---:B------:R-:W-:Y:S01]  /*5430*/  HMMA.16816.F32 R48, R4.reuse, R22, R48 ;  /* 0x000000160430723c */ /* 0x040fe20000001830 */
[----:B------:R-:W5:Y:S07]  /*5440*/  LDSM.16.MT88.4 R20, [R158+0x14800] ;  /* 0x014800009e14783b */ /* 0x000f6e0000004200 */
[C---:B-1----:R-:W-:Y:S08]  /*5450*/  HMMA.16816.F32 R68, R4.reuse, R12, R68 ;  /* 0x0000000c0444723c */ /* 0x042ff00000001844 */
[C---:B------:R-:W-:Y:S01]  /*5460*/  HMMA.16816.F32 R72, R4.reuse, R14, R72 ;  /* 0x0000000e0448723c */ /* 0x040fe20000001848 */
[----:B------:R-:W1:Y:S07]  /*5470*/  LDSM.16.MT88.4 R12, [R162+0x13000] ;  /* 0x01300000a20c783b */ /* 0x000e6e0000004200 */
[C---:B--2---:R-:W-:Y:S08]  /*5480*/  HMMA.16816.F32 R84, R4.reuse, R8, R84 ;  /* 0x000000080454723c */ /* 0x044ff00000001854 */
[C---:B------:R-:W-:Y:S01]  /*5490*/  HMMA.16816.F32 R88, R4.reuse, R10, R88 ;  /* 0x0000000a0458723c */ /* 0x040fe20000001858 */
[----:B------:R-:W2:Y:S07]  /*54a0*/  LDSM.16.MT88.4 R8, [R188+0x15000] ;  /* 0x01500000bc08783b */ /* 0x000eae0000004200 */
[C---:B----4-:R-:W-:Y:S08]  /*54b0*/  HMMA.16816.F32 R92, R4.reuse, R16, R92 ;  /* 0x00000010045c723c */ /* 0x050ff0000000185c */
[C---:B------:R-:W-:Y:S01]  /*54c0*/  HMMA.16816.F32 R96, R4.reuse, R18, R96 ;  /* 0x000000120460723c */ /* 0x040fe20000001860 */
[----:B------:R-:W4:Y:S07]  /*54d0*/  LDSM.16.MT88.4 R16, [R158+0x15000] ;  /* 0x015000009e10783b */ /* 0x000f2e0000004200 */
[C---:B-----5:R-:W-:Y:S08]  /*54e0*/  HMMA.16816.F32 R60, R4.reuse, R20, R60 ;  /* 0x00000014043c723c */ /* 0x060ff0000000183c */
        /* <DEDUP_REMOVED lines=13> */
[----:B---3--:R-:W-:Y:S01]  /*55c0*/  F2FP.F16.F32.PACK_AB R4, R160, R159 ;  /* 0x0000009fa004723e */ /* 0x008fe200000000ff */
        /* <DEDUP_REMOVED lines=15> */
[C---:B--2---:R-:W-:Y:S08]  /*56c0*/  HMMA.16816.F32 R36, R4.reuse, R8, R36 ;  /* 0x000000080424723c */ /* 0x044ff00000001824 */
        /* <DEDUP_REMOVED lines=31> */
[----:B------:R-:W-:Y:S01]  /*58c0*/  F2FP.F16.F32.PACK_AB R4, R178, R177 ;  /* 0x000000b1b204723e */ /* 0x000fe200000000ff */
[----:B------:R-:W5:Y:S01]  /*58d0*/  LDSM.16.MT88.4 R24, [R188+0x13800] ;  /* 0x01380000bc18783b */ /* 0x000f620000004200 */
        /* <DEDUP_REMOVED lines=21> */
[C---:B------:R-:W-:Y:S08]  /*5a30*/  HMMA.16816.F32 R48, R4.reuse, R142, R48 ;  /* 0x0000008e0430723c */ /* 0x040ff00000001830 */
        /* <DEDUP_REMOVED lines=33> */
[----:B------:R-:W-:Y:S01]  /*5c50*/  BAR.SYNC.DEFER_BLOCKING 0x0 ;  /* 0x0000000000007b1d */ /* 0x000fe20000010000 */
[CC--:B------:R-:W-:Y:S01]  /*5c60*/  LEA R16, P2, R12.reuse, R203.reuse, 0x7 ;  /* 0x000000cb0c107211 */ /* 0x0c0fe200078438ff */
[----:B------:R-:W-:Y:S01]  /*5c70*/  ULEA.HI.X UR14, UR8, UR14, UR9, 0x5, UP0 ;  /* 0x0000000e080e7291 */ /* 0x000fe200080f2c09 */
[----:B------:R-:W-:Y:S01]  /*5c80*/  LOP3.LUT R8, R193, 0x200, R200, 0xf8, !PT ;  /* 0x00000200c1087812 */ /* 0x000fe200078ef8c8 */
[----:B------:R-:W-:Y:S01]  /*5c90*/  IMAD.U32 R4, RZ, RZ, UR13 ;  /* 0x0000000dff047e24 */ /* 0x000fe2000f8e00ff */
[----:B------:R-:W-:Y:S01]  /*5ca0*/  LEA.HI.X R17, R12, R202, R7, 0x7, P2 ;  /* 0x000000ca0c117211 */ /* 0x000fe200010f3c07 */
[----:B------:R-:W-:Y:S01]  /*5cb0*/  IMAD.U32 R13, RZ, RZ, UR17 ;  /* 0x00000011ff0d7e24 */ /* 0x000fe2000f8e00ff */
[----:B-1----:R-:W-:Y:S01]  /*5cc0*/  ISETP.GE.AND P3, PT, R191, UR4, PT ;  /* 0x00000004bf007c0c */ /* 0x002fe2000bf66270 */
[----:B------:R-:W-:Y:S01]  /*5cd0*/  IMAD.U32 R5, RZ, RZ, UR14 ;  /* 0x0000000eff057e24 */ /* 0x000fe2000f8e00ff */
[----:B------:R-:W-:Y:S01]  /*5ce0*/  LEA R10, P1, R4, R203, 0x1 ;  /* 0x000000cb040a7211 */ /* 0x000fe200078208ff */
[----:B------:R-:W-:Y:S01]  /*5cf0*/  UISETP.GE.U32.AND UP0, UPT, UR19, 0x3, UPT ;  /* 0x000000031300788c */ /* 0x000fe2000bf06070 */
[----:B------:R-:W-:-:S02]  /*5d00*/  ISETP.GE.AND P2, PT, R211, UR4, PT ;  /* 0x00000004d3007c0c */ /* 0x000fc4000bf46270 */
[----:B------:R-:W-:Y:S02]  /*5d10*/  LEA.HI.X R11, R4, R202, R5, 0x1, P1 ;  /* 0x000000ca040b7211 */ /* 0x000fe400008f0c05 */
[----:B------:R-:W-:Y:S01]  /*5d20*/  ISETP.GE.AND P1, PT, R210, UR4, PT ;  /* 0x00000004d2007c0c */ /* 0x000fe2000bf26270 */
[----:B------:R-:W1:Y:S01]  /*5d30*/  LDCU UR4, c[0x0][0x50c] ;  /* 0x0000a180ff0477ac */ /* 0x000e620008000800 */
[----:B------:R-:W-:Y:S02]  /*5d40*/  LOP3.LUT R6, R8, R189, R6, 0xf6, !PT ;  /* 0x000000bd08067212 */ /* 0x000fe400078ef606 */
[----:B------:R-:W-:Y:S02]  /*5d50*/  SEL R137, R137, 0xffffffe0, !P6 ;  /* 0xffffffe089897807 */ /* 0x000fe40007000000 */
[----:B------:R-:W-:Y:S01]  /*5d60*/  LEA R214, R6, UR6, 0x1 ;  /* 0x0000000606d67c11 */ /* 0x000fe2000f8e08ff */
[----:B------:R-:W-:Y:S01]  /*5d70*/  @!PT LDS RZ, [RZ] ;  /* 0x00000000fffff984 */ /* 0x000fe20000000800 */
[----:B------:R-:W-:Y:S01]  /*5d80*/  @!PT LDS RZ, [RZ] ;  /* 0x00000000fffff984 */ /* 0x000fe20000000800 */
[----:B------:R-:W-:Y:S01]  /*5d90*/  @!PT LDS RZ, [RZ] ;  /* 0x00000000fffff984 */ /* 0x000fe20000000800 */
[----:B------:R-:W-:Y:S04]  /*5da0*/  @!P3 LDGSTS.E.BYPASS.LTC128B.128 [R206+0x12000], desc[UR20][R16.64] ;  /* 0x1200000010cebfae */ /* 0x000fe8000b981a14 */
[--C-:B------:R-:W-:Y:S01]  /*5db0*/  IMAD.IADD R209, R137, 0x1, R214.reuse ;  /* 0x0000000189d17824 */ /* 0x100fe200078e02d6 */
[----:B------:R-:W-:Y:S01]  /*5dc0*/  @P3 STS.128 [R206+0x12000], RZ ;  /* 0x012000ffce003388 */ /* 0x000fe20000000c00 */
[----:B------:R-:W-:-:S03]  /*5dd0*/  IMAD.IADD R208, R133, 0x1, R214 ;  /* 0x0000000185d07824 */ /* 0x000fc600078e02d6 */
[----:B------:R-:W-:Y:S01]  /*5de0*/  @!PT LDS RZ, [RZ] ;  /* 0x00000000fffff984 */ /* 0x000fe20000000800 */
[----:B------:R-:W-:Y:S01]  /*5df0*/  @!PT LDS RZ, [RZ] ;  /* 0x00000000fffff984 */ /* 0x000fe20000000800 */
[----:B------:R-:W-:Y:S01]  /*5e00*/  @!PT LDS RZ, [RZ] ;  /* 0x00000000fffff984 */ /* 0x000fe20000000800 */
[----:B------:R-:W-:Y:S01]  /*5e10*/  @!P2 LDGSTS.E.BYPASS.LTC128B.128 [R206+0x14000], desc[UR20][R16.64+0x80] ;  /* 0x1400008010ceafae */ /* 0x000fe2000b981a14 */
[----:B------:R-:W-:-:S03]  /*5e20*/  IMAD.IADD R207, R137, 0x1, R208 ;  /* 0x0000000189cf7824 */ /* 0x000fc600078e02d0 */
        /* <DEDUP_REMOVED lines=19> */
[----:B------:R3:W-:Y:S01]  /*5f60*/  @!P1 LDGSTS.E.BYPASS.LTC128B.128 [R206+0x17000], desc[UR20][R10.64+0x100] ;  /* 0x170001000ace9fae */ /* 0x0007e2000b981a14 */
[----:B--2---:R-:W-:-:S03]  /*5f70*/  VIADD R16, R195, UR6 ;  /* 0x00000006c3107c36 */ /* 0x004fc60008000000 */
[----:B------:R-:W-:Y:S01]  /*5f80*/  @P1 STS.128 [R206+0x17000], RZ ;  /* 0x017000ffce001388 */ /* 0x000fe20000000c00 */
[----:B------:R-:W-:-:S03]  /*5f90*/  IMAD.IADD R201, R16, 0x1, R137 ;  /* 0x0000000110c97824 */ /* 0x000fc600078e0289 */
[----:B------:R-:W-:Y:S01]  /*5fa0*/  LDSM.16.M88.4 R160, [R214] ;  /* 0x00000000d6a0783b */ /* 0x000fe20000000200 */
[----:B------:R-:W-:-:S03]  /*5fb0*/  IMAD.IADD R135, R16, 0x1, R133 ;  /* 0x0000000110877824 */ /* 0x000fc600078e0285 */
[----:B------:R-:W2:Y:S01]  /*5fc0*/  LDSM.16.M88.4 R12, [R195+UR6+0xc000] ;  /* 0x00c00006c30c783b */ /* 0x000ea20008000200 */
[----:B------:R-:W-:-:S03]  /*5fd0*/  IMAD.IADD R134, R137, 0x1, R135 ;  /* 0x0000000189867824 */ /* 0x000fc600078e0287 */
[----:B------:R-:W4:Y:S04]  /*5fe0*/  LDSM.16.M88.4 R144, [R195+UR6+0xc800] ;  /* 0x00c80006c390783b */ /* 0x000f280008000200 */
[----:B------:R-:W5:Y:S04]  /*5ff0*/  LDSM.16.M88.4 R168, [R195+UR6+0xd000] ;  /* 0x00d00006c3a8783b */ /* 0x000f680008000200 */
[----:B------:R-:W-:Y:S04]  /*6000*/  LDSM.16.M88.4 R148, [R209] ;  /* 0x00000000d194783b */ /* 0x000fe80000000200 */
[----:B------:R-:W1:Y:S04]  /*6010*/  LDSM.16.M88.4 R140, [R201+0xc000] ;  /* 0x00c00000c98c783b */ /* 0x000e680000000200 */
[----:B---3--:R-:W3:Y:S04]  /*6020*/  LDSM.16.M88.4 R8, [R201+0xc800] ;  /* 0x00c80000c908783b */ /* 0x008ee80000000200 */
[----:B------:R-:W3:Y:S04]  /*6030*/  LDSM.16.M88.4 R4, [R201+0xd000] ;  /* 0x00d00000c904783b */ /* 0x000ee80000000200 */
[----:B------:R-:W3:Y:S04]  /*6040*/  LDSM.16.M88.4 R156, [R195+UR6+0xd800] ;  /* 0x00d80006c39c783b */ /* 0x000ee80008000200 */
[----:B------:R-:W-:Y:S04]  /*6050*/  LDSM.16.M88.4 R24, [R208] ;  /* 0x00000000d018783b */ /* 0x000fe80000000200 */
[----:B------:R-:W3:Y:S01]  /*6060*/  LDSM.16.M88.4 R180, [R135+0xc000] ;  /* 0x00c0000087b4783b */ /* 0x000ee20000000200 */
[C---:B--2---:R-:W-:Y:S03]  /*6070*/  HMMA.16816.F32 R16, R160.reuse, R12, RZ ;  /* 0x0000000ca010723c */ /* 0x044fe600000018ff */
[----:B------:R-:W2:Y:S04]  /*6080*/  LDSM.16.M88.4 R20, [R135+0xd000] ;  /* 0x00d000008714783b */ /* 0x000ea80000000200 */
[----:B------:R-:W2:Y:S01]  /*6090*/  LDSM.16.M88.4 R28, [R135+0xc800] ;  /* 0x00c80000871c783b */ /* 0x000ea20000000200 */
[C---:B------:R-:W-:Y:S03]  /*60a0*/  HMMA.16816.F32 R12, R160.reuse, R14, RZ ;  /* 0x0000000ea00c723c */ /* 0x040fe600000018ff */
[----:B------:R-:W2:Y:S04]  /*60b0*/  LDSM.16.M88.4 R196, [R201+0xd800] ;  /* 0x00d80000c9c4783b */ /* 0x000ea80000000200 */
[----:B------:R-:W-:Y:S01]  /*60c0*/  LDSM.16.M88.4 R136, [R207] ;  /* 0x00000000cf88783b */ /* 0x000fe20000000200 */
[C---:B----4-:R-:W-:Y:S03]  /*60d0*/  HMMA.16816.F32 R32, R160.reuse, R144, RZ ;  /* 0x00000090a020723c */ /* 0x050fe600000018ff */
[----:B------:R-:W4:Y:S04]  /*60e0*/  LDSM.16.M88.4 R152, [R134+0xc000] ;  /* 0x00c000008698783b */ /* 0x000f280000000200 */
[----:B------:R-:W-:Y:S01]  /*60f0*/  LDSM.16.M88.4 R176, [R135+0xd800] ;  /* 0x00d8000087b0783b */ /* 0x000fe20000000200 */
[C---:B-----5:R-:W-:Y:S03]  /*6100*/  HMMA.16816.F32 R172, R160.reuse, R168, RZ ;  /* 0x000000a8a0ac723c */ /* 0x060fe600000018ff */
[----:B------:R-:W-:Y:S04]  /*6110*/  LDSM.16.M88.4 R184, [R134+0xd800] ;  /* 0x00d8000086b8783b */ /* 0x000fe80000000200 */
[----:B------:R-:W0:Y:S01]  /*6120*/  LDGDEPBAR ;  /* 0x00000000000079af */ /* 0x000e220000000000 */
[C---:B------:R-:W-:Y:S08]  /*6130*/  HMMA.16816.F32 R144, R160.reuse, R146, RZ ;  /* 0x00000092a090723c */ /* 0x040ff000000018ff */
[----:B------:R-:W-:Y:S08]  /*6140*/  HMMA.16816.F32 R168, R160, R170, RZ ;  /* 0x000000aaa0a8723c */ /* 0x000ff000000018ff */
[C---:B-1----:R-:W-:Y:S08]  /*6150*/  HMMA.16816.F32 R16, R148.reuse, R140, R16 ;  /* 0x0000008c9410723c */ /* 0x042ff00000001810 */
[C---:B------:R-:W-:Y:S01]  /*6160*/  HMMA.16816.F32 R12, R148.reuse, R142, R12 ;  /* 0x0000008e940c723c */ /* 0x040fe2000000180c */
[----:B------:R-:W-:Y:S07]  /*6170*/  LDSM.16.M88.4 R140, [R195+UR6+0xe000] ;  /* 0x00e00006c38c783b */ /* 0x000fee0008000200 */
[C---:B---3--:R-:W-:Y:S08]  /*6180*/  HMMA.16816.F32 R32, R148.reuse, R8, R32 ;  /* 0x000000089420723c */ /* 0x048ff00000001820 */
[C---:B------:R-:W-:Y:S01]  /*6190*/  HMMA.16816.F32 R144, R148.reuse, R10, R144 ;  /* 0x0000000a9490723c */ /* 0x040fe20000001890 */
[----:B------:R-:W1:Y:S07]  /*61a0*/  LDSM.16.M88.4 R8, [R134+0xc800] ;  /* 0x00c800008608783b */ /* 0x000e6e0000000200 */
[C---:B------:R-:W-:Y:S08]  /*61b0*/  HMMA.16816.F32 R172, R148.reuse, R4, R172 ;  /* 0x0000000494ac723c */ /* 0x040ff000000018ac */
[----:B------:R-:W-:Y:S01]  /*61c0*/  HMMA.16816.F32 R168, R148, R6, R168 ;  /* 0x0000000694a8723c */ /* 0x000fe200000018a8 */
[----:B------:R-:W3:Y:S07]  /*61d0*/  LDSM.16.M88.4 R4, [R134+0xd000] ;  /* 0x00d000008604783b */ /* 0x000eee0000000200 */
[C---:B------:R-:W-:Y:S08]  /*61e0*/  HMMA.16816.F32 R164, R160.reuse, R156, RZ ;  /* 0x0000009ca0a4723c */ /* 0x040ff000000018ff */
[----:B------:R-:W-:Y:S01]  /*61f0*/  HMMA.16816.F32 R160, R160, R158, RZ ;  /* 0x0000009ea0a0723c */ /* 0x000fe200000018ff */
[----:B------:R-:W5:Y:S07]  /*6200*/  LDSM.16.M88.4 R156, [R214+0x4000] ;  /* 0x00400000d69c783b */ /* 0x000f6e0000000200 */
[C---:B------:R-:W-:Y:S08]  /*6210*/  HMMA.16816.F32 R16, R24.reuse, R180, R16 ;  /* 0x000000b41810723c */ /* 0x040ff00000001810 */
[C---:B------:R-:W-:Y:S01]  /*6220*/  HMMA.16816.F32 R12, R24.reuse, R182, R12 ;  /* 0x000000b6180c723c */ /* 0x040fe2000000180c */
[----:B------:R-:W-:Y:S07]  /*6230*/  LDSM.16.M88.4 R180, [R201+0xe000] ;  /* 0x00e00000c9b4783b */ /* 0x000fee0000000200 */
[C---:B--2---:R-:W-:Y:S08]  /*6240*/  HMMA.16816.F32 R172, R24.reuse, R20, R172 ;  /* 0x0000001418ac723c */ /* 0x044ff000000018ac */
[C---:B------:R-:W-:Y:S01]  /*6250*/  HMMA.16816.F32 R168, R24.reuse, R22, R168 ;  /* 0x0000001618a8723c */ /* 0x040fe200000018a8 */
[----:B------:R-:W2:Y:S07]  /*6260*/  LDSM.16.M88.4 R20, [R195+UR6+0xf000] ;  /* 0x00f00006c314783b */ /* 0x000eae0008000200 */
[C---:B------:R-:W-:Y:S08]  /*6270*/  HMMA.16816.F32 R32, R24.reuse, R28, R32 ;  /* 0x0000001c1820723c */ /* 0x040ff00000001820 */
[----:B------:R-:W-:Y:S01]  /*6280*/  HMMA.16816.F32 R144, R24, R30, R144 ;  /* 0x0000001e1890723c */ /* 0x000fe20000001890 */
[----:B------:R-:W2:Y:S07]  /*6290*/  LDSM.16.M88.4 R28, [R195+UR6+0xe800] ;  /* 0x00e80006c31c783b */ /* 0x000eae0008000200 */
[C---:B------:R-:W-:Y:S08]  /*62a0*/  HMMA.16816.F32 R164, R148.reuse, R196, R164 ;  /* 0x000000c494a4723c */ /* 0x040ff000000018a4 */
[----:B------:R-:W-:Y:S01]  /*62b0*/  HMMA.16816.F32 R160, R148, R198, R160 ;  /* 0x000000c694a0723c */ /* 0x000fe200000018a0 */
[----:B------:R-:W2:Y:S04]  /*62c0*/  LDSM.16.M88.4 R148, [R209+0x4000] ;  /* 0x00400000d194783b */ /* 0x000ea80000000200 */
[----:B------:R-:W2:Y:S03]  /*62d0*/  LDSM.16.M88.4 R196, [R195+UR6+0xf800] ;  /* 0x00f80006c3c4783b */ /* 0x000ea60008000200 */
[C---:B----4-:R-:W-:Y:S08]  /*62e0*/  HMMA.16816.F32 R16, R136.reuse, R152, R16 ;  /* 0x000000988810723c */ /* 0x050ff00000001810 */
[C---:B------:R-:W-:Y:S01]  /*62f0*/  HMMA.16816.F32 R12, R136.reuse, R154, R12 ;  /* 0x0000009a880c723c */ /* 0x040fe2000000180c */
[----:B------:R-:W-:Y:S07]  /*6300*/  LDSM.16.M88.4 R152, [R135+0xe000] ;  /* 0x00e000008798783b */ /* 0x000fee0000000200 */
[C---:B-1----:R-:W-:Y:S08]  /*6310*/  HMMA.16816.F32 R32, R136.reuse, R8, R32 ;  /* 0x000000088820723c */ /* 0x042ff00000001820 */
[C---:B------:R-:W-:Y:S01]  /*6320*/  HMMA.16816.F32 R144, R136.reuse, R10, R144 ;  /* 0x0000000a8890723c */ /* 0x040fe20000001890 */
[----:B------:R-:W1:Y:S07]  /*6330*/  LDSM.16.M88.4 R8, [R201+0xe800] ;  /* 0x00e80000c908783b */ /* 0x000e6e0000000200 */
[C---:B---3--:R-:W-:Y:S08]  /*6340*/  HMMA.16816.F32 R172, R136.reuse, R4, R172 ;  /* 0x0000000488ac723c */ /* 0x048ff000000018ac */
[----:B------:R-:W-:Y:S01]  /*6350*/  HMMA.16816.F32 R168, R136, R6, R168 ;  /* 0x0000000688a8723c */ /* 0x000fe200000018a8 */
[----:B------:R-:W3:Y:S07]  /*6360*/  LDSM.16.M88.4 R4, [R201+0xf000] ;  /* 0x00f00000c904783b */ /* 0x000eee0000000200 */
[C---:B------:R-:W-:Y:S08]  /*6370*/  HMMA.16816.F32 R164, R24.reuse, R176, R164 ;  /* 0x000000b018a4723c */ /* 0x040ff000000018a4 */
[----:B------:R-:W-:Y:S01]  /*6380*/  HMMA.16816.F32 R160, R24, R178, R160 ;  /* 0x000000b218a0723c */ /* 0x000fe200000018a0 */
[----:B------:R-:W4:Y:S04]  /*6390*/  LDSM.16.M88.4 R24, [R208+0x4000] ;  /* 0x00400000d018783b */ /* 0x000f280000000200 */
[----:B------:R-:W4:Y:S03]  /*63a0*/  LDSM.16.M88.4 R176, [R201+0xf800] ;  /* 0x00f80000c9b0783b */ /* 0x000f260000000200 */
[C---:B-----5:R-:W-:Y:S08]  /*63b0*/  HMMA.16816.F32 R16, R156.reuse, R140, R16 ;  /* 0x0000008c9c10723c */ /* 0x060ff00000001810 */
[C---:B------:R-:W-:Y:S01]  /*63c0*/  HMMA.16816.F32 R12, R156.reuse, R142, R12 ;  /* 0x0000008e9c0c723c */ /* 0x040fe2000000180c */
[----:B------:R-:W5:Y:S07]  /*63d0*/  LDSM.16.M88.4 R140, [R135+0xe800] ;  /* 0x00e80000878c783b */ /* 0x000f6e0000000200 */
[C---:B--2---:R-:W-:Y:S08]  /*63e0*/  HMMA.16816.F32 R172, R156.reuse, R20, R172 ;  /* 0x000000149cac723c */ /* 0x044ff000000018ac */
[----:B------:R-:W-:Y:S01]  /*63f0*/  HMMA.16816.F32 R168, R156, R22, R168 ;  /* 0x000000169ca8723c */ /* 0x000fe200000018a8 */
[----:B------:R-:W2:Y:S07]  /*6400*/  LDSM.16.M88.4 R20, [R135+0xf000] ;  /* 0x00f000008714783b */ /* 0x000eae0000000200 */
[C---:B------:R-:W-:Y:S08]  /*6410*/  HMMA.16816.F32 R164, R136.reuse, R184, R164 ;  /* 0x000000b888a4723c */ /* 0x040ff000000018a4 */
[----:B------:R-:W-:Y:S01]  /*6420*/  HMMA.16816.F32 R160, R136, R186, R160 ;  /* 0x000000ba88a0723c */ /* 0x000fe200000018a0 */
[----:B------:R-:W-:Y:S04]  /*6430*/  LDSM.16.M88.4 R184, [R207+0x4000] ;  /* 0x00400000cfb8783b */ /* 0x000fe80000000200 */
[----:B------:R-:W-:Y:S03]  /*6440*/  LDSM.16.M88.4 R136, [R135+0xf800] ;  /* 0x00f800008788783b */ /* 0x000fe60000000200 */
[C---:B------:R-:W-:Y:S08]  /*6450*/  HMMA.16816.F32 R32, R156.reuse, R28, R32 ;  /* 0x0000001c9c20723c */ /* 0x040ff00000001820 */
[----:B------:R-:W-:Y:S01]  /*6460*/  HMMA.16816.F32 R144, R156, R30, R144 ;  /* 0x0000001e9c90723c */ /* 0x000fe20000001890 */
[----:B------:R-:W2:Y:S07]  /*6470*/  LDSM.16.M88.4 R28, [R134+0xe000] ;  /* 0x00e00000861c783b */ /* 0x000eae0000000200 */
[C---:B------:R-:W-:Y:S08]  /*6480*/  HMMA.16816.F32 R16, R148.reuse, R180, R16 ;  /* 0x000000b49410723c */ /* 0x040ff00000001810 */
[----:B------:R-:W-:Y:S01]  /*6490*/  HMMA.16816.F32 R12, R148, R182, R12 ;  /* 0x000000b6940c723c */ /* 0x000fe2000000180c */
[----:B------:R-:W-:Y:S07]  /*64a0*/  LDSM.16.M88.4 R180, [R134+0xf000] ;  /* 0x00f0000086b4783b */ /* 0x000fee0000000200 */
[C---:B------:R-:W-:Y:S08]  /*64b0*/  HMMA.16816.F32 R164, R156.reuse, R196, R164 ;  /* 0x000000c49ca4723c */ /* 0x040ff000000018a4 */
[----:B------:R-:W-:Y:S01]  /*64c0*/  HMMA.16816.F32 R160, R156, R198, R160 ;  /* 0x000000c69ca0723c */ /* 0x000fe200000018a0 */
[----:B------:R-:W-:Y:S04]  /*64d0*/  LDSM.16.M88.4 R156, [R214+0x8000] ;  /* 0x00800000d69c783b */ /* 0x000fe80000000200 */
[----:B------:R-:W-:Y:S03]  /*64e0*/  LDSM.16.M88.4 R196, [R195+UR6+0x10800] ;  /* 0x01080006c3c4783b */ /* 0x000fe60008000200 */
[C---:B-1----:R-:W-:Y:S08]  /*64f0*/  HMMA.16816.F32 R32, R148.reuse, R8, R32 ;  /* 0x000000089420723c */ /* 0x042ff00000001820 */
[C---:B------:R-:W-:Y:S01]  /*6500*/  HMMA.16816.F32 R144, R148.reuse, R10, R144 ;  /* 0x0000000a9490723c */ /* 0x040fe20000001890 */
[----:B------:R-:W-:Y:S07]  /*6510*/  LDSM.16.M88.4 R8, [R134+0xe800] ;  /* 0x00e800008608783b */ /* 0x000fee0000000200 */
[C---:B---3--:R-:W-:Y:S08]  /*6520*/  HMMA.16816.F32 R172, R148.reuse, R4, R172 ;  /* 0x0000000494ac723c */ /* 0x048ff000000018ac */
[----:B------:R-:W-:Y:S01]  /*6530*/  HMMA.16816.F32 R168, R148, R6, R168 ;  /* 0x0000000694a8723c */ /* 0x000fe200000018a8 */
[----:B------:R-:W1:Y:S07]  /*6540*/  LDSM.16.M88.4 R4, [R195+UR6+0x10000] ;  /* 0x01000006c304783b */ /* 0x000e6e0008000200 */
[C---:B----4-:R-:W-:Y:S08]  /*6550*/  HMMA.16816.F32 R16, R24.reuse, R152, R16 ;  /* 0x000000981810723c */ /* 0x050ff00000001810 */
[----:B------:R-:W-:Y:S01]  /*6560*/  HMMA.16816.F32 R12, R24, R154, R12 ;  /* 0x0000009a180c723c */ /* 0x000fe2000000180c */
[----:B------:R-:W-:Y:S07]  /*6570*/  LDSM.16.M88.4 R152, [R195+UR6+0x11000] ;  /* 0x01100006c398783b */ /* 0x000fee0008000200 */
[C---:B------:R-:W-:Y:S08]  /*6580*/  HMMA.16816.F32 R164, R148.reuse, R176, R164 ;  /* 0x000000b094a4723c */ /* 0x040ff000000018a4 */
[----:B------:R-:W-:Y:S01]  /*6590*/  HMMA.16816.F32 R160, R148, R178, R160 ;  /* 0x000000b294a0723c */ /* 0x000fe200000018a0 */
[----:B------:R-:W-:Y:S04]  /*65a0*/  LDSM.16.M88.4 R176, [R134+0xf800] ;  /* 0x00f8000086b0783b */ /* 0x000fe80000000200 */
[----:B------:R-:W-:Y:S03]  /*65b0*/  LDSM.16.M88.4 R148, [R195+UR6+0x11800] ;  /* 0x01180006c394783b */ /* 0x000fe60008000200 */
[C---:B-----5:R-:W-:Y:S08]  /*65c0*/  HMMA.16816.F32 R32, R24.reuse, R140, R32 ;  /* 0x0000008c1820723c */ /* 0x060ff00000001820 */
[C---:B------:R-:W-:Y:S01]  /*65d0*/  HMMA.16816.F32 R144, R24.reuse, R142, R144 ;  /* 0x0000008e1890723c */ /* 0x040fe20000001890 */
[----:B------:R-:W-:Y:S07]  /*65e0*/  LDSM.16.M88.4 R140, [R209+0x8000] ;  /* 0x00800000d18c783b */ /* 0x000fee0000000200 */
[C---:B--2---:R-:W-:Y:S08]  /*65f0*/  HMMA.16816.F32 R172, R24.reuse, R20, R172 ;  /* 0x0000001418ac723c */ /* 0x044ff000000018ac */
[----:B------:R-:W-:Y:S01]  /*6600*/  HMMA.16816.F32 R168, R24, R22, R168 ;  /* 0x0000001618a8723c */ /* 0x000fe200000018a8 */
[----:B------:R-:W2:Y:S07]  /*6610*/  LDSM.16.M88.4 R20, [R201+0x10000] ;  /* 0x01000000c914783b */ /* 0x000eae0000000200 */
[C---:B------:R-:W-:Y:S08]  /*6620*/  HMMA.16816.F32 R16, R184.reuse, R28, R16 ;  /* 0x0000001cb810723c */ /* 0x040ff00000001810 */
[----:B------:R-:W-:Y:S01]  /*6630*/  HMMA.16816.F32 R12, R184, R30, R12 ;  /* 0x0000001eb80c723c */ /* 0x000fe2000000180c */
[----:B------:R-:W-:Y:S07]  /*6640*/  LDSM.16.M88.4 R28, [R208+0x8000] ;  /* 0x00800000d01c783b */ /* 0x000fee0000000200 */
[C---:B------:R-:W-:Y:S08]  /*6650*/  HMMA.16816.F32 R164, R24.reuse, R136, R164 ;  /* 0x0000008818a4723c */ /* 0x040ff000000018a4 */
[----:B------:R-:W-:Y:S01]  /*6660*/  HMMA.16816.F32 R160, R24, R138, R160 ;  /* 0x0000008a18a0723c */ /* 0x000fe200000018a0 */
[----:B------:R-:W3:Y:S04]  /*6670*/  LDSM.16.M88.4 R24, [R135+0x10000] ;  /* 0x010000008718783b */ /* 0x000ee80000000200 */
[----:B------:R-:W-:Y:S03]  /*6680*/  LDSM.16.M88.4 R136, [R201+0x10800] ;  /* 0x01080000c988783b */ /* 0x000fe60000000200 */
[C---:B-1----:R-:W-:Y:S08]  /*6690*/  HMMA.16816.F32 R16, R156.reuse, R4, R16 ;  /* 0x000000049c10723c */ /* 0x042ff00000001810 */
[----:B------:R-:W-:Y:S01]  /*66a0*/  HMMA.16816.F32 R12, R156, R6, R12 ;  /* 0x000000069c0c723c */ /* 0x000fe2000000180c */
[----:B------:R-:W-:Y:S07]  /*66b0*/  LDSM.16.M88.4 R4, [R134+0x10000] ;  /* 0x010000008604783b */ /* 0x000fee0000000200 */
[C---:B------:R-:W-:Y:S08]  /*66c0*/  HMMA.16816.F32 R32, R184.reuse, R8, R32 ;  /* 0x00000008b820723c */ /* 0x040ff00000001820 */
[----:B------:R-:W-:Y:S01]  /*66d0*/  HMMA.16816.F32 R144, R184, R10, R144 ;  /* 0x0000000ab890723c */ /* 0x000fe20000001890 */
[----:B------:R-:W1:Y:S07]  /*66e0*/  LDSM.16.M88.4 R8, [R207+0x8000] ;  /* 0x00800000cf08783b */ /* 0x000e6e0000000200 */
[C---:B--2---:R-:W-:Y:S08]  /*66f0*/  HMMA.16816.F32 R16, R140.reuse, R20, R16 ;  /* 0x000000148c10723c */ /* 0x044ff00000001810 */
[----:B------:R-:W-:Y:S01]  /*6700*/  HMMA.16816.F32 R12, R140, R22, R12 ;  /* 0x000000168c0c723c */ /* 0x000fe2000000180c */
[----:B------:R-:W2:Y:S07]  /*6710*/  LDSM.16.M88.4 R20, [R135+0x10800] ;  /* 0x010800008714783b */ /* 0x000eae0000000200 */
[----:B------:R-:W-:Y:S08]  /*6720*/  HMMA.16816.F32 R32, R156, R196, R32 ;  /* 0x000000c49c20723c */ /* 0x000ff00000001820 */
[C---:B---3--:R-:W-:Y:S08]  /*6730*/  HMMA.16816.F32 R16, R28.reuse, R24, R16 ;  /* 0x000000181c10723c */ /* 0x048ff00000001810 */
[----:B------:R-:W-:Y:S01]  /*6740*/  HMMA.16816.F32 R12, R28, R26, R12 ;  /* 0x0000001a1c0c723c */ /* 0x000fe2000000180c */
[----:B------:R-:W3:Y:S07]  /*6750*/  LDSM.16.M88.4 R24, [R201+0x11800] ;  /* 0x01180000c918783b */ /* 0x000eee0000000200 */
[C---:B------:R-:W-:Y:S08]  /*6760*/  HMMA.16816.F32 R160, R184.reuse, R178, R160 ;  /* 0x000000b2b8a0723c */ /* 0x040ff000000018a0 */
[----:B------:R-:W-:Y:S08]  /*6770*/  HMMA.16816.F32 R172, R184, R180, R172 ;  /* 0x000000b4b8ac723c */ /* 0x000ff000000018ac */
[----:B-1----:R-:W-:Y:S08]  /*6780*/  HMMA.16816.F32 R16, R8, R4, R16 ;  /* 0x000000040810723c */ /* 0x002ff00000001810 */
[----:B------:R-:W-:Y:S08]  /*6790*/  HMMA.16816.F32 R32, R140, R136, R32 ;  /* 0x000000888c20723c */ /* 0x000ff00000001820 */
[----:B------:R-:W-:Y:S01]  /*67a0*/  HMMA.16816.F32 R168, R184, R182, R168 ;  /* 0x000000b6b8a8723c */ /* 0x000fe200000018a8 */
[----:B------:R-:W-:Y:S02]  /*67b0*/  LDSM.16.M88.4 R180, [R135+0x11800] ;  /* 0x0118000087b4783b */ /* 0x000fe40000000200 */
[----:B------:R-:W-:-:S05]  /*67c0*/  FMUL.FTZ R16, R16, UR4 ;  /* 0x0000000410107c20 */ /* 0x000fca0008410000 */
[----:B------:R-:W-:Y:S01]  /*67d0*/  HMMA.16816.F32 R160, R156, R150, R160 ;  /* 0x000000969ca0723c */ /* 0x000fe200000018a0 */
[----:B------:R-:W-:-:S06]  /*67e0*/  FMUL.FTZ R150, R18, UR4 ;  /* 0x0000000412967c20 */ /* 0x000fcc0008410000 */
[----:B------:R-:W-:Y:S01]  /*67f0*/  MUFU.TANH R150, R150 ;  /* 0x0000009600967308 */ /* 0x000fe20000002400 */
[----:B------:R-:W-:Y:S08]  /*6800*/  HMMA.16816.F32 R164, R184, R176, R164 ;  /* 0x000000b0b8a4723c */ /* 0x000ff000000018a4 */
[----:B------:R-:W-:Y:S01]  /*6810*/  HMMA.16816.F32 R176, R156, R152, R172 ;  /* 0x000000989cb0723c */ /* 0x000fe200000018ac */
[----:B------:R-:W1:Y:S01]  /*6820*/  LDSM.16.M88.4 R172, [R134+0x10800] ;  /* 0x0108000086ac783b */ /* 0x000e620000000200 */
[----:B------:R-:W-:-:S06]  /*6830*/  FMUL.FTZ R153, R19, UR4 ;  /* 0x0000000413997c20 */ /* 0x000fcc0008410000 */
[----:B--2---:R-:W-:Y:S01]  /*6840*/  HMMA.16816.F32 R32, R28, R20, R32 ;  /* 0x000000141c20723c */ /* 0x004fe20000001820 */
[----:B------:R2:W4:Y:S01]  /*6850*/  MUFU.TANH R21, R16 ;  /* 0x0000001000157308 */ /* 0x0005220000002400 */
[----:B------:R-:W-:-:S06]  /*6860*/  FMUL.FTZ R20, R17, UR4 ;  /* 0x0000000411147c20 */ /* 0x000fcc0008410000 */
[----:B------:R-:W-:Y:S01]  /*6870*/  HMMA.16816.F32 R144, R156, R198, R144 ;  /* 0x000000c69c90723c */ /* 0x000fe20000001890 */
[----:B------:R-:W-:Y:S07]  /*6880*/  MUFU.TANH R20, R20 ;  /* 0x0000001400147308 */ /* 0x000fee0000002400 */
[----:B------:R-:W-:Y:S01]  /*6890*/  HMMA.16816.F32 R12, R8, R6, R12 ;  /* 0x00000006080c723c */ /* 0x000fe2000000180c */
[----:B------:R-:W5:Y:S04]  /*68a0*/  LDSM.16.M88.4 R4, [R201+0x11000] ;  /* 0x01100000c904783b */ /* 0x000f680000000200 */
[----:B--2---:R-:W2:Y:S03]  /*68b0*/  LDSM.16.M88.4 R16, [R134+0x11800] ;  /* 0x011800008610783b */ /* 0x004ea60000000200 */
[C---:B---3--:R-:W-:Y:S01]  /*68c0*/  HMMA.16816.F32 R160, R140.reuse, R26, R160 ;  /* 0x0000001a8ca0723c */ /* 0x048fe200000018a0 */
[----:B------:R-:W-:Y:S07]  /*68d0*/  MUFU.TANH R27, R153 ;  /* 0x00000099001b7308 */ /* 0x000fee0000002400 */
[----:B------:R-:W-:Y:S01]  /*68e0*/  HMMA.16816.F32 R144, R140, R138, R144 ;  /* 0x0000008a8c90723c */ /* 0x000fe20000001890 */
[----:B------:R-:W3:Y:S02]  /*68f0*/  LDSM.16.M88.4 R136, [R135+0x11000] ;  /* 0x011000008788783b */ /* 0x000ee40000000200 */
[----:B------:R-:W-:Y:S01]  /*6900*/  FMUL.FTZ R12, R12, UR4 ;  /* 0x000000040c0c7c20 */ /* 0x000fe20008410000 */
[----:B------:R-:W-:Y:S01]  /*6910*/  FMUL.FTZ R13, R13, UR4 ;  /* 0x000000040d0d7c20 */ /* 0x000fe20008410000 */
[----:B------:R-:W-:-:S02]  /*6920*/  FMUL.FTZ R14, R14, UR4 ;  /* 0x000000040e0e7c20 */ /* 0x000fc40008410000 */
[----:B------:R-:W-:Y:S01]  /*6930*/  MUFU.TANH R26, R12 ;  /* 0x0000000c001a7308 */ /* 0x000fe20000002400 */
[----:B-1----:R-:W-:Y:S07]  /*6940*/  HMMA.16816.F32 R32, R8, R172, R32 ;  /* 0x000000ac0820723c */ /* 0x002fee0000001820 */
[----:B------:R-:W-:Y:S01]  /*6950*/  MUFU.TANH R151, R13 ;  /* 0x0000000d00977308 */ /* 0x000fe20000002400 */
[----:B------:R-:W-:Y:S07]  /*6960*/  HMMA.16816.F32 R160, R28, R182, R160 ;  /* 0x000000b61ca0723c */ /* 0x000fee00000018a0 */
[----:B------:R1:W-:Y:S01]  /*6970*/  MUFU.TANH R152, R14 ;  /* 0x0000000e00987308 */ /* 0x0003e20000002400 */
[----:B------:R-:W-:Y:S01]  /*6980*/  HMMA.16816.F32 R168, R156, R154, R168 ;  /* 0x0000009a9ca8723c */ /* 0x000fe200000018a8 */
[----:B------:R-:W-:-:S06]  /*6990*/  FMUL.FTZ R154, R15, UR4 ;  /* 0x000000040f9a7c20 */ /* 0x000fcc0008410000 */
[----:B------:R-:W-:Y:S01]  /*69a0*/  MUFU.TANH R154, R154 ;  /* 0x0000009a009a7308 */ /* 0x000fe20000002400 */
[----:B-----5:R-:W-:Y:S01]  /*69b0*/  HMMA.16816.F32 R176, R140, R4, R176 ;  /* 0x000000048cb0723c */ /* 0x020fe200000018b0 */
[----:B------:R-:W-:Y:S02]  /*69c0*/  IMAD.U32 R5, RZ, RZ, UR19 ;  /* 0x00000013ff057e24 */ /* 0x000fe4000f8e00ff */
[----:B------:R-:W-:-:S05]  /*69d0*/  FMUL.FTZ R4, R33, UR4 ;  /* 0x0000000421047c20 */ /* 0x000fca0008410000 */
[----:B--2---:R-:W-:Y:S01]  /*69e0*/  HMMA.16816.F32 R160, R8, R18, R160 ;  /* 0x0000001208a0723c */ /* 0x004fe200000018a0 */
[----:B-1----:R-:W1:Y:S01]  /*69f0*/  LDSM.16.M88.4 R12, [R134+0x11000] ;  /* 0x01100000860c783b */ /* 0x002e620000000200 */
[----:B------:R-:W-:Y:S01]  /*6a00*/  FMUL.FTZ R19, R35, UR4 ;  /* 0x0000000423137c20 */ /* 0x000fe20008410000 */
[----:B------:R-:W-:Y:S01]  /*6a10*/  FMUL.FTZ R18, R34, UR4 ;  /* 0x0000000422127c20 */ /* 0x000fe20008410000 */
[----:B------:R-:W-:Y:S01]  /*6a20*/  MUFU.TANH R4, R4 ;  /* 0x0000000400047308 */ /* 0x000fe20000002400 */
[----:B------:R-:W-:-:S04]  /*6a30*/  DEPBAR.LE SB0, 0x0 ;  /* 0x000080000000791a */ /* 0x000fc80000000000 */
[C---:B------:R-:W-:Y:S01]  /*6a40*/  HMMA.16816.F32 R144, R28.reuse, R22, R144 ;  /* 0x000000161c90723c */ /* 0x040fe20000001890 */
[----:B------:R-:W-:Y:S01]  /*6a50*/  FMUL.FTZ R22, R32, UR4 ;  /* 0x0000000420167c20 */ /* 0x000fe20008410000 */
[----:B------:R-:W-:Y:S01]  /*6a60*/  IMAD.SHL.U32 R32, R192, 0x2, RZ ;  /* 0x00000002c0207824 */ /* 0x000fe200078e00ff */
[----:B------:R-:W-:Y:S04]  /*6a70*/  MUFU.TANH R18, R18 ;  /* 0x0000001200127308 */ /* 0x000fe80000002400 */
[----:B------:R-:W-:Y:S01]  /*6a80*/  LOP3.LUT R32, R32, 0x6, RZ, 0xc0, !PT ;  /* 0x0000000620207812 */ /* 0x000fe200078ec0ff */
[----:B---3--:R-:W-:Y:S02]  /*6a90*/  HMMA.16816.F32 R176, R28, R136, R176 ;  /* 0x000000881cb0723c */ /* 0x008fe400000018b0 */
[----:B------:R-:W-:Y:S01]  /*6aa0*/  FMUL.FTZ R23, R160, UR4 ;  /* 0x00000004a0177c20 */ /* 0x000fe20008410000 */
[----:B------:R-:W-:Y:S01]  /*6ab0*/  LEA R5, R5, R32, 0x6 ;  /* 0x0000002005057211 */ /* 0x000fe200078e30ff */
[----:B------:R-:W-:Y:S01]  /*6ac0*/  FMUL.FTZ R162, R162, UR4 ;  /* 0x00000004a2a27c20 */ /* 0x000fe20008410000 */
[----:B------:R-:W-:Y:S01]  /*6ad0*/  MUFU.TANH R22, R22 ;  /* 0x0000001600167308 */ /* 0x000fe20000002400 */
[----:B------:R-:W-:-:S02]  /*6ae0*/  FMUL.FTZ R163, R163, UR4 ;  /* 0x00000004a3a37c20 */ /* 0x000fc40008410000 */
[C---:B------:R-:W-:Y:S01]  /*6af0*/  VIADD R33, R5.reuse, 0xffffff80 ;  /* 0xffffff8005217836 */ /* 0x040fe20000000000 */
[----:B------:R-:W-:Y:S01]  /*6b00*/  HMMA.16816.F32 R168, R140, R6, R168 ;  /* 0x000000068ca8723c */ /* 0x000fe200000018a8 */
[----:B------:R-:W-:-:S03]  /*6b10*/  VIADD R35, R5, 0xffffffb8 ;  /* 0xffffffb805237836 */ /* 0x000fc60000000000 */
[----:B------:R-:W-:Y:S01]  /*6b20*/  I2FP.F32.U32 R32, R33 ;  /* 0x0000002100207245 */ /* 0x000fe20000201000 */
[----:B------:R-:W2:Y:S01]  /*6b30*/  MUFU.TANH R23, R23 ;  /* 0x0000001700177308 */ /* 0x000ea20000002400 */
[C---:B------:R-:W-:Y:S02]  /*6b40*/  ISETP.GE.AND P5, PT, R33.reuse, R2, PT ;  /* 0x000000022100720c */ /* 0x040fe40003fa6270 */
[----:B------:R-:W-:Y:S01]  /*6b50*/  ISETP.GE.AND P4, PT, R33, R0, PT ;  /* 0x000000002100720c */ /* 0x000fe20003f86270 */
[----:B------:R-:W-:Y:S01]  /*6b60*/  HMMA.16816.F32 R144, R8, R174, R144 ;  /* 0x000000ae0890723c */ /* 0x000fe20000001890 */
[C---:B----4-:R-:W-:Y:S01]  /*6b70*/  FFMA.FTZ R21, R32.reuse, UR5, R21 ;  /* 0x0000000520157c23 */ /* 0x050fe20008010015 */
[----:B------:R-:W-:Y:S01]  /*6b80*/  FFMA.FTZ R6, R32, UR5, R150 ;  /* 0x0000000520067c23 */ /* 0x000fe20008010096 */
[----:B------:R-:W-:Y:S01]  /*6b90*/  I2FP.F32.U32 R34, R35 ;  /* 0x0000002300227245 */ /* 0x000fe20000201000 */
[----:B------:R-:W3:Y:S02]  /*6ba0*/  MUFU.TANH R33, R162 ;  /* 0x000000a200217308 */ /* 0x000ee40000002400 */
[----:B------:R-:W-:Y:S01]  /*6bb0*/  FSEL R32, R21, -INF , !P5 ;  /* 0xff80000015207808 */ /* 0x000fe20006800000 */
[----:B------:R-:W-:Y:S01]  /*6bc0*/  VIADD R21, R5, 0xffffff81 ;  /* 0xffffff8105157836 */ /* 0x000fe20000000000 */
[----:B------:R-:W-:Y:S01]  /*6bd0*/  HMMA.16816.F32 R164, R156, R148, R164 ;  /* 0x000000949ca4723c */ /* 0x000fe200000018a4 */
[----:B------:R-:W-:-:S02]  /*6be0*/  FSEL R6, R6, -INF , !P4 ;  /* 0xff80000006067808 */ /* 0x000fc40006000000 */
[C---:B------:R-:W-:Y:S01]  /*6bf0*/  ISETP.GE.AND P5, PT, R35.reuse, R2, PT ;  /* 0x000000022300720c */ /* 0x040fe20003fa6270 */
[----:B------:R-:W4:Y:S01]  /*6c00*/  MUFU.TANH R19, R19 ;  /* 0x0000001300137308 */ /* 0x000f220000002400 */
[----:B--2---:R-:W-:Y:S01]  /*6c10*/  FFMA.FTZ R23, R34, UR5, R23 ;  /* 0x0000000522177c23 */ /* 0x004fe20008010017 */
[----:B------:R-:W-:Y:S02]  /*6c20*/  ISETP.GE.AND P4, PT, R35, R0, PT ;  /* 0x000000002300720c */ /* 0x000fe40003f86270 */
[----:B-1----:R-:W-:Y:S01]  /*6c30*/  HMMA.16816.F32 R176, R8, R12, R176 ;  /* 0x0000000c08b0723c */ /* 0x002fe200000018b0 */
[----:B------:R-:W-:Y:S02]  /*6c40*/  I2FP.F32.U32 R12, R21 ;  /* 0x00000015000c7245 */ /* 0x000fe40000201000 */
[----:B------:R-:W-:Y:S01]  /*6c50*/  FMUL.FTZ R7, R144, UR4 ;  /* 0x0000000490077c20 */ /* 0x000fe20008410000 */
[----:B------:R-:W-:Y:S01]  /*6c60*/  FSEL R144, R23, -INF , !P5 ;  /* 0xff80000017907808 */ /* 0x000fe20006800000 */
[----:B---3--:R-:W-:Y:S01]  /*6c70*/  FFMA.FTZ R33, R34, UR5, R33 ;  /* 0x0000000522217c23 */ /* 0x008fe20008010021 */
[C---:B------:R-:W-:Y:S01]  /*6c80*/  FFMA.FTZ R20, R12.reuse, UR5, R20 ;  /* 0x000000050c147c23 */ /* 0x040fe20008010014 */
[----:B------:R-:W-:Y:S01]  /*6c90*/  FFMA.FTZ R12, R12, UR5, R27 ;  /* 0x000000050c0c7c23 */ /* 0x000fe2000801001b */
[----:B------:R-:W-:Y:S01]  /*6ca0*/  ISETP.GE.AND P5, PT, R21, R2, PT ;  /* 0x000000021500720c */ /* 0x000fe20003fa6270 */
[----:B------:R-:W-:Y:S01]  /*6cb0*/  HMMA.16816.F32 R168, R28, R138, R168 ;  /* 0x0000008a1ca8723c */ /* 0x000fe200000018a8 */
[----:B------:R-:W-:Y:S01]  /*6cc0*/  FSEL R153, R33, -INF , !P4 ;  /* 0xff80000021997808 */ /* 0x000fe20006000000 */
[----:B------:R-:W-:Y:S01]  /*6cd0*/  VIADD R33, R5, 0xffffff88 ;  /* 0xffffff8805217836 */ /* 0x000fe20000000000 */
[----:B------:R-:W-:Y:S01]  /*6ce0*/  ISETP.GE.AND P4, PT, R21, R0, PT ;  /* 0x000000001500720c */ /* 0x000fe20003f86270 */
[----:B------:R-:W1:Y:S01]  /*6cf0*/  MUFU.TANH R7, R7 ;  /* 0x0000000700077308 */ /* 0x000e620000002400 */
[----:B------:R-:W-:Y:S01]  /*6d00*/  FSEL R20, R20, -INF , !P5 ;  /* 0xff80000014147808 */ /* 0x000fe20006800000 */
[----:B------:R-:W-:Y:S01]  /*6d10*/  FMUL.FTZ R145, R145, UR4 ;  /* 0x0000000491917c20 */ /* 0x000fe20008410000 */
[----:B------:R-:W-:Y:S01]  /*6d20*/  FSEL R12, R12, -INF , !P4 ;  /* 0xff8000000c0c7808 */ /* 0x000fe20006000000 */
[----:B------:R-:W-:Y:S01]  /*6d30*/  HMMA.16816.F32 R164, R140, R24, R164 ;  /* 0x000000188ca4723c */ /* 0x000fe200000018a4 */
[C---:B------:R-:W-:Y:S01]  /*6d40*/  ISETP.GE.AND P5, PT, R33.reuse, R2, PT ;  /* 0x000000022100720c */ /* 0x040fe20003fa6270 */
[----:B------:R-:W-:Y:S01]  /*6d50*/  FMUL.FTZ R146, R146, UR4 ;  /* 0x0000000492927c20 */ /* 0x000fe20008410000 */
[----:B------:R-:W-:Y:S01]  /*6d60*/  I2FP.F32.U32 R27, R33 ;  /* 0x00000021001b7245 */ /* 0x000fe20000201000 */
[----:B------:R-:W-:Y:S01]  /*6d70*/  MUFU.TANH R13, R145 ;  /* 0x00000091000d7308 */ /* 0x000fe20000002400 */
[----:B------:R-:W-:Y:S01]  /*6d80*/  ISETP.GE.AND P4, PT, R33, R0, PT ;  /* 0x000000002100720c */ /* 0x000fe20003f86270 */
[----:B------:R-:W-:-:S02]  /*6d90*/  VIADD R33, R5, 0xffffff89 ;  /* 0xffffff8905217836 */ /* 0x000fc40000000000 */
[----:B------:R-:W-:Y:S01]  /*6da0*/  FMUL.FTZ R23, R147, UR4 ;  /* 0x0000000493177c20 */ /* 0x000fe20008410000 */
[C---:B------:R-:W-:Y:S01]  /*6db0*/  FFMA.FTZ R34, R27.reuse, UR5, R26 ;  /* 0x000000051b227c23 */ /* 0x040fe2000801001a */
[----:B------:R-:W-:Y:S01]  /*6dc0*/  FFMA.FTZ R24, R27, UR5, R152 ;  /* 0x000000051b187c23 */ /* 0x000fe20008010098 */
[----:B------:R-:W-:Y:S01]  /*6dd0*/  FMUL.FTZ R176, R176, UR4 ;  /* 0x00000004b0b07c20 */ /* 0x000fe20008410000 */
[----:B------:R-:W-:Y:S01]  /*6de0*/  I2FP.F32.U32 R26, R33 ;  /* 0x00000021001a7245 */ /* 0x000fe20000201000 */
[----:B------:R-:W-:Y:S01]  /*6df0*/  HMMA.16816.F32 R168, R8, R14, R168 ;  /* 0x0000000e08a8723c */ /* 0x000fe200000018a8 */
[----:B------:R-:W-:Y:S01]  /*6e00*/  FSEL R34, R34, -INF , !P5 ;  /* 0xff80000022227808 */ /* 0x000fe20006800000 */
[----:B------:R-:W2:Y:S01]  /*6e10*/  MUFU.TANH R21, R146 ;  /* 0x0000009200157308 */ /* 0x000ea20000002400 */
[----:B------:R-:W-:Y:S01]  /*6e20*/  FSEL R24, R24, -INF , !P4 ;  /* 0xff80000018187808 */ /* 0x000fe20006000000 */
[C---:B------:R-:W-:Y:S01]  /*6e30*/  FFMA.FTZ R151, R26.reuse, UR5, R151 ;  /* 0x000000051a977c23 */ /* 0x040fe20008010097 */
        /* <DEDUP_REMOVED lines=19> */
[----:B------:R-:W3:Y:S01]  /*6f70*/  MUFU.TANH R25, R176 ;  /* 0x000000b000197308 */ /* 0x000ee20000002400 */
[----:B------:R-:W-:Y:S01]  /*6f80*/  FSEL R208, R22, -INF , !P5 ;  /* 0xff80000016d07808 */ /* 0x000fe20006800000 */
[----:B------:R-:W-:Y:S01]  /*6f90*/  FMUL.FTZ R168, R168, UR4 ;  /* 0x00000004a8a87c20 */ /* 0x000fe20008410000 */
[----:B------:R-:W-:Y:S01]  /*6fa0*/  FSEL R138, R138, -INF , !P4 ;  /* 0xff8000008a8a7808 */ /* 0x000fe20006000000 */
[C---:B------:R-:W-:Y:S01]  /*6fb0*/  FFMA.FTZ R4, R28.reuse, UR5, R4 ;  /* 0x000000051c047c23 */ /* 0x040fe20008010004 */
[----:B----4-:R-:W-:Y:S01]  /*6fc0*/  FFMA.FTZ R136, R28, UR5, R19 ;  /* 0x000000051c887c23 */ /* 0x010fe20008010013 */
[C---:B------:R-:W-:Y:S01]  /*6fd0*/  ISETP.GE.AND P5, PT, R33.reuse, R2, PT ;  /* 0x000000022100720c */ /* 0x040fe20003fa6270 */
[----:B------:R-:W-:Y:S01]  /*6fe0*/  HMMA.16816.F32 R164, R8, R16, R164 ;  /* 0x0000001008a4723c */ /* 0x000fe200000018a4 */
[----:B------:R-:W-:Y:S01]  /*6ff0*/  ISETP.GE.AND P4, PT, R33, R0, PT ;  /* 0x000000002100720c */ /* 0x000fe20003f86270 */
[----:B------:R-:W4:Y:S01]  /*7000*/  MUFU.TANH R15, R15 ;  /* 0x0000000f000f7308 */ /* 0x000f220000002400 */
[----:B------:R-:W-:Y:S01]  /*7010*/  FSEL R198, R4, -INF , !P5 ;  /* 0xff80000004c67808 */ /* 0x000fe20006800000 */
[----:B------:R-:W-:Y:S01]  /*7020*/  FMUL.FTZ R11, R170, UR4 ;  /* 0x00000004aa0b7c20 */ /* 0x000fe20008410000 */
[----:B------:R-:W-:Y:S01]  /*7030*/  FSEL R136, R136, -INF , !P4 ;  /* 0xff80000088887808 */ /* 0x000fe20006000000 */
[----:B------:R-:W-:Y:S01]  /*7040*/  VIADD R9, R5, 0xffffffa0 ;  /* 0xffffffa005097836 */ /* 0x000fe20000000000 */
[----:B------:R-:W-:Y:S01]  /*7050*/  ISETP.GE.AND P5, PT, R29, R2, PT ;  /* 0x000000021d00720c */ /* 0x000fe20003fa6270 */
[----:B------:R-:W-:Y:S01]  /*7060*/  FMUL.FTZ R4, R169, UR4 ;  /* 0x00000004a9047c20 */ /* 0x000fe20008410000 */
[----:B------:R-:W-:Y:S01]  /*7070*/  I2FP.F32.U32 R22, R29 ;  /* 0x0000001d00167245 */ /* 0x000fe20000201000 */
[----:B------:R-:W5:Y:S01]  /*7080*/  MUFU.TANH R27, R27 ;  /* 0x0000001b001b7308 */ /* 0x000f620000002400 */
[----:B------:R-:W-:Y:S01]  /*7090*/  ISETP.GE.AND P4, PT, R29, R0, PT ;  /* 0x000000001d00720c */ /* 0x000fe20003f86270 */
[----:B------:R-:W-:Y:S01]  /*70a0*/  FMUL.FTZ R171, R171, UR4 ;  /* 0x00000004abab7c20 */ /* 0x000fe20008410000 */
[----:B------:R-:W-:Y:S01]  /*70b0*/  IADD3 R29, PT, PT, R5, -0x67, RZ ;  /* 0xffffff99051d7810 */ /* 0x000fe20007ffe0ff */
[C---:B-1----:R-:W-:Y:S01]  /*70c0*/  FFMA.FTZ R7, R22.reuse, UR5, R7 ;  /* 0x0000000516077c23 */ /* 0x042fe20008010007 */
[----:B--2---:R-:W-:Y:S01]  /*70d0*/  FFMA.FTZ R21, R22, UR5, R21 ;  /* 0x0000000516157c23 */ /* 0x004fe20008010015 */
[----:B------:R-:W-:-:S02]  /*70e0*/  I2FP.F32.U32 R10, R9 ;  /* 0x00000009000a7245 */ /* 0x000fc40000201000 */
[----:B------:R-:W-:Y:S01]  /*70f0*/  I2FP.F32.U32 R8, R29 ;  /* 0x0000001d00087245 */ /* 0x000fe20000201000 */
[----:B------:R-:W1:Y:S01]  /*7100*/  MUFU.TANH R18, R179 ;  /* 0x000000b300127308 */ /* 0x000e620000002400 */
[----:B------:R-:W-:Y:S01]  /*7110*/  FSEL R170, R7, -INF , !P5 ;  /* 0xff80000007aa7808 */ /* 0x000fe20006800000 */
[----:B---3--:R-:W-:Y:S01]  /*7120*/  FFMA.FTZ R25, R10, UR5, R25 ;  /* 0x000000050a197c23 */ /* 0x008fe20008010019 */
[----:B------:R-:W-:Y:S01]  /*7130*/  ISETP.GE.AND P5, PT, R29, R2, PT ;  /* 0x000000021d00720c */ /* 0x000fe20003fa6270 */
[C---:B------:R-:W-:Y:S01]  /*7140*/  FFMA.FTZ R13, R8.reuse, UR5, R13 ;  /* 0x00000005080d7c23 */ /* 0x040fe2000801000d */
[----:B------:R-:W-:Y:S01]  /*7150*/  FSEL R186, R21, -INF , !P4 ;  /* 0xff80000015ba7808 */ /* 0x000fe20006000000 */
[----:B------:R-:W-:Y:S01]  /*7160*/  FFMA.FTZ R23, R8, UR5, R23 ;  /* 0x0000000508177c23 */ /* 0x000fe20008010017 */
[-C--:B------:R-:W-:Y:S01]  /*7170*/  ISETP.GE.AND P4, PT, R29, R0.reuse, PT ;  /* 0x000000001d00720c */ /* 0x080fe20003f86270 */
[----:B------:R2:W-:Y:S01]  /*7180*/  MUFU.TANH R19, R168 ;  /* 0x000000a800137308 */ /* 0x0005e20000002400 */
[----:B----4-:R-:W-:Y:S01]  /*7190*/  FFMA.FTZ R15, R10, UR5, R15 ;  /* 0x000000050a0f7c23 */ /* 0x010fe2000801000f */
[----:B------:R-:W-:Y:S01]  /*71a0*/  FMUL.FTZ R165, R165, UR4 ;  /* 0x00000004a5a57c20 */ /* 0x000fe20008410000 */
[----:B------:R-:W-:Y:S01]  /*71b0*/  FSEL R172, R23, -INF , !P4 ;  /* 0xff80000017ac7808 */ /* 0x000fe20006000000 */
[----:B------:R-:W-:Y:S01]  /*71c0*/  FMUL.FTZ R167, R167, UR4 ;  /* 0x00000004a7a77c20 */ /* 0x000fe20008410000 */
[----:B------:R-:W-:Y:S01]  /*71d0*/  BAR.SYNC.DEFER_BLOCKING 0x0 ;  /* 0x0000000000007b1d */ /* 0x000fe20000010000 */
[----:B------:R-:W-:-:S04]  /*71e0*/  ISETP.GE.AND P4, PT, R9, R0, PT ;  /* 0x000000000900720c */ /* 0x000fc80003f86270 */
[----:B------:R-:W-:Y:S01]  /*71f0*/  FSEL R142, R15, -INF , !P4 ;  /* 0xff8000000f8e7808 */ /* 0x000fe20006000000 */
[----:B------:R3:W4:Y:S01]  /*7200*/  MUFU.TANH R7, R11 ;  /* 0x0000000b00077308 */ /* 0x0007220000002400 */
[----:B------:R-:W-:Y:S01]  /*7210*/  VIADD R15, R5, 0xffffffb0 ;  /* 0xffffffb0050f7836 */ /* 0x000fe20000000000 */
[----:B--2---:R-:W-:Y:S01]  /*7220*/  FSEL R168, R13, -INF , !P5 ;  /* 0xff8000000da87808 */ /* 0x004fe20006800000 */
[----:B------:R-:W-:Y:S01]  /*7230*/  VIADD R13, R5, 0xffffffa1 ;  /* 0xffffffa1050d7836 */ /* 0x000fe20000000000 */
[----:B------:R-:W-:-:S04]  /*7240*/  ISETP.GE.AND P5, PT, R9, R2, PT ;  /* 0x000000020900720c */ /* 0x000fc80003fa6270 */
[----:B------:R-:W2:Y:S01]  /*7250*/  MUFU.TANH R4, R4 ;  /* 0x0000000400047308 */ /* 0x000ea20000002400 */
[----:B------:R-:W-:Y:S01]  /*7260*/  FMUL.FTZ R9, R164, UR4 ;  /* 0x00000004a4097c20 */ /* 0x000fe20008410000 */
[----:B------:R-:W-:Y:S02]  /*7270*/  I2FP.F32.U32 R10, R13 ;  /* 0x0000000d000a7245 */ /* 0x000fe40000201000 */
[----:B------:R-:W-:Y:S02]  /*7280*/  FSEL R184, R25, -INF , !P5 ;  /* 0xff80000019b87808 */ /* 0x000fe40006800000 */
[----:B------:R-:W-:Y:S01]  /*7290*/  ISETP.GE.AND P5, PT, R13, R2, PT ;  /* 0x000000020d00720c */ /* 0x000fe20003fa6270 */
[C---:B-----5:R-:W-:Y:S01]  /*72a0*/  FFMA.FTZ R27, R10.reuse, UR5, R27 ;  /* 0x000000050a1b7c23 */ /* 0x060fe2000801001b */
[----:B-1----:R-:W-:Y:S01]  /*72b0*/  FFMA.FTZ R18, R10, UR5, R18 ;  /* 0x000000050a127c23 */ /* 0x002fe20008010012 */
[----:B---3--:R-:W-:Y:S01]  /*72c0*/  VIADD R11, R5, 0xffffffa8 ;  /* 0xffffffa8050b7836 */ /* 0x008fe20000000000 */
[----:B------:R-:W-:Y:S01]  /*72d0*/  ISETP.GE.AND P4, PT, R13, R0, PT ;  /* 0x000000000d00720c */ /* 0x000fe20003f86270 */
[----:B------:R-:W1:Y:S01]  /*72e0*/  MUFU.TANH R8, R171 ;  /* 0x000000ab00087308 */ /* 0x000e620000002400 */
[----:B------:R-:W-:Y:S01]  /*72f0*/  FSEL R182, R27, -INF , !P5 ;  /* 0xff8000001bb67808 */ /* 0x000fe20006800000 */
[----:B------:R-:W-:Y:S01]  /*7300*/  VIADD R13, R5, 0xffffffa9 ;  /* 0xffffffa9050d7836 */ /* 0x000fe20000000000 */
[----:B------:R-:W-:-:S02]  /*7310*/  FSEL R140, R18, -INF , !P4 ;  /* 0xff800000128c7808 */ /* 0x000fc40006000000 */
[----:B------:R-:W-:Y:S02]  /*7320*/  I2FP.F32.U32 R16, R11 ;  /* 0x0000000b00107245 */ /* 0x000fe40000201000 */
[C---:B------:R-:W-:Y:S01]  /*7330*/  ISETP.GE.AND P5, PT, R11.reuse, R2, PT ;  /* 0x000000020b00720c */ /* 0x040fe20003fa6270 */
[----:B------:R-:W3:Y:S01]  /*7340*/  MUFU.TANH R9, R9 ;  /* 0x0000000900097308 */ /* 0x000ee20000002400 */
[----:B------:R-:W-:Y:S01]  /*7350*/  ISETP.GE.AND P4, PT, R11, R0, PT ;  /* 0x000000000b00720c */ /* 0x000fe20003f86270 */
[----:B------:R-:W-:Y:S01]  /*7360*/  FMUL.FTZ R11, R166, UR4 ;  /* 0x00000004a60b7c20 */ /* 0x000fe20008410000 */
[C---:B----4-:R-:W-:Y:S01]  /*7370*/  FFMA.FTZ R176, R16.reuse, UR5, R7 ;  /* 0x0000000510b07c23 */ /* 0x050fe20008010007 */
[----:B------:R-:W-:Y:S01]  /*7380*/  FFMA.FTZ R19, R16, UR5, R19 ;  /* 0x0000000510137c23 */ /* 0x000fe20008010013 */
[----:B------:R-:W-:Y:S02]  /*7390*/  I2FP.F32.U32 R7, R13 ;  /* 0x0000000d00077245 */ /* 0x000fe40000201000 */
[----:B------:R-:W-:Y:S01]  /*73a0*/  I2FP.F32.U32 R16, R15 ;  /* 0x0000000f00107245 */ /* 0x000fe20000201000 */
[----:B------:R-:W4:Y:S01]  /*73b0*/  MUFU.TANH R11, R11 ;  /* 0x0000000b000b7308 */ /* 0x000f220000002400 */
[----:B------:R-:W-:Y:S01]  /*73c0*/  FSEL R180, R19, -INF , !P5 ;  /* 0xff80000013b47808 */ /* 0x000fe20006800000 */
[----:B--2---:R-:W-:Y:S01]  /*73d0*/  FFMA.FTZ R178, R7, UR5, R4 ;  /* 0x0000000507b27c23 */ /* 0x004fe20008010004 */
[----:B------:R-:W-:Y:S01]  /*73e0*/  FSEL R176, R176, -INF , !P4 ;  /* 0xff800000b0b07808 */ /* 0x000fe20006000000 */
[----:B------:R-:W-:Y:S01]  /*73f0*/  FMUL.FTZ R4, R161, UR4 ;  /* 0x00000004a1047c20 */ /* 0x000fe20008410000 */
[----:B------:R-:W-:Y:S01]  /*7400*/  ISETP.GE.AND P5, PT, R13, R2, PT ;  /* 0x000000020d00720c */ /* 0x000fe20003fa6270 */
[----:B-1----:R-:W-:Y:S01]  /*7410*/  FFMA.FTZ R8, R7, UR5, R8 ;  /* 0x0000000507087c23 */ /* 0x002fe20008010008 */
[----:B------:R-:W-:Y:S01]  /*7420*/  ISETP.GE.AND P4, PT, R13, R0, PT ;  /* 0x000000000d00720c */ /* 0x000fe20003f86270 */
[----:B------:R-:W1:Y:S01]  /*7430*/  MUFU.TANH R10, R165 ;  /* 0x000000a5000a7308 */ /* 0x000e620000002400 */
[C---:B------:R-:W-:Y:S01]  /*7440*/  VIADD R7, R5.reuse, 0xffffffb1 ;  /* 0xffffffb105077836 */ /* 0x040fe20000000000 */
[----:B------:R-:W-:Y:S01]  /*7450*/  FSEL R178, R178, -INF , !P5 ;  /* 0xff800000b2b27808 */ /* 0x000fe20006800000 */
[----:B---3--:R-:W-:Y:S01]  /*7460*/  FFMA.FTZ R9, R16, UR5, R9 ;  /* 0x0000000510097c23 */ /* 0x008fe20008010009 */
[----:B------:R-:W-:Y:S01]  /*7470*/  FSEL R174, R8, -INF , !P4 ;  /* 0xff80000008ae7808 */ /* 0x000fe20006000000 */
[----:B------:R-:W-:Y:S01]  /*7480*/  VIADD R5, R5, 0xffffffb9 ;  /* 0xffffffb905057836 */ /* 0x000fe20000000000 */
[----:B------:R-:W-:-:S02]  /*7490*/  ISETP.GE.AND P5, PT, R15, R2, PT ;  /* 0x000000020f00720c */ /* 0x000fc40003fa6270 */
[----:B------:R-:W2:Y:S01]  /*74a0*/  MUFU.TANH R13, R167 ;  /* 0x000000a7000d7308 */ /* 0x000ea20000002400 */
[----:B----4-:R-:W-:Y:S01]  /*74b0*/  FFMA.FTZ R11, R16, UR5, R11 ;  /* 0x00000005100b7c23 */ /* 0x010fe2000801000b */
[----:B------:R-:W-:Y:S02]  /*74c0*/  ISETP.GE.AND P4, PT, R15, R0, PT ;  /* 0x000000000f00720c */ /* 0x000fe40003f86270 */
[----:B------:R-:W-:Y:S02]  /*74d0*/  I2FP.F32.U32 R17, R7 ;  /* 0x0000000700117245 */ /* 0x000fe40000201000 */
[----:B------:R-:W-:Y:S02]  /*74e0*/  FSEL R164, R9, -INF , !P5 ;  /* 0xff80000009a47808 */ /* 0x000fe40006800000 */
[----:B------:R-:W3:Y:S01]  /*74f0*/  MUFU.TANH R4, R4 ;  /* 0x0000000400047308 */ /* 0x000ee20000002400 */
[----:B------:R-:W-:Y:S01]  /*7500*/  FSEL R160, R11, -INF , !P4 ;  /* 0xff8000000ba07808 */ /* 0x000fe20006000000 */
[----:B-1----:R-:W-:Y:S01]  /*7510*/  FFMA.FTZ R10, R17, UR5, R10 ;  /* 0x00000005110a7c23 */ /* 0x002fe2000801000a */
[----:B------:R-:W-:-:S02]  /*7520*/  ISETP.GE.AND P5, PT, R7, R2, PT ;  /* 0x000000020700720c */ /* 0x000fc40003fa6270 */
[----:B------:R-:W-:Y:S02]  /*7530*/  ISETP.GE.AND P4, PT, R7, R0, PT ;  /* 0x000000000700720c */ /* 0x000fe40003f86270 */
[----:B------:R-:W-:Y:S01]  /*7540*/  I2FP.F32.U32 R7, R5 ;  /* 0x0000000500077245 */ /* 0x000fe20000201000 */
[----:B------:R-:W1:Y:S01]  /*7550*/  MUFU.TANH R163, R163 ;  /* 0x000000a300a37308 */ /* 0x000e620000002400 */
[----:B--2---:R-:W-:Y:S01]  /*7560*/  FFMA.FTZ R13, R17, UR5, R13 ;  /* 0x00000005110d7c23 */ /* 0x004fe2000801000d */
[----:B------:R-:W-:Y:S02]  /*7570*/  FSEL R162, R10, -INF , !P5 ;  /* 0xff8000000aa27808 */ /* 0x000fe40006800000 */
[----:B------:R-:W-:Y:S02]  /*7580*/  ISETP.GE.AND P5, PT, R5, R2, PT ;  /* 0x000000020500720c */ /* 0x000fe40003fa6270 */
[----:B------:R-:W-:Y:S02]  /*7590*/  FSEL R146, R13, -INF , !P4 ;  /* 0xff8000000d927808 */ /* 0x000fe40006000000 */
[----:B------:R-:W-:Y:S01]  /*75a0*/  ISETP.GE.AND P4, PT, R5, R0, PT ;  /* 0x000000000500720c */ /* 0x000fe20003f86270 */
[----:B---3--:R-:W-:-:S05]  /*75b0*/  FFMA.FTZ R4, R7, UR5, R4 ;  /* 0x0000000507047c23 */ /* 0x008fca0008010004 */
[----:B------:R-:W-:Y:S01]  /*75c0*/  FSEL R145, R4, -INF , !P5 ;  /* 0xff80000004917808 */ /* 0x000fe20006800000 */
[----:B-1----:R-:W-:-:S05]  /*75d0*/  FFMA.FTZ R156, R7, UR5, R163 ;  /* 0x00000005079c7c23 */ /* 0x002fca00080100a3 */
[----:B------:R-:W-:Y:S01]  /*75e0*/  FSEL R156, R156, -INF , !P4 ;  /* 0xff8000009c9c7808 */ /* 0x000fe20006000000 */
[----:B------:R-:W-:Y:S06]  /*75f0*/  BRA.U !UP0, `(.L_x_348) ;  /* 0x0000000108cc7547 */ /* 0x000fec000b800000 */
        /* <DEDUP_REMOVED lines=48> */
.L_x_350:
[----:B------:R2:W-:Y:S02]  /*7900*/  STS.128 [R206+0x11000], RZ ;  /* 0x011000ffce007388 */ /* 0x0005e40000000c00 */
.L_x_351:
[----:B------:R-:W-:Y:S05]  /*7910*/  BSYNC.RECONVERGENT B0 ;  /* 0x0000000000007941 */ /* 0x000fea0003800200 */
.L_x_349:
[----:B------:R-:W0:Y:S02]  /*7920*/  LDGDEPBAR ;  /* 0x00000000000079af */ /* 0x000e240000000000 */
.L_x_348:
[----:B------:R-:W-:Y:S01]  /*7930*/  FMNMX3.FTZ R5, R3, R6, R12, !PT ;  /* 0x0000000603057276 */ /* 0x000fe2000781000c */
[----:B------:R-:W4:Y:S01]  /*7940*/  LDCU UR4, c[0x0][0x45c] ;  /* 0x00008b80ff0477ac */ /* 0x000f220008000800 */
        /* <DEDUP_REMOVED lines=15> */
[C---:B-1----:R-:W-:Y:S01]  /*7a40*/  IADD3 R16, PT, PT, R188.reuse, 0x12000, RZ ;  /* 0x00012000bc107810 */ /* 0x042fe20007ffe0ff */
[----:B------:R-:W1:Y:S01]  /*7a50*/  SHFL.BFLY PT, R5, R8, 0x2, 0x1f ;  /* 0x0c401f0008057f89 */ /* 0x000e6200000e0000 */
[----:B------:R-:W-:-:S02]  /*7a60*/  IADD3 R155, PT, PT, R188, 0x12040, RZ ;  /* 0x00012040bc9b7810 */ /* 0x000fc40007ffe0ff */
[----:B------:R-:W-:Y:S01]  /*7a70*/  @P0 IADD3 R155, PT, PT, R16, -0x40, RZ ;  /* 0xffffffc0109b0810 */ /* 0x000fe20007ffe0ff */
[----:B------:R-:W5:Y:S01]  /*7a80*/  SHFL.BFLY PT, R4, R7, 0x2, 0x1f ;  /* 0x0c401f0007047f89 */ /* 0x000f6200000e0000 */
[----:B------:R-:W-:-:S03]  /*7a90*/  SEL R141, R190, 0xffffffe0, !P6 ;  /* 0xffffffe0be8d7807 */ /* 0x000fc60007000000 */
[----:B------:R-:W-:Y:S01]  /*7aa0*/  LDSM.16.MT88.4 R28, [R155] ;  /* 0x000000009b1c783b */ /* 0x000fe20000004200 */
[C---:B------:R-:W-:Y:S02]  /*7ab0*/  IADD3 R158, PT, PT, R141.reuse, R188, RZ ;  /* 0x000000bc8d9e7210 */ /* 0x040fe40007ffe0ff */
[----:B------:R-:W-:Y:S02]  /*7ac0*/  IADD3 R141, PT, PT, R141, R155, RZ ;  /* 0x0000009b8d8d7210 */ /* 0x000fe40007ffe0ff */
[----:B-1----:R-:W-:Y:S02]  /*7ad0*/  FMNMX.FTZ R5, R8, R5, !PT ;  /* 0x0000000508057209 */ /* 0x002fe40007810000 */
[----:B-----5:R-:W-:-:S03]  /*7ae0*/  FMNMX.FTZ R4, R7, R4, !PT ;  /* 0x0000000407047209 */ /* 0x020fc60007810000 */
[----:B------:R-:W1:Y:S04]  /*7af0*/  SHFL.BFLY PT, R196, R5, 0x1, 0x1f ;  /* 0x0c201f0005c47f89 */ /* 0x000e6800000e0000 */
[----:B------:R-:W5:Y:S01]  /*7b00*/  SHFL.BFLY PT, R197, R4, 0x1, 0x1f ;  /* 0x0c201f0004c57f89 */ /* 0x000f6200000e0000 */
[----:B-1----:R-:W-:-:S04]  /*7b10*/  FMNMX.FTZ R196, R5, R196, !PT ;  /* 0x000000c405c47209 */ /* 0x002fc80007810000 */
[C---:B------:R-:W-:Y:S01]  /*7b20*/  FSETP.NEU.FTZ.AND P4, PT, R196.reuse, -INF , PT ;  /* 0xff800000c400780b */ /* 0x040fe20003f9d000 */
[----:B----4-:R-:W-:Y:S01]  /*7b30*/  FMUL.FTZ R157, R196, UR4 ;  /* 0x00000004c49d7c20 */ /* 0x010fe20008410000 */
[----:B-----5:R-:W-:-:S04]  /*7b40*/  FMNMX.FTZ R197, R4, R197, !PT ;  /* 0x000000c504c57209 */ /* 0x020fc80007810000 */
[----:B------:R-:W-:Y:S01]  /*7b50*/  FSEL R157, R157, RZ, P4 ;  /* 0x000000ff9d9d7208 */ /* 0x000fe20002000000 */
[C---:B------:R-:W-:Y:S01]  /*7b60*/  FMUL.FTZ R147, R197.reuse, UR4 ;  /* 0x00000004c5937c20 */ /* 0x040fe20008410000 */
[----:B------:R-:W-:-:S03]  /*7b70*/  FSETP.NEU.FTZ.AND P5, PT, R197, -INF , PT ;  /* 0xff800000c500780b */ /* 0x000fc60003fbd000 */
[--C-:B------:R-:W-:Y:S01]  /*7b80*/  FFMA.FTZ R152, R6, UR4, -R157.reuse ;  /* 0x0000000406987c23 */ /* 0x100fe2000801089d */
[----:B------:R-:W-:Y:S01]  /*7b90*/  FSEL R5, R197, RZ, P5 ;  /* 0x000000ffc5057208 */ /* 0x000fe20002800000 */
[--C-:B------:R-:W-:Y:S01]  /*7ba0*/  FFMA.FTZ R135, R12, UR4, -R157.reuse ;  /* 0x000000040c877c23 */ /* 0x100fe2000801089d */
[----:B------:R-:W-:Y:S01]  /*7bb0*/  FSEL R6, R196, RZ, P4 ;  /* 0x000000ffc4067208 */ /* 0x000fe20002000000 */
[----:B------:R-:W-:Y:S01]  /*7bc0*/  FFMA.FTZ R134, R24, UR4, -R157 ;  /* 0x0000000418867c23 */ /* 0x000fe2000801089d */
[----:B------:R-:W-:Y:S01]  /*7bd0*/  FSEL R147, R147, RZ, P5 ;  /* 0x000000ff93937208 */ /* 0x000fe20002800000 */
[----:B------:R-:W-:Y:S01]  /*7be0*/  FADD.FTZ R4, R132, -R5 ;  /* 0x8000000584047221 */ /* 0x000fe20000010000 */
[----:B------:R-:W-:Y:S01]  /*7bf0*/  FFMA.FTZ R151, R26, UR4, -R157 ;  /* 0x000000041a977c23 */ /* 0x000fe2000801089d */
[----:B------:R-:W-:Y:S01]  /*7c00*/  FADD.FTZ R3, R3, -R6 ;  /* 0x8000000603037221 */ /* 0x000fe20000010000 */
[----:B------:R-:W-:Y:S01]  /*7c10*/  MUFU.EX2 R152, R152 ;  /* 0x0000009800987308 */ /* 0x000fe20000000800 */
[----:B------:R-:W-:Y:S01]  /*7c20*/  FMUL.FTZ R132, R4, UR4 ;  /* 0x0000000404847c20 */ /* 0x000fe20008410000 */
[--C-:B------:R-:W-:Y:S01]  /*7c30*/  FFMA.FTZ R154, R32, UR4, -R147.reuse ;  /* 0x00000004209a7c23 */ /* 0x100fe20008010893 */
[----:B------:R-:W-:Y:S01]  /*7c40*/  FMUL.FTZ R3, R3, UR4 ;  /* 0x0000000403037c20 */ /* 0x000fe20008410000 */
[--C-:B------:R-:W-:Y:S01]  /*7c50*/  FFMA.FTZ R149, R34, UR4, -R147.reuse ;  /* 0x0000000422957c23 */ /* 0x100fe20008010893 */
[--C-:B------:R-:W-:Y:S01]  /*7c60*/  FFMA.FTZ R150, R20, UR4, -R147.reuse ;  /* 0x0000000414967c23 */ /* 0x100fe20008010893 */
[--C-:B------:R-:W-:Y:S01]  /*7c70*/  FFMA.FTZ R148, R14, UR4, -R147.reuse ;  /* 0x000000040e947c23 */ /* 0x100fe20008010893 */
[----:B------:R-:W-:Y:S01]  /*7c80*/  LDSM.16.MT88.4 R20, [R158+0x12000] ;  /* 0x012000009e14783b */ /* 0x000fe20000004200 */
[----:B------:R-:W1:Y:S01]  /*7c90*/  MUFU.EX2 R132, R132 ;  /* 0x0000008400847308 */ /* 0x000e620000000800 */
[--C-:B------:R-:W-:Y:S01]  /*7ca0*/  FFMA.FTZ R161, R170, UR4, -R147.reuse ;  /* 0x00000004aaa17c23 */ /* 0x100fe20008010893 */
[--C-:B------:R-:W-:Y:S01]  /*7cb0*/  FFMA.FTZ R166, R208, UR4, -R147.reuse ;  /* 0x00000004d0a67c23 */ /* 0x100fe20008010893 */
[----:B------:R-:W-:Y:S01]  /*7cc0*/  LDSM.16.MT88.4 R12, [R188+0x12000] ;  /* 0x01200000bc0c783b */ /* 0x000fe20000004200 */
[--C-:B------:R-:W-:Y:S01]  /*7cd0*/  FFMA.FTZ R159, R198, UR4, -R147.reuse ;  /* 0x00000004c69f7c23 */ /* 0x100fe20008010893 */
[----:B------:R-:W-:Y:S01]  /*7ce0*/  FFMA.FTZ R168, R168, UR4, -R147 ;  /* 0x00000004a8a87c23 */ /* 0x000fe20008010893 */
[--C-:B------:R-:W-:Y:S01]  /*7cf0*/  FFMA.FTZ R163, R138, UR4, -R157.reuse ;  /* 0x000000048aa37c23 */ /* 0x100fe2000801089d */
        /* <DEDUP_REMOVED lines=18> */
[-C--:B----4-:R-:W-:Y:S01]  /*7e20*/  FMUL.FTZ R34, R110, R3.reuse ;  /* 0x000000036e227220 */ /* 0x090fe20000410000 */
[-C--:B------:R-:W-:Y:S01]  /*7e30*/  FMUL.FTZ R35, R111, R3.reuse ;  /* 0x000000036f237220 */ /* 0x080fe20000410000 */
[-C--:B------:R-:W-:Y:S01]  /*7e40*/  FMUL.FTZ R26, R114, R3.reuse ;  /* 0x00000003721a7220 */ /* 0x080fe20000410000 */
[----:B------:R-:W4:Y:S01]  /*7e50*/  LDSM.16.MT88.4 R108, [R188+0x14000] ;  /* 0x01400000bc6c783b */ /* 0x000f220000004200 */
[-C--:B------:R-:W-:Y:S01]  /*7e60*/  FMUL.FTZ R27, R115, R3.reuse ;  /* 0x00000003731b7220 */ /* 0x080fe20000410000 */
[-C--:B------:R-:W-:Y:S01]  /*7e70*/  FMUL.FTZ R38, R38, R3.reuse ;  /* 0x0000000326267220 */ /* 0x080fe20000410000 */
[-C--:B------:R-:W-:Y:S01]  /*7e80*/  FMUL.FTZ R39, R39, R3.reuse ;  /* 0x0000000327277220 */ /* 0x080fe20000410000 */
[----:B------:R-:W-:Y:S01]  /*7e90*/  MUFU.EX2 R149, R149 ;  /* 0x0000009500957308 */ /* 0x000fe20000000800 */
[-C--:B------:R-:W-:Y:S01]  /*7ea0*/  FMUL.FTZ R41, R41, R132.reuse ;  /* 0x0000008429297220 */ /* 0x080fe20000410000 */
[-C--:B------:R-:W-:Y:S01]  /*7eb0*/  FMUL.FTZ R42, R42, R3.reuse ;  /* 0x000000032a2a7220 */ /* 0x080fe20000410000 */
[-C--:B------:R-:W-:Y:S01]  /*7ec0*/  FMUL.FTZ R43, R43, R3.reuse ;  /* 0x000000032b2b7220 */ /* 0x080fe20000410000 */
[----:B------:R-:W5:Y:S01]  /*7ed0*/  LDSM.16.MT88.4 R112, [R158+0x14000] ;  /* 0x014000009e70783b */ /* 0x000f620000004200 */
[-C--:B------:R-:W-:Y:S01]  /*7ee0*/  FMUL.FTZ R52, R52, R132.reuse ;  /* 0x0000008434347220 */ /* 0x080fe20000410000 */
[----:B------:R-:W-:Y:S01]  /*7ef0*/  FMUL.FTZ R53, R53, R132 ;  /* 0x0000008435357220 */ /* 0x000fe20000410000 */
[-C--:B------:R-:W-:Y:S01]  /*7f00*/  FMUL.FTZ R54, R54, R3.reuse ;  /* 0x0000000336367220 */ /* 0x080fe20000410000 */
[----:B------:R-:W3:Y:S01]  /*7f10*/  MUFU.EX2 R148, R148 ;  /* 0x0000009400947308 */ /* 0x000ee20000000800 */
[----:B-1----:R-:W-:Y:S01]  /*7f20*/  F2FP.F16.F32.PACK_AB R4, R150, R154 ;  /* 0x0000009a9604723e */ /* 0x002fe200000000ff */
[-C--:B------:R-:W-:Y:S01]  /*7f30*/  FMUL.FTZ R55, R55, R3.reuse ;  /* 0x0000000337377220 */ /* 0x080fe20000410000 */
[-C--:B------:R-:W-:Y:S01]  /*7f40*/  FMUL.FTZ R56, R56, R132.reuse ;  /* 0x0000008438387220 */ /* 0x080fe20000410000 */
[-C--:B------:R-:W-:Y:S01]  /*7f50*/  FMUL.FTZ R57, R57, R132.reuse ;  /* 0x0000008439397220 */ /* 0x080fe20000410000 */
[-C--:B------:R-:W-:Y:S01]  /*7f60*/  FMUL.FTZ R58, R58, R3.reuse ;  /* 0x000000033a3a7220 */ /* 0x080fe20000410000 */
[-C--:B------:R-:W-:Y:S01]  /*7f70*/  FMUL.FTZ R59, R59, R3.reuse ;  /* 0x000000033b3b7220 */ /* 0x080fe20000410000 */
[-C--:B------:R-:W-:Y:S01]  /*7f80*/  FMUL.FTZ R44, R44, R132.reuse ;  /* 0x000000842c2c7220 */ /* 0x080fe20000410000 */
[----:B------:R-:W1:Y:S01]  /*7f90*/  MUFU.EX2 R135, R135 ;  /* 0x0000008700877308 */ /* 0x000e620000000800 */
[-C--:B------:R-:W-:Y:S01]  /*7fa0*/  FMUL.FTZ R45, R45, R132.reuse ;  /* 0x000000842d2d7220 */ /* 0x080fe20000410000 */
[-C--:B------:R-:W-:Y:S01]  /*7fb0*/  FMUL.FTZ R46, R46, R3.reuse ;  /* 0x000000032e2e7220 */ /* 0x080fe20000410000 */
[-C--:B------:R-:W-:Y:S01]  /*7fc0*/  FMUL.FTZ R47, R47, R3.reuse ;  /* 0x000000032f2f7220 */ /* 0x080fe20000410000 */
[-C--:B------:R-:W-:Y:S01]  /*7fd0*/  FMUL.FTZ R48, R48, R132.reuse ;  /* 0x0000008430307220 */ /* 0x080fe20000410000 */
[-C--:B------:R-:W-:Y:S01]  /*7fe0*/  FMUL.FTZ R49, R49, R132.reuse ;  /* 0x0000008431317220 */ /* 0x080fe20000410000 */
[-C--:B------:R-:W-:Y:S01]  /*7ff0*/  FMUL.FTZ R50, R50, R3.reuse ;  /* 0x0000000332327220 */ /* 0x080fe20000410000 */
[----:B------:R-:W-:Y:S01]  /*8000*/  FMUL.FTZ R51, R51, R3 ;  /* 0x0000000333337220 */ /* 0x000fe20000410000 */
[----:B------:R-:W-:Y:S01]  /*8010*/  MUFU.EX2 R134, R134 ;  /* 0x0000008600867308 */ /* 0x000fe20000000800 */
[----:B---3--:R-:W-:Y:S01]  /*8020*/  F2FP.F16.F32.PACK_AB R6, R148, R149 ;  /* 0x000000959406723e */ /* 0x008fe200000000ff */
[-C--:B------:R-:W-:Y:S01]  /*8030*/  FMUL.FTZ R60, R60, R132.reuse ;  /* 0x000000843c3c7220 */ /* 0x080fe20000410000 */
[-C--:B------:R-:W-:Y:S01]  /*8040*/  FMUL.FTZ R61, R61, R132.reuse ;  /* 0x000000843d3d7220 */ /* 0x080fe20000410000 */
[-C--:B------:R-:W-:Y:S01]  /*8050*/  FMUL.FTZ R62, R62, R3.reuse ;  /* 0x000000033e3e7220 */ /* 0x080fe20000410000 */
[-C--:B------:R-:W-:Y:S01]  /*8060*/  FMUL.FTZ R63, R63, R3.reuse ;  /* 0x000000033f3f7220 */ /* 0x080fe20000410000 */
[-C--:B------:R-:W-:Y:S01]  /*8070*/  FMUL.FTZ R64, R64, R132.reuse ;  /* 0x0000008440407220 */ /* 0x080fe20000410000 */
[----:B------:R-:W-:Y:S01]  /*8080*/  FMUL.FTZ R65, R65, R132 ;  /* 0x0000008441417220 */ /* 0x000fe20000410000 */
        /* <DEDUP_REMOVED lines=14> */
[----:B------:R-:W-:Y:S01]  /*8170*/  FMUL.FTZ R81, R81, R132 ;  /* 0x0000008451517220 */ /* 0x000fe20000410000 */
[-C--:B------:R-:W-:Y:S01]  /*8180*/  FMUL.FTZ R82, R82, R3.reuse ;  /* 0x0000000352527220 */ /* 0x080fe20000410000 */
[-C--:B------:R-:W-:Y:S01]  /*8190*/  FMUL.FTZ R83, R83, R3.reuse ;  /* 0x0000000353537220 */ /* 0x080fe20000410000 */
[----:B---3--:R-:W-:Y:S01]  /*81a0*/  F2FP.F16.F32.PACK_AB R7, R151, R134 ;  /* 0x000000869707723e */ /* 0x008fe200000000ff */
        /* <DEDUP_REMOVED lines=33> */
[-C--:B------:R-:W-:Y:S01]  /*83c0*/  FMUL.FTZ R87, R87, R3.reuse ;  /* 0x0000000357577220 */ /* 0x080fe20000410000 */
[-C--:B------:R-:W-:Y:S01]  /*83d0*/  FMUL.FTZ R88, R88, R132.reuse ;  /* 0x0000008458587220 */ /* 0x080fe20000410000 */
[-C--:B------:R-:W-:Y:S01]  /*83e0*/  FMUL.FTZ R89, R89, R132.reuse ;  /* 0x0000008459597220 */ /* 0x080fe20000410000 */
[-C--:B------:R-:W-:Y:S01]  /*83f0*/  FMUL.FTZ R90, R90, R3.reuse ;  /* 0x000000035a5a7220 */ /* 0x080fe20000410000 */
[-C--:B------:R-:W-:Y:S01]  /*8400*/  FMUL.FTZ R91, R91, R3.reuse ;  /* 0x000000035b5b7220 */ /* 0x080fe20000410000 */
[C---:B-----5:R-:W-:Y:S01]  /*8410*/  HMMA.16816.F32 R44, R4.reuse, R112, R44 ;  /* 0x00000070042c723c */ /* 0x060fe2000000182c */
[-C--:B------:R-:W-:Y:S01]  /*8420*/  FMUL.FTZ R116, R116, R132.reuse ;  /* 0x0000008474747220 */ /* 0x080fe20000410000 */
[-C--:B------:R-:W-:Y:S01]  /*8430*/  FMUL.FTZ R117, R117, R132.reuse ;  /* 0x0000008475757220 */ /* 0x080fe20000410000 */
[-C--:B------:R-:W-:Y:S01]  /*8440*/  FMUL.FTZ R118, R118, R3.reuse ;  /* 0x0000000376767220 */ /* 0x080fe20000410000 */
[-C--:B------:R-:W-:Y:S01]  /*8450*/  FMUL.FTZ R119, R119, R3.reuse ;  /* 0x0000000377777220 */ /* 0x080fe20000410000 */
[----:B------:R-:W-:Y:S01]  /*8460*/  MUFU.EX2 R166, R166 ;  /* 0x000000a600a67308 */ /* 0x000fe20000000800 */
[-C--:B------:R-:W-:Y:S01]  /*8470*/  FMUL.FTZ R92, R92, R132.reuse ;  /* 0x000000845c5c7220 */ /* 0x080fe20000410000 */
[-C--:B------:R-:W-:Y:S01]  /*8480*/  FMUL.FTZ R93, R93, R132.reuse ;  /* 0x000000845d5d7220 */ /* 0x080fe20000410000 */
[C---:B------:R-:W-:Y:S01]  /*8490*/  HMMA.16816.F32 R48, R4.reuse, R114, R48 ;  /* 0x000000720430723c */ /* 0x040fe20000001830 */
[----:B------:R-:W-:Y:S01]  /*84a0*/  LDSM.16.MT88.4 R112, [R188+0x16000] ;  /* 0x01600000bc70783b */ /* 0x000fe20000004200 */
[-C--:B------:R-:W-:Y:S01]  /*84b0*/  FMUL.FTZ R94, R94, R3.reuse ;  /* 0x000000035e5e7220 */ /* 0x080fe20000410000 */
[-C--:B------:R-:W-:Y:S01]  /*84c0*/  FMUL.FTZ R95, R95, R3.reuse ;  /* 0x000000035f5f7220 */ /* 0x080fe20000410000 */
[-C--:B------:R-:W-:Y:S01]  /*84d0*/  FMUL.FTZ R96, R96, R132.reuse ;  /* 0x0000008460607220 */ /* 0x080fe20000410000 */
[----:B------:R-:W4:Y:S01]  /*84e0*/  MUFU.EX2 R159, R159 ;  /* 0x0000009f009f7308 */ /* 0x000f220000000800 */
[-C--:B------:R-:W-:Y:S01]  /*84f0*/  FMUL.FTZ R97, R97, R132.reuse ;  /* 0x0000008461617220 */ /* 0x080fe20000410000 */
[-C--:B------:R-:W-:Y:S01]  /*8500*/  FMUL.FTZ R98, R98, R3.reuse ;  /* 0x0000000362627220 */ /* 0x080fe20000410000 */
[C---:B------:R-:W-:Y:S01]  /*8510*/  HMMA.16816.F32 R8, R4.reuse, R12, R8 ;  /* 0x0000000c0408723c */ /* 0x040fe20000001808 */
[-C--:B------:R-:W-:Y:S01]  /*8520*/  FMUL.FTZ R99, R99, R3.reuse ;  /* 0x0000000363637220 */ /* 0x080fe20000410000 */
[----:B------:R-:W-:Y:S01]  /*8530*/  LDSM.16.MT88.4 R128, [R155+0x800] ;  /* 0x000800009b80783b */ /* 0x000fe20000004200 */
[--C-:B------:R-:W-:Y:S01]  /*8540*/  FFMA.FTZ R171, R142, UR4, -R157.reuse ;  /* 0x000000048eab7c23 */ /* 0x100fe2000801089d */
[--C-:B------:R-:W-:Y:S01]  /*8550*/  FFMA.FTZ R180, R140, UR4, -R157.reuse ;  /* 0x000000048cb47c23 */ /* 0x100fe2000801089d */
[----:B------:R-:W-:Y:S01]  /*8560*/  MUFU.EX2 R161, R161 ;  /* 0x000000a100a17308 */ /* 0x000fe20000000800 */
[--C-:B------:R-:W-:Y:S01]  /*8570*/  FFMA.FTZ R173, R176, UR4, -R157.reuse ;  /* 0x00000004b0ad7c23 */ /* 0x100fe2000801089d */
[----:B------:R-:W-:Y:S01]  /*8580*/  FFMA.FTZ R174, R174, UR4, -R157 ;  /* 0x00000004aeae7c23 */ /* 0x000fe2000801089d */
[C---:B-1----:R-:W-:Y:S01]  /*8590*/  HMMA.16816.F32 R52, R4.reuse, R104, R52 ;  /* 0x000000680434723c */ /* 0x042fe20000001834 */
[--C-:B------:R-:W-:Y:S01]  /*85a0*/  FFMA.FTZ R177, R162, UR4, -R147.reuse ;  /* 0x00000004a2b17c23 */ /* 0x100fe20008010893 */
[--C-:B------:R-:W-:Y:S01]  /*85b0*/  FFMA.FTZ R164, R164, UR4, -R147.reuse ;  /* 0x00000004a4a47c23 */ /* 0x100fe20008010893 */
[--C-:B------:R-:W-:Y:S01]  /*85c0*/  FFMA.FTZ R162, R144, UR4, -R147.reuse ;  /* 0x0000000490a27c23 */ /* 0x100fe20008010893 */
[----:B------:R-:W-:Y:S01]  /*85d0*/  FFMA.FTZ R179, R145, UR4, -R147 ;  /* 0x0000000491b37c23 */ /* 0x000fe20008010893 */
[----:B------:R-:W-:Y:S01]  /*85e0*/  MUFU.EX2 R168, R168 ;  /* 0x000000a800a87308 */ /* 0x000fe20000000800 */
[--C-:B------:R-:W-:Y:S01]  /*85f0*/  FFMA.FTZ R160, R160, UR4, -R157.reuse ;  /* 0x00000004a0a07c23 */ /* 0x100fe2000801089d */
[--C-:B------:R-:W-:Y:S01]  /*8600*/  FFMA.FTZ R181, R146, UR4, -R157.reuse ;  /* 0x0000000492b57c23 */ /* 0x100fe2000801089d */
[C---:B------:R-:W-:Y:S01]  /*8610*/  HMMA.16816.F32 R56, R4.reuse, R106, R56 ;  /* 0x0000006a0438723c */ /* 0x040fe20000001838 */
[----:B------:R-:W1:Y:S01]  /*8620*/  LDSM.16.MT88.4 R104, [R158+0x16000] ;  /* 0x016000009e68783b */ /* 0x000e620000004200 */
[--C-:B------:R-:W-:Y:S01]  /*8630*/  FFMA.FTZ R153, R153, UR4, -R157.reuse ;  /* 0x0000000499997c23 */ /* 0x100fe2000801089d */
[----:B------:R-:W-:Y:S01]  /*8640*/  FFMA.FTZ R156, R156, UR4, -R157 ;  /* 0x000000049c9c7c23 */ /* 0x000fe2000801089d */
[----:B------:R-:W-:Y:S01]  /*8650*/  FFMA.FTZ R215, R215, R132, R154 ;  /* 0x00000084d7d77223 */ /* 0x000fe2000001009a */
[----:B------:R-:W-:Y:S01]  /*8660*/  MUFU.EX2 R163, R163 ;  /* 0x000000a300a37308 */ /* 0x000fe20000000800 */
[----:B------:R-:W-:Y:S01]  /*8670*/  FFMA.FTZ R152, R213, R3, R152 ;  /* 0x00000003d5987223 */ /* 0x000fe20000010098 */
[----:B------:R-:W-:Y:S01]  /*8680*/  LDSM.16.MT88.4 R144, [R158+0x15800] ;  /* 0x015800009e90783b */ /* 0x000fe20000004200 */
[----:B---3--:R-:W-:Y:S01]  /*8690*/  HMMA.16816.F32 R60, R4, R108, R60 ;  /* 0x0000006c043c723c */ /* 0x008fe2000000183c */
[----:B------:R-:W-:Y:S01]  /*86a0*/  FADD.FTZ R150, R150, R215 ;  /* 0x000000d796967221 */ /* 0x000fe20000010000 */
[----:B------:R-:W-:Y:S01]  /*86b0*/  FADD.FTZ R135, R135, R152 ;  /* 0x0000009887877221 */ /* 0x000fe20000010000 */
[----:B------:R-:W-:-:S02]  /*86c0*/  MOV R3, R196 ;  /* 0x000000c400037202 */ /* 0x000fc40000000f00 */
[----:B------:R-:W3:Y:S01]  /*86d0*/  MUFU.EX2 R170, R170 ;  /* 0x000000aa00aa7308 */ /* 0x000ee20000000800 */
[----:B------:R-:W-:Y:S01]  /*86e0*/  FADD.FTZ R149, R149, R150 ;  /* 0x0000009695957221 */ /* 0x000fe20000010000 */
[----:B------:R-:W-:Y:S01]  /*86f0*/  FADD.FTZ R134, R134, R135 ;  /* 0x0000008786867221 */ /* 0x000fe20000010000 */
[C---:B------:R-:W-:Y:S01]  /*8700*/  HMMA.16816.F32 R64, R4.reuse, R110, R64 ;  /* 0x0000006e0440723c */ /* 0x040fe20000001840 */
[----:B------:R-:W5:Y:S01]  /*8710*/  LDSM.16.MT88.4 R108, [R155+0x4000] ;  /* 0x004000009b6c783b */ /* 0x000f620000004200 */
[----:B------:R-:W-:Y:S01]  /*8720*/  FADD.FTZ R149, R148, R149 ;  /* 0x0000009594957221 */ /* 0x000fe20000010000 */
[----:B------:R-:W-:Y:S01]  /*8730*/  FADD.FTZ R134, R151, R134 ;  /* 0x0000008697867221 */ /* 0x000fe20000010000 */
[----:B------:R-:W-:Y:S01]  /*8740*/  MOV R132, R197 ;  /* 0x000000c500847202 */ /* 0x000fe20000000f00 */
[----:B------:R-:W-:Y:S03]  /*8750*/  MUFU.EX2 R165, R165 ;  /* 0x000000a500a57308 */ /* 0x000fe60000000800 */
[C---:B------:R-:W-:Y:S01]  /*8760*/  HMMA.16816.F32 R12, R4.reuse, R14, R124 ;  /* 0x0000000e040c723c */ /* 0x040fe2000000187c */
[----:B------:R-:W-:Y:S04]  /*8770*/  LDSM.16.MT88.4 R124, [R141+0x800] ;  /* 0x000800008d7c783b */ /* 0x000fe80000004200 */
[----:B------:R-:W2:Y:S03]  /*8780*/  MUFU.EX2 R172, R172 ;  /* 0x000000ac00ac7308 */ /* 0x000ea60000000800 */
[C---:B------:R-:W-:Y:S05]  /*8790*/  HMMA.16816.F32 R32, R4.reuse, R120, R32 ;  /* 0x000000780420723c */ /* 0x040fea0000001820 */
[----:B------:R-:W-:Y:S03]  /*87a0*/  MUFU.EX2 R167, R167 ;  /* 0x000000a700a77308 */ /* 0x000fe60000000800 */
[C---:B------:R-:W-:Y:S01]  /*87b0*/  HMMA.16816.F32 R100, R4.reuse, R122, R100 ;  /* 0x0000007a0464723c */ /* 0x040fe20000001864 */
[----:B------:R-:W-:Y:S04]  /*87c0*/  LDSM.16.MT88.4 R120, [R188+0x14800] ;  /* 0x01480000bc78783b */ /* 0x000fe80000004200 */
[----:B------:R-:W2:Y:S03]  /*87d0*/  MUFU.EX2 R182, R182 ;  /* 0x000000b600b67308 */ /* 0x000ea60000000800 */
[C---:B-1----:R-:W-:Y:S05]  /*87e0*/  HMMA.16816.F32 R76, R4.reuse, R104, R76 ;  /* 0x00000068044c723c */ /* 0x042fea000000184c */
[----:B------:R-:W-:Y:S03]  /*87f0*/  MUFU.EX2 R169, R169 ;  /* 0x000000a900a97308 */ /* 0x000fe60000000800 */
[C---:B------:R-:W-:Y:S01]  /*8800*/  HMMA.16816.F32 R80, R4.reuse, R106, R80 ;  /* 0x0000006a0450723c */ /* 0x040fe20000001850 */
[----:B------:R-:W1:Y:S04]  /*8810*/  LDSM.16.MT88.4 R104, [R141+0x4000] ;  /* 0x004000008d68783b */ /* 0x000e680000004200 */
[----:B------:R-:W-:Y:S03]  /*8820*/  MUFU.EX2 R178, R178 ;  /* 0x000000b200b27308 */ /* 0x000fe60000000800 */
[C---:B------:R-:W-:Y:S05]  /*8830*/  HMMA.16816.F32 R68, R4.reuse, R112, R68 ;  /* 0x000000700444723c */ /* 0x040fea0000001844 */
[----:B------:R-:W-:Y:S03]  /*8840*/  MUFU.EX2 R171, R171 ;  /* 0x000000ab00ab7308 */ /* 0x000fe60000000800 */
[C---:B------:R-:W-:Y:S01]  /*8850*/  HMMA.16816.F32 R72, R4.reuse, R114, R72 ;  /* 0x000000720448723c */ /* 0x040fe20000001848 */
[----:B------:R-:W2:Y:S04]  /*8860*/  LDSM.16.MT88.4 R112, [R158+0x12800] ;  /* 0x012800009e70783b */ /* 0x000ea80000004200 */
[----:B------:R-:W2:Y:S03]  /*8870*/  MUFU.EX2 R180, R180 ;  /* 0x000000b400b47308 */ /* 0x000ea60000000800 */
[C---:B-----5:R-:W-:Y:S05]  /*8880*/  HMMA.16816.F32 R84, R4.reuse, R108, R84 ;  /* 0x0000006c0454723c */ /* 0x060fea0000001854 */
[----:B------:R-:W-:Y:S03]  /*8890*/  MUFU.EX2 R173, R173 ;  /* 0x000000ad00ad7308 */ /* 0x000fe60000000800 */
[C---:B------:R-:W-:Y:S01]  /*88a0*/  HMMA.16816.F32 R88, R4.reuse, R110, R88 ;  /* 0x0000006e0458723c */ /* 0x040fe20000001858 */
[----:B------:R-:W5:Y:S04]  /*88b0*/  LDSM.16.MT88.4 R108, [R155+0x2800] ;  /* 0x002800009b6c783b */ /* 0x000f680000004200 */
[----:B------:R-:W5:Y:S03]  /*88c0*/  MUFU.EX2 R174, R174 ;  /* 0x000000ae00ae7308 */ /* 0x000f660000000800 */
[C---:B------:R-:W-:Y:S05]  /*88d0*/  HMMA.16816.F32 R16, R4.reuse, R20, R16 ;  /* 0x000000140410723c */ /* 0x040fea0000001810 */
[----:B------:R-:W-:Y:S03]  /*88e0*/  MUFU.EX2 R164, R164 ;  /* 0x000000a400a47308 */ /* 0x000fe60000000800 */
[C---:B------:R-:W-:Y:S01]  /*88f0*/  HMMA.16816.F32 R20, R4.reuse, R22, R116 ;  /* 0x000000160414723c */ /* 0x040fe20000001874 */
[----:B------:R-:W5:Y:S04]  /*8900*/  LDSM.16.MT88.4 R116, [R158+0x14800] ;  /* 0x014800009e74783b */ /* 0x000f680000004200 */
[----:B------:R-:W5:Y:S03]  /*8910*/  MUFU.EX2 R177, R177 ;  /* 0x000000b100b17308 */ /* 0x000f660000000800 */
[C---:B-1----:R-:W-:Y:S05]  /*8920*/  HMMA.16816.F32 R92, R4.reuse, R104, R92 ;  /* 0x00000068045c723c */ /* 0x042fea000000185c */
[----:B------:R-:W-:Y:S03]  /*8930*/  MUFU.EX2 R162, R162 ;  /* 0x000000a200a27308 */ /* 0x000fe60000000800 */
[----:B------:R-:W-:Y:S01]  /*8940*/  HMMA.16816.F32 R4, R4, R106, R96 ;  /* 0x0000006a0404723c */ /* 0x000fe20000001860 */
[----:B----4-:R-:W-:Y:S01]  /*8950*/  F2FP.F16.F32.PACK_AB R96, R159, R166 ;  /* 0x000000a69f60723e */ /* 0x010fe200000000ff */
[----:B------:R-:W1:Y:S01]  /*8960*/  LDSM.16.MT88.4 R104, [R141+0x2800] ;  /* 0x002800008d68783b */ /* 0x000e620000004200 */
[----:B---3--:R-:W-:Y:S01]  /*8970*/  F2FP.F16.F32.PACK_AB R97, R170, R163 ;  /* 0x000000a3aa61723e */ /* 0x008fe200000000ff */
[----:B------:R-:W-:Y:S01]  /*8980*/  FADD.FTZ R166, R166, R149 ;  /* 0x00000095a6a67221 */ /* 0x000fe20000010000 */
[----:B------:R-:W-:Y:S01]  /*8990*/  F2FP.F16.F32.PACK_AB R98, R168, R161 ;  /* 0x000000a1a862723e */ /* 0x000fe200000000ff */
[----:B------:R-:W-:Y:S01]  /*89a0*/  MUFU.EX2 R179, R179 ;  /* 0x000000b300b37308 */ /* 0x000fe20000000800 */
[----:B--2---:R-:W-:Y:S01]  /*89b0*/  F2FP.F16.F32.PACK_AB R99, R172, R165 ;  /* 0x000000a5ac63723e */ /* 0x004fe200000000ff */
[----:B------:R-:W-:Y:S01]  /*89c0*/  FADD.FTZ R163, R163, R134 ;  /* 0x00000086a3a37221 */ /* 0x000fe20000010000 */
[----:B------:R-:W-:-:S03]  /*89d0*/  FADD.FTZ R166, R159, R166 ;  /* 0x000000a69fa67221 */ /* 0x000fc60000010000 */
[----:B------:R-:W-:Y:S01]  /*89e0*/  FADD.FTZ R170, R170, R163 ;  /* 0x000000a3aaaa7221 */ /* 0x000fe20000010000 */
[----:B------:R-:W-:Y:S01]  /*89f0*/  FADD.FTZ R161, R161, R166 ;  /* 0x000000a6a1a17221 */ /* 0x000fe20000010000 */
[----:B------:R-:W-:Y:S01]  /*8a00*/  HMMA.16816.F32 R16, R96, R112, R16 ;  /* 0x000000706010723c */ /* 0x000fe20000001810 */
[----:B------:R-:W-:Y:S01]  /*8a10*/  MUFU.EX2 R160, R160 ;  /* 0x000000a000a07308 */ /* 0x000fe20000000800 */
[----:B------:R-:W-:Y:S01]  /*8a20*/  FADD.FTZ R165, R165, R170 ;  /* 0x000000aaa5a57221 */ /* 0x000fe20000010000 */
[----:B------:R-:W-:-:S03]  /*8a30*/  FADD.FTZ R168, R168, R161 ;  /* 0x000000a1a8a87221 */ /* 0x000fc60000010000 */
[----:B------:R-:W-:Y:S02]  /*8a40*/  FADD.FTZ R172, R172, R165 ;  /* 0x000000a5acac7221 */ /* 0x000fe40000010000 */
[C---:B------:R-:W-:Y:S01]  /*8a50*/  HMMA.16816.F32 R20, R96.reuse, R114, R20 ;  /* 0x000000726014723c */ /* 0x040fe20000001814 */
[----:B------:R-:W2:Y:S01]  /*8a60*/  LDSM.16.MT88.4 R112, [R188+0x16800] ;  /* 0x01680000bc70783b */ /* 0x000ea20000004200 */
[----:B------:R-:W3:Y:S06]  /*8a70*/  MUFU.EX2 R181, R181 ;  /* 0x000000b500b57308 */ /* 0x000eec0000000800 */
[C---:B------:R-:W-:Y:S02]  /*8a80*/  HMMA.16816.F32 R32, R96.reuse, R124, R32 ;  /* 0x0000007c6020723c */ /* 0x040fe40000001820 */
[----:B------:R-:W-:Y:S06]  /*8a90*/  MUFU.EX2 R153, R153 ;  /* 0x0000009900997308 */ /* 0x000fec0000000800 */
[C---:B------:R-:W-:Y:S01]  /*8aa0*/  HMMA.16816.F32 R100, R96.reuse, R126, R100 ;  /* 0x0000007e6064723c */ /* 0x040fe20000001864 */
[----:B------:R-:W4:Y:S01]  /*8ab0*/  LDSM.16.MT88.4 R124, [R158+0x16800] ;  /* 0x016800009e7c783b */ /* 0x000f220000004200 */
[----:B------:R-:W3:Y:S06]  /*8ac0*/  MUFU.EX2 R156, R156 ;  /* 0x0000009c009c7308 */ /* 0x000eec0000000800 */
[C---:B------:R-:W-:Y:S08]  /*8ad0*/  HMMA.16816.F32 R36, R96.reuse, R120, R36 ;  /* 0x000000786024723c */ /* 0x040ff00000001824 */
[C---:B------:R-:W-:Y:S01]  /*8ae0*/  HMMA.16816.F32 R40, R96.reuse, R122, R40 ;  /* 0x0000007a6028723c */ /* 0x040fe20000001828 */
[----:B------:R-:W3:Y:S07]  /*8af0*/  LDSM.16.MT88.4 R120, [R155+0x4800] ;  /* 0x004800009b78783b */ /* 0x000eee0000004200 */
[C---:B-----5:R-:W-:Y:S08]  /*8b00*/  HMMA.16816.F32 R52, R96.reuse, R108, R52 ;  /* 0x0000006c6034723c */ /* 0x060ff00000001834 */
[C---:B------:R-:W-:Y:S01]  /*8b10*/  HMMA.16816.F32 R56, R96.reuse, R110, R56 ;  /* 0x0000006e6038723c */ /* 0x040fe20000001838 */
[----:B------:R-:W5:Y:S04]  /*8b20*/  LDSM.16.MT88.4 R108, [R141+0x4800] ;  /* 0x004800008d6c783b */ /* 0x000f680000004200 */
[----:B------:R-:W-:Y:S03]  /*8b30*/  LDSM.16.MT88.4 R140, [R188+0x13000] ;  /* 0x01300000bc8c783b */ /* 0x000fe60000004200 */
[C---:B------:R-:W-:Y:S08]  /*8b40*/  HMMA.16816.F32 R44, R96.reuse, R116, R44 ;  /* 0x00000074602c723c */ /* 0x040ff0000000182c */
[C---:B------:R-:W-:Y:S01]  /*8b50*/  HMMA.16816.F32 R48, R96.reuse, R118, R48 ;  /* 0x000000766030723c */ /* 0x040fe20000001830 */
[----:B------:R-:W5:Y:S07]  /*8b60*/  LDSM.16.MT88.4 R116, [R188+0x15000] ;  /* 0x01500000bc74783b */ /* 0x000f6e0000004200 */
[----:B-1----:R-:W-:Y:S01]  /*8b70*/  HMMA.16816.F32 R60, R96, R104, R60 ;  /* 0x00000068603c723c */ /* 0x002fe2000000183c */
[----:B------:R-:W-:-:S04]  /*8b80*/  SEL R104, R190, 0xffffffe0, !P6 ;  /* 0xffffffe0be687807 */ /* 0x000fc80007000000 */
[----:B------:R-:W-:-:S03]  /*8b90*/  IADD3 R175, PT, PT, R104, R155, RZ ;  /* 0x0000009b68af7210 */ /* 0x000fc60007ffe0ff */
[C---:B------:R-:W-:Y:S08]  /*8ba0*/  HMMA.16816.F32 R8, R96.reuse, R136, R8 ;  /* 0x000000886008723c */ /* 0x040ff00000001808 */
[C---:B------:R-:W-:Y:S01]  /*8bb0*/  HMMA.16816.F32 R12, R96.reuse, R138, R12 ;  /* 0x0000008a600c723c */ /* 0x040fe2000000180c */
[----:B------:R-:W-:Y:S07]  /*8bc0*/  LDSM.16.MT88.4 R136, [R158+0x13000] ;  /* 0x013000009e88783b */ /* 0x000fee0000004200 */
[C---:B------:R-:W-:Y:S08]  /*8bd0*/  HMMA.16816.F32 R24, R96.reuse, R128, R24 ;  /* 0x000000806018723c */ /* 0x040ff00000001818 */
[C---:B------:R-:W-:Y:S01]  /*8be0*/  HMMA.16816.F32 R28, R96.reuse, R130, R28 ;  /* 0x00000082601c723c */ /* 0x040fe2000000181c */
[----:B------:R-:W-:Y:S07]  /*8bf0*/  LDSM.16.MT88.4 R128, [R155+0x1000] ;  /* 0x001000009b80783b */ /* 0x000fee0000004200 */
[C---:B------:R-:W-:Y:S01]  /*8c00*/  HMMA.16816.F32 R64, R96.reuse, R106, R64 ;  /* 0x0000006a6040723c */ /* 0x040fe20000001840 */
[----:B------:R-:W1:Y:S07]  /*8c10*/  LDSM.16.MT88.4 R104, [R158+0x15000] ;  /* 0x015000009e68783b */ /* 0x000e6e0000004200 */
[C---:B--2---:R-:W-:Y:S08]  /*8c20*/  HMMA.16816.F32 R68, R96.reuse, R112, R68 ;  /* 0x000000706044723c */ /* 0x044ff00000001844 */
[C---:B------:R-:W-:Y:S01]  /*8c30*/  HMMA.16816.F32 R72, R96.reuse, R114, R72 ;  /* 0x000000726048723c */ /* 0x040fe20000001848 */
[----:B------:R-:W-:Y:S07]  /*8c40*/  LDSM.16.MT88.4 R112, [R175+0x3000] ;  /* 0x00300000af70783b */ /* 0x000fee0000004200 */
[C---:B----4-:R-:W-:Y:S08]  /*8c50*/  HMMA.16816.F32 R76, R96.reuse, R124, R76 ;  /* 0x0000007c604c723c */ /* 0x050ff0000000184c */
[C---:B------:R-:W-:Y:S01]  /*8c60*/  HMMA.16816.F32 R80, R96.reuse, R126, R80 ;  /* 0x0000007e6050723c */ /* 0x040fe20000001850 */
[----:B------:R-:W-:Y:S07]  /*8c70*/  LDSM.16.MT88.4 R124, [R175+0x1000] ;  /* 0x00100000af7c783b */ /* 0x000fee0000004200 */
[C---:B---3--:R-:W-:Y:S08]  /*8c80*/  HMMA.16816.F32 R84, R96.reuse, R120, R84 ;  /* 0x000000786054723c */ /* 0x048ff00000001854 */
[C---:B------:R-:W-:Y:S01]  /*8c90*/  HMMA.16816.F32 R88, R96.reuse, R122, R88 ;  /* 0x0000007a6058723c */ /* 0x040fe20000001858 */
[----:B------:R-:W2:Y:S07]  /*8ca0*/  LDSM.16.MT88.4 R120, [R155+0x3000] ;  /* 0x003000009b78783b */ /* 0x000eae0000004200 */
        /* <DEDUP_REMOVED lines=12> */
[----:B------:R-:W-:Y:S01]  /*8d70*/  HMMA.16816.F32 R36, R96, R116, R36 ;  /* 0x000000746024723c */ /* 0x000fe20000001824 */
[----:B------:R-:W-:Y:S01]  /*8d80*/  FADD.FTZ R173, R173, R180 ;  /* 0x000000b4adad7221 */ /* 0x000fe20000010000 */
[----:B------:R-:W-:-:S03]  /*8d90*/  FADD.FTZ R169, R178, R169 ;  /* 0x000000a9b2a97221 */ /* 0x000fc60000010000 */
[----:B------:R-:W-:-:S03]  /*8da0*/  FADD.FTZ R173, R174, R173 ;  /* 0x000000adaead7221 */ /* 0x000fc60000010000 */
[C---:B------:R-:W-:Y:S01]  /*8db0*/  HMMA.16816.F32 R40, R96.reuse, R118, R40 ;  /* 0x000000766028723c */ /* 0x040fe20000001828 */
[----:B------:R-:W3:Y:S07]  /*8dc0*/  LDSM.16.MT88.4 R116, [R158+0x17000] ;  /* 0x017000009e74783b */ /* 0x000eee0000004200 */
[C---:B-1----:R-:W-:Y:S08]  /*8dd0*/  HMMA.16816.F32 R44, R96.reuse, R104, R44 ;  /* 0x00000068602c723c */ /* 0x042ff0000000182c */
[C---:B------:R-:W-:Y:S01]  /*8de0*/  HMMA.16816.F32 R48, R96.reuse, R106, R48 ;  /* 0x0000006a6030723c */ /* 0x040fe20000001830 */
[----:B------:R-:W1:Y:S07]  /*8df0*/  LDSM.16.MT88.4 R104, [R155+0x5000] ;  /* 0x005000009b68783b */ /* 0x000e6e0000004200 */
[C---:B--2---:R-:W-:Y:S08]  /*8e00*/  HMMA.16816.F32 R52, R96.reuse, R120, R52 ;  /* 0x000000786034723c */ /* 0x044ff00000001834 */
[C---:B------:R-:W-:Y:S01]  /*8e10*/  HMMA.16816.F32 R56, R96.reuse, R122, R56 ;  /* 0x0000007a6038723c */ /* 0x040fe20000001838 */
[----:B------:R-:W2:Y:S07]  /*8e20*/  LDSM.16.MT88.4 R120, [R175+0x5000] ;  /* 0x00500000af78783b */ /* 0x000eae0000004200 */
        /* <DEDUP_REMOVED lines=21> */
[C---:B-1----:R-:W-:Y:S08]  /*8f80*/  HMMA.16816.F32 R84, R96.reuse, R104, R84 ;  /* 0x000000686054723c */ /* 0x042ff00000001854 */
[C---:B------:R-:W-:Y:S01]  /*8f90*/  HMMA.16816.F32 R88, R96.reuse, R106, R88 ;  /* 0x0000006a6058723c */ /* 0x040fe20000001858 */
[----:B------:R-:W1:Y:S07]  /*8fa0*/  LDSM.16.MT88.4 R104, [R155+0x5800] ;  /* 0x005800009b68783b */ /* 0x000e6e0000004200 */
        /* <DEDUP_REMOVED lines=13> */
[----:B------:R-:W2:Y:S01]  /*9080*/  LDSM.16.MT88.4 R16, [R175+0x3800] ;  /* 0x00380000af10783b */ /* 0x000ea20000004200 */
        /* <DEDUP_REMOVED lines=34> */
[----:B------:R-:W-:Y:S01]  /*92b0*/  VIADD R198, R195, UR6 ;  /* 0x00000006c3c67c36 */ /* 0x000fe20008000000 */
        /* <DEDUP_REMOVED lines=20> */
[----:B------:R-:W-:Y:S01]  /*9400*/  IMAD.MOV.U32 R3, RZ, RZ, 0x20 ;  /* 0x00000020ff037424 */ /* 0x000fe200078e00ff */
[----:B------:R-:W-:Y:S01]  /*9410*/  LEA R214, R6, UR6, 0x1 ;  /* 0x0000000606d67c11 */ /* 0x000fe2000f8e08ff */
[----:B------:R-:W-:-:S03]  /*9420*/  UISETP.NE.AND UP0, UPT, UR19, 0x3, UPT ;  /* 0x000000031300788c */ /* 0x000fc6000bf05270 */
[----:B------:R-:W-:Y:S01]  /*9430*/  SEL R3, R3, 0xffffffe0, !P6 ;  /* 0xffffffe003037807 */ /* 0x000fe20007000000 */
[----:B------:R-:W-:-:S03]  /*9440*/  IMAD.IADD R207, R133, 0x1, R214 ;  /* 0x0000000185cf7824 */ /* 0x000fc600078e02d6 */
[C---:B------:R-:W-:Y:S01]  /*9450*/  IADD3 R208, PT, PT, R3.reuse, R214, RZ ;  /* 0x000000d603d07210 */ /* 0x040fe20007ffe0ff */
        /* <DEDUP_REMOVED lines=38> */
[----:B------:R-:W-:Y:S04]  /*96c0*/  LDSM.16.M88.4 R144, [R208] ;  /* 0x00000000d090783b */ /* 0x000fe80000000200 */
[----:B------:R-:W1:Y:S04]  /*96d0*/  LDSM.16.M88.4 R136, [R199+0xc000] ;  /* 0x00c00000c788783b */ /* 0x000e680000000200 */
[----:B--2---:R-:W2:Y:S04]  /*96e0*/  LDSM.16.M88.4 R8, [R199+0xc800] ;  /* 0x00c80000c708783b */ /* 0x004ea80000000200 */
[----:B------:R-:W2:Y:S04]  /*96f0*/  LDSM.16.M88.4 R4, [R199+0xd000] ;  /* 0x00d00000c704783b */ /* 0x000ea80000000200 */
[----:B------:R-:W2:Y:S04]  /*9700*/  LDSM.16.M88.4 R152, [R195+UR6+0xd800] ;  /* 0x00d80006c398783b */ /* 0x000ea80008000200 */
[----:B------:R-:W-:Y:S04]  /*9710*/  LDSM.16.M88.4 R24, [R207] ;  /* 0x00000000cf18783b */ /* 0x000fe80000000200 */
[----:B------:R-:W2:Y:S01]  /*9720*/  LDSM.16.M88.4 R176, [R198+0xc000] ;  /* 0x00c00000c6b0783b */ /* 0x000ea20000000200 */
[C---:B---3--:R-:W-:Y:S03]  /*9730*/  HMMA.16816.F32 R16, R156.reuse, R12, RZ ;  /* 0x0000000c9c10723c */ /* 0x048fe600000018ff */
[----:B------:R-:W3:Y:S04]  /*9740*/  LDSM.16.M88.4 R20, [R198+0xd000] ;  /* 0x00d00000c614783b */ /* 0x000ee80000000200 */
[----:B------:R-:W3:Y:S01]  /*9750*/  LDSM.16.M88.4 R28, [R198+0xc800] ;  /* 0x00c80000c61c783b */ /* 0x000ee20000000200 */
[C---:B------:R-:W-:Y:S03]  /*9760*/  HMMA.16816.F32 R12, R156.reuse, R14, RZ ;  /* 0x0000000e9c0c723c */ /* 0x040fe600000018ff */
[----:B------:R-:W3:Y:S04]  /*9770*/  LDSM.16.M88.4 R184, [R199+0xd800] ;  /* 0x00d80000c7b8783b */ /* 0x000ee80000000200 */
        /* <DEDUP_REMOVED lines=12> */
[C---:B--2---:R-:W-:Y:S08]  /*9840*/  HMMA.16816.F32 R32, R144.reuse, R8, R32 ;  /* 0x000000089020723c */ /* 0x044ff00000001820 */
[C---:B------:R-:W-:Y:S01]  /*9850*/  HMMA.16816.F32 R140, R144.reuse, R10, R140 ;  /* 0x0000000a908c723c */ /* 0x040fe2000000188c */
[----:B------:R-:W1:Y:S07]  /*9860*/  LDSM.16.M88.4 R8, [R3+0xc800] ;  /* 0x00c800000308783b */ /* 0x000e6e0000000200 */
[C---:B------:R-:W-:Y:S08]  /*9870*/  HMMA.16816.F32 R168, R144.reuse, R4, R168 ;  /* 0x0000000490a8723c */ /* 0x040ff000000018a8 */
[----:B------:R-:W-:Y:S01]  /*9880*/  HMMA.16816.F32 R164, R144, R6, R164 ;  /* 0x0000000690a4723c */ /* 0x000fe200000018a4 */
[----:B------:R-:W2:Y:S07]  /*9890*/  LDSM.16.M88.4 R4, [R3+0xd000] ;  /* 0x00d000000304783b */ /* 0x000eae0000000200 */
[C---:B------:R-:W-:Y:S08]  /*98a0*/  HMMA.16816.F32 R160, R156.reuse, R152, RZ ;  /* 0x000000989ca0723c */ /* 0x040ff000000018ff */
[----:B------:R-:W-:Y:S01]  /*98b0*/  HMMA.16816.F32 R156, R156, R154, RZ ;  /* 0x0000009a9c9c723c */ /* 0x000fe200000018ff */
[----:B------:R-:W5:Y:S07]  /*98c0*/  LDSM.16.M88.4 R152, [R214+0x4000] ;  /* 0x00400000d698783b */ /* 0x000f6e0000000200 */
[C---:B------:R-:W-:Y:S08]  /*98d0*/  HMMA.16816.F32 R16, R24.reuse, R176, R16 ;  /* 0x000000b01810723c */ /* 0x040ff00000001810 */
[C---:B------:R-:W-:Y:S01]  /*98e0*/  HMMA.16816.F32 R12, R24.reuse, R178, R12 ;  /* 0x000000b2180c723c */ /* 0x040fe2000000180c */
[----:B------:R-:W-:Y:S07]  /*98f0*/  LDSM.16.M88.4 R176, [R199+0xe000] ;  /* 0x00e00000c7b0783b */ /* 0x000fee0000000200 */
[C---:B---3--:R-:W-:Y:S08]  /*9900*/  HMMA.16816.F32 R168, R24.reuse, R20, R168 ;  /* 0x0000001418a8723c */ /* 0x048ff000000018a8 */
[C---:B------:R-:W-:Y:S01]  /*9910*/  HMMA.16816.F32 R164, R24.reuse, R22, R164 ;  /* 0x0000001618a4723c */ /* 0x040fe200000018a4 */
[----:B------:R-:W3:Y:S07]  /*9920*/  LDSM.16.M88.4 R20, [R195+UR6+0xf000] ;  /* 0x00f00006c314783b */ /* 0x000eee0008000200 */
[C---:B------:R-:W-:Y:S08]  /*9930*/  HMMA.16816.F32 R32, R24.reuse, R28, R32 ;  /* 0x0000001c1820723c */ /* 0x040ff00000001820 */
[----:B------:R-:W-:Y:S01]  /*9940*/  HMMA.16816.F32 R140, R24, R30, R140 ;  /* 0x0000001e188c723c */ /* 0x000fe2000000188c */
[----:B------:R-:W3:Y:S07]  /*9950*/  LDSM.16.M88.4 R28, [R195+UR6+0xe800] ;  /* 0x00e80006c31c783b */ /* 0x000eee0008000200 */
[C---:B------:R-:W-:Y:S08]  /*9960*/  HMMA.16816.F32 R160, R144.reuse, R184, R160 ;  /* 0x000000b890a0723c */ /* 0x040ff000000018a0 */
[----:B------:R-:W-:Y:S01]  /*9970*/  HMMA.16816.F32 R156, R144, R186, R156 ;  /* 0x000000ba909c723c */ /* 0x000fe2000000189c */
[----:B------:R-:W3:Y:S04]  /*9980*/  LDSM.16.M88.4 R144, [R208+0x4000] ;  /* 0x00400000d090783b */ /* 0x000ee80000000200 */
[----:B------:R-:W3:Y:S03]  /*9990*/  LDSM.16.M88.4 R184, [R195+UR6+0xf800] ;  /* 0x00f80006c3b8783b */ /* 0x000ee60008000200 */
[C---:B----4-:R-:W-:Y:S08]  /*99a0*/  HMMA.16816.F32 R16, R132.reuse, R148, R16 ;  /* 0x000000948410723c */ /* 0x050ff00000001810 */
[C---:B------:R-:W-:Y:S01]  /*99b0*/  HMMA.16816.F32 R12, R132.reuse, R150, R12 ;  /* 0x00000096840c723c */ /* 0x040fe2000000180c */
[----:B------:R-:W-:Y:S07]  /*99c0*/  LDSM.16.M88.4 R148, [R198+0xe000] ;  /* 0x00e00000c694783b */ /* 0x000fee0000000200 */
        /* <DEDUP_REMOVED lines=8> */
[----:B------:R-:W4:Y:S04]  /*9a50*/  LDSM.16.M88.4 R24, [R207+0x4000] ;  /* 0x00400000cf18783b */ /* 0x000f280000000200 */
[----:B------:R-:W4:Y:S03]  /*9a60*/  LDSM.16.M88.4 R172, [R199+0xf800] ;  /* 0x00f80000c7ac783b */ /* 0x000f260000000200 */
[C---:B-----5:R-:W-:Y:S08]  /*9a70*/  HMMA.16816.F32 R16, R152.reuse, R136, R16 ;  /* 0x000000889810723c */ /* 0x060ff00000001810 */
[C---:B------:R-:W-:Y:S01]  /*9a80*/  HMMA.16816.F32 R12, R152.reuse, R138, R12 ;  /* 0x0000008a980c723c */ /* 0x040fe2000000180c */
[----:B------:R-:W5:Y:S07]  /*9a90*/  LDSM.16.M88.4 R136, [R198+0xe800] ;  /* 0x00e80000c688783b */ /* 0x000f6e0000000200 */
[C---:B---3--:R-:W-:Y:S08]  /*9aa0*/  HMMA.16816.F32 R168, R152.reuse, R20, R168 ;  /* 0x0000001498a8723c */ /* 0x048ff000000018a8 */
[----:B------:R-:W-:Y:S01]  /*9ab0*/  HMMA.16816.F32 R164, R152, R22, R164 ;  /* 0x0000001698a4723c */ /* 0x000fe200000018a4 */
[----:B------:R-:W3:Y:S07]  /*9ac0*/  LDSM.16.M88.4 R20, [R198+0xf000] ;  /* 0x00f00000c614783b */ /* 0x000eee0000000200 */
[C---:B------:R-:W-:Y:S08]  /*9ad0*/  HMMA.16816.F32 R160, R132.reuse, R180, R160 ;  /* 0x000000b484a0723c */ /* 0x040ff000000018a0 */
[----:B------:R-:W-:Y:S01]  /*9ae0*/  HMMA.16816.F32 R156, R132, R182, R156 ;  /* 0x000000b6849c723c */ /* 0x000fe2000000189c */
[----:B------:R-:W-:Y:S04]  /*9af0*/  LDSM.16.M88.4 R180, [R201+0x4000] ;  /* 0x00400000c9b4783b */ /* 0x000fe80000000200 */
[----:B------:R-:W-:Y:S03]  /*9b00*/  LDSM.16.M88.4 R132, [R198+0xf800] ;  /* 0x00f80000c684783b */ /* 0x000fe60000000200 */
[C---:B------:R-:W-:Y:S08]  /*9b10*/  HMMA.16816.F32 R32, R152.reuse, R28, R32 ;  /* 0x0000001c9820723c */ /* 0x040ff00000001820 */
[----:B------:R-:W-:Y:S01]  /*9b20*/  HMMA.16816.F32 R140, R152, R30, R140 ;  /* 0x0000001e988c723c */ /* 0x000fe2000000188c */
[----:B------:R-:W3:Y:S07]  /*9b30*/  LDSM.16.M88.4 R28, [R3+0xe000] ;  /* 0x00e00000031c783b */ /* 0x000eee0000000200 */
        /* <DEDUP_REMOVED lines=10> */
[C---:B--2---:R-:W-:Y:S08]  /*9be0*/  HMMA.16816.F32 R168, R144.reuse, R4, R168 ;  /* 0x0000000490a8723c */ /* 0x044ff000000018a8 */
        /* <DEDUP_REMOVED lines=12> */
[C---:B---3--:R-:W-:Y:S08]  /*9cb0*/  HMMA.16816.F32 R168, R24.reuse, R20, R168 ;  /* 0x0000001418a8723c */ /* 0x048ff000000018a8 */
        /* <DEDUP_REMOVED lines=27> */
[----:B------:R-:W1:Y:S02]  /*9e70*/  LDSM.16.M88.4 R176, [R198+0x11800] ;  /* 0x01180000c6b0783b */ /* 0x000e640000000200 */
[----:B------:R-:W-:-:S05]  /*9e80*/  FMUL.FTZ R16, R16, UR4 ;  /* 0x0000000410107c20 */ /* 0x000fca0008410000 */
[----:B------:R-:W-:Y:S01]  /*9e90*/  HMMA.16816.F32 R156, R152, R146, R156 ;  /* 0x00000092989c723c */ /* 0x000fe2000000189c */
[----:B------:R-:W-:-:S06]  /*9ea0*/  FMUL.FTZ R146, R18, UR4 ;  /* 0x0000000412927c20 */ /* 0x000fcc0008410000 */
[----:B------:R-:W-:Y:S01]  /*9eb0*/  MUFU.TANH R146, R146 ;  /* 0x0000009200927308 */ /* 0x000fe20000002400 */
[----:B------:R-:W-:Y:S08]  /*9ec0*/  HMMA.16816.F32 R160, R180, R172, R160 ;  /* 0x000000acb4a0723c */ /* 0x000ff000000018a0 */
[----:B------:R-:W-:Y:S01]  /*9ed0*/  HMMA.16816.F32 R172, R152, R148, R168 ;  /* 0x0000009498ac723c */ /* 0x000fe200000018a8 */
[----:B------:R-:W4:Y:S01]  /*9ee0*/  LDSM.16.M88.4 R168, [R3+0x10800] ;  /* 0x0108000003a8783b */ /* 0x000f220000000200 */
[----:B------:R-:W-:-:S06]  /*9ef0*/  FMUL.FTZ R149, R19, UR4 ;  /* 0x0000000413957c20 */ /* 0x000fcc0008410000 */
[----:B--2---:R-:W-:Y:S01]  /*9f00*/  HMMA.16816.F32 R32, R28, R20, R32 ;  /* 0x000000141c20723c */ /* 0x004fe20000001820 */
[----:B------:R2:W5:Y:S01]  /*9f10*/  MUFU.TANH R21, R16 ;  /* 0x0000001000157308 */ /* 0x0005620000002400 */
[----:B------:R-:W-:-:S06]  /*9f20*/  FMUL.FTZ R20, R17, UR4 ;  /* 0x0000000411147c20 */ /* 0x000fcc0008410000 */
[----:B---3--:R-:W-:Y:S01]  /*9f30*/  HMMA.16816.F32 R156, R136, R26, R156 ;  /* 0x0000001a889c723c */ /* 0x008fe2000000189c */
[----:B------:R3:W-:Y:S07]  /*9f40*/  MUFU.TANH R27, R149 ;  /* 0x00000095001b7308 */ /* 0x0007ee0000002400 */
[----:B------:R-:W-:Y:S01]  /*9f50*/  HMMA.16816.F32 R140, R152, R186, R140 ;  /* 0x000000ba988c723c */ /* 0x000fe2000000188c */
[----:B------:R-:W-:Y:S01]  /*9f60*/  MUFU.TANH R20, R20 ;  /* 0x0000001400147308 */ /* 0x000fe20000002400 */
[----:B--2---:R-:W2:Y:S06]  /*9f70*/  LDSM.16.M88.4 R16, [R3+0x11800] ;  /* 0x011800000310783b */ /* 0x004eac0000000200 */
[----:B------:R-:W-:Y:S01]  /*9f80*/  HMMA.16816.F32 R12, R8, R6, R12 ;  /* 0x00000006080c723c */ /* 0x000fe2000000180c */
[----:B------:R-:W5:Y:S07]  /*9f90*/  LDSM.16.M88.4 R4, [R199+0x11000] ;  /* 0x01100000c704783b */ /* 0x000f6e0000000200 */
[----:B-1----:R-:W-:Y:S08]  /*9fa0*/  HMMA.16816.F32 R156, R28, R178, R156 ;  /* 0x000000b21c9c723c */ /* 0x002ff0000000189c */
[----:B------:R-:W-:Y:S01]  /*9fb0*/  HMMA.16816.F32 R140, R136, R134, R140 ;  /* 0x00000086888c723c */ /* 0x000fe2000000188c */
[----:B------:R-:W1:Y:S02]  /*9fc0*/  LDSM.16.M88.4 R132, [R198+0x11000] ;  /* 0x01100000c684783b */ /* 0x000e640000000200 */
[----:B------:R-:W-:Y:S01]  /*9fd0*/  FMUL.FTZ R12, R12, UR4 ;  /* 0x000000040c0c7c20 */ /* 0x000fe20008410000 */
[----:B------:R-:W-:Y:S01]  /*9fe0*/  FMUL.FTZ R13, R13, UR4 ;  /* 0x000000040d0d7c20 */ /* 0x000fe20008410000 */
[----:B------:R-:W-:Y:S01]  /*9ff0*/  FMUL.FTZ R14, R14, UR4 ;  /* 0x000000040e0e7c20 */ /* 0x000fe20008410000 */
[----:B---3--:R-:W-:Y:S01]  /*a000*/  FMUL.FTZ R149, R15, UR4 ;  /* 0x000000040f957c20 */ /* 0x008fe20008410000 */
[----:B------:R-:W-:Y:S01]  /*a010*/  MUFU.TANH R26, R12 ;  /* 0x0000000c001a7308 */ /* 0x000fe20000002400 */
[----:B----4-:R-:W-:Y:S07]  /*a020*/  HMMA.16816.F32 R32, R8, R168, R32 ;  /* 0x000000a80820723c */ /* 0x010fee0000001820 */
[----:B------:R-:W-:Y:S01]  /*a030*/  MUFU.TANH R147, R13 ;  /* 0x0000000d00937308 */ /* 0x000fe20000002400 */
[----:B------:R-:W-:Y:S07]  /*a040*/  HMMA.16816.F32 R164, R152, R150, R164 ;  /* 0x0000009698a4723c */ /* 0x000fee00000018a4 */
[----:B------:R3:W-:Y:S01]  /*a050*/  MUFU.TANH R148, R14 ;  /* 0x0000000e00947308 */ /* 0x0007e20000002400 */
[----:B--2---:R-:W-:Y:S03]  /*a060*/  HMMA.16816.F32 R156, R8, R18, R156 ;  /* 0x00000012089c723c */ /* 0x004fe6000000189c */
[----:B------:R-:W-:Y:S01]  /*a070*/  FMUL.FTZ R18, R34, UR4 ;  /* 0x0000000422127c20 */ /* 0x000fe20008410000 */
[----:B------:R-:W-:-:S03]  /*a080*/  FMUL.FTZ R19, R35, UR4 ;  /* 0x0000000423137c20 */ /* 0x000fc60008410000 */
[----:B------:R-:W-:Y:S01]  /*a090*/  MUFU.TANH R149, R149 ;  /* 0x0000009500957308 */ /* 0x000fe20000002400 */
[----:B-----5:R-:W-:Y:S01]  /*a0a0*/  HMMA.16816.F32 R172, R136, R4, R172 ;  /* 0x0000000488ac723c */ /* 0x020fe200000018ac */
[----:B------:R-:W-:Y:S01]  /*a0b0*/  MOV R5, UR19 ;  /* 0x0000001300057c02 */ /* 0x000fe20008000f00 */
[----:B------:R-:W-:-:S05]  /*a0c0*/  FMUL.FTZ R4, R33, UR4 ;  /* 0x0000000421047c20 */ /* 0x000fca0008410000 */
[----:B------:R-:W-:Y:S01]  /*a0d0*/  MUFU.TANH R18, R18 ;  /* 0x0000001200127308 */ /* 0x000fe20000002400 */
[----:B---3--:R2:W3:Y:S01]  /*a0e0*/  LDSM.16.M88.4 R12, [R3+0x11000] ;  /* 0x01100000030c783b */ /* 0x0084e20000000200 */
[----:B------:R-:W-:Y:S01]  /*a0f0*/  HMMA.16816.F32 R140, R28, R22, R140 ;  /* 0x000000161c8c723c */ /* 0x000fe2000000188c */
[----:B------:R-:W-:Y:S01]  /*a100*/  FMUL.FTZ R22, R32, UR4 ;  /* 0x0000000420167c20 */ /* 0x000fe20008410000 */
[----:B------:R-:W-:Y:S02]  /*a110*/  IMAD.SHL.U32 R32, R192, 0x2, RZ ;  /* 0x00000002c0207824 */ /* 0x000fe400078e00ff */
[----:B------:R-:W-:Y:S01]  /*a120*/  FMUL.FTZ R23, R156, UR4 ;  /* 0x000000049c177c20 */ /* 0x000fe20008410000 */
[----:B------:R-:W-:Y:S01]  /*a130*/  FMUL.FTZ R159, R159, UR4 ;  /* 0x000000049f9f7c20 */ /* 0x000fe20008410000 */
[----:B------:R-:W-:-:S04]  /*a140*/  DEPBAR.LE SB0, 0x0 ;  /* 0x000080000000791a */ /* 0x000fc80000000000 */
[----:B------:R-:W-:Y:S01]  /*a150*/  LOP3.LUT R32, R32, 0x6, RZ, 0xc0, !PT ;  /* 0x0000000620207812 */ /* 0x000fe200078ec0ff */
[----:B------:R-:W4:Y:S01]  /*a160*/  MUFU.TANH R23, R23 ;  /* 0x0000001700177308 */ /* 0x000f220000002400 */
[----:B-1----:R-:W-:Y:S03]  /*a170*/  HMMA.16816.F32 R172, R28, R132, R172 ;  /* 0x000000841cac723c */ /* 0x002fe600000018ac */
[----:B------:R-:W-:Y:S02]  /*a180*/  IMAD R5, R5, 0x40, R32 ;  /* 0x0000004005057824 */ /* 0x000fe400078e0220 */
[----:B------:R-:W-:Y:S02]  /*a190*/  FMUL.FTZ R32, R158, UR4 ;  /* 0x000000049e207c20 */ /* 0x000fe40008410000 */
[----:B------:R-:W-:Y:S01]  /*a1a0*/  MUFU.TANH R22, R22 ;  /* 0x0000001600167308 */ /* 0x000fe20000002400 */
[----:B------:R-:W-:Y:S01]  /*a1b0*/  HMMA.16816.F32 R164, R136, R6, R164 ;  /* 0x0000000688a4723c */ /* 0x000fe200000018a4 */
[----:B--2---:R-:W-:-:S06]  /*a1c0*/  VIADD R3, R5, 0xffffff40 ;  /* 0xffffff4005037836 */ /* 0x004fcc0000000000 */
[----:B------:R-:W1:Y:S01]  /*a1d0*/  MUFU.TANH R32, R32 ;  /* 0x0000002000207308 */ /* 0x000e620000002400 */
[----:B------:R-:W-:Y:S01]  /*a1e0*/  I2FP.F32.U32 R33, R3 ;  /* 0x0000000300217245 */ /* 0x000fe20000201000 */
[----:B------:R-:W-:Y:S01]  /*a1f0*/  HMMA.16816.F32 R160, R152, R144, R160 ;  /* 0x0000009098a0723c */ /* 0x000fe200000018a0 */
[C---:B------:R-:W-:Y:S02]  /*a200*/  ISETP.GE.AND P5, PT, R3.reuse, R2, PT ;  /* 0x000000020300720c */ /* 0x040fe40003fa6270 */
[----:B------:R-:W-:Y:S01]  /*a210*/  ISETP.GE.AND P4, PT, R3, R0, PT ;  /* 0x000000000300720c */ /* 0x000fe20003f86270 */
[C---:B------:R-:W-:Y:S01]  /*a220*/  FFMA.FTZ R3, R33.reuse, UR5, R21 ;  /* 0x0000000521037c23 */ /* 0x040fe20008010015 */
[----:B------:R-:W-:Y:S01]  /*a230*/  FFMA.FTZ R7, R33, UR5, R146 ;  /* 0x0000000521077c23 */ /* 0x000fe20008010092 */
[C---:B------:R-:W-:Y:S01]  /*a240*/  VIADD R21, R5.reuse, 0xffffff78 ;  /* 0xffffff7805157836 */ /* 0x040fe20000000000 */
[----:B------:R-:W-:Y:S01]  /*a250*/  MUFU.TANH R4, R4 ;  /* 0x0000000400047308 */ /* 0x000fe20000002400 */
[----:B------:R-:W-:Y:S01]  /*a260*/  VIADD R33, R5, 0xffffff48 ;  /* 0xffffff4805217836 */ /* 0x000fe20000000000 */
[----:B------:R-:W-:Y:S01]  /*a270*/  FSEL R3, R3, -INF , !P5 ;  /* 0xff80000003037808 */ /* 0x000fe20006800000 */
[----:B------:R-:W-:Y:S01]  /*a280*/  HMMA.16816.F32 R140, R8, R170, R140 ;  /* 0x000000aa088c723c */ /* 0x000fe2000000188c */
[----:B------:R-:W-:-:S02]  /*a290*/  FSEL R7, R7, -INF , !P4 ;  /* 0xff80000007077808 */ /* 0x000fc40006000000 */
[C---:B------:R-:W-:Y:S02]  /*a2a0*/  ISETP.GE.AND P5, PT, R21.reuse, R2, PT ;  /* 0x000000021500720c */ /* 0x040fe40003fa6270 */
[----:B------:R-:W-:Y:S01]  /*a2b0*/  I2FP.F32.U32 R34, R21 ;  /* 0x0000001500227245 */ /* 0x000fe20000201000 */
[----:B------:R-:W-:Y:S01]  /*a2c0*/  MUFU.TANH R19, R19 ;  /* 0x0000001300137308 */ /* 0x000fe20000002400 */
[----:B------:R-:W-:Y:S01]  /*a2d0*/  ISETP.GE.AND P4, PT, R21, R0, PT ;  /* 0x000000001500720c */ /* 0x000fe20003f86270 */
[----:B------:R-:W-:Y:S01]  /*a2e0*/  VIADD R21, R5, 0xffffff41 ;  /* 0xffffff4105157836 */ /* 0x000fe20000000000 */
[----:B---3--:R-:W-:Y:S01]  /*a2f0*/  HMMA.16816.F32 R172, R8, R12, R172 ;  /* 0x0000000c08ac723c */ /* 0x008fe200000018ac */
[C---:B----4-:R-:W-:Y:S01]  /*a300*/  FFMA.FTZ R23, R34.reuse, UR5, R23 ;  /* 0x0000000522177c23 */ /* 0x050fe20008010017 */
[----:B-1----:R-:W-:Y:S02]  /*a310*/  FFMA.FTZ R32, R34, UR5, R32 ;  /* 0x0000000522207c23 */ /* 0x002fe40008010020 */
[----:B------:R-:W-:Y:S01]  /*a320*/  I2FP.F32.U32 R13, R21 ;  /* 0x00000015000d7245 */ /* 0x000fe20000201000 */
[----:B------:R-:W-:Y:S01]  /*a330*/  MUFU.TANH R159, R159 ;  /* 0x0000009f009f7308 */ /* 0x000fe20000002400 */
[----:B------:R-:W-:-:S02]  /*a340*/  FSEL R145, R23, -INF , !P5 ;  /* 0xff80000017917808 */ /* 0x000fc40006800000 */
[----:B------:R-:W-:Y:S01]  /*a350*/  HMMA.16816.F32 R164, R28, R134, R164 ;  /* 0x000000861ca4723c */ /* 0x000fe200000018a4 */
[C---:B------:R-:W-:Y:S01]  /*a360*/  FFMA.FTZ R20, R13.reuse, UR5, R20 ;  /* 0x000000050d147c23 */ /* 0x040fe20008010014 */
[----:B------:R-:W-:Y:S01]  /*a370*/  I2FP.F32.U32 R23, R33 ;  /* 0x0000002100177245 */ /* 0x000fe20000201000 */
[----:B------:R-:W-:Y:S01]  /*a380*/  FFMA.FTZ R13, R13, UR5, R27 ;  /* 0x000000050d0d7c23 */ /* 0x000fe2000801001b */
[----:B------:R-:W-:Y:S01]  /*a390*/  FSEL R144, R32, -INF , !P4 ;  /* 0xff80000020907808 */ /* 0x000fe20006000000 */
[----:B------:R-:W-:Y:S01]  /*a3a0*/  FMUL.FTZ R6, R140, UR4 ;  /* 0x000000048c067c20 */ /* 0x000fe20008410000 */
[----:B------:R-:W-:Y:S01]  /*a3b0*/  ISETP.GE.AND P5, PT, R21, R2, PT ;  /* 0x000000021500720c */ /* 0x000fe20003fa6270 */
[----:B------:R-:W-:Y:S01]  /*a3c0*/  FFMA.FTZ R26, R23, UR5, R26 ;  /* 0x00000005171a7c23 */ /* 0x000fe2000801001a */
[----:B------:R-:W-:Y:S01]  /*a3d0*/  HMMA.16816.F32 R160, R136, R24, R160 ;  /* 0x0000001888a0723c */ /* 0x000fe200000018a0 */
[----:B------:R-:W-:Y:S01]  /*a3e0*/  ISETP.GE.AND P4, PT, R21, R0, PT ;  /* 0x000000001500720c */ /* 0x000fe20003f86270 */
[----:B------:R-:W-:Y:S01]  /*a3f0*/  VIADD R25, R5, 0xffffff49 ;  /* 0xffffff4905197836 */ /* 0x000fe20000000000 */
[----:B------:R-:W-:Y:S01]  /*a400*/  FSEL R21, R20, -INF , !P5 ;  /* 0xff80000014157808 */ /* 0x000fe20006800000 */
[----:B------:R-:W-:Y:S01]  /*a410*/  FFMA.FTZ R23, R23, UR5, R148 ;  /* 0x0000000517177c23 */ /* 0x000fe20008010094 */
[----:B------:R-:W-:Y:S01]  /*a420*/  FSEL R13, R13, -INF , !P4 ;  /* 0xff8000000d0d7808 */ /* 0x000fe20006000000 */
[----:B------:R-:W-:Y:S01]  /*a430*/  FMUL.FTZ R142, R142, UR4 ;  /* 0x000000048e8e7c20 */ /* 0x000fe20008410000 */
[C---:B------:R-:W-:Y:S01]  /*a440*/  ISETP.GE.AND P5, PT, R33.reuse, R2, PT ;  /* 0x000000022100720c */ /* 0x040fe20003fa6270 */
[----:B------:R-:W1:Y:S01]  /*a450*/  MUFU.TANH R6, R6 ;  /* 0x0000000600067308 */ /* 0x000e620000002400 */
[----:B------:R-:W-:Y:S01]  /*a460*/  ISETP.GE.AND P4, PT, R33, R0, PT ;  /* 0x000000002100720c */ /* 0x000fe20003f86270 */
[----:B------:R-:W-:Y:S01]  /*a470*/  FMUL.FTZ R141, R141, UR4 ;  /* 0x000000048d8d7c20 */ /* 0x000fe20008410000 */
[----:B------:R-:W-:Y:S01]  /*a480*/  I2FP.F32.U32 R34, R25 ;  /* 0x0000001900227245 */ /* 0x000fe20000201000 */
[----:B------:R-:W-:Y:S01]  /*a490*/  HMMA.16816.F32 R164, R8, R14, R164 ;  /* 0x0000000e08a4723c */ /* 0x000fe200000018a4 */
[----:B------:R-:W-:Y:S01]  /*a4a0*/  FSEL R27, R26, -INF , !P5 ;  /* 0xff8000001a1b7808 */ /* 0x000fe20006800000 */
[----:B------:R-:W-:Y:S01]  /*a4b0*/  FMUL.FTZ R143, R143, UR4 ;  /* 0x000000048f8f7c20 */ /* 0x000fe20008410000 */
[----:B------:R-:W-:Y:S01]  /*a4c0*/  FSEL R23, R23, -INF , !P4 ;  /* 0xff80000017177808 */ /* 0x000fe20006000000 */
[C---:B------:R-:W-:Y:S01]  /*a4d0*/  FFMA.FTZ R147, R34.reuse, UR5, R147 ;  /* 0x0000000522937c23 */ /* 0x040fe20008010093 */
[C---:B------:R-:W-:Y:S01]  /*a4e0*/  ISETP.GE.AND P5, PT, R25.reuse, R2, PT ;  /* 0x000000021900720c */ /* 0x040fe20003fa6270 */
[----:B------:R-:W2:Y:S01]  /*a4f0*/  MUFU.TANH R32, R142 ;  /* 0x0000008e00207308 */ /* 0x000ea20000002400 */
[----:B------:R-:W-:Y:S01]  /*a500*/  ISETP.GE.AND P4, PT, R25, R0, PT ;  /* 0x000000001900720c */ /* 0x000fe20003f86270 */
[----:B------:R-:W-:Y:S01]  /*a510*/  FFMA.FTZ R25, R34, UR5, R149 ;  /* 0x0000000522197c23 */ /* 0x000fe20008010095 */
[----:B------:R-:W-:Y:S01]  /*a520*/  IADD3 R33, PT, PT, R5, -0xb0, RZ ;  /* 0xffffff5005217810 */ /* 0x000fe20007ffe0ff */
[----:B------:R-:W-:Y:S01]  /*a530*/  HMMA.16816.F32 R160, R28, R176, R160 ;  /* 0x000000b01ca0723c */ /* 0x000fe200000018a0 */
[----:B------:R-:W-:Y:S01]  /*a540*/  FSEL R15, R147, -INF , !P5 ;  /* 0xff800000930f7808 */ /* 0x000fe20006800000 */
[----:B------:R-:W-:Y:S01]  /*a550*/  VIADD R29, R5, 0xffffff58 ;  /* 0xffffff58051d7836 */ /* 0x000fe20000000000 */
[----:B------:R-:W-:Y:S01]  /*a560*/  FSEL R25, R25, -INF , !P4 ;  /* 0xff80000019197808 */ /* 0x000fe20006000000 */
[----:B------:R-:W3:Y:S01]  /*a570*/  MUFU.TANH R12, R141 ;  /* 0x0000008d000c7308 */ /* 0x000ee20000002400 */
[C---:B------:R-:W-:Y:S01]  /*a580*/  ISETP.GE.AND P5, PT, R33.reuse, R2, PT ;  /* 0x000000022100720c */ /* 0x040fe20003fa6270 */
[----:B------:R-:W-:Y:S01]  /*a590*/  FMUL.FTZ R14, R174, UR4 ;  /* 0x00000004ae0e7c20 */ /* 0x000fe20008410000 */
[----:B------:R-:W-:Y:S01]  /*a5a0*/  I2FP.F32.U32 R35, R33 ;  /* 0x0000002100237245 */ /* 0x000fe20000201000 */
[----:B------:R-:W-:Y:S01]  /*a5b0*/  FMUL.FTZ R172, R172, UR4 ;  /* 0x00000004acac7c20 */ /* 0x000fe20008410000 */
[----:B------:R-:W-:Y:S01]  /*a5c0*/  ISETP.GE.AND P4, PT, R33, R0, PT ;  /* 0x000000002100720c */ /* 0x000fe20003f86270 */
[----:B------:R-:W-:Y:S01]  /*a5d0*/  VIADD R33, R5, 0xffffff51 ;  /* 0xffffff5105217836 */ /* 0x000fe20000000000 */
[----:B------:R-:W-:Y:S01]  /*a5e0*/  I2FP.F32.U32 R31, R29 ;  /* 0x0000001d001f7245 */ /* 0x000fe20000201000 */
[C---:B------:R-:W-:Y:S01]  /*a5f0*/  FFMA.FTZ R22, R35.reuse, UR5, R22 ;  /* 0x0000000523167c23 */ /* 0x040fe20008010016 */
[----:B------:R-:W-:Y:S01]  /*a600*/  FFMA.FTZ R139, R35, UR5, R18 ;  /* 0x00000005238b7c23 */ /* 0x000fe20008010012 */
[----:B------:R-:W4:Y:S01]  /*a610*/  MUFU.TANH R20, R143 ;  /* 0x0000008f00147308 */ /* 0x000f220000002400 */
[----:B------:R-:W-:Y:S01]  /*a620*/  I2FP.F32.U32 R28, R33 ;  /* 0x00000021001c7245 */ /* 0x000fe20000201000 */
[C---:B-1----:R-:W-:Y:S01]  /*a630*/  FFMA.FTZ R6, R31.reuse, UR5, R6 ;  /* 0x000000051f067c23 */ /* 0x042fe20008010006 */
[----:B------:R-:W-:Y:S01]  /*a640*/  FSEL R195, R22, -INF , !P5 ;  /* 0xff80000016c37808 */ /* 0x000fe20006800000 */
[----:B--2---:R-:W-:Y:S01]  /*a650*/  FFMA.FTZ R32, R31, UR5, R32 ;  /* 0x000000051f207c23 */ /* 0x004fe20008010020 */
[----:B------:R-:W-:Y:S01]  /*a660*/  FSEL R139, R139, -INF , !P4 ;  /* 0xff8000008b8b7808 */ /* 0x000fe20006000000 */
[C---:B------:R-:W-:Y:S01]  /*a670*/  FFMA.FTZ R4, R28.reuse, UR5, R4 ;  /* 0x000000051c047c23 */ /* 0x040fe20008010004 */
[----:B------:R-:W-:Y:S01]  /*a680*/  FFMA.FTZ R137, R28, UR5, R19 ;  /* 0x000000051c897c23 */ /* 0x000fe20008010013 */
[C---:B------:R-:W-:Y:S01]  /*a690*/  ISETP.GE.AND P5, PT, R33.reuse, R2, PT ;  /* 0x000000022100720c */ /* 0x040fe20003fa6270 */
[----:B------:R-:W-:Y:S01]  /*a6a0*/  HMMA.16816.F32 R160, R8, R16, R160 ;  /* 0x0000001008a0723c */ /* 0x000fe200000018a0 */
[----:B------:R-:W-:Y:S01]  /*a6b0*/  ISETP.GE.AND P4, PT, R33, R0, PT ;  /* 0x000000002100720c */ /* 0x000fe20003f86270 */
[----:B------:R-:W1:Y:S01]  /*a6c0*/  MUFU.TANH R24, R172 ;  /* 0x000000ac00187308 */ /* 0x000e620000002400 */
[----:B------:R-:W-:Y:S01]  /*a6d0*/  FSEL R169, R4, -INF , !P5 ;  /* 0xff80000004a97808 */ /* 0x000fe20006800000 */
[----:B------:R-:W-:Y:S01]  /*a6e0*/  FMUL.FTZ R173, R173, UR4 ;  /* 0x00000004adad7c20 */ /* 0x000fe20008410000 */
[----:B------:R-:W-:Y:S01]  /*a6f0*/  FSEL R137, R137, -INF , !P4 ;  /* 0xff80000089897808 */ /* 0x000fe20006000000 */
[----:B------:R-:W-:Y:S01]  /*a700*/  FMUL.FTZ R175, R175, UR4 ;  /* 0x00000004afaf7c20 */ /* 0x000fe20008410000 */
[C---:B------:R-:W-:Y:S01]  /*a710*/  ISETP.GE.AND P5, PT, R29.reuse, R2, PT ;  /* 0x000000021d00720c */ /* 0x040fe20003fa6270 */
[----:B------:R-:W-:Y:S01]  /*a720*/  FMUL.FTZ R164, R164, UR4 ;  /* 0x00000004a4a47c20 */ /* 0x000fe20008410000 */
[----:B------:R-:W-:Y:S01]  /*a730*/  ISETP.GE.AND P4, PT, R29, R0, PT ;  /* 0x000000001d00720c */ /* 0x000fe20003f86270 */
[C---:B------:R-:W-:Y:S01]  /*a740*/  VIADD R29, R5.reuse, 0xffffff59 ;  /* 0xffffff59051d7836 */ /* 0x040fe20000000000 */
[----:B------:R-:W2:Y:S01]  /*a750*/  MUFU.TANH R14, R14 ;  /* 0x0000000e000e7308 */ /* 0x000ea20000002400 */
[----:B------:R-:W-:Y:S01]  /*a760*/  FSEL R187, R6, -INF , !P5 ;  /* 0xff80000006bb7808 */ /* 0x000fe20006800000 */
[----:B------:R-:W-:Y:S01]  /*a770*/  VIADD R17, R5, 0xffffff60 ;  /* 0xffffff6005117836 */ /* 0x000fe20000000000 */
[----:B------:R-:W-:Y:S01]  /*a780*/  FSEL R185, R32, -INF , !P4 ;  /* 0xff80000020b97808 */ /* 0x000fe20006000000 */
[----:B------:R-:W-:Y:S01]  /*a790*/  FMUL.FTZ R8, R167, UR4 ;  /* 0x00000004a7087c20 */ /* 0x000fe20008410000 */
[----:B------:R-:W-:Y:S01]  /*a7a0*/  I2FP.F32.U32 R9, R29 ;  /* 0x0000001d00097245 */ /* 0x000fe20000201000 */
[----:B------:R-:W-:Y:S01]  /*a7b0*/  FMUL.FTZ R166, R166, UR4 ;  /* 0x00000004a6a67c20 */ /* 0x000fe20008410000 */
[C---:B------:R-:W-:Y:S01]  /*a7c0*/  ISETP.GE.AND P5, PT, R29.reuse, R2, PT ;  /* 0x000000021d00720c */ /* 0x040fe20003fa6270 */
[----:B------:R-:W5:Y:S01]  /*a7d0*/  MUFU.TANH R26, R173 ;  /* 0x000000ad001a7308 */ /* 0x000f620000002400 */
[----:B------:R-:W-:Y:S01]  /*a7e0*/  ISETP.GE.AND P4, PT, R29, R0, PT ;  /* 0x000000001d00720c */ /* 0x000fe20003f86270 */
[C---:B---3--:R-:W-:Y:S01]  /*a7f0*/  FFMA.FTZ R12, R9.reuse, UR5, R12 ;  /* 0x00000005090c7c23 */ /* 0x048fe2000801000c */
[----:B----4-:R-:W-:Y:S01]  /*a800*/  FFMA.FTZ R20, R9, UR5, R20 ;  /* 0x0000000509147c23 */ /* 0x010fe20008010014 */
[----:B------:R-:W-:Y:S01]  /*a810*/  I2FP.F32.U32 R11, R17 ;  /* 0x00000011000b7245 */ /* 0x000fe20000201000 */
[----:B------:R-:W-:Y:S01]  /*a820*/  FMUL.FTZ R4, R165, UR4 ;  /* 0x00000004a5047c20 */ /* 0x000fe20008410000 */
[----:B------:R-:W-:Y:S01]  /*a830*/  FMUL.FTZ R9, R160, UR4 ;  /* 0x00000004a0097c20 */ /* 0x000fe20008410000 */
[----:B------:R-:W-:Y:S01]  /*a840*/  FSEL R167, R12, -INF , !P5 ;  /* 0xff8000000ca77808 */ /* 0x000fe20006800000 */
[----:B------:R-:W3:Y:S01]  /*a850*/  MUFU.TANH R18, R175 ;  /* 0x000000af00127308 */ /* 0x000ee20000002400 */
[----:B------:R-:W-:Y:S01]  /*a860*/  FSEL R171, R20, -INF , !P4 ;  /* 0xff80000014ab7808 */ /* 0x000fe20006000000 */
[----:B-1----:R-:W-:Y:S01]  /*a870*/  FFMA.FTZ R24, R11, UR5, R24 ;  /* 0x000000050b187c23 */ /* 0x002fe20008010018 */
[----:B------:R-:W-:Y:S01]  /*a880*/  ISETP.GE.AND P5, PT, R17, R2, PT ;  /* 0x000000021100720c */ /* 0x000fe20003fa6270 */
[----:B--2---:R-:W-:Y:S01]  /*a890*/  FFMA.FTZ R14, R11, UR5, R14 ;  /* 0x000000050b0e7c23 */ /* 0x004fe2000801000e */
[----:B------:R-:W-:Y:S01]  /*a8a0*/  ISETP.GE.AND P4, PT, R17, R0, PT ;  /* 0x000000001100720c */ /* 0x000fe20003f86270 */
[C---:B------:R-:W-:Y:S01]  /*a8b0*/  VIADD R17, R5.reuse, 0xffffff61 ;  /* 0xffffff6105117836 */ /* 0x040fe20000000000 */
[----:B------:R-:W-:Y:S01]  /*a8c0*/  IADD3 R11, PT, PT, R5, -0x98, RZ ;  /* 0xffffff68050b7810 */ /* 0x000fe20007ffe0ff */
[----:B------:R-:W1:Y:S01]  /*a8d0*/  MUFU.TANH R19, R164 ;  /* 0x000000a400137308 */ /* 0x000e620000002400 */
[----:B------:R-:W-:Y:S01]  /*a8e0*/  FSEL R183, R24, -INF , !P5 ;  /* 0xff80000018b77808 */ /* 0x000fe20006800000 */
[----:B------:R-:W-:Y:S01]  /*a8f0*/  FMUL.FTZ R10, R161, UR4 ;  /* 0x00000004a10a7c20 */ /* 0x000fe20008410000 */
[----:B------:R-:W-:Y:S01]  /*a900*/  I2FP.F32.U32 R29, R17 ;  /* 0x00000011001d7245 */ /* 0x000fe20000201000 */
[----:B------:R-:W-:Y:S01]  /*a910*/  FMUL.FTZ R163, R163, UR4 ;  /* 0x00000004a3a37c20 */ /* 0x000fe20008410000 */
[----:B------:R-:W-:-:S02]  /*a920*/  FSEL R143, R14, -INF , !P4 ;  /* 0xff8000000e8f7808 */ /* 0x000fc40006000000 */
[----:B------:R-:W-:Y:S01]  /*a930*/  I2FP.F32.U32 R12, R11 ;  /* 0x0000000b000c7245 */ /* 0x000fe20000201000 */
[----:B------:R-:W2:Y:S01]  /*a940*/  MUFU.TANH R6, R166 ;  /* 0x000000a600067308 */ /* 0x000ea20000002400 */
[C---:B-----5:R-:W-:Y:S01]  /*a950*/  FFMA.FTZ R26, R29.reuse, UR5, R26 ;  /* 0x000000051d1a7c23 */ /* 0x060fe2000801001a */
[----:B---3--:R-:W-:Y:S01]  /*a960*/  FFMA.FTZ R18, R29, UR5, R18 ;  /* 0x000000051d127c23 */ /* 0x008fe20008010012 */
[C---:B------:R-:W-:Y:S02]  /*a970*/  ISETP.GE.AND P5, PT, R17.reuse, R2, PT ;  /* 0x000000021100720c */ /* 0x040fe40003fa6270 */
[----:B------:R-:W-:Y:S02]  /*a980*/  ISETP.GE.AND P4, PT, R17, R0, PT ;  /* 0x000000001100720c */ /* 0x000fe40003f86270 */
[----:B------:R-:W-:Y:S01]  /*a990*/  FSEL R181, R26, -INF , !P5 ;  /* 0xff8000001ab57808 */ /* 0x000fe20006800000 */
[----:B------:R-:W3:Y:S01]  /*a9a0*/  MUFU.TANH R4, R4 ;  /* 0x0000000400047308 */ /* 0x000ee20000002400 */
[----:B------:R-:W-:Y:S01]  /*a9b0*/  FSEL R141, R18, -INF , !P4 ;  /* 0xff800000128d7808 */ /* 0x000fe20006000000 */
[----:B-1----:R-:W-:Y:S01]  /*a9c0*/  FFMA.FTZ R179, R12, UR5, R19 ;  /* 0x000000050cb37c23 */ /* 0x002fe20008010013 */
[----:B------:R-:W-:Y:S01]  /*a9d0*/  BAR.SYNC.DEFER_BLOCKING 0x0 ;  /* 0x0000000000007b1d */ /* 0x000fe20000010000 */
[----:B------:R-:W-:Y:S01]  /*a9e0*/  ISETP.GE.AND P5, PT, R11, R2, PT ;  /* 0x000000020b00720c */ /* 0x000fe20003fa6270 */
[----:B------:R-:W-:Y:S01]  /*a9f0*/  VIADD R19, R5, 0xffffff69 ;  /* 0xffffff6905137836 */ /* 0x000fe20000000000 */
[----:B------:R-:W-:Y:S01]  /*aa00*/  ISETP.GE.AND P4, PT, R11, R0, PT ;  /* 0x000000000b00720c */ /* 0x000fe20003f86270 */
[----:B------:R-:W-:Y:S01]  /*aa10*/  FMUL.FTZ R11, R162, UR4 ;  /* 0x00000004a20b7c20 */ /* 0x000fe20008410000 */
[----:B------:R-:W-:Y:S01]  /*aa20*/  FSEL R179, R179, -INF , !P5 ;  /* 0xff800000b3b37808 */ /* 0x000fe20006800000 */
[----:B------:R-:W1:Y:S01]  /*aa30*/  MUFU.TANH R8, R8 ;  /* 0x0000000800087308 */ /* 0x000e620000002400 */
[----:B------:R-:W-:Y:S01]  /*aa40*/  I2FP.F32.U32 R17, R19 ;  /* 0x0000001300117245 */ /* 0x000fe20000201000 */
[----:B--2---:R-:W-:Y:S01]  /*aa50*/  FFMA.FTZ R6, R12, UR5, R6 ;  /* 0x000000050c067c23 */ /* 0x004fe20008010006 */
[----:B------:R-:W-:-:S04]  /*aa60*/  ISETP.GE.AND P5, PT, R19, R2, PT ;  /* 0x000000021300720c */ /* 0x000fc80003fa6270 */
[----:B------:R-:W-:Y:S01]  /*aa70*/  FSEL R175, R6, -INF , !P4 ;  /* 0xff80000006af7808 */ /* 0x000fe20006000000 */
[----:B------:R-:W2:Y:S01]  /*aa80*/  MUFU.TANH R9, R9 ;  /* 0x0000000900097308 */ /* 0x000ea20000002400 */
[----:B---3--:R-:W-:Y:S01]  /*aa90*/  FFMA.FTZ R177, R17, UR5, R4 ;  /* 0x0000000511b17c23 */ /* 0x008fe20008010004 */
[----:B------:R-:W-:Y:S01]  /*aaa0*/  FMUL.FTZ R4, R157, UR4 ;  /* 0x000000049d047c20 */ /* 0x000fe20008410000 */
[----:B------:R-:W-:Y:S01]  /*aab0*/  ISETP.GE.AND P4, PT, R19, R0, PT ;  /* 0x000000001300720c */ /* 0x000fe20003f86270 */
[----:B------:R-:W-:Y:S02]  /*aac0*/  VIADD R19, R5, 0xffffff70 ;  /* 0xffffff7005137836 */ /* 0x000fe40000000000 */
[----:B------:R-:W-:Y:S02]  /*aad0*/  FSEL R177, R177, -INF , !P5 ;  /* 0xff800000b1b17808 */ /* 0x000fe40006800000 */
[----:B------:R-:W3:Y:S01]  /*aae0*/  MUFU.TANH R11, R11 ;  /* 0x0000000b000b7308 */ /* 0x000ee20000002400 */
[----:B-1----:R-:W-:Y:S01]  /*aaf0*/  FFMA.FTZ R8, R17, UR5, R8 ;  /* 0x0000000511087c23 */ /* 0x002fe20008010008 */
[----:B------:R-:W-:Y:S01]  /*ab00*/  I2FP.F32.U32 R12, R19 ;  /* 0x00000013000c7245 */ /* 0x000fe20000201000 */
[----:B------:R-:W-:Y:S01]  /*ab10*/  VIADD R17, R5, 0xffffff71 ;  /* 0xffffff7105117836 */ /* 0x000fe20000000000 */
[----:B------:R-:W-:Y:S01]  /*ab20*/  ISETP.GE.AND P5, PT, R19, R2, PT ;  /* 0x000000021300720c */ /* 0x000fe20003fa6270 */
[----:B------:R-:W-:Y:S01]  /*ab30*/  VIADD R5, R5, 0xffffff79 ;  /* 0xffffff7905057836 */ /* 0x000fe20000000000 */
[----:B------:R-:W-:-:S02]  /*ab40*/  FSEL R173, R8, -INF , !P4 ;  /* 0xff80000008ad7808 */ /* 0x000fc40006000000 */
[----:B------:R-:W1:Y:S01]  /*ab50*/  MUFU.TANH R10, R10 ;  /* 0x0000000a000a7308 */ /* 0x000e620000002400 */
[C---:B--2---:R-:W-:Y:S01]  /*ab60*/  FFMA.FTZ R9, R12.reuse, UR5, R9 ;  /* 0x000000050c097c23 */ /* 0x044fe20008010009 */
[----:B------:R-:W-:Y:S02]  /*ab70*/  I2FP.F32.U32 R29, R17 ;  /* 0x00000011001d7245 */ /* 0x000fe40000201000 */
[----:B------:R-:W-:Y:S02]  /*ab80*/  ISETP.GE.AND P4, PT, R19, R0, PT ;  /* 0x000000001300720c */ /* 0x000fe40003f86270 */
[----:B------:R-:W-:Y:S02]  /*ab90*/  FSEL R165, R9, -INF , !P5 ;  /* 0xff80000009a57808 */ /* 0x000fe40006800000 */
[----:B------:R-:W2:Y:S01]  /*aba0*/  MUFU.TANH R6, R163 ;  /* 0x000000a300067308 */ /* 0x000ea20000002400 */
[----:B---3--:R-:W-:Y:S01]  /*abb0*/  FFMA.FTZ R11, R12, UR5, R11 ;  /* 0x000000050c0b7c23 */ /* 0x008fe2000801000b */
[----:B------:R-:W-:-:S02]  /*abc0*/  I2FP.F32.U32 R9, R5 ;  /* 0x0000000500097245 */ /* 0x000fc40000201000 */
[----:B------:R-:W-:Y:S02]  /*abd0*/  ISETP.GE.AND P5, PT, R17, R2, PT ;  /* 0x000000021100720c */ /* 0x000fe40003fa6270 */
[----:B------:R-:W-:Y:S01]  /*abe0*/  FSEL R149, R11, -INF , !P4 ;  /* 0xff8000000b957808 */ /* 0x000fe20006000000 */
[----:B------:R-:W-:Y:S01]  /*abf0*/  FFMA.FTZ R147, R9, UR5, R159 ;  /* 0x0000000509937c23 */ /* 0x000fe2000801009f */
[----:B------:R-:W3:Y:S01]  /*ac00*/  MUFU.TANH R4, R4 ;  /* 0x0000000400047308 */ /* 0x000ee20000002400 */
[----:B-1----:R-:W-:Y:S01]  /*ac10*/  FFMA.FTZ R10, R29, UR5, R10 ;  /* 0x000000051d0a7c23 */ /* 0x002fe2000801000a */
[----:B------:R-:W-:Y:S01]  /*ac20*/  ISETP.GE.AND P4, PT, R17, R0, PT ;  /* 0x000000001100720c */ /* 0x000fe20003f86270 */
[----:B--2---:R-:W-:-:S03]  /*ac30*/  FFMA.FTZ R6, R29, UR5, R6 ;  /* 0x000000051d067c23 */ /* 0x004fc60008010006 */
[----:B------:R-:W-:Y:S02]  /*ac40*/  FSEL R163, R10, -INF , !P5 ;  /* 0xff8000000aa37808 */ /* 0x000fe40006800000 */
[C---:B------:R-:W-:Y:S02]  /*ac50*/  ISETP.GE.AND P5, PT, R5.reuse, R2, PT ;  /* 0x000000020500720c */ /* 0x040fe40003fa6270 */
[----:B------:R-:W-:Y:S02]  /*ac60*/  FSEL R151, R6, -INF , !P4 ;  /* 0xff80000006977808 */ /* 0x000fe40006000000 */
[----:B------:R-:W-:Y:S01]  /*ac70*/  ISETP.GE.AND P4, PT, R5, R0, PT ;  /* 0x000000000500720c */ /* 0x000fe20003f86270 */
[----:B---3--:R-:W-:-:S03]  /*ac80*/  FFMA.FTZ R4, R9, UR5, R4 ;  /* 0x0000000509047c23 */ /* 0x008fc60008010004 */
[----:B------:R-:W-:Y:S02]  /*ac90*/  FSEL R147, R147, -INF , !P4 ;  /* 0xff80000093937808 */ /* 0x000fe40006000000 */
        /* <DEDUP_REMOVED lines=50> */
.L_x_354:
[----:B------:R3:W-:Y:S02]  /*afc0*/  STS.128 [R206+0x11000], RZ ;  /* 0x011000ffce007388 */ /* 0x0007e40000000c00 */
.L_x_355:
[----:B------:R-:W-:Y:S05]  /*afd0*/  BSYNC.RECONVERGENT B0 ;  /* 0x0000000000007941 */ /* 0x000fea0003800200 */
.L_x_353:
[----:B------:R-:W0:Y:S02]  /*afe0*/  LDGDEPBAR ;  /* 0x00000000000079af */ /* 0x000e240000000000 */
.L_x_352:
        /* <DEDUP_REMOVED lines=18> */
[C---:B------:R-:W-:Y:S01]  /*b110*/  IADD3 R16, PT, PT, R188.reuse, 0x12000, RZ ;  /* 0x00012000bc107810 */ /* 0x040fe20007ffe0ff */
[----:B-12---:R-:W1:Y:S01]  /*b120*/  SHFL.BFLY PT, R9, R4, 0x2, 0x1f ;  /* 0x0c401f0004097f89 */ /* 0x006e6200000e0000 */
[----:B------:R-:W-:-:S02]  /*b130*/  IADD3 R158, PT, PT, R188, 0x12040, RZ ;  /* 0x00012040bc9e7810 */ /* 0x000fc40007ffe0ff */
[----:B------:R-:W-:Y:S01]  /*b140*/  @P0 IADD3 R158, PT, PT, R16, -0x40, RZ ;  /* 0xffffffc0109e0810 */ /* 0x000fe20007ffe0ff */
[----:B------:R-:W2:Y:S01]  /*b150*/  SHFL.BFLY PT, R5, R2, 0x2, 0x1f ;  /* 0x0c401f0002057f89 */ /* 0x000ea200000e0000 */
        /* <DEDUP_REMOVED lines=8> */
[----:B-1----:R-:W-:-:S04]  /*b1e0*/  FMNMX.FTZ R132, R9, R132, !PT ;  /* 0x0000008409847209 */ /* 0x002fc80007810000 */
[C---:B------:R-:W-:Y:S01]  /*b1f0*/  FSETP.NEU.FTZ.AND P2, PT, R132.reuse, -INF , PT ;  /* 0xff8000008400780b */ /* 0x040fe20003f5d000 */
[----:B----4-:R-:W-:-:S03]  /*b200*/  FMUL.FTZ R150, R132, UR4 ;  /* 0x0000000484967c20 */ /* 0x010fc60008410000 */
[----:B------:R-:W-:Y:S02]  /*b210*/  FSEL R4, R132, RZ, P2 ;  /* 0x000000ff84047208 */ /* 0x000fe40001000000 */
[----:B------:R-:W-:-:S03]  /*b220*/  FSEL R150, R150, RZ, P2 ;  /* 0x000000ff96967208 */ /* 0x000fc60001000000 */
[----:B------:R-:W-:Y:S02]  /*b230*/  FADD.FTZ R4, R197, -R4 ;  /* 0x80000004c5047221 */ /* 0x000fe40000010000 */
[--C-:B------:R-:W-:Y:S01]  /*b240*/  FFMA.FTZ R156, R3, UR4, -R150.reuse ;  /* 0x00000004039c7c23 */ /* 0x100fe20008010896 */
[----:B--2---:R-:W-:Y:S01]  /*b250*/  FMNMX.FTZ R3, R5, R0, !PT ;  /* 0x0000000005037209 */ /* 0x004fe20007810000 */
[----:B------:R-:W-:Y:S01]  /*b260*/  FMUL.FTZ R155, R4, UR4 ;  /* 0x00000004049b7c20 */ /* 0x000fe20008410000 */
[--C-:B------:R-:W-:Y:S01]  /*b270*/  FFMA.FTZ R135, R21, UR4, -R150.reuse ;  /* 0x0000000415877c23 */ /* 0x100fe20008010896 */
[--C-:B------:R-:W-:Y:S01]  /*b280*/  FFMA.FTZ R152, R27, UR4, -R150.reuse ;  /* 0x000000041b987c23 */ /* 0x100fe20008010896 */
[C---:B------:R-:W-:Y:S01]  /*b290*/  FSETP.NEU.FTZ.AND P1, PT, R3.reuse, -INF , PT ;  /* 0xff8000000300780b */ /* 0x040fe20003f3d000 */
[----:B------:R-:W-:Y:S01]  /*b2a0*/  FMUL.FTZ R146, R3, UR4 ;  /* 0x0000000403927c20 */ /* 0x000fe20008410000 */
[--C-:B------:R-:W-:Y:S01]  /*b2b0*/  FFMA.FTZ R133, R15, UR4, -R150.reuse ;  /* 0x000000040f857c23 */ /* 0x100fe20008010896 */
[----:B------:R-:W1:Y:S01]  /*b2c0*/  MUFU.EX2 R155, R155 ;  /* 0x0000009b009b7308 */ /* 0x000e620000000800 */
[----:B------:R-:W-:Y:S01]  /*b2d0*/  FSEL R5, R3, RZ, P1 ;  /* 0x000000ff03057208 */ /* 0x000fe20000800000 */
[--C-:B------:R-:W-:Y:S01]  /*b2e0*/  FFMA.FTZ R160, R169, UR4, -R150.reuse ;  /* 0x00000004a9a07c23 */ /* 0x100fe20008010896 */
[----:B------:R-:W-:Y:S01]  /*b2f0*/  FSEL R146, R146, RZ, P1 ;  /* 0x000000ff92927208 */ /* 0x000fe20000800000 */
[--C-:B------:R-:W-:Y:S01]  /*b300*/  FFMA.FTZ R161, R195, UR4, -R150.reuse ;  /* 0x00000004c3a17c23 */ /* 0x100fe20008010896 */
[--C-:B------:R-:W-:Y:S01]  /*b310*/  FFMA.FTZ R162, R187, UR4, -R150.reuse ;  /* 0x00000004bba27c23 */ /* 0x100fe20008010896 */
[----:B------:R-:W-:Y:S01]  /*b320*/  FADD.FTZ R5, R196, -R5 ;  /* 0x80000005c4057221 */ /* 0x000fe20000010000 */
[----:B------:R-:W-:Y:S01]  /*b330*/  FFMA.FTZ R167, R167, UR4, -R150 ;  /* 0x00000004a7a77c23 */ /* 0x000fe20008010896 */
[--C-:B------:R-:W-:Y:S01]  /*b340*/  FFMA.FTZ R134, R7, UR4, -R146.reuse ;  /* 0x0000000407867c23 */ /* 0x100fe20008010892 */
[--C-:B------:R-:W-:Y:S01]  /*b350*/  FFMA.FTZ R2, R13, UR4, -R146.reuse ;  /* 0x000000040d027c23 */ /* 0x100fe20008010892 */
[----:B------:R-:W-:Y:S01]  /*b360*/  FMUL.FTZ R154, R5, UR4 ;  /* 0x00000004059a7c20 */ /* 0x000fe20008410000 */
[--C-:B------:R-:W-:Y:S01]  /*b370*/  FFMA.FTZ R0, R23, UR4, -R146.reuse ;  /* 0x0000000417007c23 */ /* 0x100fe20008010892 */
[--C-:B------:R-:W-:Y:S01]  /*b380*/  FFMA.FTZ R153, R25, UR4, -R146.reuse ;  /* 0x0000000419997c23 */ /* 0x100fe20008010892 */
[----:B------:R-:W-:Y:S01]  /*b390*/  MUFU.EX2 R156, R156 ;  /* 0x0000009c009c7308 */ /* 0x000fe20000000800 */
[----:B------:R-:W-:Y:S01]  /*b3a0*/  LDSM.16.MT88.4 R20, [R159+0x12000] ;  /* 0x012000009f14783b */ /* 0x000fe20000004200 */
[--C-:B------:R-:W-:Y:S01]  /*b3b0*/  FFMA.FTZ R164, R139, UR4, -R146.reuse ;  /* 0x000000048ba47c23 */ /* 0x100fe20008010892 */
[--C-:B------:R-:W-:Y:S01]  /*b3c0*/  FFMA.FTZ R169, R137, UR4, -R146.reuse ;  /* 0x0000000489a97c23 */ /* 0x100fe20008010892 */
[-C--:B-1----:R-:W-:Y:S01]  /*b3d0*/  FMUL.FTZ R32, R104, R155.reuse ;  /* 0x0000009b68207220 */ /* 0x082fe20000410000 */
        /* <DEDUP_REMOVED lines=10> */
[-C--:B------:R-:W-:Y:S01]  /*b480*/  FMUL.FTZ R52, R52, R155.reuse ;  /* 0x0000009b34347220 */ /* 0x080fe20000410000 */
[----:B------:R-:W2:Y:S01]  /*b490*/  MUFU.EX2 R135, R135 ;  /* 0x0000008700877308 */ /* 0x000ea20000000800 */
[-C--:B------:R-:W-:Y:S01]  /*b4a0*/  FMUL.FTZ R53, R53, R155.reuse ;  /* 0x0000009b35357220 */ /* 0x080fe20000410000 */
[-C--:B------:R-:W-:Y:S01]  /*b4b0*/  FMUL.FTZ R56, R56, R155.reuse ;  /* 0x0000009b38387220 */ /* 0x080fe20000410000 */
[-C--:B------:R-:W-:Y:S01]  /*b4c0*/  FMUL.FTZ R57, R57, R155.reuse ;  /* 0x0000009b39397220 */ /* 0x080fe20000410000 */
[-C--:B------:R-:W-:Y:S01]  /*b4d0*/  FMUL.FTZ R60, R60, R155.reuse ;  /* 0x0000009b3c3c7220 */ /* 0x080fe20000410000 */
[-C--:B------:R-:W-:Y:S01]  /*b4e0*/  FMUL.FTZ R61, R61, R155.reuse ;  /* 0x0000009b3d3d7220 */ /* 0x080fe20000410000 */
[-C--:B------:R-:W-:Y:S01]  /*b4f0*/  FMUL.FTZ R64, R64, R155.reuse ;  /* 0x0000009b40407220 */ /* 0x080fe20000410000 */
[-C--:B------:R-:W-:Y:S01]  /*b500*/  FMUL.FTZ R65, R65, R155.reuse ;  /* 0x0000009b41417220 */ /* 0x080fe20000410000 */
[----:B------:R-:W-:Y:S01]  /*b510*/  MUFU.EX2 R152, R152 ;  /* 0x0000009800987308 */ /* 0x000fe20000000800 */
[-C--:B-1----:R-:W-:Y:S01]  /*b520*/  FMUL.FTZ R34, R106, R154.reuse ;  /* 0x0000009a6a227220 */ /* 0x082fe20000410000 */
[-C--:B------:R-:W-:Y:S01]  /*b530*/  FMUL.FTZ R35, R107, R154.reuse ;  /* 0x0000009a6b237220 */ /* 0x080fe20000410000 */
[-C--:B------:R-:W-:Y:S01]  /*b540*/  FMUL.FTZ R26, R114, R154.reuse ;  /* 0x0000009a721a7220 */ /* 0x080fe20000410000 */
[-C--:B------:R-:W-:Y:S01]  /*b550*/  FMUL.FTZ R27, R115, R154.reuse ;  /* 0x0000009a731b7220 */ /* 0x080fe20000410000 */
[----:B------:R-:W1:Y:S01]  /*b560*/  LDSM.16.MT88.4 R104, [R159+0x14000] ;  /* 0x014000009f68783b */ /* 0x000e620000004200 */
[-C--:B------:R-:W-:Y:S01]  /*b570*/  FMUL.FTZ R110, R110, R154.reuse ;  /* 0x0000009a6e6e7220 */ /* 0x080fe20000410000 */
[----:B------:R-:W-:Y:S01]  /*b580*/  FMUL.FTZ R111, R111, R154 ;  /* 0x0000009a6f6f7220 */ /* 0x000fe20000410000 */
[----:B------:R-:W4:Y:S01]  /*b590*/  MUFU.EX2 R133, R133 ;  /* 0x0000008500857308 */ /* 0x000f220000000800 */
[----:B--2---:R-:W-:Y:S01]  /*b5a0*/  F2FP.F16.F32.PACK_AB R4, R135, R156 ;  /* 0x0000009c8704723e */ /* 0x004fe200000000ff */
[----:B------:R-:W2:Y:S01]  /*b5b0*/  LDSM.16.MT88.4 R112, [R158+0x2000] ;  /* 0x002000009e70783b */ /* 0x000ea20000004200 */
        /* <DEDUP_REMOVED lines=13> */
[----:B------:R-:W5:Y:S01]  /*b690*/  MUFU.EX2 R2, R2 ;  /* 0x0000000200027308 */ /* 0x000f620000000800 */
[----:B----4-:R-:W-:Y:S01]  /*b6a0*/  F2FP.F16.F32.PACK_AB R6, R133, R152 ;  /* 0x000000988506723e */ /* 0x010fe200000000ff */
[----:B------:R-:W-:Y:S01]  /*b6b0*/  LDSM.16.MT88.4 R12, [R188+0x12000] ;  /* 0x01200000bc0c783b */ /* 0x000fe20000004200 */
[-C--:B------:R-:W-:Y:S01]  /*b6c0*/  FMUL.FTZ R16, R120, R155.reuse ;  /* 0x0000009b78107220 */ /* 0x080fe20000410000 */
[-C--:B------:R-:W-:Y:S01]  /*b6d0*/  FMUL.FTZ R17, R121, R155.reuse ;  /* 0x0000009b79117220 */ /* 0x080fe20000410000 */
[-C--:B------:R-:W-:Y:S01]  /*b6e0*/  FMUL.FTZ R18, R122, R154.reuse ;  /* 0x0000009a7a127220 */ /* 0x080fe20000410000 */
[-C--:B------:R-:W-:Y:S01]  /*b6f0*/  FMUL.FTZ R19, R123, R154.reuse ;  /* 0x0000009a7b137220 */ /* 0x080fe20000410000 */
[-C--:B------:R-:W-:Y:S01]  /*b700*/  FMUL.FTZ R116, R116, R155.reuse ;  /* 0x0000009b74747220 */ /* 0x080fe20000410000 */
[----:B------:R-:W-:Y:S01]  /*b710*/  MUFU.EX2 R0, R0 ;  /* 0x0000000000007308 */ /* 0x000fe20000000800 */
[----:B------:R-:W-:Y:S01]  /*b720*/  LDSM.16.MT88.4 R120, [R157] ;  /* 0x000000009d78783b */ /* 0x000fe20000004200 */
[-C--:B------:R-:W-:Y:S01]  /*b730*/  FMUL.FTZ R117, R117, R155.reuse ;  /* 0x0000009b75757220 */ /* 0x080fe20000410000 */
[-C--:B------:R-:W-:Y:S01]  /*b740*/  FMUL.FTZ R118, R118, R154.reuse ;  /* 0x0000009a76767220 */ /* 0x080fe20000410000 */
[-C--:B------:R-:W-:Y:S01]  /*b750*/  FMUL.FTZ R119, R119, R154.reuse ;  /* 0x0000009a77777220 */ /* 0x080fe20000410000 */
[-C--:B------:R-:W-:Y:S01]  /*b760*/  FMUL.FTZ R68, R68, R155.reuse ;  /* 0x0000009b44447220 */ /* 0x080fe20000410000 */
[-C--:B------:R-:W-:Y:S01]  /*b770*/  FMUL.FTZ R69, R69, R155.reuse ;  /* 0x0000009b45457220 */ /* 0x080fe20000410000 */
[----:B------:R-:W-:Y:S01]  /*b780*/  FMUL.FTZ R70, R70, R154 ;  /* 0x0000009a46467220 */ /* 0x000fe20000410000 */
[----:B------:R-:W4:Y:S01]  /*b790*/  MUFU.EX2 R153, R153 ;  /* 0x0000009900997308 */ /* 0x000f220000000800 */
[----:B-----5:R-:W-:Y:S01]  /*b7a0*/  F2FP.F16.F32.PACK_AB R5, R2, R134 ;  /* 0x000000860205723e */ /* 0x020fe200000000ff */
        /* <DEDUP_REMOVED lines=31> */
[----:B------:R-:W4:Y:S01]  /*b9a0*/  LDSM.16.MT88.4 R108, [R157+0x2000] ;  /* 0x002000009d6c783b */ /* 0x000f220000004200 */
[-C--:B------:R-:W-:Y:S01]  /*b9b0*/  FMUL.FTZ R87, R87, R154.reuse ;  /* 0x0000009a57577220 */ /* 0x080fe20000410000 */
[-C--:B------:R-:W-:Y:S01]  /*b9c0*/  FMUL.FTZ R88, R88, R155.reuse ;  /* 0x0000009b58587220 */ /* 0x080fe20000410000 */
[-C--:B------:R-:W-:Y:S01]  /*b9d0*/  FMUL.FTZ R89, R89, R155.reuse ;  /* 0x0000009b59597220 */ /* 0x080fe20000410000 */
[-C--:B------:R-:W-:Y:S01]  /*b9e0*/  FMUL.FTZ R90, R90, R154.reuse ;  /* 0x0000009a5a5a7220 */ /* 0x080fe20000410000 */
[-C--:B------:R-:W-:Y:S01]  /*b9f0*/  FMUL.FTZ R91, R91, R154.reuse ;  /* 0x0000009a5b5b7220 */ /* 0x080fe20000410000 */
[--C-:B------:R-:W-:Y:S01]  /*ba00*/  FFMA.FTZ R166, R185, UR4, -R146.reuse ;  /* 0x00000004b9a67c23 */ /* 0x100fe20008010892 */
[C---:B-1----:R-:W-:Y:S01]  /*ba10*/  HMMA.16816.F32 R44, R4.reuse, R104, R44 ;  /* 0x00000068042c723c */ /* 0x042fe2000000182c */
[----:B------:R-:W-:Y:S01]  /*ba20*/  FFMA.FTZ R171, R171, UR4, -R146 ;  /* 0x00000004abab7c23 */ /* 0x000fe20008010892 */
        /* <DEDUP_REMOVED lines=10> */
[----:B------:R-:W-:Y:S01]  /*bad0*/  MUFU.EX2 R161, R161 ;  /* 0x000000a100a17308 */ /* 0x000fe20000000800 */
[-C--:B------:R-:W-:Y:S01]  /*bae0*/  FMUL.FTZ R92, R92, R155.reuse ;  /* 0x0000009b5c5c7220 */ /* 0x080fe20000410000 */
[-C--:B------:R-:W-:Y:S01]  /*baf0*/  FMUL.FTZ R93, R93, R155.reuse ;  /* 0x0000009b5d5d7220 */ /* 0x080fe20000410000 */
[-C--:B------:R-:W-:Y:S01]  /*bb00*/  FMUL.FTZ R94, R94, R154.reuse ;  /* 0x0000009a5e5e7220 */ /* 0x080fe20000410000 */
[C---:B--2---:R-:W-:Y:S01]  /*bb10*/  HMMA.16816.F32 R52, R4.reuse, R112, R52 ;  /* 0x000000700434723c */ /* 0x044fe20000001834 */
[-C--:B------:R-:W-:Y:S01]  /*bb20*/  FMUL.FTZ R95, R95, R154.reuse ;  /* 0x0000009a5f5f7220 */ /* 0x080fe20000410000 */
[-C--:B------:R-:W-:Y:S01]  /*bb30*/  FMUL.FTZ R96, R96, R155.reuse ;  /* 0x0000009b60607220 */ /* 0x080fe20000410000 */
[-C--:B------:R-:W-:Y:S01]  /*bb40*/  FMUL.FTZ R97, R97, R155.reuse ;  /* 0x0000009b61617220 */ /* 0x080fe20000410000 */
[----:B------:R-:W2:Y:S01]  /*bb50*/  MUFU.EX2 R160, R160 ;  /* 0x000000a000a07308 */ /* 0x000ea20000000800 */
[-C--:B------:R-:W-:Y:S01]  /*bb60*/  FMUL.FTZ R98, R98, R154.reuse ;  /* 0x0000009a62627220 */ /* 0x080fe20000410000 */
[----:B------:R-:W-:Y:S01]  /*bb70*/  FMUL.FTZ R99, R99, R154 ;  /* 0x0000009a63637220 */ /* 0x000fe20000410000 */
[----:B------:R-:W-:Y:S01]  /*bb80*/  LDSM.16.MT88.4 R136, [R188+0x12800] ;  /* 0x01280000bc88783b */ /* 0x000fe20000004200 */
[C---:B------:R-:W-:Y:S01]  /*bb90*/  HMMA.16816.F32 R56, R4.reuse, R114, R56 ;  /* 0x000000720438723c */ /* 0x040fe20000001838 */
[--C-:B------:R-:W-:Y:S01]  /*bba0*/  FFMA.FTZ R170, R179, UR4, -R150.reuse ;  /* 0x00000004b3aa7c23 */ /* 0x100fe20008010896 */
[--C-:B------:R-:W-:Y:S01]  /*bbb0*/  FFMA.FTZ R168, R183, UR4, -R150.reuse ;  /* 0x00000004b7a87c23 */ /* 0x100fe20008010896 */
[----:B------:R-:W5:Y:S01]  /*bbc0*/  LDSM.16.MT88.4 R112, [R159+0x16000] ;  /* 0x016000009f70783b */ /* 0x000f620000004200 */
[----:B------:R-:W-:Y:S01]  /*bbd0*/  MUFU.EX2 R162, R162 ;  /* 0x000000a200a27308 */ /* 0x000fe20000000800 */
[--C-:B------:R-:W-:Y:S01]  /*bbe0*/  FFMA.FTZ R181, R181, UR4, -R150.reuse ;  /* 0x00000004b5b57c23 */ /* 0x100fe20008010896 */
[----:B------:R-:W-:Y:S01]  /*bbf0*/  FFMA.FTZ R177, R177, UR4, -R150 ;  /* 0x00000004b1b17c23 */ /* 0x000fe20008010896 */
[----:B------:R-:W-:Y:S01]  /*bc00*/  LDSM.16.MT88.4 R128, [R158+0x800] ;  /* 0x000800009e80783b */ /* 0x000fe20000004200 */
[C---:B------:R-:W-:Y:S01]  /*bc10*/  HMMA.16816.F32 R16, R4.reuse, R20, R16 ;  /* 0x000000140410723c */ /* 0x040fe20000001810 */
[--C-:B------:R-:W-:Y:S01]  /*bc20*/  FFMA.FTZ R172, R143, UR4, -R146.reuse ;  /* 0x000000048fac7c23 */ /* 0x100fe20008010892 */
[--C-:B------:R-:W-:Y:S01]  /*bc30*/  FFMA.FTZ R179, R141, UR4, -R146.reuse ;  /* 0x000000048db37c23 */ /* 0x100fe20008010892 */
[--C-:B------:R-:W-:Y:S01]  /*bc40*/  FFMA.FTZ R174, R175, UR4, -R146.reuse ;  /* 0x00000004afae7c23 */ /* 0x100fe20008010892 */
[----:B------:R-:W-:Y:S01]  /*bc50*/  MUFU.EX2 R167, R167 ;  /* 0x000000a700a77308 */ /* 0x000fe20000000800 */
[----:B------:R-:W-:Y:S01]  /*bc60*/  FFMA.FTZ R173, R173, UR4, -R146 ;  /* 0x00000004adad7c23 */ /* 0x000fe20008010892 */
[----:B------:R-:W-:Y:S01]  /*bc70*/  LDSM.16.MT88.4 R140, [R188+0x13000] ;  /* 0x01300000bc8c783b */ /* 0x000fe20000004200 */
[--C-:B------:R-:W-:Y:S01]  /*bc80*/  FFMA.FTZ R176, R163, UR4, -R150.reuse ;  /* 0x00000004a3b07c23 */ /* 0x100fe20008010896 */
[C---:B----4-:R-:W-:Y:S01]  /*bc90*/  HMMA.16816.F32 R60, R4.reuse, R108, R60 ;  /* 0x0000006c043c723c */ /* 0x050fe2000000183c */
[--C-:B------:R-:W-:Y:S01]  /*bca0*/  FFMA.FTZ R165, R165, UR4, -R150.reuse ;  /* 0x00000004a5a57c23 */ /* 0x100fe20008010896 */
[--C-:B------:R-:W-:Y:S01]  /*bcb0*/  FFMA.FTZ R163, R145, UR4, -R150.reuse ;  /* 0x0000000491a37c23 */ /* 0x100fe20008010896 */
[----:B------:R-:W-:Y:S01]  /*bcc0*/  FFMA.FTZ R178, R148, UR4, -R150 ;  /* 0x0000000494b27c23 */ /* 0x000fe20008010896 */
[----:B------:R-:W-:Y:S01]  /*bcd0*/  MUFU.EX2 R164, R164 ;  /* 0x000000a400a47308 */ /* 0x000fe20000000800 */
[--C-:B------:R-:W-:Y:S01]  /*bce0*/  FFMA.FTZ R175, R149, UR4, -R146.reuse ;  /* 0x0000000495af7c23 */ /* 0x100fe20008010892 */
[--C-:B------:R-:W-:Y:S01]  /*bcf0*/  FFMA.FTZ R180, R151, UR4, -R146.reuse ;  /* 0x0000000497b47c23 */ /* 0x100fe20008010892 */
[--C-:B------:R-:W-:Y:S01]  /*bd00*/  FFMA.FTZ R182, R144, UR4, -R146.reuse ;  /* 0x0000000490b67c23 */ /* 0x100fe20008010892 */
[C---:B------:R-:W-:Y:S01]  /*bd10*/  HMMA.16816.F32 R64, R4.reuse, R110, R64 ;  /* 0x0000006e0440723c */ /* 0x040fe20000001840 */
[----:B------:R-:W4:Y:S01]  /*bd20*/  LDSM.16.MT88.4 R108, [R158+0x4000] ;  /* 0x004000009e6c783b */ /* 0x000f220000004200 */
[----:B------:R-:W-:Y:S01]  /*bd30*/  FFMA.FTZ R183, R147, UR4, -R146 ;  /* 0x0000000493b77c23 */ /* 0x000fe20008010892 */
[----:B------:R-:W-:Y:S01]  /*bd40*/  FFMA.FTZ R156, R215, R155, R156 ;  /* 0x0000009bd79c7223 */ /* 0x000fe2000001009c */
[----:B------:R-:W3:Y:S01]  /*bd50*/  MUFU.EX2 R169, R169 ;  /* 0x000000a900a97308 */ /* 0x000ee20000000800 */
[----:B------:R-:W-:Y:S02]  /*bd60*/  LDSM.16.MT88.4 R148, [R188+0x15800] ;  /* 0x01580000bc94783b */ /* 0x000fe40000004200 */
[----:B------:R-:W-:Y:S01]  /*bd70*/  FADD.FTZ R135, R135, R156 ;  /* 0x0000009c87877221 */ /* 0x000fe20000010000 */
[C---:B------:R-:W-:Y:S01]  /*bd80*/  HMMA.16816.F32 R20, R4.reuse, R22, R116 ;  /* 0x000000160414723c */ /* 0x040fe20000001874 */
[----:B------:R-:W2:Y:S02]  /*bd90*/  LDSM.16.MT88.4 R116, [R188+0x14000] ;  /* 0x01400000bc74783b */ /* 0x000ea40000004200 */
[----:B------:R-:W-:Y:S01]  /*bda0*/  FADD.FTZ R152, R152, R135 ;  /* 0x0000008798987221 */ /* 0x000fe20000010000 */
[----:B------:R-:W-:Y:S01]  /*bdb0*/  MUFU.EX2 R166, R166 ;  /* 0x000000a600a67308 */ /* 0x000fe20000000800 */
[----:B------:R-:W-:Y:S02]  /*bdc0*/  LDSM.16.MT88.4 R144, [R188+0x17800] ;  /* 0x01780000bc90783b */ /* 0x000fe40000004200 */
[----:B------:R-:W-:Y:S01]  /*bdd0*/  FADD.FTZ R152, R133, R152 ;  /* 0x0000009885987221 */ /* 0x000fe20000010000 */
[C---:B-1----:R-:W-:Y:S04]  /*bde0*/  HMMA.16816.F32 R68, R4.reuse, R104, R68 ;  /* 0x000000680444723c */ /* 0x042fe80000001844 */
[----:B------:R-:W1:Y:S04]  /*bdf0*/  MUFU.EX2 R171, R171 ;  /* 0x000000ab00ab7308 */ /* 0x000e680000000800 */
[C---:B------:R-:W-:Y:S01]  /*be00*/  HMMA.16816.F32 R72, R4.reuse, R106, R72 ;  /* 0x0000006a0448723c */ /* 0x040fe20000001848 */
[----:B------:R-:W3:Y:S03]  /*be10*/  LDSM.16.MT88.4 R104, [R157+0x4000] ;  /* 0x004000009d68783b */ /* 0x000ee60000004200 */
[----:B------:R-:W-:Y:S04]  /*be20*/  MUFU.EX2 R168, R168 ;  /* 0x000000a800a87308 */ /* 0x000fe80000000800 */
[C---:B------:R-:W-:Y:S04]  /*be30*/  HMMA.16816.F32 R8, R4.reuse, R12, R8 ;  /* 0x0000000c0408723c */ /* 0x040fe80000001808 */
[----:B------:R-:W1:Y:S04]  /*be40*/  MUFU.EX2 R181, R181 ;  /* 0x000000b500b57308 */ /* 0x000e680000000800 */
[C---:B------:R-:W-:Y:S01]  /*be50*/  HMMA.16816.F32 R12, R4.reuse, R14, R124 ;  /* 0x0000000e040c723c */ /* 0x040fe2000000187c */
[----:B------:R-:W-:Y:S03]  /*be60*/  LDSM.16.MT88.4 R124, [R157+0x800] ;  /* 0x000800009d7c783b */ /* 0x000fe60000004200 */
[----:B------:R-:W-:Y:S04]  /*be70*/  MUFU.EX2 R170, R170 ;  /* 0x000000aa00aa7308 */ /* 0x000fe80000000800 */
[C---:B------:R-:W-:Y:S04]  /*be80*/  HMMA.16816.F32 R32, R4.reuse, R120, R32 ;  /* 0x000000780420723c */ /* 0x040fe80000001820 */
[----:B------:R-:W-:Y:S04]  /*be90*/  MUFU.EX2 R177, R177 ;  /* 0x000000b100b17308 */ /* 0x000fe80000000800 */
[C---:B------:R-:W-:Y:S01]  /*bea0*/  HMMA.16816.F32 R100, R4.reuse, R122, R100 ;  /* 0x0000007a0464723c */ /* 0x040fe20000001864 */
[----:B------:R-:W-:Y:S03]  /*beb0*/  LDSM.16.MT88.4 R120, [R188+0x14800] ;  /* 0x01480000bc78783b */ /* 0x000fe60000004200 */
[----:B------:R-:W-:Y:S04]  /*bec0*/  MUFU.EX2 R172, R172 ;  /* 0x000000ac00ac7308 */ /* 0x000fe80000000800 */
[C---:B-----5:R-:W-:Y:S04]  /*bed0*/  HMMA.16816.F32 R76, R4.reuse, R112, R76 ;  /* 0x00000070044c723c */ /* 0x060fe8000000184c */
[----:B------:R-:W5:Y:S04]  /*bee0*/  MUFU.EX2 R179, R179 ;  /* 0x000000b300b37308 */ /* 0x000f680000000800 */
[C---:B------:R-:W-:Y:S01]  /*bef0*/  HMMA.16816.F32 R80, R4.reuse, R114, R80 ;  /* 0x000000720450723c */ /* 0x040fe20000001850 */
[----:B------:R-:W5:Y:S03]  /*bf00*/  LDSM.16.MT88.4 R112, [R159+0x12800] ;  /* 0x012800009f70783b */ /* 0x000f660000004200 */
[----:B------:R-:W-:Y:S04]  /*bf10*/  MUFU.EX2 R174, R174 ;  /* 0x000000ae00ae7308 */ /* 0x000fe80000000800 */
[C---:B----4-:R-:W-:Y:S04]  /*bf20*/  HMMA.16816.F32 R84, R4.reuse, R108, R84 ;  /* 0x0000006c0454723c */ /* 0x050fe80000001854 */
[----:B------:R-:W4:Y:S04]  /*bf30*/  MUFU.EX2 R173, R173 ;  /* 0x000000ad00ad7308 */ /* 0x000f280000000800 */
[C---:B------:R-:W-:Y:S01]  /*bf40*/  HMMA.16816.F32 R88, R4.reuse, R110, R88 ;  /* 0x0000006e0458723c */ /* 0x040fe20000001858 */
[----:B------:R-:W4:Y:S03]  /*bf50*/  LDSM.16.MT88.4 R108, [R158+0x2800] ;  /* 0x002800009e6c783b */ /* 0x000f260000004200 */
[----:B------:R-:W-:Y:S04]  /*bf60*/  MUFU.EX2 R165, R165 ;  /* 0x000000a500a57308 */ /* 0x000fe80000000800 */
[C---:B--2---:R-:W-:Y:S04]  /*bf70*/  HMMA.16816.F32 R36, R4.reuse, R116, R36 ;  /* 0x000000740424723c */ /* 0x044fe80000001824 */
[----:B------:R-:W2:Y:S04]  /*bf80*/  MUFU.EX2 R176, R176 ;  /* 0x000000b000b07308 */ /* 0x000ea80000000800 */
[C---:B------:R-:W-:Y:S01]  /*bf90*/  HMMA.16816.F32 R40, R4.reuse, R118, R40 ;  /* 0x000000760428723c */ /* 0x040fe20000001828 */
[----:B------:R-:W2:Y:S03]  /*bfa0*/  LDSM.16.MT88.4 R116, [R159+0x14800] ;  /* 0x014800009f74783b */ /* 0x000ea60000004200 */
[----:B------:R-:W-:Y:S04]  /*bfb0*/  MUFU.EX2 R163, R163 ;  /* 0x000000a300a37308 */ /* 0x000fe80000000800 */
[C---:B---3--:R-:W-:Y:S04]  /*bfc0*/  HMMA.16816.F32 R92, R4.reuse, R104, R92 ;  /* 0x00000068045c723c */ /* 0x048fe8000000185c */
[----:B------:R-:W-:Y:S04]  /*bfd0*/  MUFU.EX2 R178, R178 ;  /* 0x000000b200b27308 */ /* 0x000fe80000000800 */
[----:B------:R-:W-:Y:S01]  /*bfe0*/  HMMA.16816.F32 R4, R4, R106, R96 ;  /* 0x0000006a0404723c */ /* 0x000fe20000001860 */
[----:B------:R-:W-:Y:S01]  /*bff0*/  F2FP.F16.F32.PACK_AB R96, R160, R161 ;  /* 0x000000a1a060723e */ /* 0x000fe200000000ff */
[----:B------:R-:W3:Y:S01]  /*c000*/  LDSM.16.MT88.4 R104, [R157+0x2800] ;  /* 0x002800009d68783b */ /* 0x000ee20000004200 */
[----:B------:R-:W-:Y:S01]  /*c010*/  F2FP.F16.F32.PACK_AB R97, R169, R164 ;  /* 0x000000a4a961723e */ /* 0x000fe200000000ff */
[----:B------:R-:W-:Y:S01]  /*c020*/  MUFU.EX2 R175, R175 ;  /* 0x000000af00af7308 */ /* 0x000fe20000000800 */
[----:B------:R-:W-:Y:S01]  /*c030*/  F2FP.F16.F32.PACK_AB R98, R167, R162 ;  /* 0x000000a2a762723e */ /* 0x000fe200000000ff */
[----:B------:R-:W-:Y:S01]  /*c040*/  FADD.FTZ R161, R161, R152 ;  /* 0x00000098a1a17221 */ /* 0x000fe20000010000 */
[----:B-1----:R-:W-:-:S03]  /*c050*/  F2FP.F16.F32.PACK_AB R99, R171, R166 ;  /* 0x000000a6ab63723e */ /* 0x002fc600000000ff */
[----:B------:R-:W-:Y:S02]  /*c060*/  FADD.FTZ R161, R160, R161 ;  /* 0x000000a1a0a17221 */ /* 0x000fe40000010000 */
[----:B------:R-:W1:Y:S02]  /*c070*/  MUFU.EX2 R180, R180 ;  /* 0x000000b400b47308 */ /* 0x000e640000000800 */
[----:B-----5:R-:W-:Y:S01]  /*c080*/  HMMA.16816.F32 R16, R96, R112, R16 ;  /* 0x000000706010723c */ /* 0x020fe20000001810 */
[----:B------:R-:W-:-:S04]  /*c090*/  FADD.FTZ R162, R162, R161 ;  /* 0x000000a1a2a27221 */ /* 0x000fc80000010000 */
[----:B------:R-:W-:Y:S01]  /*c0a0*/  FADD.FTZ R167, R167, R162 ;  /* 0x000000a2a7a77221 */ /* 0x000fe20000010000 */
[----:B------:R-:W-:Y:S02]  /*c0b0*/  MUFU.EX2 R182, R182 ;  /* 0x000000b600b67308 */ /* 0x000fe40000000800 */
[C---:B------:R-:W-:Y:S01]  /*c0c0*/  HMMA.16816.F32 R20, R96.reuse, R114, R20 ;  /* 0x000000726014723c */ /* 0x040fe20000001814 */
[----:B------:R-:W5:Y:S05]  /*c0d0*/  LDSM.16.MT88.4 R112, [R188+0x16800] ;  /* 0x01680000bc70783b */ /* 0x000f6a0000004200 */
[----:B------:R-:W1:Y:S02]  /*c0e0*/  MUFU.EX2 R183, R183 ;  /* 0x000000b700b77308 */ /* 0x000e640000000800 */
        /* <DEDUP_REMOVED lines=21> */
[C---:B-----5:R-:W-:Y:S08]  /*c240*/  HMMA.16816.F32 R68, R96.reuse, R112, R68 ;  /* 0x000000706044723c */ /* 0x060ff00000001844 */
[C---:B------:R-:W-:Y:S01]  /*c250*/  HMMA.16816.F32 R72, R96.reuse, R114, R72 ;  /* 0x000000726048723c */ /* 0x040fe20000001848 */
[----:B------:R-:W-:Y:S07]  /*c260*/  LDSM.16.MT88.4 R112, [R157+0x3000] ;  /* 0x003000009d70783b */ /* 0x000fee0000004200 */
[C---:B-1----:R-:W-:Y:S08]  /*c270*/  HMMA.16816.F32 R76, R96.reuse, R124, R76 ;  /* 0x0000007c604c723c */ /* 0x042ff0000000184c */
[C---:B------:R-:W-:Y:S01]  /*c280*/  HMMA.16816.F32 R80, R96.reuse, R126, R80 ;  /* 0x0000007e6050723c */ /* 0x040fe20000001850 */
[----:B------:R-:W-:Y:S07]  /*c290*/  LDSM.16.MT88.4 R124, [R157+0x1000] ;  /* 0x001000009d7c783b */ /* 0x000fee0000004200 */
[C---:B----4-:R-:W-:Y:S08]  /*c2a0*/  HMMA.16816.F32 R84, R96.reuse, R108, R84 ;  /* 0x0000006c6054723c */ /* 0x050ff00000001854 */
[C---:B------:R-:W-:Y:S01]  /*c2b0*/  HMMA.16816.F32 R88, R96.reuse, R110, R88 ;  /* 0x0000006e6058723c */ /* 0x040fe20000001858 */
[----:B------:R-:W1:Y:S07]  /*c2c0*/  LDSM.16.MT88.4 R108, [R159+0x15000] ;  /* 0x015000009f6c783b */ /* 0x000e6e0000004200 */
[----:B------:R-:W-:Y:S01]  /*c2d0*/  HMMA.16816.F32 R92, R96, R120, R92 ;  /* 0x00000078605c723c */ /* 0x000fe2000000185c */
[----:B------:R-:W-:Y:S01]  /*c2e0*/  F2FP.F16.F32.PACK_AB R120, R181, R168 ;  /* 0x000000a8b578723e */ /* 0x000fe200000000ff */
[----:B------:R-:W-:Y:S01]  /*c2f0*/  FADD.FTZ R168, R168, R167 ;  /* 0x000000a7a8a87221 */ /* 0x000fe20000010000 */
[----:B------:R-:W-:-:S03]  /*c300*/  F2FP.F16.F32.PACK_AB R121, R179, R172 ;  /* 0x000000acb379723e */ /* 0x000fc600000000ff */
[----:B------:R-:W-:Y:S02]  /*c310*/  FADD.FTZ R181, R181, R168 ;  /* 0x000000a8b5b57221 */ /* 0x000fe40000010000 */
[----:B------:R-:W-:Y:S01]  /*c320*/  HMMA.16816.F32 R4, R96, R122, R4 ;  /* 0x0000007a6004723c */ /* 0x000fe20000001804 */
[----:B------:R-:W3:Y:S01]  /*c330*/  LDSM.16.MT88.4 R96, [R188+0x17000] ;  /* 0x01700000bc60783b */ /* 0x000ee20000004200 */
[----:B------:R-:W-:Y:S01]  /*c340*/  F2FP.F16.F32.PACK_AB R122, R177, R170 ;  /* 0x000000aab17a723e */ /* 0x000fe200000000ff */
[----:B------:R-:W-:Y:S01]  /*c350*/  FADD.FTZ R170, R170, R181 ;  /* 0x000000b5aaaa7221 */ /* 0x000fe20000010000 */
[----:B------:R-:W-:-:S03]  /*c360*/  F2FP.F16.F32.PACK_AB R123, R173, R174 ;  /* 0x000000aead7b723e */ /* 0x000fc600000000ff */
[----:B------:R-:W-:-:S04]  /*c370*/  FADD.FTZ R170, R177, R170 ;  /* 0x000000aab1aa7221 */ /* 0x000fc80000010000 */
[C---:B--2---:R-:W-:Y:S08]  /*c380*/  HMMA.16816.F32 R36, R120.reuse, R104, R36 ;  /* 0x000000687824723c */ /* 0x044ff00000001824 */
[C---:B------:R-:W-:Y:S01]  /*c390*/  HMMA.16816.F32 R40, R120.reuse, R106, R40 ;  /* 0x0000006a7828723c */ /* 0x040fe20000001828 */
[----:B------:R-:W-:Y:S07]  /*c3a0*/  LDSM.16.MT88.4 R104, [R159+0x17000] ;  /* 0x017000009f68783b */ /* 0x000fee0000004200 */
        /* <DEDUP_REMOVED lines=8> */
[----:B------:R-:W2:Y:S07]  /*c430*/  LDSM.16.MT88.4 R116, [R159+0x13800] ;  /* 0x013800009f74783b */ /* 0x000eae0000004200 */
[C---:B------:R-:W-:Y:S08]  /*c440*/  HMMA.16816.F32 R32, R120.reuse, R124, R32 ;  /* 0x0000007c7820723c */ /* 0x040ff00000001820 */
[C---:B------:R-:W-:Y:S01]  /*c450*/  HMMA.16816.F32 R100, R120.reuse, R126, R100 ;  /* 0x0000007e7864723c */ /* 0x040fe20000001864 */
[----:B------:R-:W3:Y:S07]  /*c460*/  LDSM.16.MT88.4 R124, [R188+0x13800] ;  /* 0x01380000bc7c783b */ /* 0x000eee0000004200 */
[C---:B------:R-:W-:Y:S08]  /*c470*/  HMMA.16816.F32 R16, R120.reuse, R136, R16 ;  /* 0x000000887810723c */ /* 0x040ff00000001810 */
[C---:B------:R-:W-:Y:S08]  /*c480*/  HMMA.16816.F32 R8, R120.reuse, R140, R8 ;  /* 0x0000008c7808723c */ /* 0x040ff00000001808 */
[C---:B------:R-:W-:Y:S01]  /*c490*/  HMMA.16816.F32 R20, R120.reuse, R138, R20 ;  /* 0x0000008a7814723c */ /* 0x040fe20000001814 */
[----:B------:R-:W-:Y:S07]  /*c4a0*/  LDSM.16.MT88.4 R136, [R158+0x3800] ;  /* 0x003800009e88783b */ /* 0x000fee0000004200 */
[C---:B------:R-:W-:Y:S01]  /*c4b0*/  HMMA.16816.F32 R12, R120.reuse, R142, R12 ;  /* 0x0000008e780c723c */ /* 0x040fe2000000180c */
[----:B------:R-:W-:Y:S07]  /*c4c0*/  LDSM.16.MT88.4 R140, [R158+0x1800] ;  /* 0x001800009e8c783b */ /* 0x000fee0000004200 */
[----:B-1----:R-:W-:Y:S01]  /*c4d0*/  HMMA.16816.F32 R92, R120, R96, R92 ;  /* 0x00000060785c723c */ /* 0x002fe2000000185c */
        /* <DEDUP_REMOVED lines=10> */
[C---:B------:R-:W-:Y:S08]  /*c580*/  HMMA.16816.F32 R28, R120.reuse, R130, R28 ;  /* 0x00000082781c723c */ /* 0x040ff0000000181c */
[C---:B------:R-:W-:Y:S08]  /*c590*/  HMMA.16816.F32 R60, R120.reuse, R112, R60 ;  /* 0x00000070783c723c */ /* 0x040ff0000000183c */
[C---:B------:R-:W-:Y:S01]  /*c5a0*/  HMMA.16816.F32 R64, R120.reuse, R114, R64 ;  /* 0x000000727840723c */ /* 0x040fe20000001840 */
[----:B------:R-:W1:Y:S07]  /*c5b0*/  LDSM.16.MT88.4 R112, [R159+0x15800] ;  /* 0x015800009f70783b */ /* 0x000e6e0000004200 */
[C---:B------:R-:W-:Y:S08]  /*c5c0*/  HMMA.16816.F32 R76, R120.reuse, R104, R76 ;  /* 0x00000068784c723c */ /* 0x040ff0000000184c */
[C---:B------:R-:W-:Y:S01]  /*c5d0*/  HMMA.16816.F32 R80, R120.reuse, R106, R80 ;  /* 0x0000006a7850723c */ /* 0x040fe20000001850 */
[----:B------:R-:W-:Y:S07]  /*c5e0*/  LDSM.16.MT88.4 R104, [R158+0x5800] ;  /* 0x005800009e68783b */ /* 0x000fee0000004200 */
[C---:B------:R-:W-:Y:S08]  /*c5f0*/  HMMA.16816.F32 R84, R120.reuse, R108, R84 ;  /* 0x0000006c7854723c */ /* 0x040ff00000001854 */
[----:B------:R-:W-:Y:S01]  /*c600*/  HMMA.16816.F32 R88, R120, R110, R88 ;  /* 0x0000006e7858723c */ /* 0x000fe20000001858 */
[----:B------:R-:W4:Y:S07]  /*c610*/  LDSM.16.MT88.4 R108, [R159+0x17800] ;  /* 0x017800009f6c783b */ /* 0x000f2e0000004200 */
[C---:B--2---:R-:W-:Y:S01]  /*c620*/  HMMA.16816.F32 R120, R96.reuse, R116, R16 ;  /* 0x000000746078723c */ /* 0x044fe20000001810 */
[----:B------:R-:W-:Y:S07]  /*c630*/  LDSM.16.MT88.4 R16, [R157+0x5800] ;  /* 0x005800009d10783b */ /* 0x000fee0000004200 */
[C---:B---3--:R-:W-:Y:S01]  /*c640*/  HMMA.16816.F32 R128, R96.reuse, R124, R8 ;  /* 0x0000007c6080723c */ /* 0x048fe20000001808 */
[----:B------:R-:W2:Y:S07]  /*c650*/  LDSM.16.MT88.4 R8, [R157+0x1800] ;  /* 0x001800009d08783b */ /* 0x000eae0000004200 */
[----:B------:R-:W-:Y:S01]  /*c660*/  HMMA.16816.F32 R116, R96, R118, R20 ;  /* 0x000000766074723c */ /* 0x000fe20000001814 */
[----:B------:R-:W-:-:S04]  /*c670*/  FFMA.FTZ R21, R213, R154, R134 ;  /* 0x0000009ad5157223 */ /* 0x000fc80000010086 */
[----:B------:R-:W-:-:S03]  /*c680*/  FADD.FTZ R21, R2, R21 ;  /* 0x0000001502157221 */ /* 0x000fc60000010000 */
[----:B------:R-:W-:Y:S01]  /*c690*/  HMMA.16816.F32 R124, R96, R126, R12 ;  /* 0x0000007e607c723c */ /* 0x000fe2000000180c */
[----:B------:R-:W3:Y:S01]  /*c6a0*/  LDSM.16.MT88.4 R12, [R157+0x3800] ;  /* 0x003800009d0c783b */ /* 0x000ee20000004200 */
[----:B------:R-:W-:-:S04]  /*c6b0*/  FADD.FTZ R0, R0, R21 ;  /* 0x0000001500007221 */ /* 0x000fc80000010000 */
[----:B------:R-:W-:Y:S02]  /*c6c0*/  FADD.FTZ R153, R153, R0 ;  /* 0x0000000099997221 */ /* 0x000fe40000010000 */
[----:B-1----:R-:W-:Y:S02]  /*c6d0*/  HMMA.16816.F32 R44, R96, R112, R44 ;  /* 0x00000070602c723c */ /* 0x002fe4000000182c */
[----:B------:R-:W-:-:S04]  /*c6e0*/  FADD.FTZ R164, R164, R153 ;  /* 0x00000099a4a47221 */ /* 0x000fc80000010000 */
[----:B------:R-:W-:Y:S02]  /*c6f0*/  FADD.FTZ R169, R169, R164 ;  /* 0x000000a4a9a97221 */ /* 0x000fe40000010000 */
[----:B------:R-:W-:Y:S02]  /*c700*/  HMMA.16816.F32 R48, R96, R114, R48 ;  /* 0x000000726030723c */ /* 0x000fe40000001830 */
[----:B------:R-:W-:-:S04]  /*c710*/  FADD.FTZ R166, R166, R169 ;  /* 0x000000a9a6a67221 */ /* 0x000fc80000010000 */
[----:B------:R-:W-:Y:S02]  /*c720*/  FADD.FTZ R171, R171, R166 ;  /* 0x000000a6abab7221 */ /* 0x000fe40000010000 */
[----:B----4-:R-:W-:Y:S02]  /*c730*/  HMMA.16816.F32 R76, R96, R108, R76 ;  /* 0x0000006c604c723c */ /* 0x010fe4000000184c */
        /* <DEDUP_REMOVED lines=23> */
[C---:B------:R-:W-:Y:S08]  /*c8b0*/  HMMA.16816.F32 R92, R96.reuse, R16, R92 ;  /* 0x00000010605c723c */ /* 0x040ff0000000185c */
[----:B------:R-:W-:-:S15]  /*c8c0*/  HMMA.16816.F32 R96, R96, R18, R4 ;  /* 0x000000126060723c */ /* 0x000fde0000001804 */
[----:B------:R-:W-:-:S05]  /*c8d0*/  NOP ;  /* 0x0000000000007918 */ /* 0x000fca0000000000 */
.L_x_347:
        /* <DEDUP_REMOVED lines=19> */
[----:B------:R-:W-:Y:S01]  /*ca10*/  IMAD.IADD R188, R188, 0x1, R189 ;  /* 0x00000001bcbc7824 */ /* 0x000fe200078e02bd */
[----:B------:R-:W4:Y:S01]  /*ca20*/  LDCU UR8, c[0x0][0x50c] ;  /* 0x0000a180ff0877ac */ /* 0x000f220008000800 */
[----:B------:R-:W-:-:S02]  /*ca30*/  VIADD R209, R189, 0x12000 ;  /* 0x00012000bdd17836 */ /* 0x000fc40000000000 */
        /* <DEDUP_REMOVED lines=10> */
.L_x_359:
        /* <DEDUP_REMOVED lines=44> */
.L_x_357:
[----:B------:R-:W-:Y:S04]  /*cda0*/  DEPBAR.LE SB0, 0x0 ;  /* 0x000080000000791a */ /* 0x000fe80000000000 */
[----:B------:R-:W-:Y:S01]  /*cdb0*/  BAR.SYNC.DEFER_BLOCKING 0x0 ;  /* 0x0000000000007b1d */ /* 0x000fe20000010000 */
[----:B------:R-:W-:Y:S01]  /*cdc0*/  SHF.L.U32 R212, R192, 0x3, RZ ;  /* 0x00000003c0d47819 */ /* 0x000fe200000006ff */
[----:B----4-:R-:W-:Y:S01]  /*cdd0*/  IMAD.WIDE.U32 R2, R200, UR12, RZ ;  /* 0x0000000cc8027c25 */ /* 0x010fe2000f8e00ff */
[----:B------:R-:W-:Y:S01]  /*cde0*/  LOP3.LUT R193, R207, 0x7c00, RZ, 0xc0, !PT ;  /* 0x00007c00cfc17812 */ /* 0x000fe200078ec0ff */
[----:B------:R-:W-:Y:S01]  /*cdf0*/  UISETP.NE.AND UP0, UPT, UR12, URZ, UPT ;  /* 0x000000ff0c00728c */ /* 0x000fe2000bf05270 */
[----:B------:R-:W-:Y:S01]  /*ce00*/  LOP3.LUT R191, R212, 0x38, RZ, 0xc0, !PT ;  /* 0x00000038d4bf7812 */ /* 0x000fe200078ec0ff */
[----:B------:R-:W-:Y:S01]  /*ce10*/  IMAD R3, R201, UR12, R3 ;  /* 0x0000000cc9037c24 */ /* 0x000fe2000f8e0203 */
[C---:B------:R-:W-:Y:S02]  /*ce20*/  LEA R216, P0, R2.reuse, R203, 0x7 ;  /* 0x000000cb02d87211 */ /* 0x040fe400078038ff */
[----:B------:R-:W-:Y:S02]  /*ce30*/  LOP3.LUT R211, R191, 0x40, RZ, 0xfc, !PT ;  /* 0x00000040bfd37812 */ /* 0x000fe400078efcff */
[CCC-:B------:R-:W-:Y:S02]  /*ce40*/  LEA.HI.X R217, R2.reuse, R202.reuse, R3.reuse, 0x7, P0 ;  /* 0x000000ca02d97211 */ /* 0x1c0fe400000f3c03 */
[----:B------:R-:W-:Y:S02]  /*ce50*/  ISETP.GE.AND P3, PT, R211, UR11, PT ;  /* 0x0000000bd3007c0c */ /* 0x000fe4000bf66270 */
[C---:B------:R-:W-:Y:S02]  /*ce60*/  LOP3.LUT R210, R191.reuse, 0x80, RZ, 0xfc, !PT ;  /* 0x00000080bfd27812 */ /* 0x040fe400078efcff */
[----:B------:R-:W-:Y:S02]  /*ce70*/  SHF.L.U32 R133, R2, 0x6, RZ ;  /* 0x0000000602857819 */ /* 0x000fe400000006ff */
[----:B------:R-:W-:Y:S02]  /*ce80*/  ISETP.GE.AND P2, PT, R210, UR11, PT ;  /* 0x0000000bd2007c0c */ /* 0x000fe4000bf46270 */
[----:B------:R-:W-:Y:S02]  /*ce90*/  LEA R134, P0, R200, R133, 0x5 ;  /* 0x00000085c8867211 */ /* 0x000fe400078028ff */
[----:B------:R-:W-:Y:S01]  /*cea0*/  SHF.L.U64.HI R3, R2, 0x6, R3 ;  /* 0x0000000602037819 */ /* 0x000fe20000010203 */
[----:B------:R-:W-:Y:S01]  /*ceb0*/  @!PT LDS RZ, [RZ] ;  /* 0x00000000fffff984 */ /* 0x000fe20000000800 */
[----:B------:R-:W-:Y:S01]  /*cec0*/  @!PT LDS RZ, [RZ] ;  /* 0x00000000fffff984 */ /* 0x000fe20000000800 */
[----:B------:R-:W-:Y:S01]  /*ced0*/  @!PT LDS RZ, [RZ] ;  /* 0x00000000fffff984 */ /* 0x000fe20000000800 */
[----:B------:R-:W-:Y:S01]  /*cee0*/  @!P1 LDGSTS.E.BYPASS.LTC128B.128 [R206+0x12000], desc[UR20][R216.64] ;  /* 0x12000000d8ce9fae */ /* 0x000fe2000b981a14 */
[----:B------:R-:W-:Y:S01]  /*cef0*/  SHF.R.U32.HI R194, RZ, 0x1, R192 ;  /* 0x00000001ffc27819 */ /* 0x000fe200000116c0 */
[----:B------:R-:W-:Y:S01]  /*cf00*/  UMOV UR6, UR9 ;  /* 0x0000000900067c82 */ /* 0x000fe20008000000 */
[----:B------:R-:W-:Y:S03]  /*cf10*/  LEA.HI.X R3, R200, R3, R201, 0x5, P0 ;  /* 0x00000003c8037211 */ /* 0x000fe600000f2cc9 */
[----:B------:R-:W-:Y:S01]  /*cf20*/  @P1 STS.128 [R206+0x12000], RZ ;  /* 0x012000ffce001388 */ /* 0x000fe20000000c00 */
[C---:B------:R-:W-:Y:S02]  /*cf30*/  ISETP.GE.AND P1, PT, R191.reuse, UR11, PT ;  /* 0x0000000bbf007c0c */ /* 0x040fe4000bf26270 */
[C---:B------:R-:W-:Y:S03]  /*cf40*/  LEA R2, P0, R134.reuse, R203, 0x1 ;  /* 0x000000cb86027211 */ /* 0x040fe600078008ff */
[----:B------:R-:W-:Y:S01]  /*cf50*/  @!PT LDS RZ, [RZ] ;  /* 0x00000000fffff984 */ /* 0x000fe20000000800 */
[----:B------:R-:W-:Y:S01]  /*cf60*/  @!PT LDS RZ, [RZ] ;  /* 0x00000000fffff984 */ /* 0x000fe20000000800 */
[----:B------:R-:W-:Y:S01]  /*cf70*/  @!PT LDS RZ, [RZ] ;  /* 0x00000000fffff984 */ /* 0x000fe20000000800 */
[----:B------:R-:W-:Y:S01]  /*cf80*/  @!P3 LDGSTS.E.BYPASS.LTC128B.128 [R206+0x14000], desc[UR20][R216.64+0x80] ;  /* 0x14000080d8cebfae */ /* 0x000fe2000b981a14 */
[--C-:B------:R-:W-:Y:S02]  /*cf90*/  LOP3.LUT R141, R191, 0x1c0, R186.reuse, 0xf8, !PT ;  /* 0x000001c0bf8d7812 */ /* 0x100fe400078ef8ba */
[----:B------:R-:W-:Y:S03]  /*cfa0*/  LEA.HI.X R3, R134, R202, R3, 0x1, P0 ;  /* 0x000000ca86037211 */ /* 0x000fe600000f0c03 */
[----:B------:R-:W-:Y:S01]  /*cfb0*/  @P3 STS.128 [R206+0x14000], RZ ;  /* 0x014000ffce003388 */ /* 0x000fe20000000c00 */
[----:B------:R-:W-:Y:S02]  /*cfc0*/  LOP3.LUT R139, R193, 0x200, R186, 0xf8, !PT ;  /* 0x00000200c18b7812 */ /* 0x000fe400078ef8ba */
[----:B------:R-:W-:Y:S03]  /*cfd0*/  LOP3.LUT R132, R194, 0x8, RZ, 0xc0, !PT ;  /* 0x00000008c2847812 */ /* 0x000fe600078ec0ff */
[----:B------:R-:W-:Y:S01]  /*cfe0*/  @!PT LDS RZ, [RZ] ;  /* 0x00000000fffff984 */ /* 0x000fe20000000800 */
[----:B------:R-:W-:Y:S01]  /*cff0*/  @!PT LDS RZ, [RZ] ;  /* 0x00000000fffff984 */ /* 0x000fe20000000800 */
[----:B------:R-:W-:Y:S01]  /*d000*/  @!PT LDS RZ, [RZ] ;  /* 0x00000000fffff984 */ /* 0x000fe20000000800 */
[----:B------:R-:W-:Y:S01]  /*d010*/  @!P2 LDGSTS.E.BYPASS.LTC128B.128 [R206+0x16000], desc[UR20][R216.64+0x100] ;  /* 0x16000100d8ceafae */ /* 0x000fe2000b981a14 */
[----:B------:R-:W-:Y:S02]  /*d020*/  LOP3.LUT R138, R141, 0x8, R192, 0x78, !PT ;  /* 0x000000088d8a7812 */ /* 0x000fe400078e78c0 */
[----:B------:R-:W-:Y:S03]  /*d030*/  LOP3.LUT R132, R139, R141, R132, 0xf6, !PT ;  /* 0x0000008d8b847212 */ /* 0x000fe600078ef684 */
[----:B------:R-:W-:Y:S01]  /*d040*/  @P2 STS.128 [R206+0x16000], RZ ;  /* 0x016000ffce002388 */ /* 0x000fe20000000c00 */
[----:B------:R-:W-:Y:S01]  /*d050*/  LOP3.LUT P0, RZ, R192, 0x4, RZ, 0xc0, !PT ;  /* 0x00000004c0ff7812 */ /* 0x000fe2000780c0ff */
[----:B------:R-:W-:Y:S01]  /*d060*/  IMAD R197, R138, 0x2, R185 ;  /* 0x000000028ac57824 */ /* 0x000fe200078e02b9 */
[----:B------:R-:W-:Y:S03]  /*d070*/  LEA R199, R132, UR6, 0x1 ;  /* 0x0000000684c77c11 */ /* 0x000fe6000f8e08ff */
[----:B------:R-:W-:Y:S01]  /*d080*/  @!PT LDS RZ, [RZ] ;  /* 0x00000000fffff984 */ /* 0x000fe20000000800 */
[----:B------:R-:W-:Y:S01]  /*d090*/  @!PT LDS RZ, [RZ] ;  /* 0x00000000fffff984 */ /* 0x000fe20000000800 */
[----:B------:R-:W-:Y:S01]  /*d0a0*/  @!PT LDS RZ, [RZ] ;  /* 0x00000000fffff984 */ /* 0x000fe20000000800 */
[----:B------:R-:W-:Y:S01]  /*d0b0*/  @!P1 LDGSTS.E.BYPASS.LTC128B.128 [R206+0x13000], desc[UR20][R2.64] ;  /* 0x1300000002ce9fae */ /* 0x000fe2000b981a14 */
[----:B------:R-:W-:Y:S02]  /*d0c0*/  SEL R132, R187, 0xffffffc0, !P0 ;  /* 0xffffffc0bb847807 */ /* 0x000fe40004000000 */
[----:B------:R-:W-:Y:S03]  /*d0d0*/  IADD3 R139, PT, PT, R197, UR6, RZ ;  /* 0x00000006c58b7c10 */ /* 0x000fe6000fffe0ff */
[----:B------:R-:W-:Y:S01]  /*d0e0*/  @P1 STS.128 [R206+0x13000], RZ ;  /* 0x013000ffce001388 */ /* 0x000fe20000000c00 */
[-C--:B------:R-:W-:Y:S02]  /*d0f0*/  IADD3 R196, PT, PT, R184, R199.reuse, RZ ;  /* 0x000000c7b8c47210 */ /* 0x080fe40007ffe0ff */
[----:B------:R-:W-:Y:S03]  /*d100*/  IADD3 R195, PT, PT, R132, R199, RZ ;  /* 0x000000c784c37210 */ /* 0x000fe60007ffe0ff */
[----:B------:R-:W-:Y:S01]  /*d110*/  @!PT LDS RZ, [RZ] ;  /* 0x00000000fffff984 */ /* 0x000fe20000000800 */
[----:B------:R-:W-:Y:S01]  /*d120*/  @!PT LDS RZ, [RZ] ;  /* 0x00000000fffff984 */ /* 0x000fe20000000800 */
[----:B------:R-:W-:Y:S01]  /*d130*/  @!PT LDS RZ, [RZ] ;  /* 0x00000000fffff984 */ /* 0x000fe20000000800 */
[----:B------:R-:W-:Y:S01]  /*d140*/  @!P3 LDGSTS.E.BYPASS.LTC128B.128 [R206+0x15000], desc[UR20][R2.64+0x80] ;  /* 0x1500008002cebfae */ /* 0x000fe2000b981a14 */
[C---:B------:R-:W-:Y:S01]  /*d150*/  IMAD.IADD R138, R139.reuse, 0x1, R184 ;  /* 0x000000018b8a7824 */ /* 0x040fe200078e02b8 */
[----:B------:R-:W-:Y:S04]  /*d160*/  IADD3 R139, PT, PT, R139, R132, RZ ;  /* 0x000000848b8b7210 */ /* 0x000fe80007ffe0ff */
[----:B------:R-:W-:Y:S06]  /*d170*/  @P3 STS.128 [R206+0x15000], RZ ;  /* 0x015000ffce003388 */ /* 0x000fec0000000c00 */
        /* <DEDUP_REMOVED lines=8> */
[----:B------:R-:W4:Y:S01]  /*d200*/  LDSM.16.M88.4 R152, [R197+UR6+0xd000] ;  /* 0x00d00006c598783b */ /* 0x000f220008000200 */
[C---:B-1----:R-:W-:Y:S01]  /*d210*/  IMAD.IADD R3, R184.reuse, 0x1, R195 ;  /* 0x00000001b8037824 */ /* 0x042fe200078e02c3 */
[----:B------:R-:W-:Y:S04]  /*d220*/  IADD3 R2, PT, PT, R184, R139, RZ ;  /* 0x0000008bb8027210 */ /* 0x000fe80007ffe0ff */
[----:B------:R-:W0:Y:S06]  /*d230*/  LDGDEPBAR ;  /* 0x00000000000079af */ /* 0x000e2c0000000000 */
[----:B------:R-:W1:Y:S06]  /*d240*/  LDSM.16.M88.4 R156, [R197+UR6+0xd800] ;  /* 0x00d80006c59c783b */ /* 0x000e6c0008000200 */
        /* <DEDUP_REMOVED lines=11> */
[----:B------:R-:W3:Y:S01]  /*d300*/  LDSM.16.M88.4 R132, [R139+0xc800] ;  /* 0x00c800008b84783b */ /* 0x000ee20000000200 */
[C---:B----4-:R-:W-:Y:S05]  /*d310*/  HMMA.16816.F32 R20, R140.reuse, R152, RZ ;  /* 0x000000988c14723c */ /* 0x050fea00000018ff */
[----:B------:R-:W-:Y:S03]  /*d320*/  LDSM.16.M88.4 R148, [R139+0xd800] ;  /* 0x00d800008b94783b */ /* 0x000fe60000000200 */
[C---:B------:R-:W-:Y:S03]  /*d330*/  HMMA.16816.F32 R24, R140.reuse, R154, RZ ;  /* 0x0000009a8c18723c */ /* 0x040fe600000018ff */
[----:B------:R-:W-:Y:S05]  /*d340*/  LDSM.16.M88.4 R152, [R3] ;  /* 0x000000000398783b */ /* 0x000fea0000000200 */
[C---:B-1----:R-:W-:Y:S08]  /*d350*/  HMMA.16816.F32 R28, R140.reuse, R156, RZ ;  /* 0x0000009c8c1c723c */ /* 0x042ff000000018ff */
[----:B------:R-:W-:Y:S01]  /*d360*/  HMMA.16816.F32 R32, R140, R158, RZ ;  /* 0x0000009e8c20723c */ /* 0x000fe200000018ff */
[----:B------:R-:W1:Y:S06]  /*d370*/  LDSM.16.M88.4 R140, [R139+0xd000] ;  /* 0x00d000008b8c783b */ /* 0x000e6c0000000200 */
[----:B------:R-:W4:Y:S01]  /*d380*/  LDSM.16.M88.4 R156, [R2+0xc000] ;  /* 0x00c00000029c783b */ /* 0x000f220000000200 */
[C---:B-----5:R-:W-:Y:S08]  /*d390*/  HMMA.16816.F32 R4, R160.reuse, R164, R4 ;  /* 0x000000a4a004723c */ /* 0x060ff00000001804 */
        /* <DEDUP_REMOVED lines=15> */
[C---:B------:R-:W-:Y:S08]  /*d490*/  HMMA.16816.F32 R12, R176.reuse, R132, R12 ;  /* 0x00000084b00c723c */ /* 0x040ff0000000180c */
[C---:B------:R-:W-:Y:S01]  /*d4a0*/  HMMA.16816.F32 R16, R176.reuse, R134, R16 ;  /* 0x00000086b010723c */ /* 0x040fe20000001810 */
[----:B------:R-:W3:Y:S07]  /*d4b0*/  LDSM.16.M88.4 R132, [R197+UR6+0xe800] ;  /* 0x00e80006c584783b */ /* 0x000eee0008000200 */
[C---:B-1----:R-:W-:Y:S08]  /*d4c0*/  HMMA.16816.F32 R20, R176.reuse, R140, R20 ;  /* 0x0000008cb014723c */ /* 0x042ff00000001814 */
[C---:B------:R-:W-:Y:S01]  /*d4d0*/  HMMA.16816.F32 R24, R176.reuse, R142, R24 ;  /* 0x0000008eb018723c */ /* 0x040fe20000001818 */
[----:B------:R-:W1:Y:S07]  /*d4e0*/  LDSM.16.M88.4 R140, [R197+UR6+0xf000] ;  /* 0x00f00006c58c783b */ /* 0x000e6e0008000200 */
[C---:B------:R-:W-:Y:S08]  /*d4f0*/  HMMA.16816.F32 R28, R176.reuse, R148, R28 ;  /* 0x00000094b01c723c */ /* 0x040ff0000000181c */
[----:B------:R-:W-:Y:S01]  /*d500*/  HMMA.16816.F32 R32, R176, R150, R32 ;  /* 0x00000096b020723c */ /* 0x000fe20000001820 */
[----:B------:R-:W1:Y:S06]  /*d510*/  LDSM.16.M88.4 R148, [R197+UR6+0xf800] ;  /* 0x00f80006c594783b */ /* 0x000e6c0008000200 */
[----:B------:R-:W1:Y:S01]  /*d520*/  LDSM.16.M88.4 R176, [R196+0x4000] ;  /* 0x00400000c4b0783b */ /* 0x000e620000000200 */
[C---:B----4-:R-:W-:Y:S08]  /*d530*/  HMMA.16816.F32 R4, R152.reuse, R156, R4 ;  /* 0x0000009c9804723c */ /* 0x050ff00000001804 */
[C---:B------:R-:W-:Y:S01]  /*d540*/  HMMA.16816.F32 R8, R152.reuse, R158, R8 ;  /* 0x0000009e9808723c */ /* 0x040fe20000001808 */
[----:B------:R-:W-:Y:S07]  /*d550*/  LDSM.16.M88.4 R156, [R138+0xf800] ;  /* 0x00f800008a9c783b */ /* 0x000fee0000000200 */
[C---:B--2---:R-:W-:Y:S08]  /*d560*/  HMMA.16816.F32 R12, R152.reuse, R144, R12 ;  /* 0x00000090980c723c */ /* 0x044ff0000000180c */
[C---:B------:R-:W-:Y:S01]  /*d570*/  HMMA.16816.F32 R16, R152.reuse, R146, R16 ;  /* 0x000000929810723c */ /* 0x040fe20000001810 */
[----:B------:R-:W2:Y:S07]  /*d580*/  LDSM.16.M88.4 R144, [R138+0xe800] ;  /* 0x00e800008a90783b */ /* 0x000eae0000000200 */
[C---:B-----5:R-:W-:Y:S08]  /*d590*/  HMMA.16816.F32 R20, R152.reuse, R160, R20 ;  /* 0x000000a09814723c */ /* 0x060ff00000001814 */
[C---:B------:R-:W-:Y:S01]  /*d5a0*/  HMMA.16816.F32 R24, R152.reuse, R162, R24 ;  /* 0x000000a29818723c */ /* 0x040fe20000001818 */
[----:B------:R-:W-:Y:S07]  /*d5b0*/  LDSM.16.M88.4 R160, [R195+0x4000] ;  /* 0x00400000c3a0783b */ /* 0x000fee0000000200 */
[C---:B------:R-:W-:Y:S08]  /*d5c0*/  HMMA.16816.F32 R28, R152.reuse, R164, R28 ;  /* 0x000000a4981c723c */ /* 0x040ff0000000181c */
[----:B------:R-:W-:Y:S01]  /*d5d0*/  HMMA.16816.F32 R32, R152, R166, R32 ;  /* 0x000000a69820723c */ /* 0x000fe20000001820 */
[----:B------:R-:W4:Y:S06]  /*d5e0*/  LDSM.16.M88.4 R152, [R138+0xf000] ;  /* 0x00f000008a98783b */ /* 0x000f2c0000000200 */
[----:B------:R-:W5:Y:S01]  /*d5f0*/  LDSM.16.M88.4 R164, [R139+0xe000] ;  /* 0x00e000008ba4783b */ /* 0x000f620000000200 */
[C---:B------:R-:W-:Y:S08]  /*d600*/  HMMA.16816.F32 R4, R168.reuse, R172, R4 ;  /* 0x000000aca804723c */ /* 0x040ff00000001804 */
[C---:B------:R-:W-:Y:S01]  /*d610*/  HMMA.16816.F32 R8, R168.reuse, R174, R8 ;  /* 0x000000aea808723c */ /* 0x040fe20000001808 */
[----:B------:R-:W-:Y:S07]  /*d620*/  LDSM.16.M88.4 R172, [R2+0xe000] ;  /* 0x00e0000002ac783b */ /* 0x000fee0000000200 */
[C---:B---3--:R-:W-:Y:S08]  /*d630*/  HMMA.16816.F32 R12, R168.reuse, R132, R12 ;  /* 0x00000084a80c723c */ /* 0x048ff0000000180c */
[C---:B------:R-:W-:Y:S01]  /*d640*/  HMMA.16816.F32 R16, R168.reuse, R134, R16 ;  /* 0x00000086a810723c */ /* 0x040fe20000001810 */
[----:B------:R-:W3:Y:S07]  /*d650*/  LDSM.16.M88.4 R132, [R139+0xe800] ;  /* 0x00e800008b84783b */ /* 0x000eee0000000200 */
[C---:B-1----:R-:W-:Y:S08]  /*d660*/  HMMA.16816.F32 R20, R168.reuse, R140, R20 ;  /* 0x0000008ca814723c */ /* 0x042ff00000001814 */
[C---:B------:R-:W-:Y:S01]  /*d670*/  HMMA.16816.F32 R24, R168.reuse, R142, R24 ;  /* 0x0000008ea818723c */ /* 0x040fe20000001818 */
[----:B------:R-:W1:Y:S07]  /*d680*/  LDSM.16.M88.4 R140, [R139+0xf000] ;  /* 0x00f000008b8c783b */ /* 0x000e6e0000000200 */
[C---:B------:R-:W-:Y:S08]  /*d690*/  HMMA.16816.F32 R28, R168.reuse, R148, R28 ;  /* 0x00000094a81c723c */ /* 0x040ff0000000181c */
[----:B------:R-:W-:Y:S01]  /*d6a0*/  HMMA.16816.F32 R32, R168, R150, R32 ;  /* 0x00000096a820723c */ /* 0x000fe20000001820 */
[----:B------:R-:W1:Y:S06]  /*d6b0*/  LDSM.16.M88.4 R148, [R139+0xf800] ;  /* 0x00f800008b94783b */ /* 0x000e6c0000000200 */
[----:B------:R-:W1:Y:S01]  /*d6c0*/  LDSM.16.M88.4 R168, [R3+0x4000] ;  /* 0x0040000003a8783b */ /* 0x000e620000000200 */
[C---:B------:R-:W-:Y:S08]  /*d6d0*/  HMMA.16816.F32 R4, R176.reuse, R180, R4 ;  /* 0x000000b4b004723c */ /* 0x040ff00000001804 */
[C---:B------:R-:W-:Y:S01]  /*d6e0*/  HMMA.16816.F32 R8, R176.reuse, R182, R8 ;  /* 0x000000b6b008723c */ /* 0x040fe20000001808 */
[----:B------:R-:W-:Y:S07]  /*d6f0*/  LDSM.16.M88.4 R180, [R2+0x10000] ;  /* 0x0100000002b4783b */ /* 0x000fee0000000200 */
        /* <DEDUP_REMOVED lines=8> */
[----:B------:R-:W4:Y:S06]  /*d780*/  LDSM.16.M88.4 R156, [R2+0xf800] ;  /* 0x00f80000029c783b */ /* 0x000f2c0000000200 */
[----:B------:R-:W-:Y:S01]  /*d790*/  LDSM.16.M88.4 R176, [R197+UR6+0x10000] ;  /* 0x01000006c5b0783b */ /* 0x000fe20008000200 */
[C---:B-----5:R-:W-:Y:S08]  /*d7a0*/  HMMA.16816.F32 R4, R160.reuse, R164, R4 ;  /* 0x000000a4a004723c */ /* 0x060ff00000001804 */
[C---:B------:R-:W-:Y:S01]  /*d7b0*/  HMMA.16816.F32 R8, R160.reuse, R166, R8 ;  /* 0x000000a6a008723c */ /* 0x040fe20000001808 */
[----:B------:R-:W5:Y:S07]  /*d7c0*/  LDSM.16.M88.4 R164, [R199+0x8000] ;  /* 0x00800000c7a4783b */ /* 0x000f6e0000000200 */
[C---:B---3--:R-:W-:Y:S08]  /*d7d0*/  HMMA.16816.F32 R12, R160.reuse, R132, R12 ;  /* 0x00000084a00c723c */ /* 0x048ff0000000180c */
        /* <DEDUP_REMOVED lines=8> */
[----:B------:R-:W-:Y:S01]  /*d860*/  LDSM.16.M88.4 R160, [R196+0x8000] ;  /* 0x00800000c4a0783b */ /* 0x000fe20000000200 */
[C---:B------:R-:W-:Y:S08]  /*d870*/  HMMA.16816.F32 R4, R168.reuse, R172, R4 ;  /* 0x000000aca804723c */ /* 0x040ff00000001804 */
        /* <DEDUP_REMOVED lines=11> */
[----:B------:R-:W-:Y:S01]  /*d930*/  LDSM.16.M88.4 R168, [R195+0x8000] ;  /* 0x00800000c3a8783b */ /* 0x000fe20000000200 */
[C---:B-----5:R-:W-:Y:S08]  /*d940*/  HMMA.16816.F32 R4, R164.reuse, R176, R4 ;  /* 0x000000b0a404723c */ /* 0x060ff00000001804 */
[C---:B------:R-:W-:Y:S01]  /*d950*/  HMMA.16816.F32 R8, R164.reuse, R178, R8 ;  /* 0x000000b2a408723c */ /* 0x040fe20000001808 */
[----:B------:R-:W5:Y:S07]  /*d960*/  LDSM.16.M88.4 R176, [R139+0x10000] ;  /* 0x010000008bb0783b */ /* 0x000f6e0000000200 */
        /* <DEDUP_REMOVED lines=9> */
[----:B------:R4:W1:Y:S01]  /*da00*/  LDSM.16.M88.4 R164, [R3+0x8000] ;  /* 0x0080000003a4783b */ /* 0x0008620000000200 */
[C---:B------:R-:W-:Y:S08]  /*da10*/  HMMA.16816.F32 R4, R160.reuse, R172, R4 ;  /* 0x000000aca004723c */ /* 0x040ff00000001804 */
[C---:B------:R-:W-:Y:S08]  /*da20*/  HMMA.16816.F32 R8, R160.reuse, R174, R8 ;  /* 0x000000aea008723c */ /* 0x040ff00000001808 */
[C---:B--2---:R-:W-:Y:S01]  /*da30*/  HMMA.16816.F32 R12, R160.reuse, R144, R12 ;  /* 0x00000090a00c723c */ /* 0x044fe2000000180c */
[----:B----4-:R-:W-:Y:S07]  /*da40*/  MOV R3, UR12 ;  /* 0x0000000c00037c02 */ /* 0x010fee0008000f00 */
[C---:B------:R-:W-:Y:S08]  /*da50*/  HMMA.16816.F32 R16, R160.reuse, R146, R16 ;  /* 0x00000092a010723c */ /* 0x040ff00000001810 */
[C---:B------:R-:W-:Y:S08]  /*da60*/  HMMA.16816.F32 R20, R160.reuse, R152, R20 ;  /* 0x00000098a014723c */ /* 0x040ff00000001814 */
[C---:B------:R-:W-:Y:S08]  /*da70*/  HMMA.16816.F32 R24, R160.reuse, R154, R24 ;  /* 0x0000009aa018723c */ /* 0x040ff00000001818 */
[C---:B------:R-:W-:Y:S08]  /*da80*/  HMMA.16816.F32 R28, R160.reuse, R156, R28 ;  /* 0x0000009ca01c723c */ /* 0x040ff0000000181c */
[----:B------:R-:W-:Y:S08]  /*da90*/  HMMA.16816.F32 R32, R160, R158, R32 ;  /* 0x0000009ea020723c */ /* 0x000ff00000001820 */
[C---:B-----5:R-:W-:Y:S08]  /*daa0*/  HMMA.16816.F32 R4, R168.reuse, R176, R4 ;  /* 0x000000b0a804723c */ /* 0x060ff00000001804 */
[C---:B------:R-:W-:Y:S08]  /*dab0*/  HMMA.16816.F32 R8, R168.reuse, R178, R8 ;  /* 0x000000b2a808723c */ /* 0x040ff00000001808 */
[C---:B---3--:R-:W-:Y:S08]  /*dac0*/  HMMA.16816.F32 R12, R168.reuse, R132, R12 ;  /* 0x00000084a80c723c */ /* 0x048ff0000000180c */
[C---:B------:R-:W-:Y:S01]  /*dad0*/  HMMA.16816.F32 R16, R168.reuse, R134, R16 ;  /* 0x00000086a810723c */ /* 0x040fe20000001810 */
[----:B------:R-:W2:Y:S07]  /*dae0*/  LDSM.16.M88.4 R132, [R2+0x10800] ;  /* 0x010800000284783b */ /* 0x000eae0000000200 */
[C---:B-1----:R-:W-:Y:S08]  /*daf0*/  HMMA.16816.F32 R20, R168.reuse, R140, R20 ;  /* 0x0000008ca814723c */ /* 0x042ff00000001814 */
[C---:B------:R-:W-:Y:S01]  /*db00*/  HMMA.16816.F32 R24, R168.reuse, R142, R24 ;  /* 0x0000008ea818723c */ /* 0x040fe20000001818 */
[----:B------:R-:W1:Y:S07]  /*db10*/  LDSM.16.M88.4 R140, [R2+0x11000] ;  /* 0x01100000028c783b */ /* 0x000e6e0000000200 */
[C---:B------:R-:W-:Y:S08]  /*db20*/  HMMA.16816.F32 R28, R168.reuse, R148, R28 ;  /* 0x00000094a81c723c */ /* 0x040ff0000000181c */
        /* <DEDUP_REMOVED lines=10> */
[----:B------:R2:W3:Y:S01]  /*dbd0*/  LDSM.16.M88.4 R132, [R2+0x11800] ;  /* 0x011800000284783b */ /* 0x0004e20000000200 */
        /* <DEDUP_REMOVED lines=9> */
[----:B------:R-:W1:Y:S01]  /*dc70*/  MUFU.TANH R245, R245 ;  /* 0x000000f500f57308 */ /* 0x000e620000002400 */
[----:B------:R-:W-:Y:S01]  /*dc80*/  FMUL.FTZ R235, R12, UR8 ;  /* 0x000000080ceb7c20 */ /* 0x000fe20008410000 */
[----:B------:R-:W-:Y:S01]  /*dc90*/  FMUL.FTZ R228, R14, UR8 ;  /* 0x000000080ee47c20 */ /* 0x000fe20008410000 */
[----:B------:R-:W-:Y:S01]  /*dca0*/  FMUL.FTZ R237, R13, UR8 ;  /* 0x000000080ded7c20 */ /* 0x000fe20008410000 */
[----:B------:R-:W-:Y:S01]  /*dcb0*/  FMUL.FTZ R230, R15, UR8 ;  /* 0x000000080fe67c20 */ /* 0x000fe20008410000 */
[----:B------:R-:W-:Y:S01]  /*dcc0*/  FMUL.FTZ R231, R17, UR8 ;  /* 0x0000000811e77c20 */ /* 0x000fe20008410000 */
[----:B------:R-:W-:Y:S04]  /*dcd0*/  FMUL.FTZ R224, R19, UR8 ;  /* 0x0000000813e07c20 */ /* 0x000fe80008410000 */
[----:B------:R-:W4:Y:S01]  /*dce0*/  MUFU.TANH R238, R238 ;  /* 0x000000ee00ee7308 */ /* 0x000f220000002400 */
[----:B--2---:R-:W-:Y:S02]  /*dcf0*/  IMAD R2, R3, 0x40, R198 ;  /* 0x0000004003027824 */ /* 0x004fe400078e02c6 */
[----:B------:R-:W-:Y:S01]  /*dd00*/  FMUL.FTZ R229, R20, UR8 ;  /* 0x0000000814e57c20 */ /* 0x000fe20008410000 */
[----:B------:R-:W-:Y:S01]  /*dd10*/  FMUL.FTZ R222, R22, UR8 ;  /* 0x0000000816de7c20 */ /* 0x000fe20008410000 */
[----:B------:R-:W-:Y:S01]  /*dd20*/  FMUL.FTZ R233, R16, UR8 ;  /* 0x0000000810e97c20 */ /* 0x000fe20008410000 */
[C---:B------:R-:W-:Y:S01]  /*dd30*/  VIADD R3, R2.reuse, 0x10 ;  /* 0x0000001002037836 */ /* 0x040fe20000000000 */
[----:B------:R-:W-:Y:S01]  /*dd40*/  IADD3 R216, PT, PT, R2, 0x1, RZ ;  /* 0x0000000102d87810 */ /* 0x000fe20007ffe0ff */
[----:B------:R-:W-:Y:S02]  /*dd50*/  FMUL.FTZ R226, R18, UR8 ;  /* 0x0000000812e27c20 */ /* 0x000fe40008410000 */
[----:B------:R-:W2:Y:S01]  /*dd60*/  MUFU.TANH R241, R241 ;  /* 0x000000f100f17308 */ /* 0x000ea20000002400 */
[----:B------:R-:W-:Y:S01]  /*dd70*/  I2FP.F32.U32 R136, R2 ;  /* 0x0000000200887245 */ /* 0x000fe20000201000 */
[----:B------:R-:W-:Y:S01]  /*dd80*/  FMUL.FTZ R225, R24, UR8 ;  /* 0x0000000818e17c20 */ /* 0x000fe20008410000 */
[----:B------:R-:W-:Y:S01]  /*dd90*/  I2FP.F32.U32 R216, R216 ;  /* 0x000000d800d87245 */ /* 0x000fe20000201000 */
[----:B------:R-:W-:Y:S01]  /*dda0*/  FMUL.FTZ R218, R26, UR8 ;  /* 0x000000081ada7c20 */ /* 0x000fe20008410000 */
[----:B------:R-:W-:Y:S01]  /*ddb0*/  IADD3 R214, PT, PT, R2, 0x8, RZ ;  /* 0x0000000802d67810 */ /* 0x000fe20007ffe0ff */
[----:B-1----:R-:W-:Y:S01]  /*ddc0*/  FFMA.FTZ R245, R136, UR5, R245 ;  /* 0x0000000588f57c23 */ /* 0x002fe200080100f5 */
[----:B------:R-:W-:Y:S03]  /*ddd0*/  FMUL.FTZ R227, R21, UR8 ;  /* 0x0000000815e37c20 */ /* 0x000fe60008410000 */
[----:B------:R-:W1:Y:S01]  /*dde0*/  MUFU.TANH R234, R234 ;  /* 0x000000ea00ea7308 */ /* 0x000e620000002400 */
[C---:B---3--:R-:W-:Y:S03]  /*ddf0*/  HMMA.16816.F32 R28, R164.reuse, R132, R28 ;  /* 0x00000084a41c723c */ /* 0x048fe6000000181c */
[----:B------:R-:W-:Y:S01]  /*de00*/  FMUL.FTZ R133, R27, UR8 ;  /* 0x000000081b857c20 */ /* 0x000fe20008410000 */
[C---:B------:R-:W-:Y:S01]  /*de10*/  FFMA.FTZ R243, R216.reuse, UR5, R243 ;  /* 0x00000005d8f37c23 */ /* 0x040fe200080100f3 */
[----:B------:R-:W-:Y:S01]  /*de20*/  FFMA.FTZ R236, R216, UR5, R236 ;  /* 0x00000005d8ec7c23 */ /* 0x000fe200080100ec */
[----:B----4-:R-:W-:Y:S03]  /*de30*/  FFMA.FTZ R238, R136, UR5, R238 ;  /* 0x0000000588ee7c23 */ /* 0x010fe600080100ee */
[----:B------:R-:W3:Y:S01]  /*de40*/  MUFU.TANH R239, R239 ;  /* 0x000000ef00ef7308 */ /* 0x000ee20000002400 */
[C---:B------:R-:W-:Y:S01]  /*de50*/  IADD3 R136, PT, PT, R2.reuse, 0x9, RZ ;  /* 0x0000000902887810 */ /* 0x040fe20007ffe0ff */
[----:B------:R-:W-:Y:S03]  /*de60*/  HMMA.16816.F32 R32, R164, R134, R32 ;  /* 0x00000086a420723c */ /* 0x000fe60000001820 */
[----:B------:R-:W-:Y:S01]  /*de70*/  I2FP.F32.U32 R214, R214 ;  /* 0x000000d600d67245 */ /* 0x000fe20000201000 */
[----:B------:R-:W-:Y:S01]  /*de80*/  FMUL.FTZ R220, R23, UR8 ;  /* 0x0000000817dc7c20 */ /* 0x000fe20008410000 */
[----:B------:R-:W-:Y:S03]  /*de90*/  I2FP.F32.U32 R136, R136 ;  /* 0x0000008800887245 */ /* 0x000fe60000201000 */
[----:B------:R-:W4:Y:S01]  /*dea0*/  MUFU.TANH R232, R232 ;  /* 0x000000e800e87308 */ /* 0x000f220000002400 */
[----:B------:R-:W-:Y:S01]  /*deb0*/  IADD3 R134, PT, PT, R2, 0x19, RZ ;  /* 0x0000001902867810 */ /* 0x000fe20007ffe0ff */
[C---:B--2---:R-:W-:Y:S01]  /*dec0*/  FFMA.FTZ R241, R214.reuse, UR5, R241 ;  /* 0x00000005d6f17c23 */ /* 0x044fe200080100f1 */
[----:B-1----:R-:W-:Y:S01]  /*ded0*/  FFMA.FTZ R234, R214, UR5, R234 ;  /* 0x00000005d6ea7c23 */ /* 0x002fe200080100ea */
[----:B------:R-:W-:Y:S01]  /*dee0*/  I2FP.F32.U32 R214, R3 ;  /* 0x0000000300d67245 */ /* 0x000fe20000201000 */
[----:B------:R-:W-:Y:S01]  /*def0*/  FMUL.FTZ R221, R28, UR8 ;  /* 0x000000081cdd7c20 */ /* 0x000fe20008410000 */
[----:B------:R-:W-:Y:S01]  /*df00*/  I2FP.F32.U32 R134, R134 ;  /* 0x0000008600867245 */ /* 0x000fe20000201000 */
[----:B------:R-:W-:Y:S03]  /*df10*/  FMUL.FTZ R223, R25, UR8 ;  /* 0x0000000819df7c20 */ /* 0x000fe60008410000 */
[----:B------:R1:W2:Y:S01]  /*df20*/  MUFU.TANH R216, R133 ;  /* 0x0000008500d87308 */ /* 0x0002a20000002400 */
[----:B---3--:R-:W-:Y:S01]  /*df30*/  FFMA.FTZ R239, R136, UR5, R239 ;  /* 0x0000000588ef7c23 */ /* 0x008fe200080100ef */
[C---:B------:R-:W-:Y:S01]  /*df40*/  IADD3 R3, PT, PT, R2.reuse, 0x18, RZ ;  /* 0x0000001802037810 */ /* 0x040fe20007ffe0ff */
[----:B------:R-:W-:Y:S01]  /*df50*/  FMUL.FTZ R219, R29, UR8 ;  /* 0x000000081ddb7c20 */ /* 0x000fe20008410000 */
[----:B------:R-:W-:Y:S01]  /*df60*/  FMUL.FTZ R135, R31, UR8 ;  /* 0x000000081f877c20 */ /* 0x000fe20008410000 */
[----:B------:R-:W-:Y:S01]  /*df70*/  IADD3 R242, PT, PT, R2, 0x29, RZ ;  /* 0x0000002902f27810 */ /* 0x000fe20007ffe0ff */
[----:B------:R-:W-:Y:S01]  /*df80*/  FMUL.FTZ R217, R33, UR8 ;  /* 0x0000000821d97c20 */ /* 0x000fe20008410000 */
[----:B------:R-:W-:Y:S03]  /*df90*/  I2FP.F32.U32 R240, R3 ;  /* 0x0000000300f07245 */ /* 0x000fe60000201000 */
[----:B------:R-:W3:Y:S01]  /*dfa0*/  MUFU.TANH R235, R235 ;  /* 0x000000eb00eb7308 */ /* 0x000ee20000002400 */
[----:B----4-:R-:W-:Y:S01]  /*dfb0*/  FFMA.FTZ R232, R136, UR5, R232 ;  /* 0x0000000588e87c23 */ /* 0x010fe200080100e8 */
[C---:B------:R-:W-:Y:S02]  /*dfc0*/  IADD3 R136, PT, PT, R2.reuse, 0x11, RZ ;  /* 0x0000001102887810 */ /* 0x040fe40007ffe0ff */
[----:B------:R-:W-:Y:S02]  /*dfd0*/  IADD3 R3, PT, PT, R2, 0x28, RZ ;  /* 0x0000002802037810 */ /* 0x000fe40007ffe0ff */
[----:B------:R-:W-:Y:S04]  /*dfe0*/  I2FP.F32.U32 R242, R242 ;  /* 0x000000f200f27245 */ /* 0x000fe80000201000 */
[----:B------:R-:W4:Y:S01]  /*dff0*/  MUFU.TANH R228, R228 ;  /* 0x000000e400e47308 */ /* 0x000f220000002400 */
[----:B-1----:R-:W-:Y:S01]  /*e000*/  FMUL.FTZ R133, R30, UR8 ;  /* 0x000000081e857c20 */ /* 0x002fe20008410000 */
[----:B------:R-:W-:Y:S01]  /*e010*/  FMNMX3.FTZ R247, R0, R238, R236, !PT ;  /* 0x000000ee00f77276 */ /* 0x000fe200078100ec */
[----:B--2---:R-:W-:Y:S03]  /*e020*/  FFMA.FTZ R216, R242, UR5, R216 ;  /* 0x00000005f2d87c23 */ /* 0x004fe600080100d8 */
[----:B------:R-:W-:Y:S04]  /*e030*/  FMNMX3.FTZ R247, R247, R234, R232, !PT ;  /* 0x000000eaf7f77276 */ /* 0x000fe800078100e8 */
[----:B------:R-:W1:Y:S01]  /*e040*/  MUFU.TANH R237, R237 ;  /* 0x000000ed00ed7308 */ /* 0x000e620000002400 */
[C---:B---3--:R-:W-:Y:S09]  /*e050*/  FFMA.FTZ R235, R214.reuse, UR5, R235 ;  /* 0x00000005d6eb7c23 */ /* 0x048ff200080100eb */
[----:B------:R-:W2:Y:S01]  /*e060*/  MUFU.TANH R230, R230 ;  /* 0x000000e600e67308 */ /* 0x000ea20000002400 */
[----:B----4-:R-:W-:Y:S01]  /*e070*/  FFMA.FTZ R228, R214, UR5, R228 ;  /* 0x00000005d6e47c23 */ /* 0x010fe200080100e4 */
[----:B------:R-:W-:Y:S08]  /*e080*/  I2FP.F32.U32 R214, R136 ;  /* 0x0000008800d67245 */ /* 0x000ff00000201000 */
[----:B------:R3:W-:Y:S01]  /*e090*/  MUFU.TANH R136, R133 ;  /* 0x0000008500887308 */ /* 0x0007e20000002400 */
[C---:B-1----:R-:W-:Y:S09]  /*e0a0*/  FFMA.FTZ R237, R214.reuse, UR5, R237 ;  /* 0x00000005d6ed7c23 */ /* 0x042ff200080100ed */
[----:B------:R-:W1:Y:S01]  /*e0b0*/  MUFU.TANH R231, R231 ;  /* 0x000000e700e77308 */ /* 0x000e620000002400 */
[----:B--2---:R-:W-:Y:S01]  /*e0c0*/  FFMA.FTZ R230, R214, UR5, R230 ;  /* 0x00000005d6e67c23 */ /* 0x004fe200080100e6 */
[C---:B------:R-:W-:Y:S04]  /*e0d0*/  VIADD R214, R2.reuse, 0x20 ;  /* 0x0000002002d67836 */ /* 0x040fe80000000000 */
[----:B------:R-:W-:Y:S04]  /*e0e0*/  FMNMX3.FTZ R247, R247, R228, R230, !PT ;  /* 0x000000e4f7f77276 */ /* 0x000fe800078100e6 */
[----:B------:R-:W2:Y:S01]  /*e0f0*/  MUFU.TANH R224, R224 ;  /* 0x000000e000e07308 */ /* 0x000ea20000002400 */
[----:B---3--:R-:W-:Y:S02]  /*e100*/  IADD3 R133, PT, PT, R2, 0x21, RZ ;  /* 0x0000002102857810 */ /* 0x008fe40007ffe0ff */
[----:B------:R-:W-:Y:S07]  /*e110*/  I2FP.F32.U32 R214, R214 ;  /* 0x000000d600d67245 */ /* 0x000fee0000201000 */
[----:B------:R-:W3:Y:S01]  /*e120*/  MUFU.TANH R229, R229 ;  /* 0x000000e500e57308 */ /* 0x000ee20000002400 */
[C---:B-1----:R-:W-:Y:S09]  /*e130*/  FFMA.FTZ R231, R134.reuse, UR5, R231 ;  /* 0x0000000586e77c23 */ /* 0x042ff200080100e7 */
[----:B------:R-:W1:Y:S01]  /*e140*/  MUFU.TANH R222, R222 ;  /* 0x000000de00de7308 */ /* 0x000e620000002400 */
[----:B--2---:R-:W-:Y:S01]  /*e150*/  FFMA.FTZ R224, R134, UR5, R224 ;  /* 0x0000000586e07c23 */ /* 0x004fe200080100e0 */
[----:B------:R-:W-:Y:S01]  /*e160*/  I2FP.F32.U32 R134, R133 ;  /* 0x0000008500867245 */ /* 0x000fe20000201000 */
[----:B------:R-:W-:Y:S07]  /*e170*/  FMUL.FTZ R133, R32, UR8 ;  /* 0x0000000820857c20 */ /* 0x000fee0008410000 */
[----:B------:R-:W2:Y:S01]  /*e180*/  MUFU.TANH R233, R233 ;  /* 0x000000e900e97308 */ /* 0x000ea20000002400 */
[C---:B---3--:R-:W-:Y:S09]  /*e190*/  FFMA.FTZ R229, R214.reuse, UR5, R229 ;  /* 0x00000005d6e57c23 */ /* 0x048ff200080100e5 */
[----:B------:R-:W3:Y:S01]  /*e1a0*/  MUFU.TANH R226, R226 ;  /* 0x000000e200e27308 */ /* 0x000ee20000002400 */
[----:B-1----:R-:W-:Y:S09]  /*e1b0*/  FFMA.FTZ R222, R214, UR5, R222 ;  /* 0x00000005d6de7c23 */ /* 0x002ff200080100de */
[----:B------:R-:W1:Y:S01]  /*e1c0*/  MUFU.TANH R225, R225 ;  /* 0x000000e100e17308 */ /* 0x000e620000002400 */
[C---:B--2---:R-:W-:Y:S09]  /*e1d0*/  FFMA.FTZ R233, R240.reuse, UR5, R233 ;  /* 0x00000005f0e97c23 */ /* 0x044ff200080100e9 */
[----:B------:R-:W2:Y:S01]  /*e1e0*/  MUFU.TANH R218, R218 ;  /* 0x000000da00da7308 */ /* 0x000ea20000002400 */
[----:B---3--:R-:W-:Y:S01]  /*e1f0*/  FFMA.FTZ R226, R240, UR5, R226 ;  /* 0x00000005f0e27c23 */ /* 0x008fe200080100e2 */
[----:B------:R-:W-:Y:S01]  /*e200*/  I2FP.F32.U32 R240, R3 ;  /* 0x0000000300f07245 */ /* 0x000fe20000201000 */
[----:B------:R-:W-:Y:S03]  /*e210*/  VIADD R3, R2, 0x30 ;  /* 0x0000003002037836 */ /* 0x000fe60000000000 */
[----:B------:R-:W-:Y:S04]  /*e220*/  FMNMX3.FTZ R247, R247, R226, R224, !PT ;  /* 0x000000e2f7f77276 */ /* 0x000fe800078100e0 */
[----:B------:R-:W3:Y:S01]  /*e230*/  MUFU.TANH R221, R221 ;  /* 0x000000dd00dd7308 */ /* 0x000ee20000002400 */
[C---:B-1----:R-:W-:Y:S09]  /*e240*/  FFMA.FTZ R225, R240.reuse, UR5, R225 ;  /* 0x00000005f0e17c23 */ /* 0x042ff200080100e1 */
[----:B------:R-:W1:Y:S01]  /*e250*/  MUFU.TANH R227, R227 ;  /* 0x000000e300e37308 */ /* 0x000e620000002400 */
[----:B--2---:R-:W-:Y:S01]  /*e260*/  FFMA.FTZ R218, R240, UR5, R218 ;  /* 0x00000005f0da7c23 */ /* 0x004fe200080100da */
[----:B------:R-:W-:Y:S02]  /*e270*/  I2FP.F32.U32 R240, R3 ;  /* 0x0000000300f07245 */ /* 0x000fe40000201000 */
[----:B------:R-:W-:Y:S03]  /*e280*/  IADD3 R3, PT, PT, R2, 0x38, RZ ;  /* 0x0000003802037810 */ /* 0x000fe60007ffe0ff */
[C---:B------:R-:W-:Y:S03]  /*e290*/  FFMA.FTZ R136, R240.reuse, UR5, R136 ;  /* 0x00000005f0887c23 */ /* 0x040fe60008010088 */
[----:B------:R-:W2:Y:S01]  /*e2a0*/  MUFU.TANH R220, R220 ;  /* 0x000000dc00dc7308 */ /* 0x000ea20000002400 */
[----:B---3--:R-:W-:Y:S01]  /*e2b0*/  FFMA.FTZ R221, R240, UR5, R221 ;  /* 0x00000005f0dd7c23 */ /* 0x008fe200080100dd */
[----:B------:R-:W-:Y:S02]  /*e2c0*/  FMNMX3.FTZ R240, R137, R245, R243, !PT ;  /* 0x000000f589f07276 */ /* 0x000fe400078100f3 */
[----:B------:R-:W-:Y:S02]  /*e2d0*/  I2FP.F32.U32 R3, R3 ;  /* 0x0000000300037245 */ /* 0x000fe40000201000 */
[----:B------:R-:W-:Y:S04]  /*e2e0*/  FMNMX3.FTZ R240, R240, R241, R239, !PT ;  /* 0x000000f1f0f07276 */ /* 0x000fe800078100ef */
[----:B------:R3:W4:Y:S01]  /*e2f0*/  MUFU.TANH R214, R133 ;  /* 0x0000008500d67308 */ /* 0x0007220000002400 */
[----:B-1----:R-:W-:Y:S01]  /*e300*/  FFMA.FTZ R227, R134, UR5, R227 ;  /* 0x0000000586e37c23 */ /* 0x002fe200080100e3 */
[----:B------:R-:W-:Y:S04]  /*e310*/  FMNMX3.FTZ R240, R240, R235, R237, !PT ;  /* 0x000000ebf0f07276 */ /* 0x000fe800078100ed */
[----:B------:R-:W-:Y:S04]  /*e320*/  FMNMX3.FTZ R240, R240, R233, R231, !PT ;  /* 0x000000e9f0f07276 */ /* 0x000fe800078100e7 */
[----:B------:R-:W1:Y:S01]  /*e330*/  MUFU.TANH R223, R223 ;  /* 0x000000df00df7308 */ /* 0x000e620000002400 */
[----:B--2---:R-:W-:Y:S01]  /*e340*/  FFMA.FTZ R220, R134, UR5, R220 ;  /* 0x0000000586dc7c23 */ /* 0x004fe200080100dc */
[----:B------:R-:W-:Y:S01]  /*e350*/  FMUL.FTZ R134, R34, UR8 ;  /* 0x0000000822867c20 */ /* 0x000fe20008410000 */
[----:B------:R-:W-:Y:S03]  /*e360*/  FMNMX3.FTZ R240, R240, R229, R227, !PT ;  /* 0x000000e5f0f07276 */ /* 0x000fe600078100e3 */
[----:B------:R-:W-:Y:S04]  /*e370*/  FMNMX3.FTZ R247, R247, R222, R220, !PT ;  /* 0x000000def7f77276 */ /* 0x000fe800078100dc */
[----:B------:R-:W2:Y:S01]  /*e380*/  MUFU.TANH R219, R219 ;  /* 0x000000db00db7308 */ /* 0x000ea20000002400 */
[----:B---3--:R-:W-:Y:S01]  /*e390*/  FMUL.FTZ R133, R35, UR8 ;  /* 0x0000000823857c20 */ /* 0x008fe20008410000 */
[----:B----4-:R-:W-:Y:S01]  /*e3a0*/  FFMA.FTZ R214, R3, UR5, R214 ;  /* 0x0000000503d67c23 */ /* 0x010fe200080100d6 */
[----:B------:R-:W-:Y:S07]  /*e3b0*/  FMNMX3.FTZ R7, R247, R218, R216, !PT ;  /* 0x000000daf7077276 */ /* 0x000fee00078100d8 */
[----:B------:R-:W3:Y:S01]  /*e3c0*/  MUFU.TANH R135, R135 ;  /* 0x0000008700877308 */ /* 0x000ee20000002400 */
[----:B-1----:R-:W-:Y:S01]  /*e3d0*/  FFMA.FTZ R223, R242, UR5, R223 ;  /* 0x00000005f2df7c23 */ /* 0x002fe200080100df */
[C---:B------:R-:W-:Y:S02]  /*e3e0*/  IADD3 R242, PT, PT, R2.reuse, 0x31, RZ ;  /* 0x0000003102f27810 */ /* 0x040fe40007ffe0ff */
[----:B------:R-:W-:Y:S02]  /*e3f0*/  IADD3 R2, PT, PT, R2, 0x39, RZ ;  /* 0x0000003902027810 */ /* 0x000fe40007ffe0ff */
[----:B------:R-:W-:Y:S04]  /*e400*/  I2FP.F32.U32 R242, R242 ;  /* 0x000000f200f27245 */ /* 0x000fe80000201000 */
[----:B------:R-:W1:Y:S01]  /*e410*/  MUFU.TANH R217, R217 ;  /* 0x000000d900d97308 */ /* 0x000e620000002400 */
[----:B------:R-:W-:Y:S01]  /*e420*/  I2FP.F32.U32 R2, R2 ;  /* 0x0000000200027245 */ /* 0x000fe20000201000 */
[----:B--2---:R-:W-:Y:S01]  /*e430*/  FFMA.FTZ R219, R242, UR5, R219 ;  /* 0x00000005f2db7c23 */ /* 0x004fe200080100db */
[----:B------:R-:W-:Y:S07]  /*e440*/  FMNMX3.FTZ R240, R240, R225, R223, !PT ;  /* 0x000000e1f0f07276 */ /* 0x000fee00078100df */
[----:B------:R-:W2:Y:S01]  /*e450*/  MUFU.TANH R134, R134 ;  /* 0x0000008600867308 */ /* 0x000ea20000002400 */
[----:B---3--:R-:W-:Y:S01]  /*e460*/  FFMA.FTZ R135, R242, UR5, R135 ;  /* 0x00000005f2877c23 */ /* 0x008fe20008010087 */
[----:B------:R-:W-:Y:S04]  /*e470*/  FMNMX3.FTZ R240, R240, R221, R219, !PT ;  /* 0x000000ddf0f07276 */ /* 0x000fe800078100db */
[----:B------:R-:W-:Y:S04]  /*e480*/  FMNMX3.FTZ R7, R7, R136, R135, !PT ;  /* 0x0000008807077276 */ /* 0x000fe80007810087 */
[----:B------:R-:W3:Y:S01]  /*e490*/  MUFU.TANH R133, R133 ;  /* 0x0000008500857308 */ /* 0x000ee20000002400 */
[----:B-1----:R-:W-:Y:S05]  /*e4a0*/  FFMA.FTZ R217, R2, UR5, R217 ;  /* 0x0000000502d97c23 */ /* 0x002fea00080100d9 */
[----:B------:R-:W-:Y:S01]  /*e4b0*/  FMNMX3.FTZ R240, R240, R214, R217, !PT ;  /* 0x000000d6f0f07276 */ /* 0x000fe200078100d9 */
[----:B--2---:R-:W-:Y:S01]  /*e4c0*/  FFMA.FTZ R134, R3, UR5, R134 ;  /* 0x0000000503867c23 */ /* 0x004fe20008010086 */
[----:B---3--:R-:W-:Y:S01]  /*e4d0*/  FFMA.FTZ R133, R2, UR5, R133 ;  /* 0x0000000502857c23 */ /* 0x008fe20008010085 */
[----:B------:R-:W-:Y:S06]  /*e4e0*/  BRA.U.ANY UP0, `(.L_x_359) ;  /* 0xffffffe5007c7547 */ /* 0x000fec000b93ffff */
.L_x_358:
[----:B------:R-:W1:Y:S01]  /*e4f0*/  SHFL.BFLY PT, R3, R240, 0x2, 0x1f ;  /* 0x0c401f00f0037f89 */ /* 0x000e6200000e0000 */
[----:B------:R-:W-:Y:S01]  /*e500*/  FMNMX3.FTZ R7, R7, R134, R133, !PT ;  /* 0x0000008607077276 */ /* 0x000fe20007810085 */
[----:B------:R-:W-:Y:S01]  /*e510*/  UISETP.NE.AND UP0, UPT, UR12, URZ, UPT ;  /* 0x000000ff0c00728c */ /* 0x000fe2000bf05270 */
[----:B------:R-:W-:Y:S05]  /*e520*/  MOV R165, R208 ;  /* 0x000000d000a57202 */ /* 0x000fea0000000f00 */
[----:B------:R-:W-:Y:S01]  /*e530*/  LDSM.16.MT88.4 R12, [R189+0x12000] ;  /* 0x01200000bd0c783b */ /* 0x000fe20000004200 */
[----:B------:R-:W-:Y:S01]  /*e540*/  @P0 IADD3 R165, PT, PT, R209, -0x40, RZ ;  /* 0xffffffc0d1a50810 */ /* 0x000fe20007ffe0ff */
[----:B------:R-:W-:Y:S03]  /*e550*/  UIADD3 UR12, UPT, UPT, UR12, -0x1, URZ ;  /* 0xffffffff0c0c7890 */ /* 0x000fe6000fffe0ff */
[----:B------:R-:W-:Y:S03]  /*e560*/  IADD3 R164, PT, PT, R184, R165, RZ ;  /* 0x000000a5b8a47210 */ /* 0x000fe60007ffe0ff */
[----:B------:R-:W2:Y:S08]  /*e570*/  SHFL.BFLY PT, R2, R7, 0x2, 0x1f ;  /* 0x0c401f0007027f89 */ /* 0x000eb000000e0000 */
        /* <DEDUP_REMOVED lines=8> */
[----:B-1----:R-:W-:Y:S02]  /*e600*/  FMNMX.FTZ R9, R240, R3, !PT ;  /* 0x00000003f0097209 */ /* 0x002fe40007810000 */
[----:B--2---:R-:W-:Y:S05]  /*e610*/  FMNMX.FTZ R4, R7, R2, !PT ;  /* 0x0000000207047209 */ /* 0x004fea0007810000 */
[----:B------:R-:W1:Y:S08]  /*e620*/  SHFL.BFLY PT, R132, R9, 0x1, 0x1f ;  /* 0x0c201f0009847f89 */ /* 0x000e7000000e0000 */
[----:B------:R-:W2:Y:S01]  /*e630*/  SHFL.BFLY PT, R3, R4, 0x1, 0x1f ;  /* 0x0c201f0004037f89 */ /* 0x000ea200000e0000 */
[----:B-1----:R-:W-:Y:S02]  /*e640*/  FMNMX.FTZ R132, R9, R132, !PT ;  /* 0x0000008409847209 */ /* 0x002fe40007810000 */
[----:B--2---:R-:W-:Y:S03]  /*e650*/  FMNMX.FTZ R3, R4, R3, !PT ;  /* 0x0000000304037209 */ /* 0x004fe60007810000 */
        /* <DEDUP_REMOVED lines=43> */
[C---:B--2---:R-:W-:Y:S01]  /*e910*/  FMUL.FTZ R6, R0.reuse, R130 ;  /* 0x0000008200067220 */ /* 0x044fe20000410000 */
        /* <DEDUP_REMOVED lines=12> */
[C---:B------:R-:W-:Y:S01]  /*e9e0*/  FMUL.FTZ R34, R0.reuse, R102 ;  /* 0x0000006600227220 */ /* 0x040fe20000410000 */
        /* <DEDUP_REMOVED lines=302> */
.L_x_356:
        /* <DEDUP_REMOVED lines=263> */
.L_x_360:
        /* <DEDUP_REMOVED lines=45> */
.L_x_362:
[----:B------:R-:W-:Y:S05]  /*11010*/  BSYNC.RECONVERGENT B0 ;  /* 0x0000000000007941 */ /* 0x000fea0003800200 */
.L_x_361:
        /* <DEDUP_REMOVED lines=39> */
.L_x_364:
[----:B------:R-:W-:Y:S05]  /*11290*/  BSYNC.RECONVERGENT B0 ;  /* 0x0000000000007941 */ /* 0x000fea0003800200 */
.L_x_363:
        /* <DEDUP_REMOVED lines=24> */
.L_x_366:
[----:B------:R-:W-:Y:S05]  /*11420*/  BSYNC.RECONVERGENT B0 ;  /* 0x0000000000007941 */ /* 0x000fea0003800200 */
.L_x_365:
        /* <DEDUP_REMOVED lines=24> */
.L_x_368:
[----:B------:R-:W-:Y:S05]  /*115b0*/  BSYNC.RECONVERGENT B0 ;  /* 0x0000000000007941 */ /* 0x000fea0003800200 */
.L_x_367:
        /* <DEDUP_REMOVED lines=24> */
.L_x_369:
        /* <DEDUP_REMOVED lines=12> */
.L_x_937:


//--------------------- .text._ZN5flash16flash_fwd_kernelI23Flash_fwd_kernel_traitsILi192ELi64ELi64ELi4ELb0ELb0EN7cutlass6half_tE19Flash_kernel_traitsILi192ELi64ELi64ELi4ES3_EELb1ELb1ELb0ELb0ELb0ELb0ELb0ELb0EEEvNS_16Flash_fwd_paramsE --------------------------
	.section	.text._ZN5flash16flash_fwd_kernelI23Flash_fwd_kernel_traitsILi192ELi64ELi64ELi4ELb0ELb0EN7cutlass6half_tE19Flash_kernel_traitsILi192ELi64ELi64ELi4ES3_EELb1ELb1ELb0ELb0ELb0ELb0ELb0ELb0EEEvNS_16Flash_fwd_paramsE,"ax",@progbits
	.align	128
        .global         _ZN5flash16flash_fwd_kernelI23Flash_fwd_kernel_traitsILi192ELi64ELi64ELi4ELb0ELb0EN7cutlass6half_tE19Flash_kernel_traitsILi192ELi64ELi64ELi4ES3_EELb1ELb1ELb0ELb0ELb0ELb0ELb0ELb0EEEvNS_16Flash_fwd_paramsE
        .type           _ZN5flash16flash_fwd_kernelI23Flash_fwd_kernel_traitsILi192ELi64ELi64ELi4ELb0ELb0EN7cutlass6half_tE19Flash_kernel_traitsILi192ELi64ELi64ELi4ES3_EELb1ELb1ELb0ELb0ELb0ELb0ELb0ELb0EEEvNS_16Flash_fwd_paramsE,@function
        .size           _ZN5flash16flash_fwd_kernelI23Flash_fwd_kernel_traitsILi192ELi64ELi64ELi4ELb0ELb0EN7cutlass6half_tE19Flash_kernel_traitsILi192ELi64ELi64ELi4ES3_EELb1ELb1ELb0ELb0ELb0ELb0ELb0ELb0EEEvNS_16Flash_fwd_paramsE,(.L_x_938 - _ZN5flash16flash_fwd_kernelI23Flash_fwd_kernel_traitsILi192ELi64ELi64ELi4ELb0ELb0EN7cutlass6half_tE19Flash_kernel_traitsILi192ELi64ELi64ELi4ES3_EELb1ELb1ELb0ELb0ELb0ELb0ELb0ELb0EEEvNS_16Flash_fwd_paramsE)
        .other          _ZN5flash16flash_fwd_kernelI23Flash_fwd_kernel_traitsILi192ELi64ELi64ELi4ELb0ELb0EN7cutlass6half_tE19Flash_kernel_traitsILi192ELi64ELi64ELi4ES3_EELb1ELb1ELb0ELb0ELb0ELb0ELb0ELb0EEEvNS_16Flash_fwd_paramsE,@"STO_CUDA_ENTRY STV_DEFAULT"
_ZN5flash16flash_fwd_kernelI23Flash_fwd_kernel_traitsILi192ELi64ELi64ELi4ELb0ELb0EN7cutlass6half_tE19Flash_kernel_traitsILi192ELi64ELi64ELi4ES3_EELb1ELb1ELb0ELb0ELb0ELb0ELb0ELb0EEEvNS_16Flash_fwd_paramsE:
.text._ZN5flash16flash_fwd_kernelI23Flash_fwd_kernel_traitsILi192ELi64ELi64ELi4ELb0ELb0EN7cutlass6half_tE19Flash_kernel_traitsILi192ELi64ELi64ELi4ES3_EELb1ELb1ELb0ELb0ELb0ELb0ELb0ELb0EEEvNS_16Flash_fwd_paramsE:
[----:B------:R-:W-:Y:S01]  /*0000*/  LDC R1, c[0x0][0x37c] ;  /* 0x0000df00ff017b82 */ /* 0x000fe20000000800 */
[----:B------:R-:W1:Y:S07]  /*0010*/  LDCU.U8 UR4, c[0x0][0x524] ;  /* 0x0000a480ff0477ac */ /* 0x000e6e0008000000 */
[----:B------:R-:W2:Y:S01]  /*0020*/  LDC R14, c[0x0][0x518] ;  /* 0x00014600ff0e7b82 */ /* 0x000ea20000000800 */
[----:B------:R-:W3:Y:S07]  /*0030*/  LDCU.64 UR16, c[0x0][0x358] ;  /* 0x00006b00ff1077ac */ /* 0x000eee0008000a00 */
[----:B------:R-:W3:Y:S01]  /*0040*/  LDC R3, c[0x0][0x51c] ;  /* 0x00014700ff037b82 */ /* 0x000ee20000000800 */
[----:B------:R-:W4:Y:S01]  /*0050*/  S2R R87, SR_CTAID.X ;  /* 0x0000000000577919 */ /* 0x000f220000002500 */
[----:B------:R-:W4:Y:S01]  /*0060*/  LDCU.64 UR6, c[0x0][0x470] ;  /* 0x00008e00ff0677ac */ /* 0x000f220008000a00 */
[----:B------:R-:W4:Y:S05]  /*0070*/  S2R R13, SR_CTAID.Y ;  /* 0x00000000000d7919 */ /* 0x000f2a0000002600 */
[----:B------:R-:W4:Y:S01]  /*0080*/  LDC.64 R4, c[0x0][0x460] ;  /* 0x00011800ff047b82 */ /* 0x000f220000000a00 */
[----:B-1----:R-:W-:Y:S01]  /*0090*/  ISETP.NE.AND P4, PT, RZ, UR4, PT ;  /* 0x00000004ff007c0c */ /* 0x002fe2000bf85270 */
[----:B------:R-:W1:Y:S01]  /*00a0*/  LDCU.64 UR4, c[0x0][0x510] ;  /* 0x0000a200ff0477ac */ /* 0x000e620008000a00 */
[----:B------:R-:W4:Y:S01]  /*00b0*/  S2R R16, SR_CTAID.Z ;  /* 0x0000000000107919 */ /* 0x000f220000002700 */
[----:B------:R-:W4:Y:S04]  /*00c0*/  S2R R181, SR_TID.X ;  /* 0x0000000000b57919 */ /* 0x000f280000002100 */
[----:B------:R-:W4:Y:S06]  /*00d0*/  LDC.64 R6, c[0x0][0x460] ;  /* 0x00011800ff067b82 */ /* 0x000f2c0000000a00 */
[----:B--2---:R-:W-:-:S05]  /*00e0*/  @P4 IMAD.MOV.U32 R2, RZ, RZ, R14 ;  /* 0x000000ffff024224 */ /* 0x004fca00078e000e */
[----:B---3--:R-:W2:Y:S01]  /*00f0*/  @P4 LDG.E.64 R8, desc[UR16][R2.64] ;  /* 0x0000001002084981 */ /* 0x008ea2000c1e1b00 */
[----:B-1----:R-:W-:Y:S02]  /*0100*/  IMAD.U32 R224, RZ, RZ, UR4 ;  /* 0x00000004ffe07e24 */ /* 0x002fe4000f8e00ff */
[----:B------:R-:W-:Y:S01]  /*0110*/  IMAD.U32 R225, RZ, RZ, UR5 ;  /* 0x00000005ffe17e24 */ /* 0x000fe2000f8e00ff */
[----:B------:R-:W1:Y:S05]  /*0120*/  LDCU.64 UR4, c[0x0][0x478] ;  /* 0x00008f00ff0477ac */ /* 0x000e6a0008000a00 */
[----:B------:R-:W3:Y:S01]  /*0130*/  @P4 LDG.E.64 R224, desc[UR16][R224.64] ;  /* 0x00000010e0e04981 */ /* 0x000ee2000c1e1b00 */
[C---:B----4-:R-:W-:Y:S01]  /*0140*/  ISETP.NE.U32.AND P3, PT, R4.reuse, RZ, PT ;  /* 0x000000ff0400720c */ /* 0x050fe20003f65070 */
[----:B------:R-:W-:Y:S01]  /*0150*/  IMAD.MOV.U32 R209, RZ, RZ, -0x1 ;  /* 0xffffffffffd17424 */ /* 0x000fe200078e00ff */
[----:B------:R-:W-:Y:S01]  /*0160*/  ISETP.NE.U32.AND P2, PT, R4, RZ, PT ;  /* 0x000000ff0400720c */ /* 0x000fe20003f45070 */
[----:B------:R-:W-:Y:S01]  /*0170*/  IMAD.WIDE.U32 R22, R13, 0x4, R6 ;  /* 0x000000040d167825 */ /* 0x000fe200078e0006 */
[----:B------:R-:W-:Y:S01]  /*0180*/  ISETP.NE.AND.EX P3, PT, R5, RZ, PT, P3 ;  /* 0x000000ff0500720c */ /* 0x000fe20003f65330 */
[----:B------:R-:W4:Y:S01]  /*0190*/  LDC.64 R6, c[0x0][0x468] ;  /* 0x00011a00ff067b82 */ /* 0x000f220000000a00 */
[----:B------:R-:W-:-:S02]  /*01a0*/  LOP3.LUT R0, R16, R87, R13, 0xfe, !PT ;  /* 0x0000005710007212 */ /* 0x000fc400078efe0d */
[----:B------:R-:W-:Y:S02]  /*01b0*/  ISETP.NE.AND.EX P2, PT, R5, RZ, PT, P2 ;  /* 0x000000ff0500720c */ /* 0x000fe40003f45320 */
[----:B------:R-:W-:Y:S02]  /*01c0*/  LOP3.LUT P5, RZ, R0, R181, RZ, 0xfc, !PT ;  /* 0x000000b500ff7212 */ /* 0x000fe400078afcff */
[----:B------:R-:W-:Y:S01]  /*01d0*/  ISETP.NE.U32.AND P0, PT, RZ, UR6, PT ;  /* 0x00000006ff007c0c */ /* 0x000fe2000bf05070 */
[----:B------:R-:W2:Y:S03]  /*01e0*/  @P4 LDC R0, c[0x0][0x520] ;  /* 0x00014800ff004b82 */ /* 0x000ea60000000800 */
[----:B------:R-:W-:-:S07]  /*01f0*/  ISETP.NE.AND.EX P0, PT, RZ, UR7, PT, P0 ;  /* 0x00000007ff007c0c */ /* 0x000fce000bf05300 */
[----:B------:R-:W3:Y:S01]  /*0200*/  @!P5 LDC.64 R20, c[0x0][0x528] ;  /* 0x00014a00ff14db82 */ /* 0x000ee20000000a00 */
[----:B------:R-:W-:Y:S01]  /*0210*/  IMAD.SHL.U32 R19, R13, 0x4, RZ ;  /* 0x000000040d137824 */ /* 0x000fe200078e00ff */
[----:B--2---:R-:W-:-:S05]  /*0220*/  @P4 IADD3 R14, P1, PT, R8, R0, RZ ;  /* 0x00000000080e4210 */ /* 0x004fca0007f3e0ff */
[----:B------:R-:W-:Y:S01]  /*0230*/  @P4 IMAD.X R3, RZ, RZ, R9, P1 ;  /* 0x000000ffff034224 */ /* 0x000fe200008e0609 */
[----:B-1----:R-:W-:-:S03]  /*0240*/  ISETP.NE.U32.AND P1, PT, RZ, UR4, PT ;  /* 0x00000004ff007c0c */ /* 0x002fc6000bf25070 */
[----:B------:R-:W-:Y:S01]  /*0250*/  @!P5 IMAD.MOV.U32 R15, RZ, RZ, R3 ;  /* 0x000000ffff0fd224 */ /* 0x000fe200078e0003 */
[----:B---3--:R-:W-:Y:S01]  /*0260*/  @!P5 STG.E.64 desc[UR16][R20.64], R224 ;  /* 0x000000e01400d986 */ /* 0x008fe2000c101b10 */
[----:B------:R-:W-:-:S03]  /*0270*/  ISETP.NE.AND.EX P1, PT, RZ, UR5, PT, P1 ;  /* 0x00000005ff007c0c */ /* 0x000fc6000bf25310 */
[----:B------:R1:W-:Y:S04]  /*0280*/  @!P5 STG.E.64 desc[UR16][R20.64+0x8], R14 ;  /* 0x0000080e1400d986 */ /* 0x0003e8000c101b10 */
[----:B------:R-:W2:Y:S04]  /*0290*/  @P3 LDG.E R209, desc[UR16][R22.64] ;  /* 0x0000001016d13981 */ /* 0x000ea8000c1e1900 */
[----:B------:R-:W2:Y:S01]  /*02a0*/  @P2 LDG.E R8, desc[UR16][R22.64+0x4] ;  /* 0x0000041016082981 */ /* 0x000ea2000c1e1900 */
[----:B------:R-:W-:Y:S01]  /*02b0*/  SHF.R.U32.HI R0, RZ, 0x1e, R13 ;  /* 0x0000001eff007819 */ /* 0x000fe2000001160d */
[----:B------:R-:W-:Y:S01]  /*02c0*/  IMAD.MOV.U32 R2, RZ, RZ, RZ ;  /* 0x000000ffff027224 */ /* 0x000fe200078e00ff */
[----:B------:R-:W-:-:S02]  /*02d0*/  @P0 IADD3 R10, P4, PT, R19, UR6, RZ ;  /* 0x00000006130a0c10 */ /* 0x000fc4000ff9e0ff */
[----:B------:R-:W-:Y:S02]  /*02e0*/  @P1 IADD3 R4, P3, PT, R19, UR4, RZ ;  /* 0x0000000413041c10 */ /* 0x000fe4000ff7e0ff */
[C---:B------:R-:W-:Y:S01]  /*02f0*/  @P0 IADD3.X R11, PT, PT, R0.reuse, UR7, RZ, P4, !PT ;  /* 0x00000007000b0c10 */ /* 0x040fe2000a7fe4ff */
[----:B------:R-:W3:Y:S01]  /*0300*/  LDCU.U8 UR4, c[0x0][0x532] ;  /* 0x0000a640ff0477ac */ /* 0x000ee20008000000 */
[----:B------:R-:W-:-:S03]  /*0310*/  @P1 IADD3.X R5, PT, PT, R0, UR5, RZ, P3, !PT ;  /* 0x0000000500051c10 */ /* 0x000fc60009ffe4ff */
[----:B------:R1:W5:Y:S01]  /*0320*/  @P0 LDG.E R2, desc[UR16][R10.64] ;  /* 0x000000100a020981 */ /* 0x000362000c1e1900 */
[----:B----4-:R-:W-:Y:S02]  /*0330*/  IADD3 R18, P0, PT, R19, R6, RZ ;  /* 0x0000000613127210 */ /* 0x010fe40007f1e0ff */
[----:B------:R-:W-:Y:S01]  /*0340*/  ISETP.EQ.U32.AND P4, PT, R6, RZ, PT ;  /* 0x000000ff0600720c */ /* 0x000fe20003f82070 */
[----:B------:R4:W5:Y:S01]  /*0350*/  @P1 LDG.E R93, desc[UR16][R4.64] ;  /* 0x00000010045d1981 */ /* 0x000962000c1e1900 */
[----:B------:R-:W-:Y:S02]  /*0360*/  IMAD.MOV.U32 R9, RZ, RZ, -0x1 ;  /* 0xffffffffff097424 */ /* 0x000fe400078e00ff */
[----:B------:R-:W-:Y:S01]  /*0370*/  IMAD.X R19, R0, 0x1, R7, P0 ;  /* 0x0000000100137824 */ /* 0x000fe200000e0607 */
[----:B------:R-:W-:Y:S01]  /*0380*/  ISETP.NE.U32.AND P0, PT, R6, RZ, PT ;  /* 0x000000ff0600720c */ /* 0x000fe20003f05070 */
[----:B------:R-:W2:Y:S03]  /*0390*/  @!P1 LDC R0, c[0x0][0x43c] ;  /* 0x00010f00ff009b82 */ /* 0x000ea60000000800 */
[----:B------:R-:W-:-:S02]  /*03a0*/  ISETP.NE.AND.EX P0, PT, R7, RZ, PT, P0 ;  /* 0x000000ff0700720c */ /* 0x000fc40003f05300 */
[----:B---3--:R-:W-:-:S04]  /*03b0*/  ISETP.NE.AND P3, PT, RZ, UR4, PT ;  /* 0x00000004ff007c0c */ /* 0x008fc8000bf65270 */
[----:B------:R-:W-:Y:S01]  /*03c0*/  ISETP.EQ.OR.EX P4, PT, R7, RZ, !P3, P4 ;  /* 0x000000ff0700720c */ /* 0x000fe20005f82740 */
[----:B-1----:R-:W1:Y:S01]  /*03d0*/  @!P2 LDC R10, c[0x0][0x434] ;  /* 0x00010d00ff0aab82 */ /* 0x002e620000000800 */
[----:B------:R-:W-:-:S11]  /*03e0*/  IMAD.SHL.U32 R15, R87, 0x40, RZ ;  /* 0x00000040570f7824 */ /* 0x000fd600078e00ff */
[----:B------:R4:W5:Y:S01]  /*03f0*/  @!P4 LDG.E R9, desc[UR16][R18.64] ;  /* 0x000000101209c981 */ /* 0x000962000c1e1900 */
[----:B------:R-:W3:Y:S08]  /*0400*/  @!P1 LDC.64 R4, c[0x0][0x488] ;  /* 0x00012200ff049b82 */ /* 0x000ef00000000a00 */
[----:B------:R-:W1:Y:S01]  /*0410*/  @!P0 LDC R7, c[0x0][0x438] ;  /* 0x00010e00ff078b82 */ /* 0x000e620000000800 */
[----:B--2---:R-:W-:Y:S01]  /*0420*/  @P2 IMAD.IADD R10, R8, 0x1, -R209 ;  /* 0x00000001080a2824 */ /* 0x004fe200078e0ad1 */
[----:B---3--:R-:W-:-:S04]  /*0430*/  @!P1 ISETP.NE.U32.AND P2, PT, R4, RZ, PT ;  /* 0x000000ff0400920c */ /* 0x008fc80003f45070 */
[----:B-1----:R-:W-:Y:S01]  /*0440*/  ISETP.GT.AND P4, PT, R10, R15, PT ;  /* 0x0000000f0a00720c */ /* 0x002fe20003f84270 */
[----:B----4-:R-:W-:-:S12]  /*0450*/  @!P0 BRA `(.L_x_370) ;  /* 0x00000000000c8947 */ /* 0x010fd80003800000 */
[----:B------:R-:W2:Y:S02]  /*0460*/  @P3 LDG.E R4, desc[UR16][R18.64+0x4] ;  /* 0x0000041012043981 */ /* 0x000ea4000c1e1900 */
[----:B--2--5:R-:W-:-:S06]  /*0470*/  @P3 IADD3 R7, PT, PT, R4, -R9, RZ ;  /* 0x8000000904073210 */ /* 0x024fcc0007ffe0ff */
[----:B------:R1:W5:Y:S02]  /*0480*/  @!P3 LDG.E R7, desc[UR16][R18.64] ;  /* 0x000000101207b981 */ /* 0x000364000c1e1900 */
.L_x_370:
[----:B------:R-:W-:Y:S01]  /*0490*/  @!P1 ISETP.NE.AND.EX P2, PT, R5, RZ, PT, P2 ;  /* 0x000000ff0500920c */ /* 0x000fe20003f45320 */
[----:B------:R-:W-:-:S12]  /*04a0*/  @!P4 EXIT ;  /* 0x000000000000c94d */ /* 0x000fd80003800000 */
[----:B------:R-:W2:Y:S01]  /*04b0*/  LDCU UR14, c[0x0][0x508] ;  /* 0x0000a100ff0e77ac */ /* 0x000ea20008000800 */
[----:B------:R-:W-:Y:S01]  /*04c0*/  @!P1 SEL R0, R0, RZ, P2 ;  /* 0x000000ff00009207 */ /* 0x000fe20001000000 */
[--C-:B-----5:R-:W-:Y:S02]  /*04d0*/  @P1 IMAD.IADD R93, R93, 0x1, -R2.reuse ;  /* 0x000000015d5d1824 */ /* 0x120fe400078e0a02 */
[----:B------:R-:W-:Y:S01]  /*04e0*/  VIADD R5, R87, 0x1 ;  /* 0x0000000157057836 */ /* 0x000fe20000000000 */
[----:B------:R-:W-:-:S03]  /*04f0*/  @!P1 IADD3 R93, PT, PT, R0, R7, -R2 ;  /* 0x00000007005d9210 */ /* 0x000fc60007ffe802 */
[----:B------:R-:W-:Y:S02]  /*0500*/  IMAD R0, R5, 0x40, -R10 ;  /* 0x0000004005007824 */ /* 0x000fe400078e0a0a */
[----:B------:R-:W-:-:S05]  /*0510*/  VIADD R7, R93, 0x3f ;  /* 0x0000003f5d077836 */ /* 0x000fca0000000000 */
[----:B------:R-:W-:Y:S02]  /*0520*/  SHF.R.S32.HI R4, RZ, 0x1f, R7 ;  /* 0x0000001fff047819 */ /* 0x000fe40000011407 */
[----:B--2---:R-:W-:Y:S02]  /*0530*/  IADD3 R5, PT, PT, R7, UR14, R0 ;  /* 0x0000000e07057c10 */ /* 0x004fe4000fffe000 */
[----:B------:R-:W-:Y:S02]  /*0540*/  LEA.HI R4, R4, R7, RZ, 0x6 ;  /* 0x0000000704047211 */ /* 0x000fe400078f30ff */
[----:B------:R-:W-:Y:S02]  /*0550*/  SHF.R.S32.HI R0, RZ, 0x1f, R5 ;  /* 0x0000001fff007819 */ /* 0x000fe40000011405 */
[----:B------:R-:W-:Y:S02]  /*0560*/  SHF.R.S32.HI R4, RZ, 0x6, R4 ;  /* 0x00000006ff047819 */ /* 0x000fe40000011404 */
[----:B------:R-:W-:-:S04]  /*0570*/  LEA.HI R0, R0, R5, RZ, 0x6 ;  /* 0x0000000500007211 */ /* 0x000fc800078f30ff */
[----:B------:R-:W-:-:S04]  /*0580*/  SHF.R.S32.HI R5, RZ, 0x6, R0 ;  /* 0x00000006ff057819 */ /* 0x000fc80000011400 */
[----:B------:R-:W-:-:S04]  /*0590*/  VIMNMX R0, PT, PT, R4, R5, PT ;  /* 0x0000000504007248 */ /* 0x000fc80003fe0100 */
[----:B------:R-:W-:-:S13]  /*05a0*/  ISETP.GT.AND P0, PT, R0, RZ, PT ;  /* 0x000000ff0000720c */ /* 0x000fda0003f04270 */
[----:B------:R-:W-:Y:S05]  /*05b0*/  @P0 BRA `(.L_x_371) ;  /* 0x0000000c000c0947 */ /* 0x000fea0003800000 */
[----:B------:R-:W2:Y:S01]  /*05c0*/  LDC.U8 R0, c[0x0][0x549] ;  /* 0x00015240ff007b82 */ /* 0x000ea20000000000 */
[----:B------:R-:W-:-:S07]  /*05d0*/  ISETP.NE.AND P1, PT, R209, -0x1, PT ;  /* 0xffffffffd100780c */ /* 0x000fce0003f25270 */
[----:B------:R-:W3:Y:S08]  /*05e0*/  LDC.U8 R9, c[0x0][0x548] ;  /* 0x00015200ff097b82 */ /* 0x000ef00000000000 */
[----:B------:R-:W1:Y:S01]  /*05f0*/  @!P1 LDC.64 R6, c[0x0][0x400] ;  /* 0x00010000ff069b82 */ /* 0x000e620000000a00 */
[----:B--2---:R-:W-:-:S07]  /*0600*/  ISETP.NE.AND P6, PT, R0, RZ, PT ;  /* 0x000000ff0000720c */ /* 0x004fce0003fc5270 */
[----:B------:R-:W2:Y:S08]  /*0610*/  @P1 LDC.64 R4, c[0x0][0x408] ;  /* 0x00010200ff041b82 */ /* 0x000eb00000000a00 */
[----:B------:R-:W4:Y:S01]  /*0620*/  @P6 LDC.64 R2, c[0x0][0x430] ;  /* 0x00010c00ff026b82 */ /* 0x000f220000000a00 */
[----:B------:R-:W-:Y:S01]  /*0630*/  @P6 MOV R0, 0x1 ;  /* 0x0000000100006802 */ /* 0x000fe20000000f00 */
[----:B-1----:R-:W-:Y:S01]  /*0640*/  @!P1 IMAD.WIDE.U32 R18, R13, R6, RZ ;  /* 0x000000060d129225 */ /* 0x002fe200078e00ff */
[----:B------:R-:W-:-:S02]  /*0650*/  SHF.L.U32 R6, R181, 0x3, RZ ;  /* 0x00000003b5067819 */ /* 0x000fc400000006ff */
[----:B------:R-:W-:Y:S01]  /*0660*/  @!P1 MOV R11, R18 ;  /* 0x00000012000b9202 */ /* 0x000fe20000000f00 */
[----:B--2---:R-:W-:-:S04]  /*0670*/  @P1 IMAD.WIDE.U32 R20, R209, R4, RZ ;  /* 0x00000004d1141225 */ /* 0x004fc800078e00ff */
[----:B----4-:R-:W-:Y:S02]  /*0680*/  @P6 IMAD R3, R2, R3, RZ ;  /* 0x0000000302036224 */ /* 0x010fe400078e02ff */
[----:B------:R-:W1:Y:S01]  /*0690*/  @P6 LDC R2, c[0x0][0x430] ;  /* 0x00010c00ff026b82 */ /* 0x000e620000000800 */
[----:B---3--:R-:W-:Y:S05]  /*06a0*/  @P6 BRA `(.L_x_372) ;  /* 0x0000000000286947 */ /* 0x008fea0003800000 */
[----:B------:R-:W-:Y:S01]  /*06b0*/  ISETP.NE.AND P0, PT, R9, RZ, PT ;  /* 0x000000ff0900720c */ /* 0x000fe20003f05270 */
[----:B------:R-:W2:-:S12]  /*06c0*/  LDC R17, c[0x0][0x3e0] ;  /* 0x0000f800ff117b82 */ /* 0x000e980000000800 */
[----:B------:R-:W3:Y:S01]  /*06d0*/  @P0 LDC R3, c[0x0][0x454] ;  /* 0x00011500ff030b82 */ /* 0x000ee20000000800 */
[----:B-1----:R-:W-:Y:S02]  /*06e0*/  @P0 MOV R2, 0x1 ;  /* 0x0000000100020802 */ /* 0x002fe40000000f00 */
[----:B------:R-:W-:-:S05]  /*06f0*/  @!P0 MOV R2, 0x1 ;  /* 0x0000000100028802 */ /* 0x000fca0000000f00 */
[----:B------:R-:W2:Y:S08]  /*0700*/  @P0 LDC R0, c[0x0][0x454] ;  /* 0x00011500ff000b82 */ /* 0x000eb00000000800 */
[----:B------:R-:W1:Y:S08]  /*0710*/  @!P0 LDC R4, c[0x0][0x434] ;  /* 0x00010d00ff048b82 */ /* 0x000e700000000800 */
[----:B------:R-:W4:Y:S01]  /*0720*/  @!P0 LDC R3, c[0x0][0x434] ;  /* 0x00010d00ff038b82 */ /* 0x000f220000000800 */
[----:B--2---:R-:W-:-:S02]  /*0730*/  @P0 IMAD R0, R0, R17, RZ ;  /* 0x0000001100000224 */ /* 0x004fc400078e02ff */
[----:B-1-3--:R-:W-:-:S07]  /*0740*/  @!P0 IMAD R0, R4, R17, RZ ;  /* 0x0000001104008224 */ /* 0x00afce00078e02ff */
.L_x_372:
[----:B------:R-:W2:Y:S01]  /*0750*/  LDCU.64 UR4, c[0x0][0x410] ;  /* 0x00008200ff0477ac */ /* 0x000ea20008000a00 */
[----:B------:R-:W-:Y:S01]  /*0760*/  @P1 IMAD.MOV.U32 R11, RZ, RZ, R20 ;  /* 0x000000ffff0b1224 */ /* 0x000fe200078e0014 */
[----:B------:R-:W-:Y:S01]  /*0770*/  LOP3.LUT R4, R6, 0x38, RZ, 0xc0, !PT ;  /* 0x0000003806047812 */ /* 0x000fe200078ec0ff */
[----:B------:R-:W-:Y:S01]  /*0780*/  @!P1 IMAD R7, R13, R7, R19 ;  /* 0x000000070d079224 */ /* 0x000fe200078e0213 */
[----:B------:R-:W3:Y:S01]  /*0790*/  LDC R6, c[0x0][0x434] ;  /* 0x00010d00ff067b82 */ /* 0x000ee20000000800 */
[----:B------:R-:W-:Y:S01]  /*07a0*/  @P1 IMAD R7, R209, R5, R21 ;  /* 0x00000005d1071224 */ /* 0x000fe200078e0215 */
[----:B------:R-:W-:Y:S01]  /*07b0*/  IADD3 R18, P0, PT, R4, R11, RZ ;  /* 0x0000000b04127210 */ /* 0x000fe20007f1e0ff */
[----:B------:R-:W-:Y:S01]  /*07c0*/  IMAD.IADD R10, R10, 0x1, -R15 ;  /* 0x000000010a0a7824 */ /* 0x000fe200078e0a0f */
[----:B------:R-:W-:Y:S01]  /*07d0*/  SHF.R.U32.HI R8, RZ, 0x3, R181 ;  /* 0x00000003ff087819 */ /* 0x000fe200000116b5 */
[----:B------:R-:W-:Y:S01]  /*07e0*/  BSSY.RECONVERGENT B0, `(.L_x_373) ;  /* 0x000001f000007945 */ /* 0x000fe20003800200 */
[----:B------:R-:W-:-:S02]  /*07f0*/  IADD3.X R19, PT, PT, RZ, R7, RZ, P0, !PT ;  /* 0x00000007ff137210 */ /* 0x000fc400007fe4ff */
[CC--:B------:R-:W-:Y:S01]  /*0800*/  ISETP.GE.AND P0, PT, R8.reuse, R10.reuse, PT ;  /* 0x0000000a0800720c */ /* 0x0c0fe20003f06270 */
[----:B------:R-:W-:Y:S01]  /*0810*/  VIADD R5, R8, 0x10 ;  /* 0x0000001008057836 */ /* 0x000fe20000000000 */
[----:B------:R-:W-:Y:S01]  /*0820*/  ISETP.NE.AND P6, PT, R9, RZ, !P6 ;  /* 0x000000ff0900720c */ /* 0x000fe200077c5270 */
[----:B------:R-:W-:Y:S01]  /*0830*/  IMAD.MOV.U32 R9, RZ, RZ, RZ ;  /* 0x000000ffff097224 */ /* 0x000fe200078e00ff */
[----:B------:R-:W-:Y:S01]  /*0840*/  ISETP.NE.AND P1, PT, R209, -0x1, PT ;  /* 0xffffffffd100780c */ /* 0x000fe20003f25270 */
[----:B--2---:R-:W-:Y:S01]  /*0850*/  IMAD.WIDE.U32 R18, R16, UR4, R18 ;  /* 0x0000000410127c25 */ /* 0x004fe2000f8e0012 */
[----:B------:R-:W-:Y:S02]  /*0860*/  ISETP.GE.AND P2, PT, R5, R10, PT ;  /* 0x0000000a0500720c */ /* 0x000fe40003f46270 */
[----:B------:R-:W-:Y:S01]  /*0870*/  IADD3 R11, PT, PT, R8, 0x20, RZ ;  /* 0x00000020080b7810 */ /* 0x000fe20007ffe0ff */
[----:B------:R-:W-:Y:S01]  /*0880*/  IMAD R23, R16, UR5, R19 ;  /* 0x0000000510177c24 */ /* 0x000fe2000f8e0213 */
[C---:B------:R-:W-:Y:S01]  /*0890*/  LOP3.LUT R14, R4.reuse, 0x40, RZ, 0xfc, !PT ;  /* 0x00000040040e7812 */ /* 0x040fe200078efcff */
[----:B------:R-:W-:Y:S01]  /*08a0*/  IMAD.WIDE.U32 R24, R87, 0x40, R8 ;  /* 0x0000004057187825 */ /* 0x000fe200078e0008 */
[----:B------:R-:W-:Y:S01]  /*08b0*/  LOP3.LUT R12, R4, 0x80, RZ, 0xfc, !PT ;  /* 0x00000080040c7812 */ /* 0x000fe200078efcff */
[----:B------:R-:W-:Y:S06]  /*08c0*/  @P0 BRA `(.L_x_374) ;  /* 0x0000000000400947 */ /* 0x000fec0003800000 */
[----:B------:R-:W2:Y:S01]  /*08d0*/  LDCU.64 UR4, c[0x0][0x408] ;  /* 0x00008100ff0477ac */ /* 0x000ea20008000a00 */
[----:B------:R-:W-:Y:S01]  /*08e0*/  IMAD.MOV.U32 R22, RZ, RZ, R18 ;  /* 0x000000ffff167224 */ /* 0x000fe200078e0012 */
[----:B------:R-:W5:Y:S01]  /*08f0*/  LDCU UR8, c[0x0][0x440] ;  /* 0x00008800ff0877ac */ /* 0x000f620008000800 */
[----:B------:R-:W4:Y:S01]  /*0900*/  LDCU.64 UR6, c[0x0][0x3f0] ;  /* 0x00007e00ff0677ac */ /* 0x000f220008000a00 */
[----:B--2---:R-:W-:Y:S02]  /*0910*/  IMAD R7, R25, UR4, RZ ;  /* 0x0000000419077c24 */ /* 0x004fe4000f8e02ff */
[----:B------:R-:W-:Y:S01]  /*0920*/  IMAD.WIDE.U32 R20, R24, UR4, R22 ;  /* 0x0000000418147c25 */ /* 0x000fe2000f8e0016 */
[----:B-----5:R-:W-:-:S03]  /*0930*/  ISETP.GE.AND P5, PT, R4, UR8, PT ;  /* 0x0000000804007c0c */ /* 0x020fc6000bfa6270 */
[----:B------:R-:W-:Y:S01]  /*0940*/  IMAD R7, R24, UR5, R7 ;  /* 0x0000000518077c24 */ /* 0x000fe2000f8e0207 */
[----:B------:R-:W-:Y:S02]  /*0950*/  ISETP.GE.AND P4, PT, R14, UR8, PT ;  /* 0x000000080e007c0c */ /* 0x000fe4000bf86270 */
[----:B------:R-:W-:Y:S01]  /*0960*/  ISETP.GE.AND P3, PT, R12, UR8, PT ;  /* 0x000000080c007c0c */ /* 0x000fe2000bf66270 */
[----:B------:R-:W-:Y:S01]  /*0970*/  IMAD.IADD R7, R21, 0x1, R7 ;  /* 0x0000000115077824 */ /* 0x000fe200078e0207 */
[----:B----4-:R-:W-:-:S04]  /*0980*/  LEA R26, P0, R20, UR6, 0x1 ;  /* 0x00000006141a7c11 */ /* 0x010fc8000f8008ff */
[----:B------:R-:W-:-:S05]  /*0990*/  LEA.HI.X R27, R20, UR7, R7, 0x1, P0 ;  /* 0x00000007141b7c11 */ /* 0x000fca00080f0c07 */
[----:B------:R2:W-:Y:S04]  /*09a0*/  @!P5 STG.E.128 desc[UR16][R26.64], RZ ;  /* 0x000000ff1a00d986 */ /* 0x0005e8000c101d10 */
[----:B------:R2:W-:Y:S04]  /*09b0*/  @!P4 STG.E.128 desc[UR16][R26.64+0x80], RZ ;  /* 0x000080ff1a00c986 */ /* 0x0005e8000c101d10 */
[----:B------:R2:W-:Y:S02]  /*09c0*/  @!P3 STG.E.128 desc[UR16][R26.64+0x100], RZ ;  /* 0x000100ff1a00b986 */ /* 0x0005e4000c101d10 */
.L_x_374:
[----:B------:R-:W-:Y:S05]  /*09d0*/  BSYNC.RECONVERGENT B0 ;  /* 0x0000000000007941 */ /* 0x000fea0003800200 */
.L_x_373:
[----:B------:R-:W-:Y:S01]  /*09e0*/  BSSY.RECONVERGENT B0, `(.L_x_375) ;  /* 0x0000016000007945 */ /* 0x000fe20003800200 */
[----:B------:R-:W-:-:S03]  /*09f0*/  ISETP.GE.AND P0, PT, R11, R10, PT ;  /* 0x0000000a0b00720c */ /* 0x000fc60003f06270 */
[----:B------:R-:W-:Y:S10]  /*0a00*/  @P2 BRA `(.L_x_376) ;  /* 0x00000000004c2947 */ /* 0x000ff40003800000 */
[----:B------:R-:W5:Y:S01]  /*0a10*/  LDCU.64 UR6, c[0x0][0x408] ;  /* 0x00008100ff0677ac */ /* 0x000f620008000a00 */
[----:B------:R-:W-:Y:S01]  /*0a20*/  IADD3 R20, P2, PT, R24, 0x10, RZ ;  /* 0x0000001018147810 */ /* 0x000fe20007f5e0ff */
[----:B--2---:R-:W-:Y:S01]  /*0a30*/  IMAD.MOV.U32 R26, RZ, RZ, R18 ;  /* 0x000000ffff1a7224 */ /* 0x004fe200078e0012 */
[----:B------:R-:W-:Y:S01]  /*0a40*/  MOV R27, R23 ;  /* 0x00000017001b7202 */ /* 0x000fe20000000f00 */
[----:B------:R-:W2:Y:S02]  /*0a50*/  LDCU UR8, c[0x0][0x440] ;  /* 0x00008800ff0877ac */ /* 0x000ea40008000800 */
[----:B------:R-:W-:Y:S01]  /*0a60*/  IMAD.X R7, RZ, RZ, R25, P2 ;  /* 0x000000ffff077224 */ /* 0x000fe200010e0619 */
[----:B------:R-:W1:Y:S03]  /*0a70*/  LDCU.64 UR4, c[0x0][0x3f0] ;  /* 0x00007e00ff0477ac */ /* 0x000e660008000a00 */
[----:B-----5:R-:W-:-:S02]  /*0a80*/  IMAD R7, R7, UR6, RZ ;  /* 0x0000000607077c24 */ /* 0x020fc4000f8e02ff */
[----:B------:R-:W-:Y:S01]  /*0a90*/  IMAD.WIDE.U32 R26, R20, UR6, R26 ;  /* 0x00000006141a7c25 */ /* 0x000fe2000f8e001a */
[----:B--2---:R-:W-:-:S03]  /*0aa0*/  ISETP.GE.AND P4, PT, R4, UR8, PT ;  /* 0x0000000804007c0c */ /* 0x004fc6000bf86270 */
        /* <DEDUP_REMOVED lines=9> */
.L_x_376:
[----:B------:R-:W-:Y:S05]  /*0b40*/  BSYNC.RECONVERGENT B0 ;  /* 0x0000000000007941 */ /* 0x000fea0003800200 */
.L_x_375:
[----:B------:R-:W-:Y:S01]  /*0b50*/  BSSY.RECONVERGENT B0, `(.L_x_377) ;  /* 0x0000018000007945 */ /* 0x000fe20003800200 */
[----:B------:R-:W-:Y:S01]  /*0b60*/  ISETP.NE.AND P2, PT, R4, RZ, PT ;  /* 0x000000ff0400720c */ /* 0x000fe20003f45270 */
[----:B-1-3--:R-:W-:Y:S01]  /*0b70*/  IMAD R20, R13, R6, RZ ;  /* 0x000000060d147224 */ /* 0x00afe200078e02ff */
[----:B------:R-:W-:Y:S01]  /*0b80*/  IADD3 R7, PT, PT, R8, 0x30, RZ ;  /* 0x0000003008077810 */ /* 0x000fe20007ffe0ff */
[----:B------:R-:W-:Y:S10]  /*0b90*/  @P0 BRA `(.L_x_378) ;  /* 0x00000000004c0947 */ /* 0x000ff40003800000 */
[----:B------:R-:W1:Y:S01]  /*0ba0*/  LDCU.64 UR6, c[0x0][0x408] ;  /* 0x00008100ff0677ac */ /* 0x000e620008000a00 */
[----:B------:R-:W-:Y:S01]  /*0bb0*/  IADD3 R17, P0, PT, R24, 0x20, RZ ;  /* 0x0000002018117810 */ /* 0x000fe20007f1e0ff */
[----:B--2---:R-:W-:Y:S01]  /*0bc0*/  IMAD.MOV.U32 R26, RZ, RZ, R18 ;  /* 0x000000ffff1a7224 */ /* 0x004fe200078e0012 */
[----:B------:R-:W-:Y:S01]  /*0bd0*/  MOV R27, R23 ;  /* 0x00000017001b7202 */ /* 0x000fe20000000f00 */
[----:B------:R-:W2:Y:S02]  /*0be0*/  LDCU UR8, c[0x0][0x440] ;  /* 0x00008800ff0877ac */ /* 0x000ea40008000800 */
[----:B------:R-:W-:Y:S01]  /*0bf0*/  IMAD.X R6, RZ, RZ, R25, P0 ;  /* 0x000000ffff067224 */ /* 0x000fe200000e0619 */
[----:B------:R-:W3:Y:S03]  /*0c00*/  LDCU.64 UR4, c[0x0][0x3f0] ;  /* 0x00007e00ff0477ac */ /* 0x000ee60008000a00 */
[----:B-1----:R-:W-:-:S02]  /*0c10*/  IMAD R6, R6, UR6, RZ ;  /* 0x0000000606067c24 */ /* 0x002fc4000f8e02ff */
[----:B------:R-:W-:Y:S01]  /*0c20*/  IMAD.WIDE.U32 R26, R17, UR6, R26 ;  /* 0x00000006111a7c25 */ /* 0x000fe2000f8e001a */
[----:B--2---:R-:W-:-:S03]  /*0c30*/  ISETP.GE.AND P4, PT, R4, UR8, PT ;  /* 0x0000000804007c0c */ /* 0x004fc6000bf86270 */
[----:B------:R-:W-:Y:S01]  /*0c40*/  IMAD R6, R17, UR7, R6 ;  /* 0x0000000711067c24 */ /* 0x000fe2000f8e0206 */
[----:B------:R-:W-:Y:S02]  /*0c50*/  ISETP.GE.AND P3, PT, R14, UR8, PT ;  /* 0x000000080e007c0c */ /* 0x000fe4000bf66270 */
[----:B------:R-:W-:Y:S01]  /*0c60*/  ISETP.GE.AND P0, PT, R12, UR8, PT ;  /* 0x000000080c007c0c */ /* 0x000fe2000bf06270 */
[----:B------:R-:W-:Y:S01]  /*0c70*/  IMAD.IADD R6, R27, 0x1, R6 ;  /* 0x000000011b067824 */ /* 0x000fe200078e0206 */
[----:B---3--:R-:W-:-:S04]  /*0c80*/  LEA R28, P5, R26, UR4, 0x1 ;  /* 0x000000041a1c7c11 */ /* 0x008fc8000f8a08ff */
[----:B------:R-:W-:-:S05]  /*0c90*/  LEA.HI.X R29, R26, UR5, R6, 0x1, P5 ;  /* 0x000000051a1d7c11 */ /* 0x000fca000a8f0c06 */
[----:B------:R1:W-:Y:S04]  /*0ca0*/  @!P4 STG.E.128 desc[UR16][R28.64], RZ ;  /* 0x000000ff1c00c986 */ /* 0x0003e8000c101d10 */
[----:B------:R1:W-:Y:S04]  /*0cb0*/  @!P3 STG.E.128 desc[UR16][R28.64+0x80], RZ ;  /* 0x000080ff1c00b986 */ /* 0x0003e8000c101d10 */
[----:B------:R1:W-:Y:S02]  /*0cc0*/  @!P0 STG.E.128 desc[UR16][R28.64+0x100], RZ ;  /* 0x000100ff1c008986 */ /* 0x0003e4000c101d10 */
.L_x_378:
[----:B------:R-:W-:Y:S05]  /*0cd0*/  BSYNC.RECONVERGENT B0 ;  /* 0x0000000000007941 */ /* 0x000fea0003800200 */
.L_x_377:
[-C--:B------:R-:W-:Y:S01]  /*0ce0*/  ISETP.GE.AND P0, PT, R7, R10.reuse, PT ;  /* 0x0000000a0700720c */ /* 0x080fe20003f06270 */
[----:B----4-:R-:W-:Y:S01]  /*0cf0*/  IMAD R3, R16, R3, RZ ;  /* 0x0000000310037224 */ /* 0x010fe200078e02ff */
[----:B------:R-:W-:Y:S01]  /*0d00*/  SEL R20, R20, R209, !P1 ;  /* 0x000000d114147207 */ /* 0x000fe20004800000 */
[----:B------:R-:W-:Y:S01]  /*0d10*/  BSSY.RECONVERGENT B0, `(.L_x_379) ;  /* 0x000001d000007945 */ /* 0x000fe20003800200 */
[----:B------:R-:W-:Y:S01]  /*0d20*/  ISETP.GE.OR P5, PT, R8, R10, P2 ;  /* 0x0000000a0800720c */ /* 0x000fe200017a6670 */
[----:B------:R-:W-:Y:S01]  /*0d30*/  @!P6 IMAD R3, R13, R0, R3 ;  /* 0x000000000d03e224 */ /* 0x000fe200078e0203 */
[----:B------:R-:W-:Y:S01]  /*0d40*/  ISETP.GE.OR P4, PT, R5, R10, P2 ;  /* 0x0000000a0500720c */ /* 0x000fe20001786670 */
[----:B------:R-:W-:Y:S01]  /*0d50*/  IMAD R15, R15, R2, RZ ;  /* 0x000000020f0f7224 */ /* 0x000fe200078e02ff */
[----:B------:R-:W-:Y:S02]  /*0d60*/  ISETP.GE.OR P3, PT, R11, R10, P2 ;  /* 0x0000000a0b00720c */ /* 0x000fe40001766670 */
[----:B------:R-:W-:-:S02]  /*0d70*/  SHF.R.S32.HI R0, RZ, 0x1f, R20 ;  /* 0x0000001fff007819 */ /* 0x000fc40000011414 */
[----:B------:R-:W-:Y:S02]  /*0d80*/  ISETP.GE.OR P2, PT, R7, R10, P2 ;  /* 0x0000000a0700720c */ /* 0x000fe40001746670 */
[----:B------:R-:W-:Y:S01]  /*0d90*/  SEL R20, R20, RZ, P6 ;  /* 0x000000ff14147207 */ /* 0x000fe20003000000 */
[----:B------:R-:W-:Y:S10]  /*0da0*/  @P0 BRA `(.L_x_380) ;  /* 0x00000000004c0947 */ /* 0x000ff40003800000 */
[----:B------:R-:W3:Y:S01]  /*0db0*/  LDCU.64 UR6, c[0x0][0x408] ;  /* 0x00008100ff0677ac */ /* 0x000ee20008000a00 */
[----:B------:R-:W-:Y:S01]  /*0dc0*/  IADD3 R6, P0, PT, R24, 0x30, RZ ;  /* 0x0000003018067810 */ /* 0x000fe20007f1e0ff */
[----:B------:R-:W-:Y:S01]  /*0dd0*/  IMAD.MOV.U32 R16, RZ, RZ, R18 ;  /* 0x000000ffff107224 */ /* 0x000fe200078e0012 */
[----:B------:R-:W-:Y:S01]  /*0de0*/  MOV R17, R23 ;  /* 0x0000001700117202 */ /* 0x000fe20000000f00 */
[----:B------:R-:W4:Y:S02]  /*0df0*/  LDCU UR8, c[0x0][0x440] ;  /* 0x00008800ff0877ac */ /* 0x000f240008000800 */
[----:B------:R-:W-:Y:S01]  /*0e00*/  IMAD.X R13, RZ, RZ, R25, P0 ;  /* 0x000000ffff0d7224 */ /* 0x000fe200000e0619 */
[----:B------:R-:W5:Y:S03]  /*0e10*/  LDCU.64 UR4, c[0x0][0x3f0] ;  /* 0x00007e00ff0477ac */ /* 0x000f660008000a00 */
[----:B---3--:R-:W-:-:S02]  /*0e20*/  IMAD R13, R13, UR6, RZ ;  /* 0x000000060d0d7c24 */ /* 0x008fc4000f8e02ff */
[----:B------:R-:W-:Y:S01]  /*0e30*/  IMAD.WIDE.U32 R16, R6, UR6, R16 ;  /* 0x0000000606107c25 */ /* 0x000fe2000f8e0010 */
[----:B----4-:R-:W-:-:S03]  /*0e40*/  ISETP.GE.AND P0, PT, R4, UR8, PT ;  /* 0x0000000804007c0c */ /* 0x010fc6000bf06270 */
[----:B------:R-:W-:Y:S01]  /*0e50*/  IMAD R13, R6, UR7, R13 ;  /* 0x00000007060d7c24 */ /* 0x000fe2000f8e020d */
[----:B-----5:R-:W-:-:S03]  /*0e60*/  LEA R18, P1, R16, UR4, 0x1 ;  /* 0x0000000410127c11 */ /* 0x020fc6000f8208ff */
[----:B------:R-:W-:-:S05]  /*0e70*/  IMAD.IADD R13, R17, 0x1, R13 ;  /* 0x00000001110d7824 */ /* 0x000fca00078e020d */
[----:B------:R-:W-:Y:S02]  /*0e80*/  LEA.HI.X R19, R16, UR5, R13, 0x1, P1 ;  /* 0x0000000510137c11 */ /* 0x000fe400088f0c0d */
[----:B------:R-:W-:-:S03]  /*0e90*/  ISETP.GE.AND P1, PT, R14, UR8, PT ;  /* 0x000000080e007c0c */ /* 0x000fc6000bf26270 */
[----:B------:R3:W-:Y:S01]  /*0ea0*/  @!P0 STG.E.128 desc[UR16][R18.64], RZ ;  /* 0x000000ff12008986 */ /* 0x0007e2000c101d10 */
[----:B------:R-:W-:-:S09]  /*0eb0*/  ISETP.GE.AND P0, PT, R12, UR8, PT ;  /* 0x000000080c007c0c */ /* 0x000fd2000bf06270 */
[----:B------:R3:W-:Y:S04]  /*0ec0*/  @!P1 STG.E.128 desc[UR16][R18.64+0x80], RZ ;  /* 0x000080ff12009986 */ /* 0x0007e8000c101d10 */
[----:B------:R3:W-:Y:S02]  /*0ed0*/  @!P0 STG.E.128 desc[UR16][R18.64+0x100], RZ ;  /* 0x000100ff12008986 */ /* 0x0007e4000c101d10 */
.L_x_380:
[----:B------:R-:W-:Y:S05]  /*0ee0*/  BSYNC.RECONVERGENT B0 ;  /* 0x0000000000007941 */ /* 0x000fea0003800200 */
.L_x_379:
[----:B------:R-:W-:Y:S01]  /*0ef0*/  IADD3 R20, P1, P0, R15, R20, R3 ;  /* 0x000000140f147210 */ /* 0x000fe2000783e003 */
[----:B------:R-:W-:Y:S01]  /*0f00*/  BSSY.RECONVERGENT B0, `(.L_x_381) ;  /* 0x000000e000007945 */ /* 0x000fe20003800200 */
[----:B------:R-:W-:Y:S02]  /*0f10*/  SEL R0, R0, RZ, P6 ;  /* 0x000000ff00007207 */ /* 0x000fe40003000000 */
[----:B------:R-:W-:Y:S02]  /*0f20*/  SHF.R.S32.HI R15, RZ, 0x1f, R15 ;  /* 0x0000001fff0f7819 */ /* 0x000fe4000001140f */
[----:B------:R-:W-:-:S04]  /*0f30*/  SHF.R.S32.HI R3, RZ, 0x1f, R3 ;  /* 0x0000001fff037819 */ /* 0x000fc80000011403 */
[----:B------:R-:W-:Y:S01]  /*0f40*/  IADD3.X R0, PT, PT, R15, R0, R3, P1, P0 ;  /* 0x000000000f007210 */ /* 0x000fe20000fe0403 */
[----:B------:R-:W-:Y:S06]  /*0f50*/  @P5 BRA `(.L_x_382) ;  /* 0x0000000000205947 */ /* 0x000fec0003800000 */
        /* <DEDUP_REMOVED lines=8> */
.L_x_382:
[----:B------:R-:W-:Y:S05]  /*0fe0*/  BSYNC.RECONVERGENT B0 ;  /* 0x0000000000007941 */ /* 0x000fea0003800200 */
.L_x_381:
[----:B------:R-:W-:Y:S04]  /*0ff0*/  BSSY.RECONVERGENT B0, `(.L_x_383) ;  /* 0x000000a000007945 */ /* 0x000fe80003800200 */
[----:B------:R-:W-:Y:S05]  /*1000*/  @P4 BRA `(.L_x_384) ;  /* 0x0000000000204947 */ /* 0x000fea0003800000 */
[----:B------:R-:W5:Y:S01]  /*1010*/  LDCU.64 UR4, c[0x0][0x420] ;  /* 0x00008400ff0477ac */ /* 0x000f620008000a00 */
[----:B----4-:R-:W-:-:S05]  /*1020*/  IMAD R3, R5, R2, RZ ;  /* 0x0000000205037224 */ /* 0x010fca00078e02ff */
[----:B------:R-:W-:-:S04]  /*1030*/  IADD3 R4, P0, PT, R3, R20, RZ ;  /* 0x0000001403047210 */ /* 0x000fc80007f1e0ff */
[----:B------:R-:W-:Y:S02]  /*1040*/  LEA.HI.X.SX32 R3, R3, R0, 0x1, P0 ;  /* 0x0000000003037211 */ /* 0x000fe400000f0eff */
[----:B-----5:R-:W-:-:S04]  /*1050*/  LEA R8, P0, R4, UR4, 0x2 ;  /* 0x0000000404087c11 */ /* 0x020fc8000f8010ff */
[----:B------:R-:W-:Y:S01]  /*1060*/  LEA.HI.X R9, R4, UR5, R3, 0x2, P0 ;  /* 0x0000000504097c11 */ /* 0x000fe200080f1403 */
[----:B------:R-:W-:-:S05]  /*1070*/  IMAD.MOV.U32 R3, RZ, RZ, 0x7f800000 ;  /* 0x7f800000ff037424 */ /* 0x000fca00078e00ff */
[----:B------:R4:W-:Y:S03]  /*1080*/  STG.E desc[UR16][R8.64], R3 ;  /* 0x0000000308007986 */ /* 0x0009e6000c101910 */
.L_x_384:
[----:B------:R-:W-:Y:S05]  /*1090*/  BSYNC.RECONVERGENT B0 ;  /* 0x0000000000007941 */ /* 0x000fea0003800200 */
.L_x_383:
        /* <DEDUP_REMOVED lines=10> */
.L_x_386:
[----:B------:R-:W-:Y:S05]  /*1140*/  BSYNC.RECONVERGENT B0 ;  /* 0x0000000000007941 */ /* 0x000fea0003800200 */
.L_x_385:
[----:B------:R-:W-:Y:S05]  /*1150*/  @P2 EXIT ;  /* 0x000000000000294d */ /* 0x000fea0003800000 */
[----:B------:R-:W5:Y:S01]  /*1160*/  LDCU.64 UR4, c[0x0][0x420] ;  /* 0x00008400ff0477ac */ /* 0x000f620008000a00 */
[----:B------:R-:W-:Y:S02]  /*1170*/  IMAD R7, R7, R2, RZ ;  /* 0x0000000207077224 */ /* 0x000fe400078e02ff */
[----:B------:R-:W-:-:S03]  /*1180*/  IMAD.MOV.U32 R5, RZ, RZ, 0x7f800000 ;  /* 0x7f800000ff057424 */ /* 0x000fc600078e00ff */
[----:B------:R-:W-:-:S04]  /*1190*/  IADD3 R20, P0, PT, R7, R20, RZ ;  /* 0x0000001407147210 */ /* 0x000fc80007f1e0ff */
[----:B------:R-:W-:Y:S02]  /*11a0*/  LEA.HI.X.SX32 R7, R7, R0, 0x1, P0 ;  /* 0x0000000007077211 */ /* 0x000fe400000f0eff */
[----:B-----5:R-:W-:-:S04]  /*11b0*/  LEA R2, P0, R20, UR4, 0x2 ;  /* 0x0000000414027c11 */ /* 0x020fc8000f8010ff */
[----:B----4-:R-:W-:-:S05]  /*11c0*/  LEA.HI.X R3, R20, UR5, R7, 0x2, P0 ;  /* 0x0000000514037c11 */ /* 0x010fca00080f1407 */
[----:B------:R-:W-:Y:S01]  /*11d0*/  STG.E desc[UR16][R2.64], R5 ;  /* 0x0000000502007986 */ /* 0x000fe2000c101910 */
[----:B------:R-:W-:Y:S05]  /*11e0*/  EXIT ;  /* 0x000000000000794d */ /* 0x000fea0003800000 */
.L_x_371:
        /* <DEDUP_REMOVED lines=21> */
[----:B------:R-:W-:Y:S01]  /*1340*/  MOV R6, R4 ;  /* 0x0000000400067202 */ /* 0x000fe20000000f00 */
[----:B------:R-:W-:Y:S06]  /*1350*/  BRA `(.L_x_388) ;  /* 0x0000000000187947 */ /* 0x000fec0003800000 */
.L_x_387:
[----:B------:R-:W1:Y:S01]  /*1360*/  LDC.64 R134, c[0x0][0x3b8] ;  /* 0x0000ee00ff867b82 */ /* 0x000e620000000a00 */
[----:B------:R-:W-:-:S05]  /*1370*/  IADD3 R18, PT, PT, R2, R9, RZ ;  /* 0x0000000902127210 */ /* 0x000fca0007ffe0ff */
[C---:B-1----:R-:W-:Y:S02]  /*1380*/  IMAD R5, R18.reuse, R135, RZ ;  /* 0x0000008712057224 */ /* 0x042fe400078e02ff */
[----:B------:R-:W-:-:S05]  /*1390*/  IMAD.WIDE.U32 R18, R18, R134, RZ ;  /* 0x0000008612127225 */ /* 0x000fca00078e00ff */
[----:B------:R-:W-:Y:S02]  /*13a0*/  IADD3 R5, PT, PT, R19, R5, RZ ;  /* 0x0000000513057210 */ /* 0x000fe40007ffe0ff */
[----:B------:R-:W-:-:S07]  /*13b0*/  MOV R6, R18 ;  /* 0x0000001200067202 */ /* 0x000fce0000000f00 */
.L_x_388:
[----:B------:R-:W1:Y:S02]  /*13c0*/  LDC R11, c[0x0][0x3e8] ;  /* 0x0000fa00ff0b7b82 */ /* 0x000e640000000800 */
[----:B-1----:R-:W-:-:S04]  /*13d0*/  IABS R12, R11 ;  /* 0x0000000b000c7213 */ /* 0x002fc80000000000 */
[----:B------:R-:W1:Y:S08]  /*13e0*/  I2F.RP R17, R12 ;  /* 0x0000000c00117306 */ /* 0x000e700000209400 */
[----:B-1----:R-:W1:Y:S02]  /*13f0*/  MUFU.RCP R18, R17 ;  /* 0x0000001100127308 */ /* 0x002e640000001000 */
[----:B-1----:R-:W-:-:S06]  /*1400*/  VIADD R18, R18, 0xffffffe ;  /* 0x0ffffffe12127836 */ /* 0x002fcc0000000000 */
[----:B------:R-:W1:Y:S02]  /*1410*/  F2I.FTZ.U32.TRUNC.NTZ R19, R18 ;  /* 0x0000001200137305 */ /* 0x000e64000021f000 */
[----:B-1----:R-:W-:Y:S01]  /*1420*/  IMAD.MOV R4, RZ, RZ, -R19 ;  /* 0x000000ffff047224 */ /* 0x002fe200078e0a13 */
[----:B------:R-:W-:-:S03]  /*1430*/  MOV R18, RZ ;  /* 0x000000ff00127202 */ /* 0x000fc60000000f00 */
[----:B------:R-:W-:Y:S01]  /*1440*/  IMAD R8, R4, R12, RZ ;  /* 0x0000000c04087224 */ /* 0x000fe200078e02ff */
[----:B------:R-:W-:-:S03]  /*1450*/  IABS R4, R16 ;  /* 0x0000001000047213 */ /* 0x000fc60000000000 */
[----:B------:R-:W-:-:S06]  /*1460*/  IMAD.HI.U32 R19, R19, R8, R18 ;  /* 0x0000000813137227 */ /* 0x000fcc00078e0012 */
[----:B------:R-:W-:-:S04]  /*1470*/  IMAD.HI.U32 R8, R19, R4, RZ ;  /* 0x0000000413087227 */ /* 0x000fc800078e00ff */
[----:B------:R-:W-:-:S04]  /*1480*/  IMAD.MOV R17, RZ, RZ, -R8 ;  /* 0x000000ffff117224 */ /* 0x000fc800078e0a08 */
[----:B------:R-:W-:Y:S01]  /*1490*/  IMAD R17, R12, R17, R4 ;  /* 0x000000110c117224 */ /* 0x000fe200078e0204 */
[----:B------:R-:W-:-:S04]  /*14a0*/  LOP3.LUT R4, R16, R11, RZ, 0x3c, !PT ;  /* 0x0000000b10047212 */ /* 0x000fc800078e3cff */
        /* <DEDUP_REMOVED lines=23> */
.L_x_389:
[----:B------:R-:W1:Y:S01]  /*1620*/  LDC.64 R148, c[0x0][0x3c0] ;  /* 0x0000f000ff947b82 */ /* 0x000e620000000a00 */
[----:B------:R-:W-:-:S05]  /*1630*/  IADD3 R2, PT, PT, R2, R9, RZ ;  /* 0x0000000902027210 */ /* 0x000fca0007ffe0ff */
[C---:B-1----:R-:W-:Y:S02]  /*1640*/  IMAD R8, R2.reuse, R149, RZ ;  /* 0x0000009502087224 */ /* 0x042fe400078e02ff */
[----:B------:R-:W-:-:S05]  /*1650*/  IMAD.WIDE.U32 R18, R2, R148, RZ ;  /* 0x0000009402127225 */ /* 0x000fca00078e00ff */
[----:B------:R-:W-:Y:S02]  /*1660*/  IADD3 R2, PT, PT, R19, R8, RZ ;  /* 0x0000000813027210 */ /* 0x000fe40007ffe0ff */
[----:B------:R-:W-:-:S07]  /*1670*/  MOV R8, R18 ;  /* 0x0000001200087202 */ /* 0x000fce0000000f00 */
.L_x_390:
[C---:B------:R-:W-:Y:S01]  /*1680*/  IMAD.SHL.U32 R204, R181.reuse, 0x8, RZ ;  /* 0x00000008b5cc7824 */ /* 0x040fe200078e00ff */
[----:B------:R-:W1:Y:S01]  /*1690*/  LDCU.128 UR4, c[0x0][0x3d0] ;  /* 0x00007a00ff0477ac */ /* 0x000e620008000c00 */
[----:B------:R-:W-:Y:S01]  /*16a0*/  SHF.R.U32.HI R18, RZ, 0x3, R181 ;  /* 0x00000003ff127819 */ /* 0x000fe200000116b5 */
[----:B------:R-:W2:Y:S01]  /*16b0*/  S2UR UR15, SR_CgaCtaId ;  /* 0x00000000000f79c3 */ /* 0x000ea20000008800 */
[----:B------:R-:W-:Y:S01]  /*16c0*/  SHF.R.S32.HI R205, RZ, 0x1f, R4 ;  /* 0x0000001fffcd7819 */ /* 0x000fe20000011404 */
[----:B------:R-:W3:Y:S01]  /*16d0*/  LDCU.64 UR10, c[0x0][0x390] ;  /* 0x00007200ff0a77ac */ /* 0x000ee20008000a00 */
[----:B------:R-:W-:Y:S01]  /*16e0*/  LOP3.LUT R180, R204, 0x38, RZ, 0xc0, !PT ;  /* 0x00000038ccb47812 */ /* 0x000fe200078ec0ff */
[----:B------:R-:W-:Y:S01]  /*16f0*/  IMAD.IADD R201, R10, 0x1, -R15 ;  /* 0x000000010ac97824 */ /* 0x000fe200078e0a0f */
[----:B------:R-:W-:Y:S01]  /*1700*/  SHF.R.U32.HI R183, RZ, 0x1, R181 ;  /* 0x00000001ffb77819 */ /* 0x000fe200000116b5 */
[----:B------:R-:W4:Y:S01]  /*1710*/  LDCU.64 UR12, c[0x0][0x388] ;  /* 0x00007100ff0c77ac */ /* 0x000f220008000a00 */
[C---:B------:R-:W-:Y:S01]  /*1720*/  IADD3 R22, P1, PT, R180.reuse, R6, RZ ;  /* 0x00000006b4167210 */ /* 0x040fe20007f3e0ff */
[----:B------:R-:W-:Y:S01]  /*1730*/  IMAD.SHL.U32 R151, R181, 0x40, RZ ;  /* 0x00000040b5977824 */ /* 0x000fe200078e00ff */
[C---:B------:R-:W-:Y:S01]  /*1740*/  IADD3 R8, P0, PT, R180.reuse, R8, RZ ;  /* 0x00000008b4087210 */ /* 0x040fe20007f1e0ff */
[----:B------:R-:W5:Y:S01]  /*1750*/  LDCU.64 UR8, c[0x0][0x3c8] ;  /* 0x00007900ff0877ac */ /* 0x000f620008000a00 */
[----:B------:R-:W-:Y:S01]  /*1760*/  IMAD.MOV.U32 R19, RZ, RZ, RZ ;  /* 0x000000ffff137224 */ /* 0x000fe200078e00ff */
[----:B------:R-:W-:Y:S01]  /*1770*/  BSSY.RECONVERGENT B0, `(.L_x_391) ;  /* 0x0000044000007945 */ /* 0x000fe20003800200 */
[----:B------:R-:W-:Y:S01]  /*1780*/  IMAD.X R23, RZ, RZ, R5, P1 ;  /* 0x000000ffff177224 */ /* 0x000fe200008e0605 */
[C---:B------:R-:W-:Y:S01]  /*1790*/  LOP3.LUT R150, R180.reuse, 0x1c0, R151, 0xf8, !PT ;  /* 0x000001c0b4967812 */ /* 0x040fe200078ef897 */
[----:B------:R-:W-:Y:S01]  /*17a0*/  IMAD.X R9, RZ, RZ, R2, P0 ;  /* 0x000000ffff097224 */ /* 0x000fe200000e0602 */
[----:B------:R-:W-:Y:S01]  /*17b0*/  IADD3 R20, P0, PT, R180, R20, RZ ;  /* 0x00000014b4147210 */ /* 0x000fe20007f1e0ff */
[----:B------:R-:W-:Y:S01]  /*17c0*/  IMAD.WIDE.U32 R24, R18, R134, R22 ;  /* 0x0000008612187225 */ /* 0x000fe200078e0016 */
[----:B------:R-:W-:-:S02]  /*17d0*/  LOP3.LUT R2, R204, 0x1e00, RZ, 0xc0, !PT ;  /* 0x00001e00cc027812 */ /* 0x000fc400078ec0ff */
[----:B------:R-:W-:Y:S01]  /*17e0*/  LOP3.LUT R203, R180, 0x40, RZ, 0xfc, !PT ;  /* 0x00000040b4cb7812 */ /* 0x000fe200078efcff */
[----:B------:R-:W-:Y:S01]  /*17f0*/  IMAD.WIDE.U32 R22, R18, R148, R8 ;  /* 0x0000009412167225 */ /* 0x000fe200078e0008 */
[----:B------:R-:W-:Y:S02]  /*1800*/  LOP3.LUT R8, R204, 0x1f8, RZ, 0xc0, !PT ;  /* 0x000001f8cc087812 */ /* 0x000fe400078ec0ff */
[----:B------:R-:W-:Y:S01]  /*1810*/  LOP3.LUT R202, R180, 0x80, RZ, 0xfc, !PT ;  /* 0x00000080b4ca7812 */ /* 0x000fe200078efcff */
[C---:B-1----:R-:W-:Y:S01]  /*1820*/  IMAD R207, R205.reuse, UR4, RZ ;  /* 0x00000004cdcf7c24 */ /* 0x042fe2000f8e02ff */
[----:B------:R-:W-:Y:S01]  /*1830*/  LOP3.LUT R211, R8, 0x38, R181, 0x78, !PT ;  /* 0x0000003808d37812 */ /* 0x000fe200078e78b5 */
[C---:B------:R-:W-:Y:S02]  /*1840*/  IMAD R25, R18.reuse, R135, R25 ;  /* 0x0000008712197224 */ /* 0x040fe400078e0219 */
[----:B------:R-:W-:Y:S01]  /*1850*/  IMAD R205, R205, UR6, RZ ;  /* 0x00000006cdcd7c24 */ /* 0x000fe2000f8e02ff */
[----:B------:R-:W-:Y:S01]  /*1860*/  LOP3.LUT R211, R211, R2, RZ, 0xfc, !PT ;  /* 0x00000002d3d37212 */ /* 0x000fe200078efcff */
[----:B------:R-:W-:-:S02]  /*1870*/  IMAD R23, R18, R149, R23 ;  /* 0x0000009512177224 */ /* 0x000fc400078e0217 */
[----:B------:R-:W-:Y:S02]  /*1880*/  IMAD.X R21, RZ, RZ, R7, P0 ;  /* 0x000000ffff157224 */ /* 0x000fe400000e0607 */
[C---:B------:R-:W-:Y:S01]  /*1890*/  IMAD R207, R4.reuse, UR5, R207 ;  /* 0x0000000504cf7c24 */ /* 0x040fe2000f8e02cf */
[----:B------:R-:W-:Y:S01]  /*18a0*/  UMOV UR5, 0x400 ;  /* 0x0000040000057882 */ /* 0x000fe20000000000 */
[C---:B------:R-:W-:Y:S01]  /*18b0*/  IMAD R205, R4.reuse, UR7, R205 ;  /* 0x0000000704cd7c24 */ /* 0x040fe2000f8e02cd */
[----:B--2---:R-:W-:Y:S01]  /*18c0*/  ULEA UR5, UR15, UR5, 0x18 ;  /* 0x000000050f057291 */ /* 0x004fe2000f8ec0ff */
[----:B------:R-:W-:-:S04]  /*18d0*/  IMAD.WIDE.U32 R6, R4, UR4, R24 ;  /* 0x0000000404067c25 */ /* 0x000fc8000f8e0018 */
[----:B------:R-:W-:Y:S01]  /*18e0*/  IMAD.WIDE.U32 R4, R4, UR6, R22 ;  /* 0x0000000604047c25 */ /* 0x000fe2000f8e0016 */
[----:B----4-:R-:W-:Y:S02]  /*18f0*/  LEA R208, P1, R6, UR12, 0x1 ;  /* 0x0000000c06d07c11 */ /* 0x010fe4000f8208ff */
[----:B------:R-:W-:Y:S01]  /*1900*/  LEA R211, R211, UR5, 0x1 ;  /* 0x00000005d3d37c11 */ /* 0x000fe2000f8e08ff */
[----:B------:R-:W-:Y:S01]  /*1910*/  IMAD.IADD R205, R5, 0x1, R205 ;  /* 0x0000000105cd7824 */ /* 0x000fe200078e02cd */
[----:B---3--:R-:W-:Y:S01]  /*1920*/  LEA R206, P0, R4, UR10, 0x1 ;  /* 0x0000000a04ce7c11 */ /* 0x008fe2000f8008ff */
[----:B------:R-:W-:Y:S01]  /*1930*/  IMAD.IADD R207, R7, 0x1, R207 ;  /* 0x0000000107cf7824 */ /* 0x000fe200078e02cf */
[----:B------:R-:W-:Y:S01]  /*1940*/  LOP3.LUT R5, R183, 0x8, RZ, 0xc0, !PT ;  /* 0x00000008b7057812 */ /* 0x000fe200078ec0ff */
[----:B-----5:R-:W-:Y:S01]  /*1950*/  IMAD.WIDE.U32 R20, R16, UR8, R20 ;  /* 0x0000000810147c25 */ /* 0x020fe2000f8e0014 */
[----:B------:R-:W-:Y:S02]  /*1960*/  LEA.HI.X R205, R4, UR11, R205, 0x1, P0 ;  /* 0x0000000b04cd7c11 */ /* 0x000fe400080f0ccd */
[----:B------:R-:W-:Y:S01]  /*1970*/  ISETP.GE.AND P0, PT, R18, R201, PT ;  /* 0x000000c91200720c */ /* 0x000fe20003f06270 */
[----:B------:R-:W-:Y:S01]  /*1980*/  IMAD R23, R16, UR9, R21 ;  /* 0x0000000910177c24 */ /* 0x000fe2000f8e0215 */
[----:B------:R-:W-:Y:S01]  /*1990*/  LEA.HI.X R207, R6, UR13, R207, 0x1, P1 ;  /* 0x0000000d06cf7c11 */ /* 0x000fe200088f0ccf */
[----:B------:R-:W-:Y:S01]  /*19a0*/  IMAD.WIDE.U32 R24, R87, 0x40, R18 ;  /* 0x0000004057187825 */ /* 0x000fe200078e0012 */
[----:B------:R-:W-:-:S09]  /*19b0*/  LOP3.LUT R2, R150, R5, RZ, 0x3c, !PT ;  /* 0x0000000596027212 */ /* 0x000fd200078e3cff */
[----:B------:R-:W-:Y:S05]  /*19c0*/  @P0 BRA `(.L_x_392) ;  /* 0x0000000000780947 */ /* 0x000fea0003800000 */
[----:B------:R-:W1:Y:S01]  /*19d0*/  LDCU.64 UR6, c[0x0][0x3b0] ;  /* 0x00007600ff0677ac */ /* 0x000e620008000a00 */
[----:B------:R-:W-:Y:S01]  /*19e0*/  IMAD.MOV.U32 R22, RZ, RZ, R20 ;  /* 0x000000ffff167224 */ /* 0x000fe200078e0014 */
[----:B------:R-:W2:Y:S01]  /*19f0*/  LDCU UR4, c[0x0][0x440] ;  /* 0x00008800ff0477ac */ /* 0x000ea20008000800 */
[----:B------:R-:W3:Y:S01]  /*1a00*/  LDCU.64 UR8, c[0x0][0x380] ;  /* 0x00007000ff0877ac */ /* 0x000ee20008000a00 */
[----:B-1----:R-:W-:Y:S02]  /*1a10*/  IMAD R5, R25, UR6, RZ ;  /* 0x0000000619057c24 */ /* 0x002fe4000f8e02ff */
[----:B------:R-:W-:Y:S01]  /*1a20*/  IMAD.WIDE.U32 R6, R24, UR6, R22 ;  /* 0x0000000618067c25 */ /* 0x000fe2000f8e0016 */
[----:B--2---:R-:W-:-:S03]  /*1a30*/  ISETP.GE.AND P1, PT, R180, UR4, PT ;  /* 0x00000004b4007c0c */ /* 0x004fc6000bf26270 */
        /* <DEDUP_REMOVED lines=22> */
.L_x_393:
[----:B------:R2:W-:Y:S02]  /*1ba0*/  STS.128 [R211+0x4000], RZ ;  /* 0x004000ffd3007388 */ /* 0x0005e40000000c00 */
.L_x_392:
[----:B------:R-:W-:Y:S05]  /*1bb0*/  BSYNC.RECONVERGENT B0 ;  /* 0x0000000000007941 */ /* 0x000fea0003800200 */
.L_x_391:
[----:B-1-3--:R-:W-:Y:S01]  /*1bc0*/  IADD3 R8, PT, PT, R18, 0x10, RZ ;  /* 0x0000001012087810 */ /* 0x00afe20007ffe0ff */
[----:B------:R-:W-:Y:S03]  /*1bd0*/  BSSY.RECONVERGENT B0, `(.L_x_394) ;  /* 0x0000024000007945 */ /* 0x000fe60003800200 */
[----:B------:R-:W-:-:S13]  /*1be0*/  ISETP.GE.AND P0, PT, R8, R201, PT ;  /* 0x000000c90800720c */ /* 0x000fda0003f06270 */
[----:B------:R-:W-:Y:S05]  /*1bf0*/  @P0 BRA `(.L_x_395) ;  /* 0x0000000000840947 */ /* 0x000fea0003800000 */
[----:B------:R-:W1:Y:S01]  /*1c00*/  LDCU.64 UR8, c[0x0][0x3b0] ;  /* 0x00007600ff0877ac */ /* 0x000e620008000a00 */
[----:B------:R-:W-:Y:S01]  /*1c10*/  IADD3 R5, P0, PT, R24, 0x10, RZ ;  /* 0x0000001018057810 */ /* 0x000fe20007f1e0ff */
[----:B------:R-:W-:Y:S01]  /*1c20*/  IMAD.MOV.U32 R6, RZ, RZ, R20 ;  /* 0x000000ffff067224 */ /* 0x000fe200078e0014 */
[----:B------:R-:W-:Y:S01]  /*1c30*/  MOV R7, R23 ;  /* 0x0000001700077202 */ /* 0x000fe20000000f00 */
[----:B------:R-:W3:Y:S02]  /*1c40*/  LDCU UR4, c[0x0][0x440] ;  /* 0x00008800ff0477ac */ /* 0x000ee40008000800 */
[----:B------:R-:W-:Y:S01]  /*1c50*/  IMAD.X R4, RZ, RZ, R25, P0 ;  /* 0x000000ffff047224 */ /* 0x000fe200000e0619 */
[----:B------:R-:W4:Y:S03]  /*1c60*/  LDCU.64 UR6, c[0x0][0x380] ;  /* 0x00007000ff0677ac */ /* 0x000f260008000a00 */
[----:B-1----:R-:W-:-:S02]  /*1c70*/  IMAD R4, R4, UR8, RZ ;  /* 0x0000000804047c24 */ /* 0x002fc4000f8e02ff */
[----:B------:R-:W-:Y:S01]  /*1c80*/  IMAD.WIDE.U32 R6, R5, UR8, R6 ;  /* 0x0000000805067c25 */ /* 0x000fe2000f8e0006 */
[----:B---3--:R-:W-:-:S03]  /*1c90*/  ISETP.GE.AND P1, PT, R180, UR4, PT ;  /* 0x00000004b4007c0c */ /* 0x008fc6000bf26270 */
        /* <DEDUP_REMOVED lines=22> */
.L_x_396:
[----:B------:R4:W-:Y:S02]  /*1e00*/  STS.128 [R211+0x4800], RZ ;  /* 0x004800ffd3007388 */ /* 0x0009e40000000c00 */
.L_x_395:
[----:B------:R-:W-:Y:S05]  /*1e10*/  BSYNC.RECONVERGENT B0 ;  /* 0x0000000000007941 */ /* 0x000fea0003800200 */
.L_x_394:
[----:B------:R-:W-:Y:S01]  /*1e20*/  IADD3 R6, PT, PT, R18, 0x20, RZ ;  /* 0x0000002012067810 */ /* 0x000fe20007ffe0ff */
[----:B------:R-:W-:Y:S03]  /*1e30*/  BSSY.RECONVERGENT B0, `(.L_x_397) ;  /* 0x0000024000007945 */ /* 0x000fe60003800200 */
[----:B------:R-:W-:-:S13]  /*1e40*/  ISETP.GE.AND P0, PT, R6, R201, PT ;  /* 0x000000c90600720c */ /* 0x000fda0003f06270 */
[----:B------:R-:W-:Y:S05]  /*1e50*/  @P0 BRA `(.L_x_398) ;  /* 0x0000000000840947 */ /* 0x000fea0003800000 */
[----:B------:R-:W5:Y:S01]  /*1e60*/  LDCU.64 UR8, c[0x0][0x3b0] ;  /* 0x00007600ff0877ac */ /* 0x000f620008000a00 */
[----:B------:R-:W-:Y:S01]  /*1e70*/  IADD3 R5, P0, PT, R24, 0x20, RZ ;  /* 0x0000002018057810 */ /* 0x000fe20007f1e0ff */
[----:B-1-3--:R-:W-:Y:S01]  /*1e80*/  IMAD.MOV.U32 R26, RZ, RZ, R20 ;  /* 0x000000ffff1a7224 */ /* 0x00afe200078e0014 */
[----:B------:R-:W-:Y:S01]  /*1e90*/  MOV R27, R23 ;  /* 0x00000017001b7202 */ /* 0x000fe20000000f00 */
[----:B------:R-:W1:Y:S02]  /*1ea0*/  LDCU UR4, c[0x0][0x440] ;  /* 0x00008800ff0477ac */ /* 0x000e640008000800 */
[----:B------:R-:W-:Y:S01]  /*1eb0*/  IMAD.X R4, RZ, RZ, R25, P0 ;  /* 0x000000ffff047224 */ /* 0x000fe200000e0619 */
[----:B------:R-:W3:Y:S03]  /*1ec0*/  LDCU.64 UR6, c[0x0][0x380] ;  /* 0x00007000ff0677ac */ /* 0x000ee60008000a00 */
[----:B-----5:R-:W-:-:S02]  /*1ed0*/  IMAD R4, R4, UR8, RZ ;  /* 0x0000000804047c24 */ /* 0x020fc4000f8e02ff */
        /* <DEDUP_REMOVED lines=24> */
.L_x_399:
[----:B------:R3:W-:Y:S02]  /*2060*/  STS.128 [R211+0x5000], RZ ;  /* 0x005000ffd3007388 */ /* 0x0007e40000000c00 */
.L_x_398:
[----:B------:R-:W-:Y:S05]  /*2070*/  BSYNC.RECONVERGENT B0 ;  /* 0x0000000000007941 */ /* 0x000fea0003800200 */
.L_x_397:
[----:B------:R-:W-:Y:S01]  /*2080*/  VIADD R4, R18, 0x30 ;  /* 0x0000003012047836 */ /* 0x000fe20000000000 */
[----:B------:R-:W-:Y:S01]  /*2090*/  BSSY.RECONVERGENT B0, `(.L_x_400) ;  /* 0x0000025000007945 */ /* 0x000fe20003800200 */
[C---:B------:R-:W-:Y:S01]  /*20a0*/  SHF.L.U64.HI R89, R134.reuse, 0x6, R135 ;  /* 0x0000000686597819 */ /* 0x040fe20000010287 */
[----:B------:R-:W-:Y:S02]  /*20b0*/  IMAD.SHL.U32 R91, R134, 0x40, RZ ;  /* 0x00000040865b7824 */ /* 0x000fe400078e00ff */
[----:B------:R-:W-:-:S13]  /*20c0*/  ISETP.GE.AND P0, PT, R4, R201, PT ;  /* 0x000000c90400720c */ /* 0x000fda0003f06270 */
[----:B------:R-:W-:Y:S05]  /*20d0*/  @P0 BRA `(.L_x_401) ;  /* 0x0000000000800947 */ /* 0x000fea0003800000 */
[----:B------:R-:W5:Y:S01]  /*20e0*/  LDCU.64 UR8, c[0x0][0x3b0] ;  /* 0x00007600ff0877ac */ /* 0x000f620008000a00 */
[----:B------:R-:W-:Y:S01]  /*20f0*/  IADD3 R7, P0, PT, R24, 0x30, RZ ;  /* 0x0000003018077810 */ /* 0x000fe20007f1e0ff */
[----:B------:R-:W-:Y:S01]  /*2100*/  IMAD.MOV.U32 R21, RZ, RZ, R23 ;  /* 0x000000ffff157224 */ /* 0x000fe200078e0017 */
[----:B------:R-:W1:Y:S03]  /*2110*/  LDCU UR4, c[0x0][0x440] ;  /* 0x00008800ff0477ac */ /* 0x000e660008000800 */
[----:B------:R-:W-:Y:S01]  /*2120*/  IMAD.X R5, RZ, RZ, R25, P0 ;  /* 0x000000ffff057224 */ /* 0x000fe200000e0619 */
        /* <DEDUP_REMOVED lines=26> */
.L_x_402:
[----:B------:R2:W-:Y:S02]  /*22d0*/  STS.128 [R211+0x5800], RZ ;  /* 0x005800ffd3007388 */ /* 0x0005e40000000c00 */
.L_x_401:
[----:B------:R-:W-:Y:S05]  /*22e0*/  BSYNC.RECONVERGENT B0 ;  /* 0x0000000000007941 */ /* 0x000fea0003800200 */
.L_x_400:
[----:B------:R-:W-:Y:S01]  /*22f0*/  IADD3 R86, PT, PT, R0, -0x1, RZ ;  /* 0xffffffff00567810 */ /* 0x000fe20007ffe0ff */
[----:B------:R-:W-:Y:S03]  /*2300*/  BSSY.RECONVERGENT B0, `(.L_x_403) ;  /* 0x000001f000007945 */ /* 0x000fe60003800200 */
[----:B------:R-:W-:Y:S01]  /*2310*/  SHF.L.U32 R88, R86, 0x6, RZ ;  /* 0x0000000656587819 */ /* 0x000fe200000006ff */
[-C--:B------:R-:W-:Y:S02]  /*2320*/  IMAD R19, R89, R86.reuse, RZ ;  /* 0x0000005659137224 */ /* 0x080fe400078e02ff */
[----:B------:R-:W-:Y:S01]  /*2330*/  IMAD.WIDE.U32 R20, R91, R86, RZ ;  /* 0x000000565b147225 */ /* 0x000fe200078e00ff */
[----:B------:R-:W-:-:S04]  /*2340*/  IADD3 R5, PT, PT, -R88, R93, RZ ;  /* 0x0000005d58057210 */ /* 0x000fc80007ffe1ff */
[----:B------:R-:W-:Y:S02]  /*2350*/  ISETP.GE.AND P3, PT, R18, R5, PT ;  /* 0x000000051200720c */ /* 0x000fe40003f66270 */
[----:B------:R-:W-:-:S11]  /*2360*/  IADD3 R19, PT, PT, R21, R19, RZ ;  /* 0x0000001315137210 */ /* 0x000fd60007ffe0ff */
[----:B------:R-:W-:Y:S05]  /*2370*/  @P3 BRA `(.L_x_404) ;  /* 0x00000000005c3947 */ /* 0x000fea0003800000 */
[----:B------:R-:W5:Y:S01]  /*2380*/  LDCU UR4, c[0x0][0x440] ;  /* 0x00008800ff0477ac */ /* 0x000f620008000800 */
        /* <DEDUP_REMOVED lines=21> */
.L_x_405:
[----:B------:R2:W-:Y:S02]  /*24e0*/  STS.128 [R211+0xa000], RZ ;  /* 0x00a000ffd3007388 */ /* 0x0005e40000000c00 */
.L_x_404:
[----:B------:R-:W-:Y:S05]  /*24f0*/  BSYNC.RECONVERGENT B0 ;  /* 0x0000000000007941 */ /* 0x000fea0003800200 */
.L_x_403:
[----:B------:R-:W-:Y:S01]  /*2500*/  ISETP.GE.AND P0, PT, R8, R5, PT ;  /* 0x000000050800720c */ /* 0x000fe20003f06270 */
[----:B------:R-:W-:Y:S01]  /*2510*/  BSSY.RECONVERGENT B0, `(.L_x_406) ;  /* 0x000001d000007945 */ /* 0x000fe20003800200 */
[C---:B------:R-:W-:Y:S01]  /*2520*/  SHF.L.U64.HI R177, R134.reuse, 0x4, R135 ;  /* 0x0000000486b17819 */ /* 0x040fe20000010287 */
[----:B------:R-:W-:-:S10]  /*2530*/  IMAD.SHL.U32 R178, R134, 0x10, RZ ;  /* 0x0000001086b27824 */ /* 0x000fd400078e00ff */
[----:B------:R-:W-:Y:S05]  /*2540*/  @P0 BRA `(.L_x_407) ;  /* 0x0000000000640947 */ /* 0x000fea0003800000 */
[----:B------:R-:W5:Y:S01]  /*2550*/  LDCU UR4, c[0x0][0x440] ;  /* 0x00008800ff0477ac */ /* 0x000f620008000800 */
[----:B------:R-:W-:-:S05]  /*2560*/  IADD3 R7, P2, PT, R178, R20, RZ ;  /* 0x00000014b2077210 */ /* 0x000fca0007f5e0ff */
[----:B------:R-:W-:Y:S01]  /*2570*/  IMAD.X R12, R177, 0x1, R19, P2 ;  /* 0x00000001b10c7824 */ /* 0x000fe200010e0613 */
        /* <DEDUP_REMOVED lines=21> */
.L_x_408:
[----:B------:R2:W-:Y:S02]  /*26d0*/  STS.128 [R211+0xa800], RZ ;  /* 0x00a800ffd3007388 */ /* 0x0005e40000000c00 */
.L_x_407:
[----:B------:R-:W-:Y:S05]  /*26e0*/  BSYNC.RECONVERGENT B0 ;  /* 0x0000000000007941 */ /* 0x000fea0003800200 */
.L_x_406:
[----:B------:R-:W-:Y:S01]  /*26f0*/  ISETP.GE.AND P0, PT, R6, R5, PT ;  /* 0x000000050600720c */ /* 0x000fe20003f06270 */
[----:B------:R-:W-:-:S12]  /*2700*/  BSSY.RECONVERGENT B0, `(.L_x_409) ;  /* 0x000001d000007945 */ /* 0x000fd80003800200 */
[----:B------:R-:W-:Y:S05]  /*2710*/  @P0 BRA `(.L_x_410) ;  /* 0x00000000006c0947 */ /* 0x000fea0003800000 */
[----:B------:R-:W5:Y:S01]  /*2720*/  LDCU UR4, c[0x0][0x440] ;  /* 0x00008800ff0477ac */ /* 0x000f620008000800 */
[----:B-12---:R-:W-:-:S04]  /*2730*/  IMAD.WIDE.U32 R22, R134, 0x20, RZ ;  /* 0x0000002086167825 */ /* 0x006fc800078e00ff */
[----:B------:R-:W-:Y:S01]  /*2740*/  IMAD.SHL.U32 R7, R135, 0x20, RZ ;  /* 0x0000002087077824 */ /* 0x000fe200078e00ff */
[----:B------:R-:W-:-:S04]  /*2750*/  IADD3 R9, P2, PT, R20, R22, RZ ;  /* 0x0000001614097210 */ /* 0x000fc80007f5e0ff */
[----:B------:R-:W-:Y:S02]  /*2760*/  IADD3.X R12, PT, PT, R19, R23, R7, P2, !PT ;  /* 0x00000017130c7210 */ /* 0x000fe400017fe407 */
        /* <DEDUP_REMOVED lines=21> */
.L_x_411:
[----:B------:R2:W-:Y:S02]  /*28c0*/  STS.128 [R211+0xb000], RZ ;  /* 0x00b000ffd3007388 */ /* 0x0005e40000000c00 */
.L_x_410:
[----:B------:R-:W-:Y:S05]  /*28d0*/  BSYNC.RECONVERGENT B0 ;  /* 0x0000000000007941 */ /* 0x000fea0003800200 */
.L_x_409:
[----:B------:R-:W-:Y:S01]  /*28e0*/  ISETP.GE.AND P0, PT, R4, R5, PT ;  /* 0x000000050400720c */ /* 0x000fe20003f06270 */
[----:B------:R-:W-:Y:S01]  /*28f0*/  IMAD.SHL.U32 R182, R181, 0x20, RZ ;  /* 0x00000020b5b67824 */ /* 0x000fe200078e00ff */
[----:B------:R-:W-:Y:S01]  /*2900*/  BSSY.RECONVERGENT B0, `(.L_x_412) ;  /* 0x0000021000007945 */ /* 0x000fe20003800200 */
[C---:B------:R-:W-:Y:S01]  /*2910*/  SHF.L.U64.HI R9, R148.reuse, 0x6, R149 ;  /* 0x0000000694097819 */ /* 0x040fe20000010295 */
[----:B------:R-:W-:Y:S02]  /*2920*/  IMAD.SHL.U32 R11, R148, 0x40, RZ ;  /* 0x00000040940b7824 */ /* 0x000fe400078e00ff */
[----:B------:R-:W-:-:S04]  /*2930*/  LOP3.LUT R182, R182, 0x7c00, RZ, 0xc0, !PT ;  /* 0x00007c00b6b67812 */ /* 0x000fc800078ec0ff */
[----:B------:R-:W-:-:S03]  /*2940*/  LOP3.LUT R7, R182, 0x200, R151, 0xf8, !PT ;  /* 0x00000200b6077812 */ /* 0x000fc600078ef897 */
[----:B------:R-:W-:Y:S05]  /*2950*/  @P0 BRA `(.L_x_413) ;  /* 0x00000000006c0947 */ /* 0x000fea0003800000 */
[----:B------:R-:W5:Y:S01]  /*2960*/  LDCU UR4, c[0x0][0x440] ;  /* 0x00008800ff0477ac */ /* 0x000f620008000800 */
[----:B------:R-:W-:Y:S02]  /*2970*/  IMAD.MOV.U32 R18, RZ, RZ, R20 ;  /* 0x000000ffff127224 */ /* 0x000fe400078e0014 */
[----:B------:R-:W-:Y:S02]  /*2980*/  IMAD R12, R135, 0x30, RZ ;  /* 0x00000030870c7824 */ /* 0x000fe400078e02ff */
[----:B------:R-:W-:-:S04]  /*2990*/  IMAD.WIDE.U32 R18, R134, 0x30, R18 ;  /* 0x0000003086127825 */ /* 0x000fc800078e0012 */
[----:B------:R-:W-:Y:S01]  /*29a0*/  IMAD.IADD R12, R19, 0x1, R12 ;  /* 0x00000001130c7824 */ /* 0x000fe200078e020c */
        /* <DEDUP_REMOVED lines=21> */
.L_x_414:
[----:B------:R1:W-:Y:S02]  /*2b00*/  STS.128 [R211+0xb800], RZ ;  /* 0x00b800ffd3007388 */ /* 0x0003e40000000c00 */
.L_x_413:
[----:B------:R-:W-:Y:S05]  /*2b10*/  BSYNC.RECONVERGENT B0 ;  /* 0x0000000000007941 */ /* 0x000fea0003800200 */
.L_x_412:
[----:B------:R-:W5:Y:S01]  /*2b20*/  LDC R12, c[0x0][0x3e0] ;  /* 0x0000f800ff0c7b82 */ /* 0x000f620000000800 */
[----:B------:R-:W0:Y:S01]  /*2b30*/  LDGDEPBAR ;  /* 0x00000000000079af */ /* 0x000e220000000000 */
[----:B------:R-:W-:Y:S01]  /*2b40*/  LOP3.LUT R85, R181, 0x1f, RZ, 0xc0, !PT ;  /* 0x0000001fb5557812 */ /* 0x000fe200078ec0ff */
[----:B------:R-:W-:Y:S01]  /*2b50*/  IMAD R9, R9, R86, RZ ;  /* 0x0000005609097224 */ /* 0x000fe200078e02ff */
[----:B------:R-:W-:Y:S01]  /*2b60*/  BSSY.RECONVERGENT B0, `(.L_x_415) ;  /* 0x000002d000007945 */ /* 0x000fe20003800200 */
[----:B------:R-:W-:Y:S02]  /*2b70*/  IMAD.IADD R7, R2, 0x1, R7 ;  /* 0x0000000102077824 */ /* 0x000fe400078e0207 */
[----:B-----5:R-:W-:Y:S01]  /*2b80*/  IMAD R13, R13, R12, R16 ;  /* 0x0000000c0d0d7224 */ /* 0x020fe200078e0210 */
[----:B------:R-:W-:Y:S01]  /*2b90*/  LOP3.LUT R16, R183, 0x1f0, RZ, 0xc0, !PT ;  /* 0x000001f0b7107812 */ /* 0x000fe200078ec0ff */
[----:B------:R-:W-:-:S04]  /*2ba0*/  DEPBAR.LE SB0, 0x0 ;  /* 0x000080000000791a */ /* 0x000fc80000000000 */
[----:B------:R-:W-:Y:S01]  /*2bb0*/  SHF.R.U32.HI R12, RZ, 0x2, R181 ;  /* 0x00000002ff0c7819 */ /* 0x000fe200000116b5 */
[----:B------:R-:W-:Y:S01]  /*2bc0*/  IMAD.SHL.U32 R13, R13, 0x20, RZ ;  /* 0x000000200d0d7824 */ /* 0x000fe200078e00ff */
[----:B------:R-:W-:Y:S01]  /*2bd0*/  IADD3 R15, PT, PT, R16, 0x1, R15 ;  /* 0x00000001100f7810 */ /* 0x000fe20007ffe00f */
[----:B------:R-:W-:Y:S01]  /*2be0*/  IMAD.WIDE.U32 R16, R11, R86, RZ ;  /* 0x000000560b107225 */ /* 0x000fe200078e00ff */
[----:B------:R-:W-:Y:S01]  /*2bf0*/  LOP3.LUT R12, R12, 0x7, RZ, 0xc0, !PT ;  /* 0x000000070c0c7812 */ /* 0x000fe200078ec0ff */
[----:B------:R-:W-:Y:S01]  /*2c00*/  BAR.SYNC.DEFER_BLOCKING 0x0 ;  /* 0x0000000000007b1d */ /* 0x000fe20000010000 */
[----:B------:R-:W-:Y:S01]  /*2c10*/  IADD3 R85, P1, P0, R13, R14, R85 ;  /* 0x0000000e0d557210 */ /* 0x000fe2000783e055 */
[----:B------:R-:W-:Y:S01]  /*2c20*/  IMAD.IADD R11, R17, 0x1, R9 ;  /* 0x00000001110b7824 */ /* 0x000fe200078e0209 */
[----:B------:R-:W-:Y:S02]  /*2c30*/  SHF.R.S32.HI R14, RZ, 0x1f, R13 ;  /* 0x0000001fff0e7819 */ /* 0x000fe4000001140d */
[----:B------:R-:W-:-:S02]  /*2c40*/  IADD3 R12, PT, PT, -R10, R15, R12 ;  /* 0x0000000f0a0c7210 */ /* 0x000fc40007ffe10c */
[----:B------:R-:W-:Y:S02]  /*2c50*/  IADD3.X R3, PT, PT, R14, R3, RZ, P1, P0 ;  /* 0x000000030e037210 */ /* 0x000fe40000fe04ff */
[----:B------:R-:W-:Y:S01]  /*2c60*/  IADD3 R90, PT, PT, R12, UR14, R93 ;  /* 0x0000000e0c5a7c10 */ /* 0x000fe2000fffe05d */
[----:B------:R-:W-:Y:S06]  /*2c70*/  @P3 BRA `(.L_x_416) ;  /* 0x0000000000603947 */ /* 0x000fec0003800000 */
[----:B------:R-:W5:Y:S01]  /*2c80*/  LDCU UR4, c[0x0][0x440] ;  /* 0x00008800ff0477ac */ /* 0x000f620008000800 */
        /* <DEDUP_REMOVED lines=21> */
.L_x_417:
[----:B------:R1:W-:Y:S01]  /*2de0*/  STS.128 [R211+0x10000], RZ ;  /* 0x010000ffd3007388 */ /* 0x0003e20000000c00 */
[----:B------:R-:W-:Y:S05]  /*2df0*/  BRA `(.L_x_418) ;  /* 0x00000000000c7947 */ /* 0x000fea0003800000 */
.L_x_416:
[----:B------:R1:W-:Y:S04]  /*2e00*/  STS.128 [R211+0xc000], RZ ;  /* 0x00c000ffd3007388 */ /* 0x0003e80000000c00 */
[----:B------:R1:W-:Y:S04]  /*2e10*/  STS.128 [R211+0xe000], RZ ;  /* 0x00e000ffd3007388 */ /* 0x0003e80000000c00 */
[----:B------:R1:W-:Y:S02]  /*2e20*/  STS.128 [R211+0x10000], RZ ;  /* 0x010000ffd3007388 */ /* 0x0003e40000000c00 */
.L_x_418:
[----:B------:R-:W-:Y:S05]  /*2e30*/  BSYNC.RECONVERGENT B0 ;  /* 0x0000000000007941 */ /* 0x000fea0003800200 */
.L_x_415:
[----:B------:R-:W-:Y:S01]  /*2e40*/  ISETP.GE.AND P0, PT, R8, R5, PT ;  /* 0x000000050800720c */ /* 0x000fe20003f06270 */
[----:B------:R-:W-:-:S12]  /*2e50*/  BSSY.RECONVERGENT B0, `(.L_x_419) ;  /* 0x000001e000007945 */ /* 0x000fd80003800200 */
[----:B------:R1:W-:Y:S04]  /*2e60*/  @P0 STS.128 [R211+0xc800], RZ ;  /* 0x00c800ffd3000388 */ /* 0x0003e80000000c00 */
[----:B------:R1:W-:Y:S04]  /*2e70*/  @P0 STS.128 [R211+0xe800], RZ ;  /* 0x00e800ffd3000388 */ /* 0x0003e80000000c00 */
[----:B------:R1:W-:Y:S01]  /*2e80*/  @P0 STS.128 [R211+0x10800], RZ ;  /* 0x010800ffd3000388 */ /* 0x0003e20000000c00 */
[----:B------:R-:W-:Y:S05]  /*2e90*/  @P0 BRA `(.L_x_420) ;  /* 0x0000000000640947 */ /* 0x000fea0003800000 */
[----:B------:R-:W5:Y:S01]  /*2ea0*/  LDCU UR4, c[0x0][0x440] ;  /* 0x00008800ff0477ac */ /* 0x000f620008000800 */
[----:B------:R-:W-:-:S04]  /*2eb0*/  LEA R9, P2, R148, R16, 0x4 ;  /* 0x0000001094097211 */ /* 0x000fc800078420ff */
[----:B------:R-:W-:Y:S02]  /*2ec0*/  LEA.HI.X R8, R148, R11, R149, 0x4, P2 ;  /* 0x0000000b94087211 */ /* 0x000fe400010f2495 */
[----:B-1----:R-:W-:-:S04]  /*2ed0*/  LEA R12, P2, R9, R206, 0x1 ;  /* 0x000000ce090c7211 */ /* 0x002fc800078408ff */
        /* <DEDUP_REMOVED lines=20> */
.L_x_421:
[----:B------:R1:W-:Y:S02]  /*3020*/  STS.128 [R211+0x10800], RZ ;  /* 0x010800ffd3007388 */ /* 0x0003e40000000c00 */
.L_x_420:
[----:B------:R-:W-:Y:S05]  /*3030*/  BSYNC.RECONVERGENT B0 ;  /* 0x0000000000007941 */ /* 0x000fea0003800200 */
.L_x_419:
[----:B------:R-:W-:Y:S01]  /*3040*/  ISETP.GE.AND P0, PT, R6, R5, PT ;  /* 0x000000050600720c */ /* 0x000fe20003f06270 */
[----:B------:R-:W-:-:S12]  /*3050*/  BSSY.RECONVERGENT B0, `(.L_x_422) ;  /* 0x0000020000007945 */ /* 0x000fd80003800200 */
[----:B------:R1:W-:Y:S04]  /*3060*/  @P0 STS.128 [R211+0xd000], RZ ;  /* 0x00d000ffd3000388 */ /* 0x0003e80000000c00 */
[----:B------:R1:W-:Y:S04]  /*3070*/  @P0 STS.128 [R211+0xf000], RZ ;  /* 0x00f000ffd3000388 */ /* 0x0003e80000000c00 */
[----:B------:R1:W-:Y:S01]  /*3080*/  @P0 STS.128 [R211+0x11000], RZ ;  /* 0x011000ffd3000388 */ /* 0x0003e20000000c00 */
[----:B------:R-:W-:Y:S05]  /*3090*/  @P0 BRA `(.L_x_423) ;  /* 0x00000000006c0947 */ /* 0x000fea0003800000 */
[----:B------:R-:W5:Y:S01]  /*30a0*/  LDCU UR4, c[0x0][0x440] ;  /* 0x00008800ff0477ac */ /* 0x000f620008000800 */
[----:B-1----:R-:W-:-:S04]  /*30b0*/  IMAD.WIDE.U32 R12, R148, 0x20, RZ ;  /* 0x00000020940c7825 */ /* 0x002fc800078e00ff */
        /* <DEDUP_REMOVED lines=24> */
.L_x_424:
[----:B------:R1:W-:Y:S02]  /*3240*/  STS.128 [R211+0x11000], RZ ;  /* 0x011000ffd3007388 */ /* 0x0003e40000000c00 */
.L_x_423:
[----:B------:R-:W-:Y:S05]  /*3250*/  BSYNC.RECONVERGENT B0 ;  /* 0x0000000000007941 */ /* 0x000fea0003800200 */
.L_x_422:
[----:B------:R-:W-:Y:S01]  /*3260*/  ISETP.GE.AND P0, PT, R4, R5, PT ;  /* 0x000000050400720c */ /* 0x000fe20003f06270 */
[----:B------:R-:W-:Y:S01]  /*3270*/  BSSY.RECONVERGENT B0, `(.L_x_425) ;  /* 0x0000021000007945 */ /* 0x000fe20003800200 */
[----:B------:R-:W-:-:S11]  /*3280*/  LOP3.LUT R5, R181, 0x8, RZ, 0xc0, !PT ;  /* 0x00000008b5057812 */ /* 0x000fd600078ec0ff */
[----:B------:R1:W-:Y:S04]  /*3290*/  @P0 STS.128 [R211+0xd800], RZ ;  /* 0x00d800ffd3000388 */ /* 0x0003e80000000c00 */
[----:B------:R1:W-:Y:S04]  /*32a0*/  @P0 STS.128 [R211+0xf800], RZ ;  /* 0x00f800ffd3000388 */ /* 0x0003e80000000c00 */
[----:B------:R1:W-:Y:S01]  /*32b0*/  @P0 STS.128 [R211+0x11800], RZ ;  /* 0x011800ffd3000388 */ /* 0x0003e20000000c00 */
[----:B------:R-:W-:Y:S05]  /*32c0*/  @P0 BRA `(.L_x_426) ;  /* 0x00000000006c0947 */ /* 0x000fea0003800000 */
[----:B------:R-:W5:Y:S01]  /*32d0*/  LDCU UR4, c[0x0][0x440] ;  /* 0x00008800ff0477ac */ /* 0x000f620008000800 */
[----:B------:R-:W-:Y:S02]  /*32e0*/  IMAD.MOV.U32 R10, RZ, RZ, R16 ;  /* 0x000000ffff0a7224 */ /* 0x000fe400078e0010 */
[----:B------:R-:W-:Y:S02]  /*32f0*/  IMAD R4, R149, 0x30, RZ ;  /* 0x0000003095047824 */ /* 0x000fe400078e02ff */
[----:B------:R-:W-:-:S04]  /*3300*/  IMAD.WIDE.U32 R10, R148, 0x30, R10 ;  /* 0x00000030940a7825 */ /* 0x000fc800078e000a */
[----:B------:R-:W-:Y:S01]  /*3310*/  IMAD.IADD R4, R11, 0x1, R4 ;  /* 0x000000010b047824 */ /* 0x000fe200078e0204 */
        /* <DEDUP_REMOVED lines=21> */
.L_x_427:
[----:B------:R1:W-:Y:S02]  /*3470*/  STS.128 [R211+0x11800], RZ ;  /* 0x011800ffd3007388 */ /* 0x0003e40000000c00 */
.L_x_426:
[----:B------:R-:W-:Y:S05]  /*3480*/  BSYNC.RECONVERGENT B0 ;  /* 0x0000000000007941 */ /* 0x000fea0003800200 */
.L_x_425:
        /* <DEDUP_REMOVED lines=14> */
[----:B------:R-:W-:Y:S01]  /*3570*/  ISETP.NE.AND P5, PT, R0, 0x1, PT ;  /* 0x000000010000780c */ /* 0x000fe20003fa5270 */
[--C-:B------:R-:W-:Y:S01]  /*3580*/  IMAD.IADD R98, R99, 0x1, R84.reuse ;  /* 0x0000000163627824 */ /* 0x100fe200078e0254 */
[C---:B------:R-:W-:Y:S01]  /*3590*/  VIMNMX R176, PT, PT, R90.reuse, R93, PT ;  /* 0x0000005d5ab07248 */ /* 0x040fe20003fe0100 */
[----:B------:R-:W-:Y:S01]  /*35a0*/  IMAD.IADD R96, R95, 0x1, R84 ;  /* 0x000000015f607824 */ /* 0x000fe200078e0254 */
[----:B------:R-:W4:Y:S01]  /*35b0*/  LDSM.16.M88.4 R36, [R190+UR5+0x6800] ;  /* 0x00680005be24783b */ /* 0x000f220008000200 */
[----:B------:R-:W-:Y:S01]  /*35c0*/  IMAD.IADD R97, R99, 0x1, R165 ;  /* 0x0000000163617824 */ /* 0x000fe200078e02a5 */
[----:B------:R-:W-:Y:S01]  /*35d0*/  VIADDMNMX R133, R90, 0x8, R93, PT ;  /* 0x000000085a857846 */ /* 0x000fe2000380015d */
[----:B------:R-:W-:Y:S01]  /*35e0*/  IMAD.IADD R95, R95, 0x1, R165 ;  /* 0x000000015f5f7824 */ /* 0x000fe200078e02a5 */
[----:B-1-3--:R-:W1:Y:S01]  /*35f0*/  LDSM.16.M88.4 R28, [R190+UR5+0x7000] ;  /* 0x00700005be1c783b */ /* 0x00ae620008000200 */
[----:B------:R-:W-:-:S02]  /*3600*/  IMAD.IADD R94, R84, 0x1, R97 ;  /* 0x00000001545e7824 */ /* 0x000fc400078e0261 */
[----:B------:R-:W-:Y:S01]  /*3610*/  IMAD.IADD R92, R84, 0x1, R95 ;  /* 0x00000001545c7824 */ /* 0x000fe200078e025f */
[----:B--2---:R-:W2:Y:S04]  /*3620*/  LDSM.16.M88.4 R20, [R190+UR5+0x7800] ;  /* 0x00780005be14783b */ /* 0x004ea80008000200 */
[----:B------:R-:W-:Y:S04]  /*3630*/  LDSM.16.M88.4 R8, [R98] ;  /* 0x000000006208783b */ /* 0x000fe80000000200 */
[----:B------:R-:W3:Y:S04]  /*3640*/  LDSM.16.M88.4 R16, [R96+0x6000] ;  /* 0x006000006010783b */ /* 0x000ee80000000200 */
[----:B------:R-:W3:Y:S04]  /*3650*/  LDSM.16.M88.4 R12, [R96+0x6800] ;  /* 0x00680000600c783b */ /* 0x000ee80000000200 */
[----:B------:R-:W3:Y:S04]  /*3660*/  LDSM.16.M88.4 R4, [R96+0x7000] ;  /* 0x007000006004783b */ /* 0x000ee80000000200 */
[----:B------:R-:W3:Y:S04]  /*3670*/  LDSM.16.M88.4 R64, [R96+0x7800] ;  /* 0x007800006040783b */ /* 0x000ee80000000200 */
[----:B------:R-:W-:Y:S01]  /*3680*/  LDSM.16.M88.4 R60, [R95+0x6000] ;  /* 0x006000005f3c783b */ /* 0x000fe20000000200 */
[C---:B-----5:R-:W-:Y:S03]  /*3690*/  HMMA.16816.F32 R48, R72.reuse, R44, RZ ;  /* 0x0000002c4830723c */ /* 0x060fe600000018ff */
[----:B------:R-:W-:Y:S04]  /*36a0*/  LDSM.16.M88.4 R56, [R95+0x6800] ;  /* 0x006800005f38783b */ /* 0x000fe80000000200 */
[----:B------:R-:W-:Y:S01]  /*36b0*/  LDSM.16.M88.4 R52, [R95+0x7000] ;  /* 0x007000005f34783b */ /* 0x000fe20000000200 */
[C---:B------:R-:W-:Y:S03]  /*36c0*/  HMMA.16816.F32 R44, R72.reuse, R46, RZ ;  /* 0x0000002e482c723c */ /* 0x040fe600000018ff */
[----:B------:R-:W-:Y:S04]  /*36d0*/  LDSM.16.M88.4 R68, [R92+0x7000] ;  /* 0x007000005c44783b */ /* 0x000fe80000000200 */
[----:B------:R-:W-:Y:S01]  /*36e0*/  LDSM.16.M88.4 R80, [R95+0x8000] ;  /* 0x008000005f50783b */ /* 0x000fe20000000200 */
[C---:B----4-:R-:W-:Y:S03]  /*36f0*/  HMMA.16816.F32 R40, R72.reuse, R36, RZ ;  /* 0x000000244828723c */ /* 0x050fe600000018ff */
[----:B------:R-:W-:Y:S05]  /*3700*/  LDSM.16.M88.4 R76, [R95+0x8800] ;  /* 0x008800005f4c783b */ /* 0x000fea0000000200 */
[C---:B-1----:R-:W-:Y:S08]  /*3710*/  HMMA.16816.F32 R32, R72.reuse, R28, RZ ;  /* 0x0000001c4820723c */ /* 0x042ff000000018ff */
[C---:B------:R-:W-:Y:S08]  /*3720*/  HMMA.16816.F32 R36, R72.reuse, R38, RZ ;  /* 0x000000264824723c */ /* 0x040ff000000018ff */
[C---:B------:R-:W-:Y:S08]  /*3730*/  HMMA.16816.F32 R28, R72.reuse, R30, RZ ;  /* 0x0000001e481c723c */ /* 0x040ff000000018ff */
[C---:B--2---:R-:W-:Y:S08]  /*3740*/  HMMA.16816.F32 R24, R72.reuse, R20, RZ ;  /* 0x000000144818723c */ /* 0x044ff000000018ff */
[----:B------:R-:W-:Y:S01]  /*3750*/  HMMA.16816.F32 R72, R72, R22, RZ ;  /* 0x000000164848723c */ /* 0x000fe200000018ff */
[----:B------:R-:W-:Y:S07]  /*3760*/  LDSM.16.M88.4 R20, [R95+0x7800] ;  /* 0x007800005f14783b */ /* 0x000fee0000000200 */
[C---:B---3--:R-:W-:Y:S08]  /*3770*/  HMMA.16816.F32 R48, R8.reuse, R16, R48 ;  /* 0x000000100830723c */ /* 0x048ff00000001830 */
[C---:B------:R-:W-:Y:S01]  /*3780*/  HMMA.16816.F32 R44, R8.reuse, R18, R44 ;  /* 0x00000012082c723c */ /* 0x040fe2000000182c */
[----:B------:R-:W1:Y:S07]  /*3790*/  LDSM.16.M88.4 R16, [R97] ;  /* 0x000000006110783b */ /* 0x000e6e0000000200 */
[C---:B------:R-:W-:Y:S08]  /*37a0*/  HMMA.16816.F32 R40, R8.reuse, R12, R40 ;  /* 0x0000000c0828723c */ /* 0x040ff00000001828 */
[C---:B------:R-:W-:Y:S01]  /*37b0*/  HMMA.16816.F32 R36, R8.reuse, R14, R36 ;  /* 0x0000000e0824723c */ /* 0x040fe20000001824 */
[----:B------:R-:W-:Y:S07]  /*37c0*/  LDSM.16.M88.4 R12, [R92+0x6000] ;  /* 0x006000005c0c783b */ /* 0x000fee0000000200 */
[C---:B------:R-:W-:Y:S08]  /*37d0*/  HMMA.16816.F32 R32, R8.reuse, R4, R32 ;  /* 0x000000040820723c */ /* 0x040ff00000001820 */
        /* <DEDUP_REMOVED lines=126> */
[----:B------:R-:W-:-:S13]  /*3fc0*/  @!P5 BRA `(.L_x_428) ;  /* 0x00000004005cd947 */ /* 0x000fda0003800000 */
[----:B------:R-:W-:Y:S01]  /*3fd0*/  VIADD R8, R0, 0xfffffffe ;  /* 0xfffffffe00087836 */ /* 0x000fe20000000000 */
[----:B------:R-:W1:Y:S01]  /*3fe0*/  LDCU UR4, c[0x0][0x440] ;  /* 0x00008800ff0477ac */ /* 0x000e620008000800 */
[----:B------:R-:W-:Y:S02]  /*3ff0*/  BSSY.RECONVERGENT B0, `(.L_x_429) ;  /* 0x0000053000007945 */ /* 0x000fe40003800200 */
[-C--:B------:R-:W-:Y:S02]  /*4000*/  IMAD R89, R89, R8.reuse, RZ ;  /* 0x0000000859597224 */ /* 0x080fe400078e02ff */
[----:B------:R-:W-:-:S04]  /*4010*/  IMAD.WIDE.U32 R8, R91, R8, RZ ;  /* 0x000000085b087225 */ /* 0x000fc800078e00ff */
[----:B------:R-:W-:Y:S01]  /*4020*/  IMAD.IADD R6, R9, 0x1, R89 ;  /* 0x0000000109067824 */ /* 0x000fe200078e0259 */
[----:B------:R-:W-:Y:S02]  /*4030*/  IADD3 R5, P1, PT, R178, R8, RZ ;  /* 0x00000008b2057210 */ /* 0x000fe40007f3e0ff */
[----:B------:R-:W-:-:S03]  /*4040*/  LEA R12, P2, R8, R208, 0x1 ;  /* 0x000000d0080c7211 */ /* 0x000fc600078408ff */
[--C-:B------:R-:W-:Y:S01]  /*4050*/  IMAD.X R4, R177, 0x1, R6.reuse, P1 ;  /* 0x00000001b1047824 */ /* 0x100fe200008e0606 */
[----:B------:R-:W-:Y:S02]  /*4060*/  IADD3 R7, P1, PT, R178, R5, RZ ;  /* 0x00000005b2077210 */ /* 0x000fe40007f3e0ff */
[-C--:B------:R-:W-:Y:S02]  /*4070*/  LEA.HI.X R13, R8, R207.reuse, R6, 0x1, P2 ;  /* 0x000000cf080d7211 */ /* 0x080fe400010f0c06 */
[-C--:B------:R-:W-:Y:S01]  /*4080*/  LEA R10, P2, R5, R208.reuse, 0x1 ;  /* 0x000000d0050a7211 */ /* 0x080fe200078408ff */
[--C-:B------:R-:W-:Y:S01]  /*4090*/  IMAD.X R6, R177, 0x1, R4.reuse, P1 ;  /* 0x00000001b1067824 */ /* 0x100fe200008e0604 */
[----:B------:R-:W-:Y:S02]  /*40a0*/  LEA R8, P1, R7, R208, 0x1 ;  /* 0x000000d007087211 */ /* 0x000fe400078208ff */
[----:B-1----:R-:W-:Y:S02]  /*40b0*/  ISETP.GE.AND P3, PT, R180, UR4, PT ;  /* 0x00000004b4007c0c */ /* 0x002fe4000bf66270 */
[----:B------:R-:W-:-:S02]  /*40c0*/  LEA.HI.X R11, R5, R207, R4, 0x1, P2 ;  /* 0x000000cf050b7211 */ /* 0x000fc400010f0c04 */
[----:B------:R-:W-:Y:S02]  /*40d0*/  ISETP.GE.AND P2, PT, R203, UR4, PT ;  /* 0x00000004cb007c0c */ /* 0x000fe4000bf46270 */
[----:B------:R-:W-:Y:S02]  /*40e0*/  LEA.HI.X R9, R7, R207, R6, 0x1, P1 ;  /* 0x000000cf07097211 */ /* 0x000fe400008f0c06 */
[----:B------:R-:W-:Y:S02]  /*40f0*/  ISETP.GE.AND P1, PT, R202, UR4, PT ;  /* 0x00000004ca007c0c */ /* 0x000fe4000bf26270 */
[----:B------:R-:W-:-:S03]  /*4100*/  LEA R5, P4, R134, R5, 0x5 ;  /* 0x0000000586057211 */ /* 0x000fc600078828ff */
[----:B------:R-:W-:Y:S01]  /*4110*/  @!PT LDS RZ, [RZ] ;  /* 0x00000000fffff984 */ /* 0x000fe20000000800 */
[----:B------:R-:W-:Y:S01]  /*4120*/  @!PT LDS RZ, [RZ] ;  /* 0x00000000fffff984 */ /* 0x000fe20000000800 */
[----:B------:R-:W-:Y:S01]  /*4130*/  @!PT LDS RZ, [RZ] ;  /* 0x00000000fffff984 */ /* 0x000fe20000000800 */
[----:B------:R1:W-:Y:S01]  /*4140*/  @!P3 LDGSTS.E.BYPASS.LTC128B.128 [R211+0x6000], desc[UR16][R12.64] ;  /* 0x060000000cd3bfae */ /* 0x0003e2000b981a10 */
[----:B------:R-:W-:Y:S02]  /*4150*/  LEA.HI.X R4, R134, R4, R135, 0x5, P4 ;  /* 0x0000000486047211 */ /* 0x000fe400020f2c87 */
[C---:B------:R-:W-:Y:S01]  /*4160*/  LEA R6, P4, R5.reuse, R208, 0x1 ;  /* 0x000000d005067211 */ /* 0x040fe200078808ff */
[----:B------:R1:W-:Y:S03]  /*4170*/  @P3 STS.128 [R211+0x6000], RZ ;  /* 0x006000ffd3003388 */ /* 0x0003e60000000c00 */
[----:B------:R-:W-:Y:S01]  /*4180*/  LEA.HI.X R7, R5, R207, R4, 0x1, P4 ;  /* 0x000000cf05077211 */ /* 0x000fe200020f0c04 */
        /* <DEDUP_REMOVED lines=56> */
.L_x_430:
[----:B------:R3:W-:Y:S02]  /*4510*/  STS.128 [R211+0xb800], RZ ;  /* 0x00b800ffd3007388 */ /* 0x0007e40000000c00 */
.L_x_431:
[----:B------:R-:W-:Y:S05]  /*4520*/  BSYNC.RECONVERGENT B0 ;  /* 0x0000000000007941 */ /* 0x000fea0003800200 */
.L_x_429:
[----:B------:R-:W0:Y:S02]  /*4530*/  LDGDEPBAR ;  /* 0x00000000000079af */ /* 0x000e240000000000 */
.L_x_428:
[----:B------:R-:W-:Y:S01]  /*4540*/  IMAD.SHL.U32 R5, R181, 0x2, RZ ;  /* 0x00000002b5057824 */ /* 0x000fe200078e00ff */
[----:B------:R-:W4:Y:S01]  /*4550*/  LDCU UR4, c[0x0][0x45c] ;  /* 0x00008b80ff0477ac */ /* 0x000f220008000800 */
[----:B------:R-:W-:Y:S01]  /*4560*/  IMAD.SHL.U32 R239, R86, 0x2, RZ ;  /* 0x0000000256ef7824 */ /* 0x000fe200078e00ff */
[----:B------:R-:W5:Y:S01]  /*4570*/  LDC R170, c[0x0][0x4f8] ;  /* 0x00013e00ffaa7b82 */ /* 0x000f620000000800 */
[----:B------:R-:W-:Y:S01]  /*4580*/  IMAD.WIDE.U32 R216, R85, -0x2daee0ad, RZ ;  /* 0xd2511f5355d87825 */ /* 0x000fe200078e00ff */
[----:B------:R-:W-:Y:S02]  /*4590*/  LOP3.LUT R4, R88, 0x6, R5, 0xf8, !PT ;  /* 0x0000000658047812 */ /* 0x000fe400078ef805 */
[----:B------:R-:W-:Y:S01]  /*45a0*/  LOP3.LUT R2, R2, 0x200, R151, 0xf8, !PT ;  /* 0x0000020002027812 */ /* 0x000fe200078ef897 */
[----:B------:R-:W-:Y:S01]  /*45b0*/  VIADD R237, R224, 0x9e3779b9 ;  /* 0x9e3779b9e0ed7836 */ /* 0x000fe20000000000 */
[----:B------:R-:W-:Y:S01]  /*45c0*/  LOP3.LUT R5, R4, 0x1, RZ, 0xfc, !PT ;  /* 0x0000000104057812 */ /* 0x000fe200078efcff */
[----:B------:R-:W-:Y:S01]  /*45d0*/  VIADD R235, R224, 0x3c6ef372 ;  /* 0x3c6ef372e0eb7836 */ /* 0x000fe20000000000 */
[----:B-12---:R-:W-:Y:S01]  /*45e0*/  LOP3.LUT R6, R4, 0x8, RZ, 0xfc, !PT ;  /* 0x0000000804067812 */ /* 0x006fe200078efcff */
[----:B------:R-:W-:Y:S01]  /*45f0*/  VIADD R233, R225, 0x76cf5d0a ;  /* 0x76cf5d0ae1e97836 */ /* 0x000fe20000000000 */
[-C--:B------:R-:W-:Y:S01]  /*4600*/  ISETP.GE.AND P2, PT, R5, R176.reuse, PT ;  /* 0x000000b00500720c */ /* 0x080fe20003f46270 */
[----:B------:R-:W-:Y:S01]  /*4610*/  VIADD R146, R225, 0x32370b8f ;  /* 0x32370b8fe1927836 */ /* 0x000fe20000000000 */
[-C--:B------:R-:W-:Y:S01]  /*4620*/  ISETP.GE.AND P4, PT, R5, R133.reuse, PT ;  /* 0x000000850500720c */ /* 0x080fe20003f86270 */
[----:B------:R-:W-:Y:S01]  /*4630*/  VIADD R231, R224, 0xdaa66d2b ;  /* 0xdaa66d2be0e77836 */ /* 0x000fe20000000000 */
[----:B------:R-:W-:Y:S01]  /*4640*/  LOP3.LUT R5, R4, 0x9, RZ, 0xfc, !PT ;  /* 0x0000000904057812 */ /* 0x000fe200078efcff */
[----:B------:R-:W-:Y:S01]  /*4650*/  VIADD R175, R224, 0x78dde6e4 ;  /* 0x78dde6e4e0af7836 */ /* 0x000fe20000000000 */
[----:B------:R-:W-:Y:S01]  /*4660*/  FSEL R17, R49, -INF , !P2 ;  /* 0xff80000031117808 */ /* 0x000fe20005000000 */
[C---:B------:R-:W-:Y:S01]  /*4670*/  VIADD R142, R225.reuse, 0xa9066899 ;  /* 0xa9066899e18e7836 */ /* 0x040fe20000000000 */
[CC--:B------:R-:W-:Y:S01]  /*4680*/  ISETP.GE.AND P1, PT, R6.reuse, R176.reuse, PT ;  /* 0x000000b00600720c */ /* 0x0c0fe20003f26270 */
[----:B------:R-:W-:Y:S01]  /*4690*/  VIADD R144, R225, 0xed9eba14 ;  /* 0xed9eba14e1907836 */ /* 0x000fe20000000000 */
[----:B------:R-:W-:Y:S01]  /*46a0*/  ISETP.GE.AND P3, PT, R6, R133, PT ;  /* 0x000000850600720c */ /* 0x000fe20003f66270 */
[C---:B------:R-:W-:Y:S01]  /*46b0*/  VIADD R140, R224.reuse, 0xb54cda56 ;  /* 0xb54cda56e08c7836 */ /* 0x040fe20000000000 */
[----:B------:R-:W-:Y:S01]  /*46c0*/  ISETP.GE.AND P2, PT, R5, R176, PT ;  /* 0x000000b00500720c */ /* 0x000fe20003f46270 */
[----:B------:R-:W-:Y:S01]  /*46d0*/  VIADD R196, R224, 0x1715609d ;  /* 0x1715609de0c47836 */ /* 0x000fe20000000000 */
[----:B------:R-:W-:Y:S01]  /*46e0*/  LOP3.LUT R6, R4, 0x10, RZ, 0xfc, !PT ;  /* 0x0000001004067812 */ /* 0x000fe200078efcff */
[----:B------:R-:W-:Y:S01]  /*46f0*/  VIADD R194, R225, 0x646e171e ;  /* 0x646e171ee1c27836 */ /* 0x000fe20000000000 */
[----:B------:R-:W-:Y:S01]  /*4700*/  FSEL R49, R46, -INF , !P3 ;  /* 0xff8000002e317808 */ /* 0x000fe20005800000 */
[----:B------:R-:W-:Y:S01]  /*4710*/  IMAD.MOV.U32 R210, RZ, RZ, -0x1 ;  /* 0xffffffffffd27424 */ /* 0x000fe200078e00ff */
[----:B------:R-:W-:-:S02]  /*4720*/  FSEL R45, R45, -INF , !P2 ;  /* 0xff8000002d2d7808 */ /* 0x000fc40005000000 */
[CC--:B------:R-:W-:Y:S02]  /*4730*/  ISETP.GE.AND P3, PT, R6.reuse, R176.reuse, PT ;  /* 0x000000b00600720c */ /* 0x0c0fe40003f66270 */
[----:B------:R-:W-:Y:S02]  /*4740*/  ISETP.GE.AND P2, PT, R6, R133, PT ;  /* 0x000000850600720c */ /* 0x000fe40003f46270 */
[----:B------:R-:W-:Y:S02]  /*4750*/  LOP3.LUT R6, R4, 0x18, RZ, 0xfc, !PT ;  /* 0x0000001804067812 */ /* 0x000fe400078efcff */
[----:B------:R-:W-:Y:S02]  /*4760*/  FSEL R9, R42, -INF , !P2 ;  /* 0xff8000002a097808 */ /* 0x000fe40005000000 */
[----:B------:R-:W-:Y:S02]  /*4770*/  ISETP.GE.AND P2, PT, R6, R176, PT ;  /* 0x000000b00600720c */ /* 0x000fe40003f46270 */
[----:B------:R-:W-:-:S02]  /*4780*/  FSEL R51, R51, -INF , !P4 ;  /* 0xff80000033337808 */ /* 0x000fc40006000000 */
[C---:B------:R-:W-:Y:S02]  /*4790*/  ISETP.GE.AND P4, PT, R4.reuse, R176, PT ;  /* 0x000000b00400720c */ /* 0x040fe40003f86270 */
[----:B------:R-:W-:Y:S02]  /*47a0*/  LOP3.LUT R16, R4, 0x19, RZ, 0xfc, !PT ;  /* 0x0000001904107812 */ /* 0x000fe400078efcff */
[----:B------:R-:W-:Y:S02]  /*47b0*/  FSEL R53, R44, -INF , !P1 ;  /* 0xff8000002c357808 */ /* 0x000fe40004800000 */
[----:B------:R-:W-:Y:S02]  /*47c0*/  ISETP.GE.AND P1, PT, R5, R133, PT ;  /* 0x000000850500720c */ /* 0x000fe40003f26270 */
[----:B------:R-:W-:Y:S02]  /*47d0*/  FSEL R15, R36, -INF , !P2 ;  /* 0xff800000240f7808 */ /* 0x000fe40005000000 */
[----:B------:R-:W-:-:S02]  /*47e0*/  LOP3.LUT R5, R4, 0x11, RZ, 0xfc, !PT ;  /* 0x0000001104057812 */ /* 0x000fc400078efcff */
[-C--:B------:R-:W-:Y:S02]  /*47f0*/  ISETP.GE.AND P2, PT, R16, R176.reuse, PT ;  /* 0x000000b01000720c */ /* 0x080fe40003f46270 */
[----:B------:R-:W-:Y:S02]  /*4800*/  FSEL R23, R48, -INF , !P4 ;  /* 0xff80000030177808 */ /* 0x000fe40006000000 */
[----:B------:R-:W-:Y:S02]  /*4810*/  LOP3.LUT R11, R4, 0x20, RZ, 0xfc, !PT ;  /* 0x00000020040b7812 */ /* 0x000fe400078efcff */
[----:B------:R-:W-:Y:S02]  /*4820*/  FSEL R47, R47, -INF , !P1 ;  /* 0xff8000002f2f7808 */ /* 0x000fe40004800000 */
[----:B------:R-:W-:Y:S02]  /*4830*/  ISETP.GE.AND P1, PT, R5, R176, PT ;  /* 0x000000b00500720c */ /* 0x000fe40003f26270 */
[----:B------:R-:W-:-:S02]  /*4840*/  FSEL R21, R40, -INF , !P3 ;  /* 0xff80000028157808 */ /* 0x000fc40005800000 */
[C---:B------:R-:W-:Y:S02]  /*4850*/  LOP3.LUT R14, R4.reuse, 0x21, RZ, 0xfc, !PT ;  /* 0x00000021040e7812 */ /* 0x040fe400078efcff */
[----:B------:R-:W-:Y:S02]  /*4860*/  FSEL R13, R37, -INF , !P2 ;  /* 0xff800000250d7808 */ /* 0x000fe40005000000 */
[----:B------:R-:W-:Y:S02]  /*4870*/  FMNMX3.FTZ R18, R23, R17, R53, !PT ;  /* 0x0000001117127276 */ /* 0x000fe40007810035 */
[----:B------:R-:W-:Y:S02]  /*4880*/  ISETP.GE.AND P2, PT, R11, R176, PT ;  /* 0x000000b00b00720c */ /* 0x000fe40003f46270 */
[----:B------:R-:W-:Y:S02]  /*4890*/  LOP3.LUT R7, R4, 0x28, RZ, 0xfc, !PT ;  /* 0x0000002804077812 */ /* 0x000fe400078efcff */
[----:B------:R-:W-:-:S02]  /*48a0*/  FSEL R19, R41, -INF , !P1 ;  /* 0xff80000029137808 */ /* 0x000fc40004800000 */
[-C--:B------:R-:W-:Y:S02]  /*48b0*/  ISETP.GE.AND P4, PT, R14, R176.reuse, PT ;  /* 0x000000b00e00720c */ /* 0x080fe40003f86270 */
[----:B------:R-:W-:Y:S02]  /*48c0*/  FMNMX3.FTZ R18, R18, R45, R21, !PT ;  /* 0x0000002d12127276 */ /* 0x000fe40007810015 */
[----:B------:R-:W-:Y:S02]  /*48d0*/  LOP3.LUT R12, R4, 0x29, RZ, 0xfc, !PT ;  /* 0x00000029040c7812 */ /* 0x000fe400078efcff */
[----:B------:R-:W-:Y:S02]  /*48e0*/  FSEL R221, R32, -INF , !P2 ;  /* 0xff80000020dd7808 */ /* 0x000fe40005000000 */
[----:B------:R-:W-:Y:S02]  /*48f0*/  ISETP.GE.AND P2, PT, R7, R176, PT ;  /* 0x000000b00700720c */ /* 0x000fe40003f46270 */
[----:B------:R-:W-:-:S02]  /*4900*/  LOP3.LUT R10, R4, 0x30, RZ, 0xfc, !PT ;  /* 0x00000030040a7812 */ /* 0x000fc400078efcff */
[----:B------:R-:W-:Y:S02]  /*4910*/  FSEL R147, R33, -INF , !P4 ;  /* 0xff80000021937808 */ /* 0x000fe40006000000 */
[----:B------:R-:W-:Y:S02]  /*4920*/  FMNMX3.FTZ R18, R18, R19, R15, !PT ;  /* 0x0000001312127276 */ /* 0x000fe4000781000f */
[----:B------:R-:W-:Y:S02]  /*4930*/  ISETP.GE.AND P4, PT, R12, R176, PT ;  /* 0x000000b00c00720c */ /* 0x000fe40003f86270 */
[----:B------:R-:W-:Y:S02]  /*4940*/  LOP3.LUT R8, R4, 0x31, RZ, 0xfc, !PT ;  /* 0x0000003104087812 */ /* 0x000fe400078efcff */
[----:B------:R-:W-:Y:S02]  /*4950*/  FSEL R145, R28, -INF , !P2 ;  /* 0xff8000001c917808 */ /* 0x000fe40005000000 */
[----:B------:R-:W-:-:S02]  /*4960*/  ISETP.GE.AND P1, PT, R6, R133, PT ;  /* 0x000000850600720c */ /* 0x000fc40003f26270 */
[-C--:B------:R-:W-:Y:S02]  /*4970*/  ISETP.GE.AND P2, PT, R10, R176.reuse, PT ;  /* 0x000000b00a00720c */ /* 0x080fe40003f46270 */
[----:B------:R-:W-:Y:S02]  /*4980*/  ISETP.GE.AND P3, PT, R5, R133, PT ;  /* 0x000000850500720c */ /* 0x000fe40003f66270 */
[----:B------:R-:W-:Y:S02]  /*4990*/  LOP3.LUT R6, R4, 0x38, RZ, 0xfc, !PT ;  /* 0x0000003804067812 */ /* 0x000fe400078efcff */
[----:B------:R-:W-:Y:S02]  /*49a0*/  FMNMX3.FTZ R18, R18, R13, R221, !PT ;  /* 0x0000000d12127276 */ /* 0x000fe400078100dd */
[----:B------:R-:W-:Y:S02]  /*49b0*/  FSEL R189, R29, -INF , !P4 ;  /* 0xff8000001dbd7808 */ /* 0x000fe40006000000 */
[----:B------:R-:W-:-:S02]  /*49c0*/  ISETP.GE.AND P4, PT, R8, R176, PT ;  /* 0x000000b00800720c */ /* 0x000fc40003f86270 */
[----:B------:R-:W-:Y:S02]  /*49d0*/  FSEL R227, R24, -INF , !P2 ;  /* 0xff80000018e37808 */ /* 0x000fe40005000000 */
[----:B------:R-:W-:Y:S02]  /*49e0*/  FSEL R5, R43, -INF , !P3 ;  /* 0xff8000002b057808 */ /* 0x000fe40005800000 */
[----:B------:R-:W-:Y:S02]  /*49f0*/  ISETP.GE.AND P2, PT, R6, R176, PT ;  /* 0x000000b00600720c */ /* 0x000fe40003f46270 */
[----:B------:R-:W-:Y:S02]  /*4a00*/  FMNMX3.FTZ R18, R18, R147, R145, !PT ;  /* 0x0000009312127276 */ /* 0x000fe40007810091 */
[----:B------:R-:W-:Y:S02]  /*4a10*/  ISETP.GE.AND P3, PT, R4, R133, PT ;  /* 0x000000850400720c */ /* 0x000fe40003f66270 */
[----:B------:R-:W-:-:S02]  /*4a20*/  FSEL R219, R25, -INF , !P4 ;  /* 0xff80000019db7808 */ /* 0x000fc40006000000 */
[----:B------:R-:W-:Y:S02]  /*4a30*/  ISETP.GE.AND P4, PT, R16, R133, PT ;  /* 0x000000851000720c */ /* 0x000fe40003f86270 */
[----:B------:R-:W-:Y:S02]  /*4a40*/  FSEL R199, R72, -INF , !P2 ;  /* 0xff80000048c77808 */ /* 0x000fe40005000000 */
[----:B------:R-:W-:Y:S02]  /*4a50*/  FMNMX3.FTZ R16, R18, R189, R227, !PT ;  /* 0x000000bd12107276 */ /* 0x000fe400078100e3 */
[----:B------:R-:W-:Y:S02]  /*4a60*/  LOP3.LUT R4, R4, 0x39, RZ, 0xfc, !PT ;  /* 0x0000003904047812 */ /* 0x000fe400078efcff */
[----:B------:R-:W-:Y:S02]  /*4a70*/  FSEL R25, R50, -INF , !P3 ;  /* 0xff80000032197808 */ /* 0x000fe40005800000 */
[----:B------:R-:W-:-:S02]  /*4a80*/  FMNMX3.FTZ R18, R16, R219, R199, !PT ;  /* 0x000000db10127276 */ /* 0x000fc400078100c7 */
[----:B------:R-:W-:Y:S02]  /*4a90*/  ISETP.GE.AND P2, PT, R4, R176, PT ;  /* 0x000000b00400720c */ /* 0x000fe40003f46270 */
[----:B------:R-:W-:Y:S02]  /*4aa0*/  FMNMX3.FTZ R16, R25, R51, R49, !PT ;  /* 0x0000003319107276 */ /* 0x000fe40007810031 */
[----:B------:R-:W-:Y:S02]  /*4ab0*/  ISETP.GE.AND P3, PT, R11, R133, PT ;  /* 0x000000850b00720c */ /* 0x000fe40003f66270 */
[----:B------:R-:W-:Y:S02]  /*4ac0*/  FSEL R195, R73, -INF , !P2 ;  /* 0xff80000049c37808 */ /* 0x000fe40005000000 */
[----:B------:R-:W-:Y:S02]  /*4ad0*/  FSEL R11, R38, -INF , !P1 ;  /* 0xff800000260b7808 */ /* 0x000fe40004800000 */
[----:B------:R-:W-:-:S02]  /*4ae0*/  FMNMX3.FTZ R16, R16, R47, R9, !PT ;  /* 0x0000002f10107276 */ /* 0x000fc40007810009 */
[----:B------:R-:W-:Y:S02]  /*4af0*/  FSEL R143, R34, -INF , !P3 ;  /* 0xff800000228f7808 */ /* 0x000fe40005800000 */
[-C--:B------:R-:W-:Y:S02]  /*4b00*/  ISETP.GE.AND P2, PT, R14, R133.reuse, PT ;  /* 0x000000850e00720c */ /* 0x080fe40003f46270 */
[-C--:B------:R-:W-:Y:S02]  /*4b10*/  ISETP.GE.AND P1, PT, R7, R133.reuse, PT ;  /* 0x000000850700720c */ /* 0x080fe40003f26270 */
[----:B------:R-:W-:Y:S02]  /*4b20*/  ISETP.GE.AND P3, PT, R10, R133, PT ;  /* 0x000000850a00720c */ /* 0x000fe40003f66270 */
[----:B------:R-:W-:Y:S02]  /*4b30*/  FMNMX.FTZ R14, R195, R18, !PT ;  /* 0x00000012c30e7209 */ /* 0x000fe40007810000 */
[----:B------:R-:W-:-:S02]  /*4b40*/  FSEL R7, R39, -INF , !P4 ;  /* 0xff80000027077808 */ /* 0x000fc40006000000 */
[----:B------:R-:W-:Y:S01]  /*4b50*/  FMNMX3.FTZ R10, R16, R5, R11, !PT ;  /* 0x00000005100a7276 */ /* 0x000fe2000781000b */
[----:B------:R-:W1:Y:S01]  /*4b60*/  SHFL.BFLY PT, R29, R14, 0x2, 0x1f ;  /* 0x0c401f000e1d7f89 */ /* 0x000e6200000e0000 */
[----:B------:R-:W-:Y:S02]  /*4b70*/  ISETP.GE.AND P4, PT, R12, R133, PT ;  /* 0x000000850c00720c */ /* 0x000fe40003f86270 */
[----:B------:R-:W-:Y:S02]  /*4b80*/  FSEL R141, R35, -INF , !P2 ;  /* 0xff800000238d7808 */ /* 0x000fe40005000000 */
[----:B------:R-:W-:Y:S02]  /*4b90*/  FSEL R197, R30, -INF , !P1 ;  /* 0xff8000001ec57808 */ /* 0x000fe40004800000 */
[----:B------:R-:W-:Y:S02]  /*4ba0*/  FMNMX3.FTZ R10, R10, R7, R143, !PT ;  /* 0x000000070a0a7276 */ /* 0x000fe4000781008f */
[----:B------:R-:W-:-:S02]  /*4bb0*/  ISETP.GE.AND P2, PT, R8, R133, PT ;  /* 0x000000850800720c */ /* 0x000fc40003f46270 */
[----:B------:R-:W-:Y:S02]  /*4bc0*/  ISETP.GE.AND P1, PT, R6, R133, PT ;  /* 0x000000850600720c */ /* 0x000fe40003f26270 */
[----:B------:R-:W-:Y:S02]  /*4bd0*/  FSEL R229, R31, -INF , !P4 ;  /* 0xff8000001fe57808 */ /* 0x000fe40006000000 */
        /* <DEDUP_REMOVED lines=8> */
[----:B------:R-:W-:Y:S02]  /*4c60*/  SHF.R.U32.HI R6, RZ, 0x5, R181 ;  /* 0x00000005ff067819 */ /* 0x000fe400000116b5 */
[----:B------:R-:W-:-:S02]  /*4c70*/  FMNMX.FTZ R4, R185, R4, !PT ;  /* 0x00000004b9047209 */ /* 0x000fc40007810000 */
[----:B-1----:R-:W-:Y:S01]  /*4c80*/  FMNMX.FTZ R29, R14, R29, !PT ;  /* 0x0000001d0e1d7209 */ /* 0x002fe20007810000 */
[----:B------:R-:W-:Y:S01]  /*4c90*/  IMAD R6, R87, 0x4, R6 ;  /* 0x0000000457067824 */ /* 0x000fe200078e0206 */
[----:B------:R-:W-:Y:S01]  /*4ca0*/  LOP3.LUT R30, R225, R239, R217, 0x96, !PT ;  /* 0x000000efe11e7212 */ /* 0x000fe200078e96d9 */
[----:B------:R-:W1:Y:S01]  /*4cb0*/  SHFL.BFLY PT, R27, R4, 0x2, 0x1f ;  /* 0x0c401f00041b7f89 */ /* 0x000e6200000e0000 */
[----:B------:R-:W-:Y:S01]  /*4cc0*/  LEA R2, R2, UR5, 0x1 ;  /* 0x0000000502027c11 */ /* 0x000fe2000f8e08ff */
[----:B------:R-:W-:Y:S01]  /*4cd0*/  IMAD.WIDE.U32 R222, R6, -0x326172a9, RZ ;  /* 0xcd9e8d5706de7825 */ /* 0x000fe200078e00ff */
[----:B-----5:R-:W-:Y:S01]  /*4ce0*/  LOP3.LUT R170, R170, 0xff, RZ, 0xc0, !PT ;  /* 0x000000ffaaaa7812 */ /* 0x020fe200078ec0ff */
[----:B------:R-:W2:Y:S02]  /*4cf0*/  SHFL.BFLY PT, R132, R29, 0x1, 0x1f ;  /* 0x0c201f001d847f89 */ /* 0x000ea400000e0000 */
[----:B------:R-:W-:Y:S01]  /*4d00*/  IMAD.WIDE.U32 R30, R30, -0x326172a9, RZ ;  /* 0xcd9e8d571e1e7825 */ /* 0x000fe200078e00ff */
[----:B------:R-:W-:Y:S01]  /*4d10*/  LOP3.LUT R3, R224, R3, R223, 0x96, !PT ;  /* 0x00000003e0037212 */ /* 0x000fe200078e96df */
[----:B------:R-:W-:Y:S02]  /*4d20*/  LDSM.16.MT88.4 R64, [R2+0xe000] ;  /* 0x00e000000240783b */ /* 0x000fe40000004200 */
[--C-:B------:R-:W-:Y:S01]  /*4d30*/  IMAD.IADD R173, R84, 0x1, R2.reuse ;  /* 0x0000000154ad7824 */ /* 0x100fe200078e0202 */
[----:B------:R-:W-:Y:S01]  /*4d40*/  LOP3.LUT R6, R237, R222, R31, 0x96, !PT ;  /* 0x000000deed067212 */ /* 0x000fe200078e961f */
[----:B------:R-:W-:Y:S01]  /*4d50*/  IMAD.WIDE.U32 R214, R3, -0x2daee0ad, RZ ;  /* 0xd2511f5303d67825 */ /* 0x000fe200078e00ff */
[----:B------:R-:W-:Y:S03]  /*4d60*/  LDSM.16.MT88.4 R96, [R2+0x10000] ;  /* 0x010000000260783b */ /* 0x000fe60000004200 */
[----:B------:R-:W-:Y:S01]  /*4d70*/  VIADD R3, R225, 0xbb67ae85 ;  /* 0xbb67ae85e1037836 */ /* 0x000fe20000000000 */
[----:B------:R-:W-:Y:S01]  /*4d80*/  LDSM.16.MT88.4 R40, [R173+0xc000] ;  /* 0x00c00000ad28783b */ /* 0x000fe20000004200 */
[----:B------:R-:W-:-:S02]  /*4d90*/  IMAD.IADD R171, R165, 0x1, R2 ;  /* 0x00000001a5ab7824 */ /* 0x000fc400078e0202 */
[----:B------:R-:W-:Y:S01]  /*4da0*/  IMAD R170, R170, 0x10000, R170 ;  /* 0x00010000aaaa7824 */ /* 0x000fe200078e02aa */
[----:B------:R-:W-:Y:S01]  /*4db0*/  LOP3.LUT R212, R3, R216, R215, 0x96, !PT ;  /* 0x000000d803d47212 */ /* 0x000fe200078e96d7 */
[----:B------:R-:W-:Y:S01]  /*4dc0*/  IMAD.IADD R164, R84, 0x1, R171 ;  /* 0x0000000154a47824 */ /* 0x000fe200078e02ab */
[----:B------:R-:W-:Y:S01]  /*4dd0*/  LDSM.16.MT88.4 R104, [R173+0x10000] ;  /* 0x01000000ad68783b */ /* 0x000fe20000004200 */
[----:B-1----:R-:W-:Y:S01]  /*4de0*/  FMNMX.FTZ R4, R4, R27, !PT ;  /* 0x0000001b04047209 */ /* 0x002fe20007810000 */
[----:B------:R-:W-:Y:S02]  /*4df0*/  IMAD.WIDE.U32 R26, R6, -0x2daee0ad, RZ ;  /* 0xd2511f53061a7825 */ /* 0x000fe400078e00ff */
[----:B------:R-:W-:Y:S01]  /*4e00*/  LDSM.16.MT88.4 R136, [R164+0x10000] ;  /* 0x01000000a488783b */ /* 0x000fe20000004200 */
[----:B--2---:R-:W-:Y:S01]  /*4e10*/  FMNMX.FTZ R132, R29, R132, !PT ;  /* 0x000000841d847209 */ /* 0x004fe20007810000 */
[----:B------:R-:W-:Y:S01]  /*4e20*/  IMAD.WIDE.U32 R212, R212, -0x326172a9, RZ ;  /* 0xcd9e8d57d4d47825 */ /* 0x000fe200078e00ff */
[----:B------:R-:W-:Y:S01]  /*4e30*/  LOP3.LUT R6, R233, R214, R27, 0x96, !PT ;  /* 0x000000d6e9067212 */ /* 0x000fe200078e961b */
[----:B------:R-:W1:Y:S01]  /*4e40*/  SHFL.BFLY PT, R3, R4, 0x1, 0x1f ;  /* 0x0c201f0004037f89 */ /* 0x000e6200000e0000 */
[C---:B------:R-:W-:Y:S01]  /*4e50*/  FSETP.NEU.FTZ.AND P1, PT, R132.reuse, -INF , PT ;  /* 0xff8000008400780b */ /* 0x040fe20003f3d000 */
[----:B----4-:R-:W-:Y:S01]  /*4e60*/  FMUL.FTZ R186, R132, UR4 ;  /* 0x0000000484ba7c20 */ /* 0x010fe20008410000 */
[----:B------:R-:W-:Y:S01]  /*4e70*/  LOP3.LUT R28, R235, R30, R213, 0x96, !PT ;  /* 0x0000001eeb1c7212 */ /* 0x000fe200078e96d5 */
[----:B------:R-:W-:Y:S01]  /*4e80*/  IMAD.WIDE.U32 R30, R6, -0x326172a9, RZ ;  /* 0xcd9e8d57061e7825 */ /* 0x000fe200078e00ff */
[----:B------:R-:W2:Y:S02]  /*4e90*/  LDSM.16.MT88.4 R56, [R164+0xc000] ;  /* 0x00c00000a438783b */ /* 0x000ea40000004200 */
[----:B------:R-:W-:Y:S01]  /*4ea0*/  FSEL R186, R186, RZ, P1 ;  /* 0x000000ffbaba7208 */ /* 0x000fe20000800000 */
[----:B------:R-:W-:Y:S01]  /*4eb0*/  IMAD.WIDE.U32 R28, R28, -0x2daee0ad, RZ ;  /* 0xd2511f531c1c7825 */ /* 0x000fe200078e00ff */
[----:B------:R-:W-:Y:S03]  /*4ec0*/  LDSM.16.MT88.4 R80, [R171+0xe000] ;  /* 0x00e00000ab50783b */ /* 0x000fe60000004200 */
[--C-:B------:R-:W-:Y:S01]  /*4ed0*/  FFMA.FTZ R169, R23, UR4, -R186.reuse ;  /* 0x0000000417a97c23 */ /* 0x100fe200080108ba */
[----:B------:R-:W-:Y:S01]  /*4ee0*/  LOP3.LUT R22, R146, R26, R29, 0x96, !PT ;  /* 0x0000001a92167212 */ /* 0x000fe200078e961d */
[--C-:B------:R-:W-:Y:S01]  /*4ef0*/  FFMA.FTZ R168, R17, UR4, -R186.reuse ;  /* 0x0000000411a87c23 */ /* 0x100fe200080108ba */
[----:B------:R-:W-:Y:S01]  /*4f00*/  LOP3.LUT R26, R231, R212, R31, 0x96, !PT ;  /* 0x000000d4e71a7212 */ /* 0x000fe200078e961f */
[--C-:B------:R-:W-:Y:S01]  /*4f10*/  FFMA.FTZ R163, R53, UR4, -R186.reuse ;  /* 0x0000000435a37c23 */ /* 0x100fe200080108ba */
[--C-:B------:R-:W-:Y:S01]  /*4f20*/  FFMA.FTZ R162, R45, UR4, -R186.reuse ;  /* 0x000000042da27c23 */ /* 0x100fe200080108ba */
[----:B------:R-:W-:Y:S01]  /*4f30*/  IMAD.WIDE.U32 R22, R22, -0x326172a9, RZ ;  /* 0xcd9e8d5716167825 */ /* 0x000fe200078e00ff */
[----:B------:R-:W-:Y:S03]  /*4f40*/  MUFU.EX2 R169, R169 ;  /* 0x000000a900a97308 */ /* 0x000fe60000000800 */
[--C-:B------:R-:W-:Y:S01]  /*4f50*/  FFMA.FTZ R158, R21, UR4, -R186.reuse ;  /* 0x00000004159e7c23 */ /* 0x100fe200080108ba */
[----:B------:R-:W-:Y:S01]  /*4f60*/  FFMA.FTZ R154, R13, UR4, -R186 ;  /* 0x000000040d9a7c23 */ /* 0x000fe200080108ba */
[----:B------:R-:W-:Y:S01]  /*4f70*/  IMAD.WIDE.U32 R26, R26, -0x2daee0ad, RZ ;  /* 0xd2511f531a1a7825 */ /* 0x000fe200078e00ff */
[----:B------:R-:W-:-:S03]  /*4f80*/  LOP3.LUT R16, R175, R30, R23, 0x96, !PT ;  /* 0x0000001eaf107212 */ /* 0x000fc600078e9617 */
[--C-:B------:R-:W-:Y:S01]  /*4f90*/  FFMA.FTZ R155, R15, UR4, -R186.reuse ;  /* 0x000000040f9b7c23 */ /* 0x100fe200080108ba */
[----:B-1----:R-:W-:Y:S01]  /*4fa0*/  FMNMX.FTZ R3, R4, R3, !PT ;  /* 0x0000000304037209 */ /* 0x002fe20007810000 */
[----:B------:R-:W-:Y:S01]  /*4fb0*/  FFMA.FTZ R157, R19, UR4, -R186 ;  /* 0x00000004139d7c23 */ /* 0x000fe200080108ba */
[----:B------:R-:W-:Y:S01]  /*4fc0*/  LOP3.LUT R24, R144, R28, R27, 0x96, !PT ;  /* 0x0000001c90187212 */ /* 0x000fe200078e961b */
[----:B------:R-:W-:Y:S01]  /*4fd0*/  IMAD.WIDE.U32 R16, R16, -0x2daee0ad, RZ ;  /* 0xd2511f5310107825 */ /* 0x000fe200078e00ff */
[----:B------:R-:W-:-:S03]  /*4fe0*/  FSETP.NEU.FTZ.AND P1, PT, R3, -INF , PT ;  /* 0xff8000000300780b */ /* 0x000fc60003f3d000 */
[----:B------:R-:W-:Y:S01]  /*4ff0*/  FMUL.FTZ R174, R3, UR4 ;  /* 0x0000000403ae7c20 */ /* 0x000fe20008410000 */
[----:B------:R-:W-:Y:S01]  /*5000*/  MUFU.EX2 R163, R163 ;  /* 0x000000a300a37308 */ /* 0x000fe20000000800 */
[----:B------:R-:W-:Y:S01]  /*5010*/  LDSM.16.MT88.4 R88, [R164+0xe000] ;  /* 0x00e00000a458783b */ /* 0x000fe20000004200 */
[----:B------:R-:W-:Y:S01]  /*5020*/  LOP3.LUT R26, R142, R26, R17, 0x96, !PT ;  /* 0x0000001a8e1a7212 */ /* 0x000fe200078e9611 */
[----:B------:R-:W-:Y:S01]  /*5030*/  VIADD R239, R239, 0x1 ;  /* 0x00000001efef7836 */ /* 0x000fe20000000000 */
[----:B------:R-:W-:Y:S01]  /*5040*/  FSEL R174, R174, RZ, P1 ;  /* 0x000000ffaeae7208 */ /* 0x000fe20000800000 */
[----:B------:R-:W-:Y:S01]  /*5050*/  LDSM.16.MT88.4 R108, [R171+0x10000] ;  /* 0x01000000ab6c783b */ /* 0x000fe20000004200 */
[----:B------:R-:W-:Y:S01]  /*5060*/  FFMA.FTZ R184, R145, UR4, -R186 ;  /* 0x0000000491b87c23 */ /* 0x000fe200080108ba */
[----:B------:R-:W-:Y:S01]  /*5070*/  IMAD.WIDE.U32 R26, R26, -0x326172a9, RZ ;  /* 0xcd9e8d571a1a7825 */ /* 0x000fe200078e00ff */
[----:B------:R-:W1:Y:S03]  /*5080*/  MUFU.EX2 R162, R162 ;  /* 0x000000a200a27308 */ /* 0x000e660000000800 */
[--C-:B------:R-:W-:Y:S01]  /*5090*/  FFMA.FTZ R167, R25, UR4, -R174.reuse ;  /* 0x0000000419a77c23 */ /* 0x100fe200080108ae */
[----:B------:R-:W-:Y:S01]  /*50a0*/  FFMA.FTZ R166, R51, UR4, -R174 ;  /* 0x0000000433a67c23 */ /* 0x000fe200080108ae */
[----:B------:R-:W-:Y:S01]  /*50b0*/  IMAD.WIDE.U32 R24, R24, -0x326172a9, RZ ;  /* 0xcd9e8d5718187825 */ /* 0x000fe200078e00ff */
[----:B------:R-:W-:-:S03]  /*50c0*/  PRMT R6, R26, 0x7773, RZ ;  /* 0x000077731a067816 */ /* 0x000fc600000000ff */
[----:B------:R-:W-:Y:S01]  /*50d0*/  FFMA.FTZ R161, R49, UR4, -R174 ;  /* 0x0000000431a17c23 */ /* 0x000fe200080108ae */
[----:B------:R-:W-:Y:S01]  /*50e0*/  PRMT R115, R26, 0x7772, RZ ;  /* 0x000077721a737816 */ /* 0x000fe200000000ff */
[----:B------:R-:W-:Y:S01]  /*50f0*/  IMAD.MOV.U32 R4, RZ, RZ, R26 ;  /* 0x000000ffff047224 */ /* 0x000fe200078e001a */
[----:B------:R-:W-:Y:S01]  /*5100*/  LOP3.LUT R113, R140, R24, R27, 0x96, !PT ;  /* 0x000000188c717212 */ /* 0x000fe200078e961b */
[--C-:B------:R-:W-:Y:S01]  /*5110*/  FFMA.FTZ R160, R47, UR4, -R174.reuse ;  /* 0x000000042fa07c23 */ /* 0x100fe200080108ae */
[----:B------:R-:W-:Y:S01]  /*5120*/  PRMT R17, R26, 0x7771, RZ ;  /* 0x000077711a117816 */ /* 0x000fe200000000ff */
[----:B------:R-:W-:Y:S01]  /*5130*/  MUFU.EX2 R167, R167 ;  /* 0x000000a700a77308 */ /* 0x000fe20000000800 */
[----:B------:R-:W-:Y:S01]  /*5140*/  LOP3.LUT R23, R113, 0xffff, RZ, 0xc0, !PT ;  /* 0x0000ffff71177812 */ /* 0x000fe200078ec0ff */
[--C-:B------:R-:W-:Y:S01]  /*5150*/  FFMA.FTZ R153, R11, UR4, -R174.reuse ;  /* 0x000000040b997c23 */ /* 0x100fe200080108ae */
[----:B------:R-:W-:Y:S01]  /*5160*/  LOP3.LUT R4, R4, 0xff, RZ, 0xc0, !PT ;  /* 0x000000ff04047812 */ /* 0x000fe200078ec0ff */
[----:B------:R-:W-:Y:S01]  /*5170*/  FFMA.FTZ R152, R7, UR4, -R174 ;  /* 0x0000000407987c23 */ /* 0x000fe200080108ae */
[----:B------:R-:W-:Y:S01]  /*5180*/  PRMT R115, R115, 0x5410, R6 ;  /* 0x0000541073737816 */ /* 0x000fe20000000006 */
[--C-:B------:R-:W-:Y:S01]  /*5190*/  FFMA.FTZ R156, R9, UR4, -R174.reuse ;  /* 0x00000004099c7c23 */ /* 0x100fe200080108ae */
[----:B------:R-:W-:Y:S01]  /*51a0*/  LOP3.LUT R6, R113, 0xff, RZ, 0xc0, !PT ;  /* 0x000000ff71067812 */ /* 0x000fe200078ec0ff */
[----:B------:R-:W4:Y:S01]  /*51b0*/  MUFU.EX2 R166, R166 ;  /* 0x000000a600a67308 */ /* 0x000f220000000800 */
[----:B------:R-:W-:Y:S01]  /*51c0*/  SHF.R.U32.HI R23, RZ, 0x8, R23 ;  /* 0x00000008ff177819 */ /* 0x000fe20000011617 */
[----:B------:R-:W-:Y:S01]  /*51d0*/  FFMA.FTZ R159, R5, UR4, -R174 ;  /* 0x00000004059f7c23 */ /* 0x000fe200080108ae */
[----:B------:R-:W-:Y:S01]  /*51e0*/  PRMT R17, R4, 0x5410, R17 ;  /* 0x0000541004117816 */ /* 0x000fe20000000011 */
[----:B------:R-:W-:Y:S01]  /*51f0*/  LDSM.16.MT88.4 R72, [R173+0xe000] ;  /* 0x00e00000ad48783b */ /* 0x000fe20000004200 */
[----:B------:R-:W-:Y:S01]  /*5200*/  PRMT R4, R113, 0x7632, R4 ;  /* 0x0000763271047816 */ /* 0x000fe20000000004 */
[----:B------:R-:W-:Y:S01]  /*5210*/  FFMA.FTZ R189, R189, UR4, -R186 ;  /* 0x00000004bdbd7c23 */ /* 0x000fe200080108ba */
[----:B------:R-:W-:Y:S01]  /*5220*/  PRMT R23, R6, 0x5410, R23 ;  /* 0x0000541006177816 */ /* 0x000fe20000000017 */
[----:B------:R-:W-:Y:S01]  /*5230*/  MUFU.EX2 R161, R161 ;  /* 0x000000a100a17308 */ /* 0x000fe20000000800 */
[----:B------:R-:W-:Y:S01]  /*5240*/  SHF.R.U32.HI R113, RZ, 0x18, R113 ;  /* 0x00000018ff717819 */ /* 0x000fe20000011671 */
[----:B------:R-:W-:Y:S01]  /*5250*/  LDSM.16.MT88.4 R124, [R2+0xc000] ;  /* 0x00c00000027c783b */ /* 0x000fe20000004200 */
[----:B------:R-:W-:Y:S01]  /*5260*/  LOP3.LUT R4, R4, 0xff, RZ, 0xc0, !PT ;  /* 0x000000ff04047812 */ /* 0x000fe200078ec0ff */
[--C-:B------:R-:W-:Y:S01]  /*5270*/  FFMA.FTZ R188, R143, UR4, -R174.reuse ;  /* 0x000000048fbc7c23 */ /* 0x100fe200080108ae */
[--C-:B------:R-:W-:Y:S01]  /*5280*/  HSET2.LE.AND R112, R23, R170.reuse, PT ;  /* 0x000000aa17707233 */ /* 0x100fe20003803000 */
[----:B------:R-:W-:Y:S01]  /*5290*/  LDSM.16.MT88.4 R48, [R171+0xc000] ;  /* 0x00c00000ab30783b */ /* 0x000fe20000004200 */
[----:B------:R-:W-:Y:S01]  /*52a0*/  PRMT R113, R4, 0x5410, R113 ;  /* 0x0000541004717816 */ /* 0x000fe20000000071 */
[----:B------:R-:W5:Y:S01]  /*52b0*/  MUFU.EX2 R160, R160 ;  /* 0x000000a000a07308 */ /* 0x000f620000000800 */
[--C-:B------:R-:W-:Y:S01]  /*52c0*/  HSET2.LE.AND R114, R17, R170.reuse, PT ;  /* 0x000000aa11727233 */ /* 0x100fe20003803000 */
[----:B------:R-:W-:Y:S01]  /*52d0*/  LDSM.16.MT88.4 R32, [R173+0xe800] ;  /* 0x00e80000ad20783b */ /* 0x000fe20000004200 */
[----:B-1----:R-:W-:Y:S01]  /*52e0*/  F2FP.F16.F32.PACK_AB R23, R162, R163 ;  /* 0x000000a3a217723e */ /* 0x002fe200000000ff */
[--C-:B------:R-:W-:Y:S01]  /*52f0*/  FFMA.FTZ R197, R197, UR4, -R174.reuse ;  /* 0x00000004c5c57c23 */ /* 0x100fe200080108ae */
[----:B------:R-:W-:Y:S01]  /*5300*/  LOP3.LUT R12, R196, R22, R25, 0x96, !PT ;  /* 0x00000016c40c7212 */ /* 0x000fe200078e9619 */
[----:B------:R-:W-:Y:S01]  /*5310*/  LDSM.16.MT88.4 R28, [R2+0xc800] ;  /* 0x00c80000021c783b */ /* 0x000fe20000004200 */
[----:B------:R-:W-:Y:S01]  /*5320*/  LOP3.LUT R115, R115, 0xff00ff, RZ, 0xc0, !PT ;  /* 0x00ff00ff73737812 */ /* 0x000fe200078ec0ff */
[----:B------:R-:W1:Y:S01]  /*5330*/  MUFU.EX2 R168, R168 ;  /* 0x000000a800a87308 */ /* 0x000e620000000800 */
[--C-:B------:R-:W-:Y:S01]  /*5340*/  HSET2.LE.AND R113, R113, R170.reuse, PT ;  /* 0x000000aa71717233 */ /* 0x100fe20003803000 */
[----:B------:R-:W-:Y:S01]  /*5350*/  IMAD.WIDE.U32 R12, R12, -0x2daee0ad, RZ ;  /* 0xd2511f530c0c7825 */ /* 0x000fe200078e00ff */
[----:B------:R-:W-:Y:S01]  /*5360*/  LOP3.LUT R114, R23, R114, RZ, 0xc0, !PT ;  /* 0x0000007217727212 */ /* 0x000fe200078ec0ff */
[----:B------:R-:W-:Y:S01]  /*5370*/  LDSM.16.MT88.4 R24, [R171+0xc800] ;  /* 0x00c80000ab18783b */ /* 0x000fe20000004200 */
[----:B----4-:R-:W-:Y:S01]  /*5380*/  F2FP.F16.F32.PACK_AB R4, R166, R167 ;  /* 0x000000a7a604723e */ /* 0x010fe200000000ff */
[----:B------:R-:W-:Y:S01]  /*5390*/  FFMA.FTZ R192, R229, UR4, -R174 ;  /* 0x00000004e5c07c23 */ /* 0x000fe200080108ae */
[----:B------:R-:W-:Y:S01]  /*53a0*/  HSET2.LE.AND R115, R115, R170, PT ;  /* 0x000000aa73737233 */ /* 0x000fe20003803000 */
[----:B------:R-:W4:Y:S01]  /*53b0*/  LDSM.16.MT88.4 R20, [R173+0xc800] ;  /* 0x00c80000ad14783b */ /* 0x000f220000004200 */
[----:B-----5:R-:W-:Y:S01]  /*53c0*/  F2FP.F16.F32.PACK_AB R6, R160, R161 ;  /* 0x000000a1a006723e */ /* 0x020fe200000000ff */
[----:B------:R-:W-:Y:S01]  /*53d0*/  MUFU.EX2 R155, R155 ;  /* 0x0000009b009b7308 */ /* 0x000fe20000000800 */
[----:B------:R-:W-:Y:S01]  /*53e0*/  LOP3.LUT R113, R4, R113, RZ, 0xc0, !PT ;  /* 0x0000007104717212 */ /* 0x000fe200078ec0ff */
[----:B------:R-:W-:Y:S01]  /*53f0*/  IMAD.MOV.U32 R4, RZ, RZ, R12 ;  /* 0x000000ffff047224 */ /* 0x000fe200078e000c */
[----:B------:R-:W-:Y:S01]  /*5400*/  LOP3.LUT R115, R6, R115, RZ, 0xc0, !PT ;  /* 0x0000007306737212 */ /* 0x000fe200078ec0ff */
[--C-:B------:R-:W-:Y:S01]  /*5410*/  FFMA.FTZ R198, R227, UR4, -R186.reuse ;  /* 0x00000004e3c67c23 */ /* 0x100fe200080108ba */
[----:B------:R-:W-:Y:S01]  /*5420*/  PRMT R6, R12, 0x7773, RZ ;  /* 0x000077730c067816 */ /* 0x000fe200000000ff */
[--C-:B------:R-:W-:Y:S01]  /*5430*/  FFMA.FTZ R219, R219, UR4, -R186.reuse ;  /* 0x00000004dbdb7c23 */ /* 0x100fe200080108ba */
[----:B-1----:R-:W-:Y:S01]  /*5440*/  F2FP.F16.F32.PACK_AB R17, R168, R169 ;  /* 0x000000a9a811723e */ /* 0x002fe200000000ff */
[----:B------:R-:W1:Y:S01]  /*5450*/  MUFU.EX2 R154, R154 ;  /* 0x0000009a009a7308 */ /* 0x000e620000000800 */
[C---:B------:R-:W-:Y:S01]  /*5460*/  PRMT R117, R12.reuse, 0x7772, RZ ;  /* 0x000077720c757816 */ /* 0x040fe200000000ff */
[----:B------:R-:W-:Y:S01]  /*5470*/  FFMA.FTZ R199, R199, UR4, -R186 ;  /* 0x00000004c7c77c23 */ /* 0x000fe200080108ba */
[----:B------:R-:W-:Y:S01]  /*5480*/  PRMT R9, R12, 0x7771, RZ ;  /* 0x000077710c097816 */ /* 0x000fe200000000ff */
[--C-:B------:R-:W-:Y:S01]  /*5490*/  FFMA.FTZ R193, R193, UR4, -R174.reuse ;  /* 0x00000004c1c17c23 */ /* 0x100fe200080108ae */
[----:B------:R-:W-:Y:S01]  /*54a0*/  LOP3.LUT R4, R4, 0xff, RZ, 0xc0, !PT ;  /* 0x000000ff04047812 */ /* 0x000fe200078ec0ff */
[----:B------:R-:W-:Y:S01]  /*54b0*/  FFMA.FTZ R187, R187, UR4, -R174 ;  /* 0x00000004bbbb7c23 */ /* 0x000fe200080108ae */
[----:B------:R-:W-:Y:S01]  /*54c0*/  LOP3.LUT R13, R194, R16, R13, 0x96, !PT ;  /* 0x00000010c20d7212 */ /* 0x000fe200078e960d */
[----:B------:R-:W-:Y:S01]  /*54d0*/  MUFU.EX2 R153, R153 ;  /* 0x0000009900997308 */ /* 0x000fe20000000800 */
[----:B------:R-:W-:Y:S01]  /*54e0*/  LOP3.LUT R112, R17, R112, RZ, 0xc0, !PT ;  /* 0x0000007011707212 */ /* 0x000fe200078ec0ff */
[----:B------:R-:W-:Y:S01]  /*54f0*/  FADD.FTZ R168, R169, R168 ;  /* 0x000000a8a9a87221 */ /* 0x000fe20000010000 */
[----:B------:R-:W-:Y:S01]  /*5500*/  PRMT R117, R117, 0x5410, R6 ;  /* 0x0000541075757816 */ /* 0x000fe20000000006 */
[----:B------:R-:W5:Y:S01]  /*5510*/  LDSM.16.MT88.4 R16, [R173+0x10800] ;  /* 0x01080000ad10783b */ /* 0x000f620000004200 */
[----:B------:R-:W-:Y:S01]  /*5520*/  PRMT R9, R4, 0x5410, R9 ;  /* 0x0000541004097816 */ /* 0x000fe20000000009 */
[----:B------:R-:W-:Y:S01]  /*5530*/  FADD.FTZ R166, R167, R166 ;  /* 0x000000a6a7a67221 */ /* 0x000fe20000010000 */
[C---:B------:R-:W-:Y:S01]  /*5540*/  LOP3.LUT R6, R13.reuse, 0xffff, RZ, 0xc0, !PT ;  /* 0x0000ffff0d067812 */ /* 0x040fe200078ec0ff */
[----:B------:R-:W3:Y:S01]  /*5550*/  MUFU.EX2 R152, R152 ;  /* 0x0000009800987308 */ /* 0x000ee20000000800 */
[C---:B------:R-:W-:Y:S01]  /*5560*/  PRMT R4, R13.reuse, 0x7632, R4 ;  /* 0x000076320d047816 */ /* 0x040fe20000000004 */
[----:B------:R-:W-:Y:S01]  /*5570*/  HMMA.16816.F32 R36, R112, R40, RZ ;  /* 0x000000287024723c */ /* 0x000fe200000018ff */
[----:B------:R-:W-:-:S02]  /*5580*/  LOP3.LUT R15, R13, 0xff, RZ, 0xc0, !PT ;  /* 0x000000ff0d0f7812 */ /* 0x000fc400078ec0ff */
[----:B------:R-:W-:Y:S02]  /*5590*/  SHF.R.U32.HI R6, RZ, 0x8, R6 ;  /* 0x00000008ff067819 */ /* 0x000fe40000011606 */
[----:B------:R-:W-:Y:S01]  /*55a0*/  SHF.R.U32.HI R13, RZ, 0x18, R13 ;  /* 0x00000018ff0d7819 */ /* 0x000fe2000001160d */
[----:B------:R-:W-:Y:S01]  /*55b0*/  MUFU.EX2 R158, R158 ;  /* 0x0000009e009e7308 */ /* 0x000fe20000000800 */
[----:B------:R-:W-:Y:S01]  /*55c0*/  LOP3.LUT R4, R4, 0xff, RZ, 0xc0, !PT ;  /* 0x000000ff04047812 */ /* 0x000fe200078ec0ff */
[C---:B------:R-:W-:Y:S01]  /*55d0*/  HMMA.16816.F32 R40, R112.reuse, R42, RZ ;  /* 0x0000002a7028723c */ /* 0x040fe200000018ff */
[----:B------:R-:W-:Y:S02]  /*55e0*/  LOP3.LUT R117, R117, 0xff00ff, RZ, 0xc0, !PT ;  /* 0x00ff00ff75757812 */ /* 0x000fe400078ec0ff */
[----:B------:R-:W-:Y:S02]  /*55f0*/  PRMT R15, R15, 0x5410, R6 ;  /* 0x000054100f0f7816 */ /* 0x000fe40000000006 */
[----:B------:R-:W-:Y:S01]  /*5600*/  PRMT R13, R4, 0x5410, R13 ;  /* 0x00005410040d7816 */ /* 0x000fe2000000000d */
[----:B------:R-:W2:Y:S01]  /*5610*/  MUFU.EX2 R157, R157 ;  /* 0x0000009d009d7308 */ /* 0x000ea20000000800 */
[--C-:B------:R-:W-:Y:S01]  /*5620*/  HSET2.LE.AND R14, R9, R170.reuse, PT ;  /* 0x000000aa090e7233 */ /* 0x100fe20003803000 */
[----:B------:R-:W-:Y:S01]  /*5630*/  HMMA.16816.F32 R100, R112, R104, RZ ;  /* 0x000000687064723c */ /* 0x000fe200000018ff */
[----:B-1----:R-:W-:Y:S01]  /*5640*/  F2FP.F16.F32.PACK_AB R5, R154, R155 ;  /* 0x0000009b9a05723e */ /* 0x002fe200000000ff */
[----:B------:R-:W-:Y:S01]  /*5650*/  LDSM.16.MT88.4 R8, [R164+0xc800] ;  /* 0x00c80000a408783b */ /* 0x000fe20000004200 */
[----:B------:R-:W-:-:S02]  /*5660*/  HSET2.LE.AND R12, R117, R170, PT ;  /* 0x000000aa750c7233 */ /* 0x000fc40003803000 */
[--C-:B------:R-:W-:Y:S01]  /*5670*/  HSET2.LE.AND R13, R13, R170.reuse, PT ;  /* 0x000000aa0d0d7233 */ /* 0x100fe20003803000 */
[----:B------:R-:W-:Y:S01]  /*5680*/  MUFU.EX2 R156, R156 ;  /* 0x0000009c009c7308 */ /* 0x000fe20000000800 */
[----:B------:R-:W-:Y:S01]  /*5690*/  LOP3.LUT R14, R5, R14, RZ, 0xc0, !PT ;  /* 0x0000000e050e7212 */ /* 0x000fe200078ec0ff */
[----:B------:R-:W-:Y:S01]  /*56a0*/  HMMA.16816.F32 R116, R112, R136, RZ ;  /* 0x000000887074723c */ /* 0x000fe200000018ff */
[----:B------:R-:W-:Y:S01]  /*56b0*/  HSET2.LE.AND R137, R15, R170, PT ;  /* 0x000000aa0f897233 */ /* 0x000fe20003803000 */
[----:B------:R-:W1:Y:S01]  /*56c0*/  LDSM.16.MT88.4 R4, [R2+0xe800] ;  /* 0x00e800000204783b */ /* 0x000e620000004200 */
[----:B---3--:R-:W-:-:S03]  /*56d0*/  F2FP.F16.F32.PACK_AB R15, R152, R153 ;  /* 0x00000099980f723e */ /* 0x008fc600000000ff */
[----:B------:R-:W3:Y:S01]  /*56e0*/  MUFU.EX2 R159, R159 ;  /* 0x0000009f009f7308 */ /* 0x000ee20000000800 */
[----:B--2---:R-:W-:Y:S01]  /*56f0*/  F2FP.F16.F32.PACK_AB R172, R157, R158 ;  /* 0x0000009e9dac723e */ /* 0x004fe200000000ff */
[C---:B------:R-:W-:Y:S01]  /*5700*/  HMMA.16816.F32 R104, R112.reuse, R106, RZ ;  /* 0x0000006a7068723c */ /* 0x040fe200000018ff */
[----:B------:R-:W-:Y:S02]  /*5710*/  LOP3.LUT R15, R15, R12, RZ, 0xc0, !PT ;  /* 0x0000000c0f0f7212 */ /* 0x000fe400078ec0ff */
[----:B------:R-:W-:Y:S01]  /*5720*/  LOP3.LUT R12, R172, R137, RZ, 0xc0, !PT ;  /* 0x00000089ac0c7212 */ /* 0x000fe200078ec0ff */
[----:B------:R-:W-:Y:S02]  /*5730*/  FFMA.FTZ R172, R221, UR4, -R186 ;  /* 0x00000004ddac7c23 */ /* 0x000fe400080108ba */
[----:B------:R-:W-:Y:S02]  /*5740*/  MUFU.EX2 R184, R184 ;  /* 0x000000b800b87308 */ /* 0x000fe40000000800 */
[C---:B------:R-:W-:Y:S06]  /*5750*/  HMMA.16816.F32 R60, R112.reuse, R64, RZ ;  /* 0x00000040703c723c */ /* 0x040fec00000018ff */
[----:B------:R-:W-:Y:S01]  /*5760*/  MUFU.EX2 R189, R189 ;  /* 0x000000bd00bd7308 */ /* 0x000fe20000000800 */
[----:B---3--:R-:W-:Y:S01]  /*5770*/  F2FP.F16.F32.PACK_AB R136, R159, R156 ;  /* 0x0000009c9f88723e */ /* 0x008fe200000000ff */
[----:B------:R-:W-:Y:S03]  /*5780*/  HMMA.16816.F32 R52, R112, R56, RZ ;  /* 0x000000387034723c */ /* 0x000fe600000018ff */
[----:B------:R-:W-:-:S03]  /*5790*/  LOP3.LUT R13, R136, R13, RZ, 0xc0, !PT ;  /* 0x0000000d880d7212 */ /* 0x000fc600078ec0ff */
[----:B------:R-:W-:Y:S02]  /*57a0*/  MUFU.EX2 R172, R172 ;  /* 0x000000ac00ac7308 */ /* 0x000fe40000000800 */
[----:B------:R-:W-:Y:S06]  /*57b0*/  HMMA.16816.F32 R56, R112, R58, RZ ;  /* 0x0000003a7038723c */ /* 0x000fec00000018ff */
[----:B------:R-:W-:Y:S02]  /*57c0*/  MUFU.EX2 R188, R188 ;  /* 0x000000bc00bc7308 */ /* 0x000fe40000000800 */
[C---:B----4-:R-:W-:Y:S06]  /*57d0*/  HMMA.16816.F32 R36, R12.reuse, R20, R36 ;  /* 0x000000140c24723c */ /* 0x050fec0000001824 */
[----:B------:R-:W-:Y:S02]  /*57e0*/  MUFU.EX2 R197, R197 ;  /* 0x000000c500c57308 */ /* 0x000fe40000000800 */
[C---:B------:R-:W-:Y:S01]  /*57f0*/  HMMA.16816.F32 R40, R12.reuse, R22, R40 ;  /* 0x000000160c28723c */ /* 0x040fe20000001828 */
[----:B------:R-:W2:Y:S05]  /*5800*/  LDSM.16.MT88.4 R20, [R171+0xe800] ;  /* 0x00e80000ab14783b */ /* 0x000eaa0000004200 */
[----:B------:R-:W-:Y:S02]  /*5810*/  MUFU.EX2 R192, R192 ;  /* 0x000000c000c07308 */ /* 0x000fe40000000800 */
[C---:B-----5:R-:W-:Y:S06]  /*5820*/  HMMA.16816.F32 R100, R12.reuse, R16, R100 ;  /* 0x000000100c64723c */ /* 0x060fec0000001864 */
[----:B------:R-:W-:Y:S02]  /*5830*/  MUFU.EX2 R199, R199 ;  /* 0x000000c700c77308 */ /* 0x000fe40000000800 */
[----:B------:R-:W-:Y:S01]  /*5840*/  HMMA.16816.F32 R104, R12, R18, R104 ;  /* 0x000000120c68723c */ /* 0x000fe20000001868 */
[----:B------:R-:W3:Y:S05]  /*5850*/  LDSM.16.MT88.4 R16, [R164+0xe800] ;  /* 0x00e80000a410783b */ /* 0x000eea0000004200 */
[----:B------:R-:W-:Y:S02]  /*5860*/  MUFU.EX2 R193, R193 ;  /* 0x000000c100c17308 */ /* 0x000fe40000000800 */
[C---:B------:R-:W-:Y:S06]  /*5870*/  HMMA.16816.F32 R76, R112.reuse, R80, RZ ;  /* 0x00000050704c723c */ /* 0x040fec00000018ff */
[----:B------:R-:W-:Y:S02]  /*5880*/  MUFU.EX2 R198, R198 ;  /* 0x000000c600c67308 */ /* 0x000fe40000000800 */
[C---:B------:R-:W-:Y:S06]  /*5890*/  HMMA.16816.F32 R64, R112.reuse, R66, RZ ;  /* 0x000000427040723c */ /* 0x040fec00000018ff */
[----:B------:R-:W-:Y:S02]  /*58a0*/  MUFU.EX2 R219, R219 ;  /* 0x000000db00db7308 */ /* 0x000fe40000000800 */
[----:B------:R-:W-:Y:S06]  /*58b0*/  HMMA.16816.F32 R80, R112, R82, RZ ;  /* 0x000000527050723c */ /* 0x000fec00000018ff */
[----:B------:R-:W-:Y:S02]  /*58c0*/  MUFU.EX2 R187, R187 ;  /* 0x000000bb00bb7308 */ /* 0x000fe40000000800 */
[----:B-1----:R-:W-:Y:S01]  /*58d0*/  HMMA.16816.F32 R60, R12, R4, R60 ;  /* 0x000000040c3c723c */ /* 0x002fe2000000183c */
[----:B------:R-:W-:-:S05]  /*58e0*/  LOP3.LUT R4, R225, R239, R217, 0x96, !PT ;  /* 0x000000efe1047212 */ /* 0x000fca00078e96d9 */
[----:B------:R-:W-:Y:S02]  /*58f0*/  IMAD.WIDE.U32 R4, R4, -0x326172a9, RZ ;  /* 0xcd9e8d5704047825 */ /* 0x000fe400078e00ff */
[----:B------:R-:W-:Y:S03]  /*5900*/  HMMA.16816.F32 R52, R12, R8, R52 ;  /* 0x000000080c34723c */ /* 0x000fe60000001834 */
[----:B------:R-:W-:-:S05]  /*5910*/  LOP3.LUT R237, R237, R222, R5, 0x96, !PT ;  /* 0x000000deeded7212 */ /* 0x000fca00078e9605 */
[----:B------:R-:W-:Y:S01]  /*5920*/  HMMA.16816.F32 R56, R12, R10, R56 ;  /* 0x0000000a0c38723c */ /* 0x000fe20000001838 */
[----:B------:R-:W1:Y:S07]  /*5930*/  LDSM.16.MT88.4 R8, [R2+0x10800] ;  /* 0x010800000208783b */ /* 0x000e6e0000004200 */
[----:B------:R-:W-:Y:S08]  /*5940*/  HMMA.16816.F32 R84, R112, R88, RZ ;  /* 0x000000587054723c */ /* 0x000ff000000018ff */
[----:B--2---:R-:W-:Y:S01]  /*5950*/  HMMA.16816.F32 R76, R12, R20, R76 ;  /* 0x000000140c4c723c */ /* 0x004fe2000000184c */
[----:B------:R-:W-:-:S05]  /*5960*/  LOP3.LUT R20, R235, R4, R213, 0x96, !PT ;  /* 0x00000004eb147212 */ /* 0x000fca00078e96d5 */
[----:B------:R-:W-:Y:S02]  /*5970*/  IMAD.WIDE.U32 R20, R20, -0x2daee0ad, RZ ;  /* 0xd2511f5314147825 */ /* 0x000fe400078e00ff */
[C---:B------:R-:W-:Y:S01]  /*5980*/  HMMA.16816.F32 R64, R12.reuse, R6, R64 ;  /* 0x000000060c40723c */ /* 0x040fe20000001840 */
[----:B------:R-:W2:Y:S07]  /*5990*/  LDSM.16.MT88.4 R4, [R171+0x10800] ;  /* 0x01080000ab04783b */ /* 0x000eae0000004200 */
[----:B------:R-:W-:Y:S01]  /*59a0*/  HMMA.16816.F32 R80, R12, R22, R80 ;  /* 0x000000160c50723c */ /* 0x000fe20000001850 */
[----:B------:R-:W-:-:S05]  /*59b0*/  IMAD.WIDE.U32 R22, R237, -0x2daee0ad, RZ ;  /* 0xd2511f53ed167825 */ /* 0x000fca00078e00ff */
[----:B------:R-:W-:Y:S02]  /*59c0*/  LOP3.LUT R233, R233, R214, R23, 0x96, !PT ;  /* 0x000000d6e9e97212 */ /* 0x000fe400078e9617 */
[----:B------:R-:W-:Y:S01]  /*59d0*/  LOP3.LUT R220, R146, R22, R21, 0x96, !PT ;  /* 0x0000001692dc7212 */ /* 0x000fe200078e9615 */
[----:B------:R-:W-:Y:S02]  /*59e0*/  HMMA.16816.F32 R88, R112, R90, RZ ;  /* 0x0000005a7058723c */ /* 0x000fe400000018ff */
[----:B------:R-:W-:-:S04]  /*59f0*/  IMAD.WIDE.U32 R22, R233, -0x326172a9, RZ ;  /* 0xcd9e8d57e9167825 */ /* 0x000fc800078e00ff */
[----:B------:R-:W-:Y:S02]  /*5a00*/  IMAD.WIDE.U32 R220, R220, -0x326172a9, RZ ;  /* 0xcd9e8d57dcdc7825 */ /* 0x000fe400078e00ff */
[----:B------:R-:W-:Y:S03]  /*5a10*/  HMMA.16816.F32 R92, R112, R96, RZ ;  /* 0x00000060705c723c */ /* 0x000fe600000018ff */
[----:B------:R-:W-:Y:S01]  /*5a20*/  LOP3.LUT R230, R175, R22, R221, 0x96, !PT ;  /* 0x00000016afe67212 */ /* 0x000fe200078e96dd */
[----:B------:R-:W-:-:S04]  /*5a30*/  FFMA.FTZ R221, R141, UR4, -R174 ;  /* 0x000000048ddd7c23 */ /* 0x000fc800080108ae */
[----:B---3--:R-:W-:Y:S01]  /*5a40*/  HMMA.16816.F32 R84, R12, R16, R84 ;  /* 0x000000100c54723c */ /* 0x008fe20000001854 */
[----:B------:R-:W-:Y:S01]  /*5a50*/  LOP3.LUT R16, R231, R212, R23, 0x96, !PT ;  /* 0x000000d4e7107212 */ /* 0x000fe200078e9617 */
[----:B------:R-:W-:Y:S01]  /*5a60*/  IMAD.WIDE.U32 R230, R230, -0x2daee0ad, RZ ;  /* 0xd2511f53e6e67825 */ /* 0x000fe200078e00ff */
[----:B------:R-:W3:Y:S03]  /*5a70*/  MUFU.EX2 R221, R221 ;  /* 0x000000dd00dd7308 */ /* 0x000ee60000000800 */
[----:B------:R-:W-:Y:S02]  /*5a80*/  IMAD.WIDE.U32 R16, R16, -0x2daee0ad, RZ ;  /* 0xd2511f5310107825 */ /* 0x000fe400078e00ff */
[----:B------:R-:W-:Y:S03]  /*5a90*/  HMMA.16816.F32 R120, R112, R108, RZ ;  /* 0x0000006c7078723c */ /* 0x000fe600000018ff */
[----:B------:R-:W-:-:S02]  /*5aa0*/  LOP3.LUT R232, R144, R20, R17, 0x96, !PT ;  /* 0x0000001490e87212 */ /* 0x000fc400078e9611 */
[----:B------:R-:W-:-:S03]  /*5ab0*/  LOP3.LUT R142, R142, R16, R231, 0x96, !PT ;  /* 0x000000108e8e7212 */ /* 0x000fc600078e96e7 */
[----:B------:R-:W-:Y:S01]  /*5ac0*/  HMMA.16816.F32 R108, R112, R110, RZ ;  /* 0x0000006e706c723c */ /* 0x000fe200000018ff */
[----:B------:R-:W-:Y:S01]  /*5ad0*/  IMAD.WIDE.U32 R232, R232, -0x326172a9, RZ ;  /* 0xcd9e8d57e8e87825 */ /* 0x000fe200078e00ff */
[----:B---3--:R-:W-:-:S04]  /*5ae0*/  F2FP.F16.F32.PACK_AB R20, R221, R188 ;  /* 0x000000bcdd14723e */ /* 0x008fc800000000ff */
[----:B------:R-:W-:Y:S02]  /*5af0*/  LOP3.LUT R196, R196, R220, R233, 0x96, !PT ;  /* 0x000000dcc4c47212 */ /* 0x000fe400078e96e9 */
[----:B------:R-:W-:Y:S08]  /*5b00*/  HMMA.16816.F32 R96, R112, R98, RZ ;  /* 0x000000627060723c */ /* 0x000ff000000018ff */
[C---:B------:R-:W-:Y:S01]  /*5b10*/  HMMA.16816.F32 R88, R12.reuse, R18, R88 ;  /* 0x000000120c58723c */ /* 0x040fe20000001858 */
[--C-:B------:R-:W-:Y:S01]  /*5b20*/  FFMA.FTZ R18, R147, UR4, -R186.reuse ;  /* 0x0000000493127c23 */ /* 0x100fe200080108ba */
[----:B------:R-:W-:Y:S01]  /*5b30*/  FFMA.FTZ R186, R195, UR4, -R186 ;  /* 0x00000004c3ba7c23 */ /* 0x000fe200080108ba */
[----:B------:R-:W3:Y:S01]  /*5b40*/  LDSM.16.MT88.4 R144, [R164+0x10800] ;  /* 0x01080000a490783b */ /* 0x000ee20000004200 */
[----:B------:R-:W-:Y:S01]  /*5b50*/  VIADD R195, R224, 0xdaa66d2b ;  /* 0xdaa66d2be0c37836 */ /* 0x000fe20000000000 */
[----:B------:R4:W5:Y:S03]  /*5b60*/  MUFU.EX2 R175, R18 ;  /* 0x0000001200af7308 */ /* 0x0009660000000800 */
[----:B-1----:R-:W-:Y:S01]  /*5b70*/  HMMA.16816.F32 R92, R12, R8, R92 ;  /* 0x000000080c5c723c */ /* 0x002fe2000000185c */
[----:B------:R-:W-:-:S04]  /*5b80*/  IMAD.WIDE.U32 R8, R142, -0x326172a9, RZ ;  /* 0xcd9e8d578e087825 */ /* 0x000fc800078e00ff */
[----:B------:R-:W-:Y:S01]  /*5b90*/  MUFU.EX2 R186, R186 ;  /* 0x000000ba00ba7308 */ /* 0x000fe20000000800 */
[C---:B------:R-:W-:Y:S02]  /*5ba0*/  PRMT R17, R8.reuse, 0x7771, RZ ;  /* 0x0000777108117816 */ /* 0x040fe400000000ff */
[C---:B--2---:R-:W-:Y:S01]  /*5bb0*/  HMMA.16816.F32 R120, R12.reuse, R4, R120 ;  /* 0x000000040c78723c */ /* 0x044fe20000001878 */
[----:B------:R-:W-:Y:S01]  /*5bc0*/  IMAD.MOV.U32 R4, RZ, RZ, R8 ;  /* 0x000000ffff047224 */ /* 0x000fe200078e0008 */
[C---:B------:R-:W-:Y:S02]  /*5bd0*/  PRMT R5, R8.reuse, 0x7773, RZ ;  /* 0x0000777308057816 */ /* 0x040fe400000000ff */
[----:B------:R-:W-:Y:S02]  /*5be0*/  PRMT R16, R8, 0x7772, RZ ;  /* 0x0000777208107816 */ /* 0x000fe400000000ff */
[----:B----4-:R-:W-:Y:S02]  /*5bf0*/  LOP3.LUT R18, R140, R232, R9, 0x96, !PT ;  /* 0x000000e88c127212 */ /* 0x010fe400078e9609 */
[----:B------:R-:W-:Y:S01]  /*5c00*/  HMMA.16816.F32 R108, R12, R6, R108 ;  /* 0x000000060c6c723c */ /* 0x000fe2000000186c */
[----:B------:R-:W-:Y:S01]  /*5c10*/  LOP3.LUT R4, R4, 0xff, RZ, 0xc0, !PT ;  /* 0x000000ff04047812 */ /* 0x000fe200078ec0ff */
[----:B------:R-:W-:Y:S01]  /*5c20*/  LDSM.16.MT88.4 R140, [R173+0xd000] ;  /* 0x00d00000ad8c783b */ /* 0x000fe20000004200 */
[----:B------:R-:W-:-:S02]  /*5c30*/  LOP3.LUT R6, R18, 0xffff, RZ, 0xc0, !PT ;  /* 0x0000ffff12067812 */ /* 0x000fc400078ec0ff */
[C---:B------:R-:W-:Y:S02]  /*5c40*/  PRMT R7, R18.reuse, 0x7632, R7 ;  /* 0x0000763212077816 */ /* 0x040fe40000000007 */
[----:B------:R-:W-:Y:S01]  /*5c50*/  LOP3.LUT R21, R18, 0xff, RZ, 0xc0, !PT ;  /* 0x000000ff12157812 */ /* 0x000fe200078ec0ff */
[----:B------:R-:W-:Y:S01]  /*5c60*/  HMMA.16816.F32 R96, R12, R10, R96 ;  /* 0x0000000a0c60723c */ /* 0x000fe20000001860 */
[----:B------:R-:W1:Y:S01]  /*5c70*/  LDSM.16.MT88.4 R8, [R173+0x11000] ;  /* 0x01100000ad08783b */ /* 0x000e620000004200 */
[----:B------:R-:W-:Y:S02]  /*5c80*/  SHF.R.U32.HI R19, RZ, 0x18, R18 ;  /* 0x00000018ff137819 */ /* 0x000fe40000011612 */
[----:B------:R-:W-:Y:S02]  /*5c90*/  SHF.R.U32.HI R18, RZ, 0x8, R6 ;  /* 0x00000008ff127819 */ /* 0x000fe40000011606 */
[----:B------:R-:W-:Y:S02]  /*5ca0*/  LOP3.LUT R6, R7, 0xff, RZ, 0xc0, !PT ;  /* 0x000000ff07067812 */ /* 0x000fe400078ec0ff */
[----:B------:R-:W-:Y:S01]  /*5cb0*/  PRMT R16, R16, 0x5410, R5 ;  /* 0x0000541010107816 */ /* 0x000fe20000000005 */
[----:B------:R-:W-:Y:S01]  /*5cc0*/  HMMA.16816.F32 R68, R112, R72, RZ ;  /* 0x000000487044723c */ /* 0x000fe200000018ff */
[----:B------:R-:W-:-:S02]  /*5cd0*/  PRMT R17, R4, 0x5410, R17 ;  /* 0x0000541004117816 */ /* 0x000fc40000000011 */
[----:B------:R-:W-:Y:S02]  /*5ce0*/  PRMT R19, R6, 0x5410, R19 ;  /* 0x0000541006137816 */ /* 0x000fe40000000013 */
[----:B------:R-:W2:Y:S01]  /*5cf0*/  LDSM.16.MT88.4 R4, [R164+0xd000] ;  /* 0x00d00000a404783b */ /* 0x000ea20000004200 */
[----:B------:R-:W-:Y:S02]  /*5d00*/  PRMT R21, R21, 0x5410, R18 ;  /* 0x0000541015157816 */ /* 0x000fe40000000012 */
[----:B------:R-:W-:Y:S01]  /*5d10*/  HMMA.16816.F32 R128, R112, R124, RZ ;  /* 0x0000007c7080723c */ /* 0x000fe200000018ff */
[--C-:B------:R-:W-:Y:S02]  /*5d20*/  HSET2.LE.AND R18, R17, R170.reuse, PT ;  /* 0x000000aa11127233 */ /* 0x100fe40003803000 */
[----:B------:R-:W-:Y:S02]  /*5d30*/  HSET2.LE.AND R17, R19, R170, PT ;  /* 0x000000aa13117233 */ /* 0x000fe40003803000 */
[----:B------:R-:W-:-:S02]  /*5d40*/  LOP3.LUT R23, R16, 0xff00ff, RZ, 0xc0, !PT ;  /* 0x00ff00ff10177812 */ /* 0x000fc400078ec0ff */
[----:B------:R-:W-:Y:S01]  /*5d50*/  F2FP.F16.F32.PACK_AB R19, R189, R184 ;  /* 0x000000b8bd13723e */ /* 0x000fe200000000ff */
[C---:B------:R-:W-:Y:S01]  /*5d60*/  HMMA.16816.F32 R44, R112.reuse, R48, RZ ;  /* 0x00000030702c723c */ /* 0x040fe200000018ff */
[--C-:B------:R-:W-:Y:S02]  /*5d70*/  HSET2.LE.AND R16, R21, R170.reuse, PT ;  /* 0x000000aa15107233 */ /* 0x100fe40003803000 */
[----:B------:R-:W-:Y:S02]  /*5d80*/  LOP3.LUT R18, R19, R18, RZ, 0xc0, !PT ;  /* 0x0000001213127212 */ /* 0x000fe400078ec0ff */
[----:B------:R-:W-:Y:S02]  /*5d90*/  HSET2.LE.AND R19, R23, R170, PT ;  /* 0x000000aa17137233 */ /* 0x000fe40003803000 */
[----:B-----5:R-:W-:Y:S01]  /*5da0*/  F2FP.F16.F32.PACK_AB R21, R175, R172 ;  /* 0x000000acaf15723e */ /* 0x020fe200000000ff */
[----:B------:R-:W-:Y:S01]  /*5db0*/  HMMA.16816.F32 R72, R112, R74, RZ ;  /* 0x0000004a7048723c */ /* 0x000fe200000018ff */
[----:B------:R-:W-:-:S02]  /*5dc0*/  LOP3.LUT R17, R20, R17, RZ, 0xc0, !PT ;  /* 0x0000001114117212 */ /* 0x000fc400078ec0ff */
[----:B------:R-:W-:Y:S02]  /*5dd0*/  LOP3.LUT R16, R21, R16, RZ, 0xc0, !PT ;  /* 0x0000001015107212 */ /* 0x000fe400078ec0ff */
[----:B------:R-:W-:Y:S03]  /*5de0*/  LDSM.16.MT88.4 R20, [R171+0xf000] ;  /* 0x00f00000ab14783b */ /* 0x000fe60000004200 */
[C---:B------:R-:W-:Y:S08]  /*5df0*/  HMMA.16816.F32 R124, R112.reuse, R126, RZ ;  /* 0x0000007e707c723c */ /* 0x040ff000000018ff */
[C---:B------:R-:W-:Y:S08]  /*5e00*/  HMMA.16816.F32 R48, R112.reuse, R50, RZ ;  /* 0x000000327030723c */ /* 0x040ff000000018ff */
[----:B------:R-:W-:Y:S01]  /*5e10*/  HMMA.16816.F32 R112, R112, R138, RZ ;  /* 0x0000008a7070723c */ /* 0x000fe200000018ff */
[----:B------:R-:W-:Y:S07]  /*5e20*/  LDSM.16.MT88.4 R136, [R173+0xf000] ;  /* 0x00f00000ad88783b */ /* 0x000fee0000004200 */
[----:B---3--:R-:W-:Y:S01]  /*5e30*/  HMMA.16816.F32 R116, R12, R144, R116 ;  /* 0x000000900c74723c */ /* 0x008fe20000001874 */
[----:B------:R-:W-:-:S04]  /*5e40*/  F2FP.F16.F32.PACK_AB R144, R192, R197 ;  /* 0x000000c5c090723e */ /* 0x000fc800000000ff */
[----:B------:R-:W-:-:S03]  /*5e50*/  LOP3.LUT R19, R144, R19, RZ, 0xc0, !PT ;  /* 0x0000001390137212 */ /* 0x000fc600078ec0ff */
[----:B------:R-:W-:Y:S08]  /*5e60*/  HMMA.16816.F32 R68, R12, R32, R68 ;  /* 0x000000200c44723c */ /* 0x000ff00000001844 */
[C---:B-1----:R-:W-:Y:S08]  /*5e70*/  HMMA.16816.F32 R100, R16.reuse, R8, R100 ;  /* 0x000000081064723c */ /* 0x042ff00000001864 */
[----:B------:R-:W-:Y:S01]  /*5e80*/  HMMA.16816.F32 R104, R16, R10, R104 ;  /* 0x0000000a1068723c */ /* 0x000fe20000001868 */
        /* <DEDUP_REMOVED lines=9> */
[----:B------:R-:W-:Y:S01]  /*5f20*/  HMMA.16816.F32 R112, R12, R146, R112 ;  /* 0x000000920c70723c */ /* 0x000fe20000001870 */
[----:B------:R-:W3:Y:S04]  /*5f30*/  LDSM.16.MT88.4 R12, [R164+0xf000] ;  /* 0x00f00000a40c783b */ /* 0x000ee80000004200 */
[----:B------:R-:W-:Y:S03]  /*5f40*/  LDSM.16.MT88.4 R144, [R164+0x11000] ;  /* 0x01100000a490783b */ /* 0x000fe60000004200 */
[C---:B--2---:R-:W-:Y:S08]  /*5f50*/  HMMA.16816.F32 R52, R16.reuse, R4, R52 ;  /* 0x000000041034723c */ /* 0x044ff00000001834 */
[C---:B------:R-:W-:Y:S01]  /*5f60*/  HMMA.16816.F32 R56, R16.reuse, R6, R56 ;  /* 0x000000061038723c */ /* 0x040fe20000001838 */
[----:B------:R-:W2:Y:S07]  /*5f70*/  LDSM.16.MT88.4 R4, [R171+0x11000] ;  /* 0x01100000ab04783b */ /* 0x000eae0000004200 */
[----:B-1----:R-:W-:Y:S01]  /*5f80*/  HMMA.16816.F32 R96, R16, R10, R96 ;  /* 0x0000000a1060723c */ /* 0x002fe20000001860 */
[----:B------:R-:W-:-:S04]  /*5f90*/  IMAD.WIDE.U32 R10, R196, -0x2daee0ad, RZ ;  /* 0xd2511f53c40a7825 */ /* 0x000fc800078e00ff */
[----:B------:R-:W-:Y:S01]  /*5fa0*/  VIADD R196, R224, 0x3c6ef372 ;  /* 0x3c6ef372e0c47836 */ /* 0x000fe20000000000 */
[----:B------:R-:W-:Y:S01]  /*5fb0*/  LOP3.LUT R230, R194, R230, R11, 0x96, !PT ;  /* 0x000000e6c2e67212 */ /* 0x000fe200078e960b */
[----:B------:R-:W-:Y:S01]  /*5fc0*/  FFMA.FTZ R194, R191, UR4, -R174 ;  /* 0x00000004bfc27c23 */ /* 0x000fe200080108ae */
[C---:B------:R-:W-:Y:S01]  /*5fd0*/  HMMA.16816.F32 R92, R16.reuse, R8, R92 ;  /* 0x00000008105c723c */ /* 0x040fe2000000185c */
[----:B------:R-:W-:Y:S01]  /*5fe0*/  IMAD.MOV.U32 R8, RZ, RZ, R10 ;  /* 0x000000ffff087224 */ /* 0x000fe200078e000a */
[----:B------:R-:W-:Y:S01]  /*5ff0*/  PRMT R9, R10, 0x7773, RZ ;  /* 0x000077730a097816 */ /* 0x000fe200000000ff */
[----:B------:R-:W-:Y:S01]  /*6000*/  FFMA.FTZ R174, R185, UR4, -R174 ;  /* 0x00000004b9ae7c23 */ /* 0x000fe200080108ae */
[----:B------:R-:W-:Y:S01]  /*6010*/  VIADD R191, R224, 0x1715609d ;  /* 0x1715609de0bf7836 */ /* 0x000fe20000000000 */
[----:B------:R-:W1:Y:S01]  /*6020*/  MUFU.EX2 R194, R194 ;  /* 0x000000c200c27308 */ /* 0x000e620000000800 */
[----:B------:R-:W-:Y:S02]  /*6030*/  LOP3.LUT R8, R8, 0xff, RZ, 0xc0, !PT ;  /* 0x000000ff08087812 */ /* 0x000fe400078ec0ff */
[----:B------:R-:W-:Y:S01]  /*6040*/  HMMA.16816.F32 R76, R16, R20, R76 ;  /* 0x00000014104c723c */ /* 0x000fe2000000184c */
[----:B------:R-:W-:-:S04]  /*6050*/  LOP3.LUT R21, R230, 0xff, RZ, 0xc0, !PT ;  /* 0x000000ffe6157812 */ /* 0x000fc800078ec0ff */
[----:B------:R-:W4:Y:S03]  /*6060*/  MUFU.EX2 R174, R174 ;  /* 0x000000ae00ae7308 */ /* 0x000f260000000800 */
[----:B---3--:R-:W-:Y:S01]  /*6070*/  HMMA.16816.F32 R84, R16, R12, R84 ;  /* 0x0000000c1054723c */ /* 0x008fe20000001854 */
[----:B-1----:R-:W-:-:S07]  /*6080*/  F2FP.F16.F32.PACK_AB R20, R194, R193 ;  /* 0x000000c1c214723e */ /* 0x002fce00000000ff */
[C---:B------:R-:W-:Y:S01]  /*6090*/  HMMA.16816.F32 R88, R16.reuse, R14, R88 ;  /* 0x0000000e1058723c */ /* 0x040fe20000001858 */
[----:B------:R-:W1:Y:S07]  /*60a0*/  LDSM.16.MT88.4 R12, [R173+0xf800] ;  /* 0x00f80000ad0c783b */ /* 0x000e6e0000004200 */
[----:B--2---:R-:W-:Y:S01]  /*60b0*/  HMMA.16816.F32 R120, R16, R4, R120 ;  /* 0x000000041078723c */ /* 0x004fe20000001878 */
[C---:B------:R-:W-:Y:S02]  /*60c0*/  PRMT R5, R10.reuse, 0x7771, RZ ;  /* 0x000077710a057816 */ /* 0x040fe400000000ff */
[----:B------:R-:W-:-:S02]  /*60d0*/  PRMT R4, R10, 0x7772, RZ ;  /* 0x000077720a047816 */ /* 0x000fc400000000ff */
[----:B------:R-:W-:Y:S02]  /*60e0*/  LOP3.LUT R10, R230, 0xffff, RZ, 0xc0, !PT ;  /* 0x0000ffffe60a7812 */ /* 0x000fe400078ec0ff */
[----:B------:R-:W-:Y:S01]  /*60f0*/  PRMT R4, R4, 0x5410, R9 ;  /* 0x0000541004047816 */ /* 0x000fe20000000009 */
[C---:B------:R-:W-:Y:S01]  /*6100*/  HMMA.16816.F32 R108, R16.reuse, R6, R108 ;  /* 0x00000006106c723c */ /* 0x040fe2000000186c */
[----:B------:R-:W-:Y:S02]  /*6110*/  SHF.R.U32.HI R10, RZ, 0x8, R10 ;  /* 0x00000008ff0a7819 */ /* 0x000fe4000001160a */
[----:B------:R-:W-:Y:S02]  /*6120*/  PRMT R6, R230, 0x7632, R6 ;  /* 0x00007632e6067816 */ /* 0x000fe40000000006 */
[----:B------:R-:W-:Y:S02]  /*6130*/  PRMT R5, R8, 0x5410, R5 ;  /* 0x0000541008057816 */ /* 0x000fe40000000005 */
[----:B------:R-:W-:Y:S01]  /*6140*/  PRMT R21, R21, 0x5410, R10 ;  /* 0x0000541015157816 */ /* 0x000fe2000000000a */
[----:B------:R-:W-:Y:S01]  /*6150*/  HMMA.16816.F32 R68, R16, R136, R68 ;  /* 0x000000881044723c */ /* 0x000fe20000001844 */
[----:B------:R-:W2:Y:S01]  /*6160*/  LDSM.16.MT88.4 R8, [R171+0x11800] ;  /* 0x01180000ab08783b */ /* 0x000ea20000004200 */
[----:B------:R-:W-:-:S02]  /*6170*/  SHF.R.U32.HI R7, RZ, 0x18, R230 ;  /* 0x00000018ff077819 */ /* 0x000fc400000116e6 */
[----:B------:R-:W-:-:S04]  /*6180*/  LOP3.LUT R6, R6, 0xff, RZ, 0xc0, !PT ;  /* 0x000000ff06067812 */ /* 0x000fc800078ec0ff */
[----:B------:R-:W-:Y:S01]  /*6190*/  HMMA.16816.F32 R72, R16, R138, R72 ;  /* 0x0000008a1048723c */ /* 0x000fe20000001848 */
[----:B------:R-:W-:Y:S01]  /*61a0*/  PRMT R7, R6, 0x5410, R7 ;  /* 0x0000541006077816 */ /* 0x000fe20000000007 */
[----:B------:R-:W-:Y:S01]  /*61b0*/  LDSM.16.MT88.4 R136, [R173+0x11800] ;  /* 0x01180000ad88783b */ /* 0x000fe20000004200 */
[----:B------:R-:W-:-:S03]  /*61c0*/  HSET2.LE.AND R6, R5, R170, PT ;  /* 0x000000aa05067233 */ /* 0x000fc60003803000 */
[--C-:B------:R-:W-:Y:S02]  /*61d0*/  HSET2.LE.AND R5, R7, R170.reuse, PT ;  /* 0x000000aa07057233 */ /* 0x100fe40003803000 */
[C---:B------:R-:W-:Y:S01]  /*61e0*/  HMMA.16816.F32 R80, R16.reuse, R22, R80 ;  /* 0x000000161050723c */ /* 0x040fe20000001850 */
[----:B------:R-:W-:Y:S02]  /*61f0*/  LOP3.LUT R23, R4, 0xff00ff, RZ, 0xc0, !PT ;  /* 0x00ff00ff04177812 */ /* 0x000fe400078ec0ff */
[--C-:B------:R-:W-:Y:S02]  /*6200*/  HSET2.LE.AND R4, R21, R170.reuse, PT ;  /* 0x000000aa15047233 */ /* 0x100fe40003803000 */
[----:B------:R-:W-:Y:S02]  /*6210*/  F2FP.F16.F32.PACK_AB R21, R186, R199 ;  /* 0x000000c7ba15723e */ /* 0x000fe400000000ff */
[----:B------:R-:W-:Y:S01]  /*6220*/  HSET2.LE.AND R7, R23, R170, PT ;  /* 0x000000aa17077233 */ /* 0x000fe20003803000 */
[----:B------:R-:W-:Y:S01]  /*6230*/  HMMA.16816.F32 R60, R16, R24, R60 ;  /* 0x00000018103c723c */ /* 0x000fe2000000183c */
[----:B------:R-:W-:-:S02]  /*6240*/  F2FP.F16.F32.PACK_AB R25, R219, R198 ;  /* 0x000000c6db19723e */ /* 0x000fc400000000ff */
[----:B------:R-:W-:Y:S02]  /*6250*/  LOP3.LUT R5, R20, R5, RZ, 0xc0, !PT ;  /* 0x0000000514057212 */ /* 0x000fe400078ec0ff */
[----:B------:R-:W-:Y:S02]  /*6260*/  LOP3.LUT R6, R21, R6, RZ, 0xc0, !PT ;  /* 0x0000000615067212 */ /* 0x000fe400078ec0ff */
[----:B------:R-:W-:Y:S01]  /*6270*/  LOP3.LUT R4, R25, R4, RZ, 0xc0, !PT ;  /* 0x0000000419047212 */ /* 0x000fe200078ec0ff */
[----:B------:R-:W-:Y:S01]  /*6280*/  HMMA.16816.F32 R116, R16, R144, R116 ;  /* 0x000000901074723c */ /* 0x000fe20000001874 */
[----:B----4-:R-:W-:Y:S01]  /*6290*/  F2FP.F16.F32.PACK_AB R144, R174, R187 ;  /* 0x000000bbae90723e */ /* 0x010fe200000000ff */
[----:B------:R-:W3:Y:S03]  /*62a0*/  LDSM.16.MT88.4 R20, [R164+0xd800] ;  /* 0x00d80000a414783b */ /* 0x000ee60000004200 */
        /* <DEDUP_REMOVED lines=13> */
[C---:B------:R-:W-:Y:S01]  /*6380*/  HMMA.16816.F32 R64, R16.reuse, R26, R64 ;  /* 0x0000001a1040723c */ /* 0x040fe20000001840 */
[----:B------:R-:W-:Y:S07]  /*6390*/  LDSM.16.MT88.4 R24, [R2+0xd800] ;  /* 0x00d800000218783b */ /* 0x000fee0000004200 */
[----:B------:R-:W-:Y:S01]  /*63a0*/  HMMA.16816.F32 R112, R16, R146, R112 ;  /* 0x000000921070723c */ /* 0x000fe20000001870 */
[----:B------:R-:W4:Y:S07]  /*63b0*/  LDSM.16.MT88.4 R16, [R2+0xf800] ;  /* 0x00f800000210783b */ /* 0x000f2e0000004200 */
[C---:B--2---:R-:W-:Y:S08]  /*63c0*/  HMMA.16816.F32 R120, R4.reuse, R8, R120 ;  /* 0x000000080478723c */ /* 0x044ff00000001878 */
[C---:B------:R-:W-:Y:S01]  /*63d0*/  HMMA.16816.F32 R108, R4.reuse, R10, R108 ;  /* 0x0000000a046c723c */ /* 0x040fe2000000186c */
[----:B------:R-:W2:Y:S07]  /*63e0*/  LDSM.16.MT88.4 R8, [R2+0x11800] ;  /* 0x011800000208783b */ /* 0x000eae0000004200 */
[----:B---3--:R-:W-:Y:S01]  /*63f0*/  HMMA.16816.F32 R52, R4, R20, R52 ;  /* 0x000000140434723c */ /* 0x008fe20000001834 */
[----:B------:R-:W-:-:S04]  /*6400*/  FADD.FTZ R21, R163, R168 ;  /* 0x000000a8a3157221 */ /* 0x000fc80000010000 */
[----:B------:R-:W-:-:S03]  /*6410*/  FADD.FTZ R21, R162, R21 ;  /* 0x00000015a2157221 */ /* 0x000fc60000010000 */
[----:B------:R-:W-:Y:S01]  /*6420*/  HMMA.16816.F32 R56, R4, R22, R56 ;  /* 0x000000160438723c */ /* 0x000fe20000001838 */
[----:B------:R-:W-:-:S04]  /*6430*/  FADD.FTZ R23, R161, R166 ;  /* 0x000000a6a1177221 */ /* 0x000fc80000010000 */
[----:B------:R-:W-:-:S03]  /*6440*/  FADD.FTZ R23, R160, R23 ;  /* 0x00000017a0177221 */ /* 0x000fc60000010000 */
[----:B-1----:R-:W-:Y:S01]  /*6450*/  HMMA.16816.F32 R84, R4, R12, R84 ;  /* 0x0000000c0454723c */ /* 0x002fe20000001854 */
[----:B------:R-:W-:Y:S01]  /*6460*/  FADD.FTZ R12, R158, R21 ;  /* 0x000000159e0c7221 */ /* 0x000fe20000010000 */
[----:B------:R-:W-:-:S03]  /*6470*/  FADD.FTZ R20, R156, R23 ;  /* 0x000000179c147221 */ /* 0x000fc60000010000 */
[----:B------:R-:W-:Y:S01]  /*6480*/  FADD.FTZ R12, R157, R12 ;  /* 0x0000000c9d0c7221 */ /* 0x000fe20000010000 */
[----:B------:R-:W-:Y:S02]  /*6490*/  FADD.FTZ R20, R159, R20 ;  /* 0x000000149f147221 */ /* 0x000fe40000010000 */
[----:B----4-:R-:W-:Y:S01]  /*64a0*/  HMMA.16816.F32 R60, R4, R16, R60 ;  /* 0x00000010043c723c */ /* 0x010fe2000000183c */
[----:B------:R-:W-:-:S04]  /*64b0*/  FADD.FTZ R13, R155, R12 ;  /* 0x0000000c9b0d7221 */ /* 0x000fc80000010000 */
[----:B------:R-:W-:-:S03]  /*64c0*/  FADD.FTZ R13, R154, R13 ;  /* 0x0000000d9a0d7221 */ /* 0x000fc60000010000 */
[----:B------:R-:W-:Y:S01]  /*64d0*/  HMMA.16816.F32 R64, R4, R18, R64 ;  /* 0x000000120440723c */ /* 0x000fe20000001840 */
[----:B------:R-:W1:Y:S01]  /*64e0*/  LDSM.16.MT88.4 R16, [R164+0x11800] ;  /* 0x01180000a410783b */ /* 0x000e620000004200 */
[----:B------:R-:W-:-:S04]  /*64f0*/  FADD.FTZ R172, R172, R13 ;  /* 0x0000000dacac7221 */ /* 0x000fc80000010000 */
[----:B------:R-:W-:Y:S02]  /*6500*/  FADD.FTZ R175, R175, R172 ;  /* 0x000000acafaf7221 */ /* 0x000fe40000010000 */
[----:B------:R-:W-:Y:S01]  /*6510*/  HMMA.16816.F32 R88, R4, R14, R88 ;  /* 0x0000000e0458723c */ /* 0x000fe20000001858 */
[----:B------:R-:W-:Y:S01]  /*6520*/  FADD.FTZ R15, R153, R20 ;  /* 0x00000014990f7221 */ /* 0x000fe20000010000 */
[----:B------:R-:W-:-:S03]  /*6530*/  FADD.FTZ R184, R184, R175 ;  /* 0x000000afb8b87221 */ /* 0x000fc60000010000 */
[----:B------:R-:W-:Y:S01]  /*6540*/  FADD.FTZ R15, R152, R15 ;  /* 0x0000000f980f7221 */ /* 0x000fe20000010000 */
[----:B------:R-:W-:Y:S02]  /*6550*/  FADD.FTZ R189, R189, R184 ;  /* 0x000000b8bdbd7221 */ /* 0x000fe40000010000 */
[----:B--2---:R-:W-:Y:S01]  /*6560*/  HMMA.16816.F32 R92, R4, R8, R92 ;  /* 0x00000008045c723c */ /* 0x004fe2000000185c */
[----:B------:R-:W-:-:S04]  /*6570*/  FADD.FTZ R8, R188, R15 ;  /* 0x0000000fbc087221 */ /* 0x000fc80000010000 */
[----:B------:R-:W-:-:S03]  /*6580*/  FADD.FTZ R8, R221, R8 ;  /* 0x00000008dd087221 */ /* 0x000fc60000010000 */
[C---:B------:R-:W-:Y:S01]  /*6590*/  HMMA.16816.F32 R36, R4.reuse, R140, R36 ;  /* 0x0000008c0424723c */ /* 0x040fe20000001824 */
[----:B------:R-:W-:Y:S01]  /*65a0*/  FADD.FTZ R197, R197, R8 ;  /* 0x00000008c5c57221 */ /* 0x000fe20000010000 */
[----:B------:R-:W-:Y:S01]  /*65b0*/  FADD.FTZ R8, R198, R189 ;  /* 0x000000bdc6087221 */ /* 0x000fe20000010000 */
[----:B------:R-:W-:Y:S02]  /*65c0*/  VIADD R189, R224, 0xb54cda56 ;  /* 0xb54cda56e0bd7836 */ /* 0x000fe40000000000 */
[----:B------:R-:W-:Y:S01]  /*65d0*/  FADD.FTZ R192, R192, R197 ;  /* 0x000000c5c0c07221 */ /* 0x000fe20000010000 */
[----:B------:R-:W-:Y:S01]  /*65e0*/  FADD.FTZ R8, R219, R8 ;  /* 0x00000008db087221 */ /* 0x000fe20000010000 */
[----:B------:R-:W-:Y:S01]  /*65f0*/  VIADD R197, R224, 0x9e3779b9 ;  /* 0x9e3779b9e0c57836 */ /* 0x000fe20000000000 */
[----:B------:R-:W-:Y:S01]  /*6600*/  HMMA.16816.F32 R40, R4, R142, R40 ;  /* 0x0000008e0428723c */ /* 0x000fe20000001828 */
[----:B------:R-:W-:Y:S01]  /*6610*/  FADD.FTZ R193, R193, R192 ;  /* 0x000000c0c1c17221 */ /* 0x000fe20000010000 */
[----:B------:R-:W-:-:S03]  /*6620*/  FADD.FTZ R199, R199, R8 ;  /* 0x00000008c7c77221 */ /* 0x000fc60000010000 */
[----:B------:R-:W-:Y:S01]  /*6630*/  FADD.FTZ R194, R194, R193 ;  /* 0x000000c1c2c27221 */ /* 0x000fe20000010000 */
[----:B------:R-:W-:Y:S02]  /*6640*/  FADD.FTZ R221, R186, R199 ;  /* 0x000000c7badd7221 */ /* 0x000fe40000010000 */
[----:B------:R-:W-:Y:S01]  /*6650*/  HMMA.16816.F32 R100, R4, R136, R100 ;  /* 0x000000880464723c */ /* 0x000fe20000001864 */
[----:B------:R-:W-:Y:S01]  /*6660*/  FADD.FTZ R187, R187, R194 ;  /* 0x000000c2bbbb7221 */ /* 0x000fe20000010000 */
[----:B------:R-:W-:-:S03]  /*6670*/  VIADD R194, R224, 0x78dde6e4 ;  /* 0x78dde6e4e0c27836 */ /* 0x000fc60000000000 */
        /* <DEDUP_REMOVED lines=10> */
[----:B------:R-:W-:Y:S01]  /*6720*/  HMMA.16816.F32 R112, R4, R18, R112 ;  /* 0x000000120470723c */ /* 0x000fe20000001870 */
[----:B------:R-:W-:-:S04]  /*6730*/  NOP ;  /* 0x0000000000007918 */ /* 0x000fc80000000000 */
[----:B------:R-:W-:-:S15]  /*6740*/  @!P5 BRA `(.L_x_432) ;  /* 0x0000003c005cd947 */ /* 0x000fde0003800000 */
[----:B------:R-:W-:Y:S01]  /*6750*/  VIADD R10, R0, 0xfffffffe ;  /* 0xfffffffe000a7836 */ /* 0x000fe20000000000 */
[----:B------:R-:W1:Y:S01]  /*6760*/  LDCU UR4, c[0x0][0x440] ;  /* 0x00008800ff0477ac */ /* 0x000e620008000800 */
[C---:B------:R-:W-:Y:S01]  /*6770*/  IMAD.SHL.U32 R4, R148.reuse, 0x10, RZ ;  /* 0x0000001094047824 */ /* 0x040fe200078e00ff */
[----:B------:R-:W-:Y:S01]  /*6780*/  SHF.L.U64.HI R9, R148, 0x4, R149 ;  /* 0x0000000494097819 */ /* 0x000fe20000010295 */
[----:B------:R-:W-:Y:S01]  /*6790*/  IMAD R8, R10, R149, RZ ;  /* 0x000000950a087224 */ /* 0x000fe200078e02ff */
[----:B------:R-:W-:-:S04]  /*67a0*/  DEPBAR.LE SB0, 0x0 ;  /* 0x000080000000791a */ /* 0x000fc80000000000 */
[----:B------:R-:W-:Y:S01]  /*67b0*/  IMAD.WIDE.U32 R10, R10, R148, RZ ;  /* 0x000000940a0a7225 */ /* 0x000fe200078e00ff */
[----:B------:R-:W-:-:S03]  /*67c0*/  SHF.R.U32.HI R183, RZ, 0x1, R181 ;  /* 0x00000001ffb77819 */ /* 0x000fc600000116b5 */
[----:B------:R-:W-:Y:S01]  /*67d0*/  IMAD.IADD R6, R8, 0x1, R11 ;  /* 0x0000000108067824 */ /* 0x000fe200078e020b */
[----:B------:R-:W-:Y:S01]  /*67e0*/  BAR.SYNC.DEFER_BLOCKING 0x0 ;  /* 0x0000000000007b1d */ /* 0x000fe20000010000 */
[----:B------:R-:W-:Y:S01]  /*67f0*/  IMAD.IADD R8, R11, 0x1, R8 ;  /* 0x000000010b087824 */ /* 0x000fe200078e0208 */
[C---:B------:R-:W-:Y:S01]  /*6800*/  LEA R7, P1, R10.reuse, R4, 0x6 ;  /* 0x000000040a077211 */ /* 0x040fe200078230ff */
[----:B------:R-:W-:Y:S01]  /*6810*/  IMAD.SHL.U32 R182, R181, 0x20, RZ ;  /* 0x00000020b5b67824 */ /* 0x000fe200078e00ff */
[C---:B------:R-:W-:Y:S01]  /*6820*/  LEA R12, P2, R10.reuse, R206, 0x7 ;  /* 0x000000ce0a0c7211 */ /* 0x040fe200078438ff */
[----:B------:R-:W-:Y:S01]  /*6830*/  IMAD.MOV.U32 R29, RZ, RZ, 0x20 ;  /* 0x00000020ff1d7424 */ /* 0x000fe200078e00ff */
[----:B------:R-:W-:Y:S01]  /*6840*/  LEA.HI.X R6, R10, R9, R6, 0x6, P1 ;  /* 0x000000090a067211 */ /* 0x000fe200008f3406 */
[----:B------:R-:W-:Y:S01]  /*6850*/  VIADD R192, R190, UR5 ;  /* 0x00000005bec07c36 */ /* 0x000fe20008000000 */
[----:B------:R-:W-:Y:S02]  /*6860*/  LEA.HI.X R13, R10, R205, R8, 0x7, P2 ;  /* 0x000000cd0a0d7211 */ /* 0x000fe400010f3c08 */
[----:B------:R-:W-:-:S02]  /*6870*/  LEA R5, P1, R148, R7, 0x5 ;  /* 0x0000000794057211 */ /* 0x000fc400078228ff */
[C---:B------:R-:W-:Y:S02]  /*6880*/  LEA R10, P3, R7.reuse, R206, 0x1 ;  /* 0x000000ce070a7211 */ /* 0x040fe400078608ff */
[C---:B------:R-:W-:Y:S02]  /*6890*/  IADD3 R4, P2, PT, R7.reuse, R4, RZ ;  /* 0x0000000407047210 */ /* 0x040fe40007f5e0ff */
[----:B------:R-:W-:Y:S02]  /*68a0*/  LEA.HI.X R148, R148, R6, R149, 0x5, P1 ;  /* 0x0000000694947211 */ /* 0x000fe400008f2c95 */
[----:B------:R-:W-:Y:S01]  /*68b0*/  LEA.HI.X R11, R7, R205, R6, 0x1, P3 ;  /* 0x000000cd070b7211 */ /* 0x000fe200018f0c06 */
[----:B------:R-:W-:Y:S01]  /*68c0*/  IMAD.X R6, R6, 0x1, R9, P2 ;  /* 0x0000000106067824 */ /* 0x000fe200010e0609 */
[----:B------:R-:W-:Y:S02]  /*68d0*/  LEA R8, P1, R4, R206, 0x1 ;  /* 0x000000ce04087211 */ /* 0x000fe400078208ff */
[----:B-1----:R-:W-:-:S02]  /*68e0*/  ISETP.GE.AND P3, PT, R180, UR4, PT ;  /* 0x00000004b4007c0c */ /* 0x002fc4000bf66270 */
[----:B------:R-:W-:Y:S02]  /*68f0*/  ISETP.GE.AND P2, PT, R203, UR4, PT ;  /* 0x00000004cb007c0c */ /* 0x000fe4000bf46270 */
[----:B------:R-:W-:Y:S02]  /*6900*/  LEA.HI.X R9, R4, R205, R6, 0x1, P1 ;  /* 0x000000cd04097211 */ /* 0x000fe400008f0c06 */
[----:B------:R-:W-:Y:S02]  /*6910*/  ISETP.GE.AND P1, PT, R202, UR4, PT ;  /* 0x00000004ca007c0c */ /* 0x000fe4000bf26270 */
[----:B------:R-:W-:Y:S02]  /*6920*/  LOP3.LUT R182, R182, 0x7c00, RZ, 0xc0, !PT ;  /* 0x00007c00b6b67812 */ /* 0x000fe400078ec0ff */
[----:B------:R-:W-:Y:S02]  /*6930*/  LEA R16, P4, R5, R206, 0x1 ;  /* 0x000000ce05107211 */ /* 0x000fe400078808ff */
[----:B------:R-:W-:Y:S01]  /*6940*/  LOP3.LUT R7, R183, 0x8, RZ, 0xc0, !PT ;  /* 0x00000008b7077812 */ /* 0x000fe200078ec0ff */
[----:B------:R-:W-:Y:S01]  /*6950*/  @!PT LDS RZ, [RZ] ;  /* 0x00000000fffff984 */ /* 0x000fe20000000800 */
[----:B------:R-:W-:Y:S01]  /*6960*/  @!PT LDS RZ, [RZ] ;  /* 0x00000000fffff984 */ /* 0x000fe20000000800 */
[----:B------:R-:W-:Y:S01]  /*6970*/  @!PT LDS RZ, [RZ] ;  /* 0x00000000fffff984 */ /* 0x000fe20000000800 */
[----:B------:R-:W-:Y:S01]  /*6980*/  @!P3 LDGSTS.E.BYPASS.LTC128B.128 [R211+0xc000], desc[UR16][R12.64] ;  /* 0x0c0000000cd3bfae */ /* 0x000fe2000b981a10 */
[----:B------:R-:W-:-:S02]  /*6990*/  LOP3.LUT R151, R182, 0x200, R151, 0xf8, !PT ;  /* 0x00000200b6977812 */ /* 0x000fc400078ef897 */
[----:B------:R-:W-:Y:S01]  /*69a0*/  LEA.HI.X R17, R5, R205, R148, 0x1, P4 ;  /* 0x000000cd05117211 */ /* 0x000fe200020f0c94 */
[----:B------:R-:W-:Y:S01]  /*69b0*/  @P3 STS.128 [R211+0xc000], RZ ;  /* 0x00c000ffd3003388 */ /* 0x000fe20000000c00 */
[----:B------:R-:W-:Y:S02]  /*69c0*/  LOP3.LUT R7, R151, R150, R7, 0xf6, !PT ;  /* 0x0000009697077212 */ /* 0x000fe400078ef607 */
[----:B------:R-:W-:Y:S01]  /*69d0*/  SEL R29, R29, 0xffffffe0, !P6 ;  /* 0xffffffe01d1d7807 */ /* 0x000fe20007000000 */
[----:B------:R-:W-:Y:S01]  /*69e0*/  @!PT LDS RZ, [RZ] ;  /* 0x00000000fffff984 */ /* 0x000fe20000000800 */
[----:B------:R-:W-:Y:S01]  /*69f0*/  @!PT LDS RZ, [RZ] ;  /* 0x00000000fffff984 */ /* 0x000fe20000000800 */
[----:B------:R-:W-:Y:S01]  /*6a00*/  @!PT LDS RZ, [RZ] ;  /* 0x00000000fffff984 */ /* 0x000fe20000000800 */
[----:B------:R-:W-:Y:S01]  /*6a10*/  @!P2 LDGSTS.E.BYPASS.LTC128B.128 [R211+0xe000], desc[UR16][R12.64+0x80] ;  /* 0x0e0000800cd3afae */ /* 0x000fe2000b981a10 */
[----:B------:R-:W-:-:S03]  /*6a20*/  LEA R210, R7, UR5, 0x1 ;  /* 0x0000000507d27c11 */ /* 0x000fc6000f8e08ff */
[----:B------:R-:W-:Y:S01]  /*6a30*/  @P2 STS.128 [R211+0xe000], RZ ;  /* 0x00e000ffd3002388 */ /* 0x000fe20000000c00 */
[C---:B------:R-:W-:Y:S02]  /*6a40*/  IMAD.IADD R198, R192.reuse, 0x1, R29 ;  /* 0x00000001c0c67824 */ /* 0x040fe400078e021d */
[--C-:B------:R-:W-:Y:S01]  /*6a50*/  IMAD.IADD R200, R29, 0x1, R210.reuse ;  /* 0x000000011dc87824 */ /* 0x100fe200078e02d2 */
[----:B------:R-:W-:Y:S01]  /*6a60*/  @!PT LDS RZ, [RZ] ;  /* 0x00000000fffff984 */ /* 0x000fe20000000800 */
[----:B------:R-:W-:Y:S01]  /*6a70*/  @!PT LDS RZ, [RZ] ;  /* 0x00000000fffff984 */ /* 0x000fe20000000800 */
[----:B------:R-:W-:Y:S01]  /*6a80*/  @!PT LDS RZ, [RZ] ;  /* 0x00000000fffff984 */ /* 0x000fe20000000800 */
[----:B------:R1:W-:Y:S01]  /*6a90*/  @!P1 LDGSTS.E.BYPASS.LTC128B.128 [R211+0x10000], desc[UR16][R12.64+0x100] ;  /* 0x100001000cd39fae */ /* 0x0003e2000b981a10 */
[----:B------:R-:W-:Y:S02]  /*6aa0*/  IMAD.IADD R199, R165, 0x1, R210 ;  /* 0x00000001a5c77824 */ /* 0x000fe400078e02d2 */
        /* <DEDUP_REMOVED lines=50> */
[----:B-1----:R-:W3:Y:S04]  /*6dd0*/  LDSM.16.M88.4 R12, [R190+UR5+0x6000] ;  /* 0x00600005be0c783b */ /* 0x002ee80008000200 */
[----:B------:R-:W1:Y:S04]  /*6de0*/  LDSM.16.M88.4 R156, [R190+UR5+0x6800] ;  /* 0x00680005be9c783b */ /* 0x000e680008000200 */
[----:B------:R-:W4:Y:S04]  /*6df0*/  LDSM.16.M88.4 R148, [R190+UR5+0x7000] ;  /* 0x00700005be94783b */ /* 0x000f280008000200 */
[----:B------:R-:W5:Y:S04]  /*6e00*/  LDSM.16.M88.4 R4, [R190+UR5+0x7800] ;  /* 0x00780005be04783b */ /* 0x000f680008000200 */
[----:B------:R-:W-:Y:S04]  /*6e10*/  LDSM.16.M88.4 R20, [R200] ;  /* 0x00000000c814783b */ /* 0x000fe80000000200 */
[----:B------:R-:W5:Y:S04]  /*6e20*/  LDSM.16.M88.4 R24, [R198+0x6000] ;  /* 0x00600000c618783b */ /* 0x000f680000000200 */
        /* <DEDUP_REMOVED lines=10> */
[C---:B-1----:R-:W-:Y:S03]  /*6ed0*/  HMMA.16816.F32 R160, R140.reuse, R156, RZ ;  /* 0x0000009c8ca0723c */ /* 0x042fe600000018ff */
[----:B------:R-:W-:Y:S04]  /*6ee0*/  LDSM.16.M88.4 R228, [R198+0xa000] ;  /* 0x00a00000c6e4783b */ /* 0x000fe80000000200 */
[----:B------:R-:W0:Y:S01]  /*6ef0*/  LDGDEPBAR ;  /* 0x00000000000079af */ /* 0x000e220000000000 */
[C---:B----4-:R-:W-:Y:S08]  /*6f00*/  HMMA.16816.F32 R152, R140.reuse, R148, RZ ;  /* 0x000000948c98723c */ /* 0x050ff000000018ff */
[C---:B------:R-:W-:Y:S08]  /*6f10*/  HMMA.16816.F32 R156, R140.reuse, R158, RZ ;  /* 0x0000009e8c9c723c */ /* 0x040ff000000018ff */
[C---:B------:R-:W-:Y:S08]  /*6f20*/  HMMA.16816.F32 R148, R140.reuse, R150, RZ ;  /* 0x000000968c94723c */ /* 0x040ff000000018ff */
[C---:B-----5:R-:W-:Y:S08]  /*6f30*/  HMMA.16816.F32 R144, R140.reuse, R4, RZ ;  /* 0x000000048c90723c */ /* 0x060ff000000018ff */
        /* <DEDUP_REMOVED lines=44> */
[----:B------:R-:W-:Y:S08]  /*7200*/  HMMA.16816.F32 R160, R24, R184, R160 ;  /* 0x000000b818a0723c */ /* 0x000ff000000018a0 */
[C---:B--2---:R-:W-:Y:S08]  /*7210*/  HMMA.16816.F32 R16, R28.reuse, R20, R16 ;  /* 0x000000141c10723c */ /* 0x044ff00000001810 */
[----:B------:R-:W-:Y:S01]  /*7220*/  HMMA.16816.F32 R12, R28, R22, R12 ;  /* 0x000000161c0c723c */ /* 0x000fe2000000180c */
[----:B------:R-:W2:Y:S07]  /*7230*/  LDSM.16.M88.4 R20, [R192+0x9800] ;  /* 0x00980000c014783b */ /* 0x000eae0000000200 */
        /* <DEDUP_REMOVED lines=8> */
[----:B------:R-:W5:Y:S03]  /*72c0*/  LDSM.16.M88.4 R32, [R193+0x2000] ;  /* 0x00200000c120783b */ /* 0x000f660000000200 */
[C---:B-1----:R-:W-:Y:S08]  /*72d0*/  HMMA.16816.F32 R152, R28.reuse, R164, R152 ;  /* 0x000000a41c98723c */ /* 0x042ff00000001898 */
[C---:B------:R-:W-:Y:S01]  /*72e0*/  HMMA.16816.F32 R148, R28.reuse, R166, R148 ;  /* 0x000000a61c94723c */ /* 0x040fe20000001894 */
[----:B------:R-:W1:Y:S07]  /*72f0*/  LDSM.16.M88.4 R164, [R188+0x9000] ;  /* 0x00900000bca4783b */ /* 0x000e6e0000000200 */
[C---:B----4-:R-:W-:Y:S08]  /*7300*/  HMMA.16816.F32 R144, R28.reuse, R136, R144 ;  /* 0x000000881c90723c */ /* 0x050ff00000001890 */
[C---:B------:R-:W-:Y:S01]  /*7310*/  HMMA.16816.F32 R140, R28.reuse, R138, R140 ;  /* 0x0000008a1c8c723c */ /* 0x040fe2000000188c */
[----:B------:R-:W4:Y:S07]  /*7320*/  LDSM.16.M88.4 R136, [R188+0x9800] ;  /* 0x00980000bc88783b */ /* 0x000f2e0000000200 */
[C---:B------:R-:W-:Y:S08]  /*7330*/  HMMA.16816.F32 R160, R28.reuse, R168, R160 ;  /* 0x000000a81ca0723c */ /* 0x040ff000000018a0 */
[----:B------:R-:W-:Y:S01]  /*7340*/  HMMA.16816.F32 R156, R28, R170, R156 ;  /* 0x000000aa1c9c723c */ /* 0x000fe2000000189c */
[----:B------:R-:W4:Y:S04]  /*7350*/  LDSM.16.M88.4 R168, [R188+0x8800] ;  /* 0x00880000bca8783b */ /* 0x000f280000000200 */
[----:B------:R-:W-:Y:S03]  /*7360*/  LDSM.16.M88.4 R28, [R190+UR5+0xa000] ;  /* 0x00a00005be1c783b */ /* 0x000fe60008000200 */
[C---:B---3--:R-:W-:Y:S08]  /*7370*/  HMMA.16816.F32 R16, R8.reuse, R4, R16 ;  /* 0x000000040810723c */ /* 0x048ff00000001810 */
[C---:B------:R-:W-:Y:S01]  /*7380*/  HMMA.16816.F32 R12, R8.reuse, R6, R12 ;  /* 0x00000006080c723c */ /* 0x040fe2000000180c */
[----:B------:R-:W3:Y:S07]  /*7390*/  LDSM.16.M88.4 R4, [R210+0x4000] ;  /* 0x00400000d204783b */ /* 0x000eee0000000200 */
[C---:B--2---:R-:W-:Y:S08]  /*73a0*/  HMMA.16816.F32 R144, R8.reuse, R20, R144 ;  /* 0x000000140890723c */ /* 0x044ff00000001890 */
[C---:B------:R-:W-:Y:S01]  /*73b0*/  HMMA.16816.F32 R140, R8.reuse, R22, R140 ;  /* 0x00000016088c723c */ /* 0x040fe2000000188c */
[----:B------:R-:W2:Y:S07]  /*73c0*/  LDSM.16.M88.4 R20, [R190+UR5+0xb000] ;  /* 0x00b00005be14783b */ /* 0x000eae0008000200 */
[C---:B-----5:R-:W-:Y:S08]  /*73d0*/  HMMA.16816.F32 R160, R8.reuse, R184, R160 ;  /* 0x000000b808a0723c */ /* 0x060ff000000018a0 */
[C---:B------:R-:W-:Y:S01]  /*73e0*/  HMMA.16816.F32 R156, R8.reuse, R186, R156 ;  /* 0x000000ba089c723c */ /* 0x040fe2000000189c */
[----:B------:R-:W-:Y:S07]  /*73f0*/  LDSM.16.M88.4 R184, [R200+0x4000] ;  /* 0x00400000c8b8783b */ /* 0x000fee0000000200 */
[C---:B------:R-:W-:Y:S08]  /*7400*/  HMMA.16816.F32 R152, R8.reuse, R24, R152 ;  /* 0x000000180898723c */ /* 0x040ff00000001898 */
[----:B------:R-:W-:Y:S01]  /*7410*/  HMMA.16816.F32 R148, R8, R26, R148 ;  /* 0x0000001a0894723c */ /* 0x000fe20000001894 */
[----:B------:R-:W5:Y:S04]  /*7420*/  LDSM.16.M88.4 R8, [R190+UR5+0xb800] ;  /* 0x00b80005be08783b */ /* 0x000f680008000200 */
[----:B------:R-:W5:Y:S03]  /*7430*/  LDSM.16.M88.4 R24, [R190+UR5+0xa800] ;  /* 0x00a80005be18783b */ /* 0x000f660008000200 */
[C---:B------:R-:W-:Y:S08]  /*7440*/  HMMA.16816.F32 R16, R32.reuse, R172, R16 ;  /* 0x000000ac2010723c */ /* 0x040ff00000001810 */
[C---:B------:R-:W-:Y:S01]  /*7450*/  HMMA.16816.F32 R12, R32.reuse, R174, R12 ;  /* 0x000000ae200c723c */ /* 0x040fe2000000180c */
[----:B------:R-:W-:Y:S07]  /*7460*/  LDSM.16.M88.4 R172, [R198+0xa800] ;  /* 0x00a80000c6ac783b */ /* 0x000fee0000000200 */
[C---:B-1----:R-:W-:Y:S08]  /*7470*/  HMMA.16816.F32 R152, R32.reuse, R164, R152 ;  /* 0x000000a42098723c */ /* 0x042ff00000001898 */
[C---:B------:R-:W-:Y:S01]  /*7480*/  HMMA.16816.F32 R148, R32.reuse, R166, R148 ;  /* 0x000000a62094723c */ /* 0x040fe20000001894 */
[----:B------:R-:W1:Y:S07]  /*7490*/  LDSM.16.M88.4 R164, [R198+0xb800] ;  /* 0x00b80000c6a4783b */ /* 0x000e6e0000000200 */
[C---:B----4-:R-:W-:Y:S08]  /*74a0*/  HMMA.16816.F32 R144, R32.reuse, R136, R144 ;  /* 0x000000882090723c */ /* 0x050ff00000001890 */
[C---:B------:R-:W-:Y:S08]  /*74b0*/  HMMA.16816.F32 R160, R32.reuse, R168, R160 ;  /* 0x000000a820a0723c */ /* 0x040ff000000018a0 */
[C---:B------:R-:W-:Y:S01]  /*74c0*/  HMMA.16816.F32 R156, R32.reuse, R170, R156 ;  /* 0x000000aa209c723c */ /* 0x040fe2000000189c */
[----:B------:R-:W-:Y:S07]  /*74d0*/  LDSM.16.M88.4 R168, [R198+0xb000] ;  /* 0x00b00000c6a8783b */ /* 0x000fee0000000200 */
[----:B------:R-:W-:Y:S01]  /*74e0*/  HMMA.16816.F32 R140, R32, R138, R140 ;  /* 0x0000008a208c723c */ /* 0x000fe2000000188c */
[----:B------:R-:W-:Y:S04]  /*74f0*/  LDSM.16.M88.4 R136, [R199+0x4000] ;  /* 0x00400000c788783b */ /* 0x000fe80000000200 */
[----:B------:R-:W4:Y:S03]  /*7500*/  LDSM.16.M88.4 R32, [R192+0xa000] ;  /* 0x00a00000c020783b */ /* 0x000f260000000200 */
[C---:B---3--:R-:W-:Y:S08]  /*7510*/  HMMA.16816.F32 R16, R4.reuse, R28, R16 ;  /* 0x0000001c0410723c */ /* 0x048ff00000001810 */
[C---:B------:R-:W-:Y:S01]  /*7520*/  HMMA.16816.F32 R12, R4.reuse, R30, R12 ;  /* 0x0000001e040c723c */ /* 0x040fe2000000180c */
[----:B------:R-:W-:Y:S07]  /*7530*/  LDSM.16.M88.4 R28, [R192+0xa800] ;  /* 0x00a80000c01c783b */ /* 0x000fee0000000200 */
[C---:B--2---:R-:W-:Y:S08]  /*7540*/  HMMA.16816.F32 R152, R4.reuse, R20, R152 ;  /* 0x000000140498723c */ /* 0x044ff00000001898 */
[C---:B------:R-:W-:Y:S01]  /*7550*/  HMMA.16816.F32 R148, R4.reuse, R22, R148 ;  /* 0x000000160494723c */ /* 0x040fe20000001894 */
[----:B------:R-:W2:Y:S07]  /*7560*/  LDSM.16.M88.4 R20, [R192+0xb800] ;  /* 0x00b80000c014783b */ /* 0x000eae0000000200 */
[C---:B-----5:R-:W-:Y:S08]  /*7570*/  HMMA.16816.F32 R144, R4.reuse, R8, R144 ;  /* 0x000000080490723c */ /* 0x060ff00000001890 */
[C---:B------:R-:W-:Y:S08]  /*7580*/  HMMA.16816.F32 R160, R4.reuse, R24, R160 ;  /* 0x0000001804a0723c */ /* 0x040ff000000018a0 */
[C---:B------:R-:W-:Y:S01]  /*7590*/  HMMA.16816.F32 R156, R4.reuse, R26, R156 ;  /* 0x0000001a049c723c */ /* 0x040fe2000000189c */
[----:B------:R-:W-:Y:S07]  /*75a0*/  LDSM.16.M88.4 R24, [R192+0xb000] ;  /* 0x00b00000c018783b */ /* 0x000fee0000000200 */
[----:B------:R-:W-:Y:S01]  /*75b0*/  HMMA.16816.F32 R140, R4, R10, R140 ;  /* 0x0000000a048c723c */ /* 0x000fe2000000188c */
[----:B------:R-:W-:Y:S04]  /*75c0*/  LDSM.16.M88.4 R8, [R193+0x4000] ;  /* 0x00400000c108783b */ /* 0x000fe80000000200 */
[----:B------:R-:W3:Y:S03]  /*75d0*/  LDSM.16.M88.4 R4, [R188+0xa000] ;  /* 0x00a00000bc04783b */ /* 0x000ee60000000200 */
[C---:B------:R-:W-:Y:S08]  /*75e0*/  HMMA.16816.F32 R16, R184.reuse, R228, R16 ;  /* 0x000000e4b810723c */ /* 0x040ff00000001810 */
[C---:B------:R-:W-:Y:S08]  /*75f0*/  HMMA.16816.F32 R12, R184.reuse, R230, R12 ;  /* 0x000000e6b80c723c */ /* 0x040ff0000000180c */
[----:B-1----:R-:W-:Y:S08]  /*7600*/  HMMA.16816.F32 R144, R184, R164, R144 ;  /* 0x000000a4b890723c */ /* 0x002ff00000001890 */
[----:B----4-:R-:W-:Y:S08]  /*7610*/  HMMA.16816.F32 R16, R136, R32, R16 ;  /* 0x000000208810723c */ /* 0x010ff00000001810 */
[C---:B------:R-:W-:Y:S01]  /*7620*/  HMMA.16816.F32 R140, R184.reuse, R166, R140 ;  /* 0x000000a6b88c723c */ /* 0x040fe2000000188c */
[----:B------:R-:W1:Y:S07]  /*7630*/  LDSM.16.M88.4 R164, [R188+0xa800] ;  /* 0x00a80000bca4783b */ /* 0x000e6e0000000200 */
[----:B------:R-:W-:Y:S08]  /*7640*/  HMMA.16816.F32 R160, R184, R172, R160 ;  /* 0x000000acb8a0723c */ /* 0x000ff000000018a0 */
[----:B------:R-:W-:Y:S08]  /*7650*/  HMMA.16816.F32 R12, R136, R34, R12 ;  /* 0x00000022880c723c */ /* 0x000ff0000000180c */
[----:B------:R-:W-:Y:S08]  /*7660*/  HMMA.16816.F32 R156, R184, R174, R156 ;  /* 0x000000aeb89c723c */ /* 0x000ff0000000189c */
[----:B--2---:R-:W-:Y:S01]  /*7670*/  HMMA.16816.F32 R144, R136, R20, R144 ;  /* 0x000000148890723c */ /* 0x004fe20000001890 */
[----:B------:R-:W-:-:S05]  /*7680*/  IMAD.SHL.U32 R21, R181, 0x2, RZ ;  /* 0x00000002b5157824 */ /* 0x000fca00078e00ff */
[----:B------:R-:W-:Y:S02]  /*7690*/  LOP3.LUT R21, R21, 0x6, RZ, 0xc0, !PT ;  /* 0x0000000615157812 */ /* 0x000fe400078ec0ff */
[----:B---3--:R-:W-:Y:S03]  /*76a0*/  HMMA.16816.F32 R16, R8, R4, R16 ;  /* 0x000000040810723c */ /* 0x008fe60000001810 */
[----:B------:R-:W-:-:S04]  /*76b0*/  IMAD R21, R0, 0x40, R21 ;  /* 0x0000004000157824 */ /* 0x000fc800078e0215 */
[----:B------:R-:W-:Y:S01]  /*76c0*/  VIADD R20, R21, 0xffffff80 ;  /* 0xffffff8015147836 */ /* 0x000fe20000000000 */
[----:B------:R-:W-:Y:S04]  /*76d0*/  HMMA.16816.F32 R160, R136, R28, R160 ;  /* 0x0000001c88a0723c */ /* 0x000fe800000018a0 */
[C---:B------:R-:W-:Y:S02]  /*76e0*/  ISETP.GE.AND P5, PT, R20.reuse, R176, PT ;  /* 0x000000b01400720c */ /* 0x040fe40003fa6270 */
[----:B------:R-:W-:Y:S02]  /*76f0*/  ISETP.GE.AND P4, PT, R20, R133, PT ;  /* 0x000000851400720c */ /* 0x000fe40003f86270 */
[----:B------:R-:W-:Y:S03]  /*7700*/  HMMA.16816.F32 R148, R184, R170, R148 ;  /* 0x000000aab894723c */ /* 0x000fe60000001894 */
[----:B------:R-:W-:-:S05]  /*7710*/  FSEL R20, R18, -INF , !P4 ;  /* 0xff80000012147808 */ /* 0x000fca0006000000 */
[----:B------:R-:W-:Y:S01]  /*7720*/  HMMA.16816.F32 R12, R8, R6, R12 ;  /* 0x00000006080c723c */ /* 0x000fe2000000180c */
[----:B------:R-:W2:Y:S07]  /*7730*/  LDSM.16.M88.4 R4, [R188+0xb000] ;  /* 0x00b00000bc04783b */ /* 0x000eae0000000200 */
[----:B------:R-:W-:Y:S08]  /*7740*/  HMMA.16816.F32 R152, R184, R168, R152 ;  /* 0x000000a8b898723c */ /* 0x000ff00000001898 */
[C---:B------:R-:W-:Y:S08]  /*7750*/  HMMA.16816.F32 R156, R136.reuse, R30, R156 ;  /* 0x0000001e889c723c */ /* 0x040ff0000000189c */
[----:B------:R-:W-:Y:S01]  /*7760*/  HMMA.16816.F32 R140, R136, R22, R140 ;  /* 0x00000016888c723c */ /* 0x000fe2000000188c */
[C---:B------:R-:W-:Y:S01]  /*7770*/  VIADD R22, R21.reuse, 0xffffff81 ;  /* 0xffffff8115167836 */ /* 0x040fe20000000000 */
[----:B------:R-:W-:Y:S01]  /*7780*/  FSEL R23, R16, -INF , !P5 ;  /* 0xff80000010177808 */ /* 0x000fe20006800000 */
[----:B------:R-:W-:-:S03]  /*7790*/  VIADD R16, R21, 0xffffff88 ;  /* 0xffffff8815107836 */ /* 0x000fc60000000000 */
[C---:B------:R-:W-:Y:S02]  /*77a0*/  ISETP.GE.AND P5, PT, R22.reuse, R176, PT ;  /* 0x000000b01600720c */ /* 0x040fe40003fa6270 */
[-C--:B------:R-:W-:Y:S01]  /*77b0*/  ISETP.GE.AND P4, PT, R22, R133.reuse, PT ;  /* 0x000000851600720c */ /* 0x080fe20003f86270 */
[----:B-1----:R-:W-:Y:S03]  /*77c0*/  HMMA.16816.F32 R160, R8, R164, R160 ;  /* 0x000000a408a0723c */ /* 0x002fe600000018a0 */
[----:B------:R-:W-:Y:S02]  /*77d0*/  FSEL R22, R19, -INF , !P4 ;  /* 0xff80000013167808 */ /* 0x000fe40006000000 */
[----:B------:R-:W-:-:S03]  /*77e0*/  ISETP.GE.AND P4, PT, R16, R133, PT ;  /* 0x000000851000720c */ /* 0x000fc60003f86270 */
[----:B------:R-:W-:Y:S01]  /*77f0*/  HMMA.16816.F32 R148, R136, R26, R148 ;  /* 0x0000001a8894723c */ /* 0x000fe20000001894 */
[----:B------:R-:W-:Y:S02]  /*7800*/  FSEL R27, R17, -INF , !P5 ;  /* 0xff800000111b7808 */ /* 0x000fe40006800000 */
[----:B------:R-:W-:Y:S02]  /*7810*/  ISETP.GE.AND P5, PT, R16, R176, PT ;  /* 0x000000b01000720c */ /* 0x000fe40003fa6270 */
[----:B------:R1:W3:Y:S01]  /*7820*/  LDSM.16.M88.4 R16, [R188+0xb800] ;  /* 0x00b80000bc10783b */ /* 0x0002e20000000200 */
[----:B------:R-:W-:Y:S01]  /*7830*/  FSEL R14, R14, -INF , !P4 ;  /* 0xff8000000e0e7808 */ /* 0x000fe20006000000 */
[----:B------:R-:W-:-:S04]  /*7840*/  DEPBAR.LE SB0, 0x0 ;  /* 0x000080000000791a */ /* 0x000fc80000000000 */
[----:B------:R-:W-:Y:S01]  /*7850*/  HMMA.16816.F32 R152, R136, R24, R152 ;  /* 0x000000188898723c */ /* 0x000fe20000001898 */
[C---:B------:R-:W-:Y:S01]  /*7860*/  VIADD R24, R21.reuse, 0xffffff89 ;  /* 0xffffff8915187836 */ /* 0x040fe20000000000 */
[----:B------:R-:W-:Y:S01]  /*7870*/  FSEL R25, R12, -INF , !P5 ;  /* 0xff8000000c197808 */ /* 0x000fe20006800000 */
[----:B------:R-:W-:Y:S03]  /*7880*/  BAR.SYNC.DEFER_BLOCKING 0x0 ;  /* 0x0000000000007b1d */ /* 0x000fe60000010000 */
[C---:B------:R-:W-:Y:S02]  /*7890*/  ISETP.GE.AND P5, PT, R24.reuse, R176, PT ;  /* 0x000000b01800720c */ /* 0x040fe40003fa6270 */
[----:B------:R-:W-:Y:S01]  /*78a0*/  ISETP.GE.AND P4, PT, R24, R133, PT ;  /* 0x000000851800720c */ /* 0x000fe20003f86270 */
[----:B------:R-:W-:Y:S01]  /*78b0*/  VIADD R24, R21, 0xffffff90 ;  /* 0xffffff9015187836 */ /* 0x000fe20000000000 */
[----:B------:R-:W-:Y:S01]  /*78c0*/  HMMA.16816.F32 R156, R8, R166, R156 ;  /* 0x000000a6089c723c */ /* 0x000fe2000000189c */
[----:B------:R-:W-:-:S02]  /*78d0*/  FSEL R13, R13, -INF , !P5 ;  /* 0xff8000000d0d7808 */ /* 0x000fc40006800000 */
[----:B------:R-:W-:Y:S01]  /*78e0*/  FSEL R12, R15, -INF , !P4 ;  /* 0xff8000000f0c7808 */ /* 0x000fe20006000000 */
[----:B------:R-:W-:Y:S01]  /*78f0*/  VIADD R15, R21, 0xffffff91 ;  /* 0xffffff91150f7836 */ /* 0x000fe20000000000 */
[CC--:B------:R-:W-:Y:S02]  /*7900*/  ISETP.GE.AND P5, PT, R24.reuse, R176.reuse, PT ;  /* 0x000000b01800720c */ /* 0x0c0fe40003fa6270 */
[----:B------:R-:W-:Y:S01]  /*7910*/  ISETP.GE.AND P4, PT, R24, R133, PT ;  /* 0x000000851800720c */ /* 0x000fe20003f86270 */
[----:B--2---:R-:W-:Y:S01]  /*7920*/  HMMA.16816.F32 R148, R8, R6, R148 ;  /* 0x000000060894723c */ /* 0x004fe20000001894 */
[----:B------:R-:W-:Y:S02]  /*7930*/  FSEL R187, R160, -INF , !P5 ;  /* 0xff800000a0bb7808 */ /* 0x000fe40006800000 */
[----:B------:R-:W-:Y:S02]  /*7940*/  FSEL R190, R162, -INF , !P4 ;  /* 0xff800000a2be7808 */ /* 0x000fe40006000000 */
[----:B------:R-:W-:-:S02]  /*7950*/  ISETP.GE.AND P5, PT, R15, R176, PT ;  /* 0x000000b00f00720c */ /* 0x000fc40003fa6270 */
[-C--:B------:R-:W-:Y:S01]  /*7960*/  ISETP.GE.AND P4, PT, R15, R133.reuse, PT ;  /* 0x000000850f00720c */ /* 0x080fe20003f86270 */
[----:B------:R-:W-:Y:S01]  /*7970*/  VIADD R15, R21, 0xffffff98 ;  /* 0xffffff98150f7836 */ /* 0x000fe20000000000 */
[C---:B------:R-:W-:Y:S01]  /*7980*/  HMMA.16816.F32 R152, R8.reuse, R4, R152 ;  /* 0x000000040898723c */ /* 0x040fe20000001898 */
[----:B------:R-:W-:Y:S01]  /*7990*/  FSEL R171, R161, -INF , !P5 ;  /* 0xff800000a1ab7808 */ /* 0x000fe20006800000 */
[----:B------:R-:W-:Y:S01]  /*79a0*/  VIADD R4, R21, 0xffffff99 ;  /* 0xffffff9915047836 */ /* 0x000fe20000000000 */
[----:B-1----:R-:W-:Y:S01]  /*79b0*/  FSEL R188, R163, -INF , !P4 ;  /* 0xff800000a3bc7808 */ /* 0x002fe20006000000 */
[----:B------:R-:W-:Y:S01]  /*79c0*/  VIADD R5, R21, 0xffffffa1 ;  /* 0xffffffa115057836 */ /* 0x000fe20000000000 */
[C---:B------:R-:W-:Y:S02]  /*79d0*/  ISETP.GE.AND P5, PT, R15.reuse, R176, PT ;  /* 0x000000b00f00720c */ /* 0x040fe40003fa6270 */
[----:B------:R-:W-:Y:S01]  /*79e0*/  ISETP.GE.AND P4, PT, R15, R133, PT ;  /* 0x000000850f00720c */ /* 0x000fe20003f86270 */
[----:B---3--:R-:W-:Y:S01]  /*79f0*/  HMMA.16816.F32 R144, R8, R16, R144 ;  /* 0x000000100890723c */ /* 0x008fe20000001890 */
[----:B------:R-:W-:-:S02]  /*7a00*/  FSEL R173, R156, -INF , !P5 ;  /* 0xff8000009cad7808 */ /* 0x000fc40006800000 */
[----:B------:R-:W-:Y:S02]  /*7a10*/  FSEL R200, R158, -INF , !P4 ;  /* 0xff8000009ec87808 */ /* 0x000fe40006000000 */
[CC--:B------:R-:W-:Y:S02]  /*7a20*/  ISETP.GE.AND P5, PT, R4.reuse, R176.reuse, PT ;  /* 0x000000b00400720c */ /* 0x0c0fe40003fa6270 */
[----:B------:R-:W-:Y:S01]  /*7a30*/  ISETP.GE.AND P4, PT, R4, R133, PT ;  /* 0x000000850400720c */ /* 0x000fe20003f86270 */
[----:B------:R-:W-:Y:S01]  /*7a40*/  VIADD R4, R21, 0xffffffa0 ;  /* 0xffffffa015047836 */ /* 0x000fe20000000000 */
[----:B------:R-:W-:Y:S01]  /*7a50*/  FSEL R175, R157, -INF , !P5 ;  /* 0xff8000009daf7808 */ /* 0x000fe20006800000 */
[----:B------:R-:W-:Y:S01]  /*7a60*/  HMMA.16816.F32 R140, R8, R18, R140 ;  /* 0x00000012088c723c */ /* 0x000fe2000000188c */
[----:B------:R-:W-:Y:S02]  /*7a70*/  FSEL R198, R159, -INF , !P4 ;  /* 0xff8000009fc67808 */ /* 0x000fe40006000000 */
[----:B------:R-:W-:-:S02]  /*7a80*/  ISETP.GE.AND P5, PT, R4, R176, PT ;  /* 0x000000b00400720c */ /* 0x000fc40003fa6270 */
[-C--:B------:R-:W-:Y:S01]  /*7a90*/  ISETP.GE.AND P4, PT, R4, R133.reuse, PT ;  /* 0x000000850400720c */ /* 0x080fe20003f86270 */
        /* <DEDUP_REMOVED lines=8> */
[CC--:B------:R-:W-:Y:S02]  /*7b20*/  ISETP.GE.AND P5, PT, R5.reuse, R176.reuse, PT ;  /* 0x000000b00500720c */ /* 0x0c0fe40003fa6270 */
[----:B------:R-:W-:Y:S01]  /*7b30*/  ISETP.GE.AND P4, PT, R5, R133, PT ;  /* 0x000000850500720c */ /* 0x000fe20003f86270 */
[----:B------:R-:W-:Y:S01]  /*7b40*/  VIADD R5, R21, 0xffffffb1 ;  /* 0xffffffb115057836 */ /* 0x000fe20000000000 */
[----:B------:R-:W-:Y:S02]  /*7b50*/  FSEL R139, R148, -INF , !P5 ;  /* 0xff800000948b7808 */ /* 0x000fe40006800000 */
[----:B------:R-:W-:Y:S02]  /*7b60*/  FSEL R138, R150, -INF , !P4 ;  /* 0xff800000968a7808 */ /* 0x000fe40006000000 */
[----:B------:R-:W-:-:S02]  /*7b70*/  ISETP.GE.AND P5, PT, R4, R176, PT ;  /* 0x000000b00400720c */ /* 0x000fc40003fa6270 */
[-C--:B------:R-:W-:Y:S01]  /*7b80*/  ISETP.GE.AND P4, PT, R4, R133.reuse, PT ;  /* 0x000000850400720c */ /* 0x080fe20003f86270 */
[----:B------:R-:W-:Y:S01]  /*7b90*/  VIADD R4, R21, 0xffffffb0 ;  /* 0xffffffb015047836 */ /* 0x000fe20000000000 */
[----:B------:R-:W-:Y:S02]  /*7ba0*/  FSEL R155, R149, -INF , !P5 ;  /* 0xff800000959b7808 */ /* 0x000fe40006800000 */
[----:B------:R-:W-:Y:S02]  /*7bb0*/  FSEL R186, R151, -INF , !P4 ;  /* 0xff80000097ba7808 */ /* 0x000fe40006000000 */
[CC--:B------:R-:W-:Y:S02]  /*7bc0*/  ISETP.GE.AND P4, PT, R4.reuse, R176.reuse, PT ;  /* 0x000000b00400720c */ /* 0x0c0fe40003f86270 */
[----:B------:R-:W-:Y:S01]  /*7bd0*/  ISETP.GE.AND P5, PT, R4, R133, PT ;  /* 0x000000850400720c */ /* 0x000fe20003fa6270 */
[C---:B------:R-:W-:Y:S01]  /*7be0*/  VIADD R4, R21.reuse, 0xffffffb8 ;  /* 0xffffffb815047836 */ /* 0x040fe20000000000 */
[----:B------:R-:W-:Y:S01]  /*7bf0*/  FSEL R151, R144, -INF , !P4 ;  /* 0xff80000090977808 */ /* 0x000fe20006000000 */
[----:B------:R-:W-:Y:S01]  /*7c00*/  VIADD R21, R21, 0xffffffb9 ;  /* 0xffffffb915157836 */ /* 0x000fe20000000000 */
[----:B------:R-:W-:-:S02]  /*7c10*/  ISETP.GE.AND P4, PT, R5, R176, PT ;  /* 0x000000b00500720c */ /* 0x000fc40003f86270 */
[----:B------:R-:W-:Y:S02]  /*7c20*/  FSEL R150, R146, -INF , !P5 ;  /* 0xff80000092967808 */ /* 0x000fe40006800000 */
[----:B------:R-:W-:Y:S02]  /*7c30*/  FSEL R149, R145, -INF , !P4 ;  /* 0xff80000091957808 */ /* 0x000fe40006000000 */
[----:B------:R-:W-:Y:S02]  /*7c40*/  ISETP.GE.AND P4, PT, R4, R176, PT ;  /* 0x000000b00400720c */ /* 0x000fe40003f86270 */
[-C--:B------:R-:W-:Y:S02]  /*7c50*/  ISETP.GE.AND P5, PT, R5, R133.reuse, PT ;  /* 0x000000850500720c */ /* 0x080fe40003fa6270 */
[----:B------:R-:W-:Y:S02]  /*7c60*/  FSEL R152, R140, -INF , !P4 ;  /* 0xff8000008c987808 */ /* 0x000fe40006000000 */
[----:B------:R-:W-:-:S02]  /*7c70*/  ISETP.GE.AND P4, PT, R4, R133, PT ;  /* 0x000000850400720c */ /* 0x000fc40003f86270 */
[----:B------:R-:W-:Y:S02]  /*7c80*/  FSEL R144, R147, -INF , !P5 ;  /* 0xff80000093907808 */ /* 0x000fe40006800000 */
[----:B------:R-:W-:Y:S02]  /*7c90*/  FSEL R148, R142, -INF , !P4 ;  /* 0xff8000008e947808 */ /* 0x000fe40006000000 */
[----:B------:R-:W-:Y:S02]  /*7ca0*/  ISETP.GE.U32.AND P4, PT, R0, 0x3, PT ;  /* 0x000000030000780c */ /* 0x000fe40003f86070 */
[----:B------:R-:W-:-:S04]  /*7cb0*/  ISETP.GE.AND P5, PT, R21, R176, PT ;  /* 0x000000b01500720c */ /* 0x000fc80003fa6270 */
[----:B------:R-:W-:Y:S02]  /*7cc0*/  FSEL R147, R141, -INF , !P5 ;  /* 0xff8000008d937808 */ /* 0x000fe40006800000 */
[----:B------:R-:W-:-:S04]  /*7cd0*/  ISETP.GE.AND P5, PT, R21, R133, PT ;  /* 0x000000851500720c */ /* 0x000fc80003fa6270 */
[----:B------:R-:W-:Y:S01]  /*7ce0*/  FSEL R146, R143, -INF , !P5 ;  /* 0xff8000008f927808 */ /* 0x000fe20006800000 */
[----:B------:R-:W-:Y:S08]  /*7cf0*/  @!P4 BRA `(.L_x_433) ;  /* 0x000000040050c947 */ /* 0x000ff00003800000 */
[----:B------:R-:W-:Y:S01]  /*7d00*/  VIADD R5, R0, 0xfffffffd ;  /* 0xfffffffd00057836 */ /* 0x000fe20000000000 */
[----:B------:R-:W-:Y:S03]  /*7d10*/  BSSY.RECONVERGENT B0, `(.L_x_434) ;  /* 0x0000051000007945 */ /* 0x000fe60003800200 */
[C---:B------:R-:W-:Y:S02]  /*7d20*/  IMAD R4, R5.reuse, R135, RZ ;  /* 0x0000008705047224 */ /* 0x040fe400078e02ff */
[----:B------:R-:W-:-:S04]  /*7d30*/  IMAD.WIDE.U32 R10, R5, R134, RZ ;  /* 0x00000086050a7225 */ /* 0x000fc800078e00ff */
[----:B------:R-:W-:Y:S01]  /*7d40*/  IMAD.IADD R6, R11, 0x1, R4 ;  /* 0x000000010b067824 */ /* 0x000fe200078e0204 */
[----:B------:R-:W-:Y:S01]  /*7d50*/  LEA R8, P5, R10, R208, 0x7 ;  /* 0x000000d00a087211 */ /* 0x000fe200078a38ff */
[----:B------:R-:W-:Y:S01]  /*7d60*/  IMAD.IADD R4, R4, 0x1, R11 ;  /* 0x0000000104047824 */ /* 0x000fe200078e020b */
[C---:B------:R-:W-:Y:S02]  /*7d70*/  LEA R5, P4, R10.reuse, R178, 0x6 ;  /* 0x000000b20a057211 */ /* 0x040fe400078830ff */
[C---:B------:R-:W-:Y:S02]  /*7d80*/  LEA.HI.X R9, R10.reuse, R207, R6, 0x7, P5 ;  /* 0x000000cf0a097211 */ /* 0x040fe400028f3c06 */
[----:B------:R-:W-:Y:S02]  /*7d90*/  LEA.HI.X R4, R10, R177, R4, 0x6, P4 ;  /* 0x000000b10a047211 */ /* 0x000fe400020f3404 */
[----:B------:R-:W-:Y:S01]  /*7da0*/  IADD3 R178, P4, PT, R178, R5, RZ ;  /* 0x00000005b2b27210 */ /* 0x000fe20007f9e0ff */
[----:B------:R-:W-:Y:S01]  /*7db0*/  @!PT LDS RZ, [RZ] ;  /* 0x00000000fffff984 */ /* 0x000fe20000000800 */
[----:B------:R-:W-:Y:S01]  /*7dc0*/  @!PT LDS RZ, [RZ] ;  /* 0x00000000fffff984 */ /* 0x000fe20000000800 */
[----:B------:R-:W-:Y:S01]  /*7dd0*/  @!PT LDS RZ, [RZ] ;  /* 0x00000000fffff984 */ /* 0x000fe20000000800 */
[----:B------:R1:W-:Y:S01]  /*7de0*/  @!P3 LDGSTS.E.BYPASS.LTC128B.128 [R211+0x6000], desc[UR16][R8.64] ;  /* 0x0600000008d3bfae */ /* 0x0003e2000b981a10 */
[----:B------:R-:W-:-:S03]  /*7df0*/  LEA R10, P5, R5, R208, 0x1 ;  /* 0x000000d0050a7211 */ /* 0x000fc600078a08ff */
[----:B------:R1:W-:Y:S01]  /*7e00*/  @P3 STS.128 [R211+0x6000], RZ ;  /* 0x006000ffd3003388 */ /* 0x0003e20000000c00 */
[--C-:B------:R-:W-:Y:S01]  /*7e10*/  LEA.HI.X R11, R5, R207, R4.reuse, 0x1, P5 ;  /* 0x000000cf050b7211 */ /* 0x100fe200028f0c04 */
[----:B------:R-:W-:Y:S01]  /*7e20*/  IMAD.X R177, R177, 0x1, R4, P4 ;  /* 0x00000001b1b17824 */ /* 0x000fe200020e0604 */
[----:B------:R-:W-:Y:S01]  /*7e30*/  LEA R16, P5, R178, R208, 0x1 ;  /* 0x000000d0b2107211 */ /* 0x000fe200078a08ff */
[----:B------:R-:W-:Y:S01]  /*7e40*/  @!PT LDS RZ, [RZ] ;  /* 0x00000000fffff984 */ /* 0x000fe20000000800 */
[----:B------:R-:W-:Y:S01]  /*7e50*/  @!PT LDS RZ, [RZ] ;  /* 0x00000000fffff984 */ /* 0x000fe20000000800 */
[----:B------:R-:W-:Y:S01]  /*7e60*/  @!PT LDS RZ, [RZ] ;  /* 0x00000000fffff984 */ /* 0x000fe20000000800 */
[----:B------:R1:W-:Y:S01]  /*7e70*/  @!P2 LDGSTS.E.BYPASS.LTC128B.128 [R211+0x8000], desc[UR16][R8.64+0x80] ;  /* 0x0800008008d3afae */ /* 0x0003e2000b981a10 */
[----:B------:R-:W-:Y:S02]  /*7e80*/  LEA R6, P4, R134, R5, 0x5 ;  /* 0x0000000586067211 */ /* 0x000fe400078828ff */
[-C--:B------:R-:W-:Y:S01]  /*7e90*/  LEA.HI.X R17, R178, R207.reuse, R177, 0x1, P5 ;  /* 0x000000cfb2117211 */ /* 0x080fe200028f0cb1 */
[----:B------:R1:W-:Y:S01]  /*7ea0*/  @P2 STS.128 [R211+0x8000], RZ ;  /* 0x008000ffd3002388 */ /* 0x0003e20000000c00 */
[----:B------:R-:W-:Y:S02]  /*7eb0*/  LEA.HI.X R4, R134, R4, R135, 0x5, P4 ;  /* 0x0000000486047211 */ /* 0x000fe400020f2c87 */
[C---:B------:R-:W-:Y:S01]  /*7ec0*/  LEA R18, P4, R6.reuse, R208, 0x1 ;  /* 0x000000d006127211 */ /* 0x040fe200078808ff */
        /* <DEDUP_REMOVED lines=52> */
.L_x_435:
[----:B------:R2:W-:Y:S02]  /*8210*/  STS.128 [R211+0xb800], RZ ;  /* 0x00b800ffd3007388 */ /* 0x0005e40000000c00 */
.L_x_436:
[----:B------:R-:W-:Y:S05]  /*8220*/  BSYNC.RECONVERGENT B0 ;  /* 0x0000000000007941 */ /* 0x000fea0003800200 */
.L_x_434:
[----:B------:R-:W0:Y:S02]  /*8230*/  LDGDEPBAR ;  /* 0x00000000000079af */ /* 0x000e240000000000 */
.L_x_433:
[----:B------:R-:W-:Y:S01]  /*8240*/  FMNMX3.FTZ R4, R132, R23, R27, !PT ;  /* 0x0000001784047276 */ /* 0x000fe2000781001b */
[----:B------:R-:W4:Y:S01]  /*8250*/  LDCU UR4, c[0x0][0x45c] ;  /* 0x00008b80ff0477ac */ /* 0x000f220008000800 */
[----:B------:R-:W-:Y:S01]  /*8260*/  FMNMX3.FTZ R5, R3, R20, R22, !PT ;  /* 0x0000001403057276 */ /* 0x000fe20007810016 */
[----:B------:R-:W5:Y:S01]  /*8270*/  LDC R169, c[0x0][0x4f8] ;  /* 0x00013e00ffa97b82 */ /* 0x000f620000000800 */
        /* <DEDUP_REMOVED lines=14> */
[----:B------:R-:W-:Y:S01]  /*8360*/  SHF.L.U32 R185, R0, 0x1, RZ ;  /* 0x0000000100b97819 */ /* 0x000fe200000006ff */
[----:B-1----:R-:W1:Y:S01]  /*8370*/  SHFL.BFLY PT, R8, R7, 0x2, 0x1f ;  /* 0x0c401f0007087f89 */ /* 0x002e6200000e0000 */
[----:B------:R-:W-:-:S02]  /*8380*/  IADD3 R143, PT, PT, R225, 0x76cf5d0a, RZ ;  /* 0x76cf5d0ae18f7810 */ /* 0x000fc40007ffe0ff */
[C---:B------:R-:W-:Y:S01]  /*8390*/  IADD3 R142, PT, PT, R225.reuse, 0x32370b8f, RZ ;  /* 0x32370b8fe18e7810 */ /* 0x040fe20007ffe0ff */
[----:B------:R-:W3:Y:S01]  /*83a0*/  SHFL.BFLY PT, R5, R6, 0x2, 0x1f ;  /* 0x0c401f0006057f89 */ /* 0x000ee200000e0000 */
[C---:B------:R-:W-:Y:S02]  /*83b0*/  IADD3 R141, PT, PT, R225.reuse, -0x126145ec, RZ ;  /* 0xed9eba14e18d7810 */ /* 0x040fe40007ffe0ff */
[----:B------:R-:W-:Y:S02]  /*83c0*/  IADD3 R140, PT, PT, R225, -0x56f99767, RZ ;  /* 0xa9066899e18c7810 */ /* 0x000fe40007ffe0ff */
[----:B------:R-:W-:Y:S02]  /*83d0*/  SEL R167, R179, 0xffffffe0, !P6 ;  /* 0xffffffe0b3a77807 */ /* 0x000fe40007000000 */
[----:B------:R-:W-:Y:S02]  /*83e0*/  IADD3 R168, PT, PT, R2, 0xc040, RZ ;  /* 0x0000c04002a87810 */ /* 0x000fe40007ffe0ff */
[----:B------:R-:W-:-:S02]  /*83f0*/  IADD3 R170, PT, PT, R167, R2, RZ ;  /* 0x00000002a7aa7210 */ /* 0x000fc40007ffe0ff */
[----:B-----5:R-:W-:-:S04]  /*8400*/  LOP3.LUT R169, R169, 0xff, RZ, 0xc0, !PT ;  /* 0x000000ffa9a97812 */ /* 0x020fc800078ec0ff */
[----:B------:R-:W-:Y:S02]  /*8410*/  LEA R169, R169, R169, 0x10 ;  /* 0x000000a9a9a97211 */ /* 0x000fe400078e80ff */
[----:B-1----:R-:W-:Y:S02]  /*8420*/  FMNMX.FTZ R8, R7, R8, !PT ;  /* 0x0000000807087209 */ /* 0x002fe40007810000 */
[----:B------:R-:W-:Y:S02]  /*8430*/  IADD3 R7, PT, PT, R185, -0x4, RZ ;  /* 0xfffffffcb9077810 */ /* 0x000fe40007ffe0ff */
[----:B---3--:R-:W-:Y:S01]  /*8440*/  FMNMX.FTZ R5, R6, R5, !PT ;  /* 0x0000000506057209 */ /* 0x008fe20007810000 */
[----:B------:R-:W1:Y:S01]  /*8450*/  SHFL.BFLY PT, R157, R8, 0x1, 0x1f ;  /* 0x0c201f00089d7f89 */ /* 0x000e6200000e0000 */
[----:B------:R-:W-:Y:S02]  /*8460*/  LOP3.LUT R4, R225, R7, R217, 0x96, !PT ;  /* 0x00000007e1047212 */ /* 0x000fe400078e96d9 */
[----:B------:R-:W-:Y:S01]  /*8470*/  IADD3 R185, PT, PT, R185, -0x3, RZ ;  /* 0xfffffffdb9b97810 */ /* 0x000fe20007ffe0ff */
[----:B------:R-:W3:Y:S02]  /*8480*/  SHFL.BFLY PT, R156, R5, 0x1, 0x1f ;  /* 0x0c201f00059c7f89 */ /* 0x000ee400000e0000 */
[----:B------:R-:W-:-:S05]  /*8490*/  IMAD.WIDE.U32 R176, R4, -0x326172a9, RZ ;  /* 0xcd9e8d5704b07825 */ /* 0x000fca00078e00ff */
[----:B------:R-:W-:Y:S02]  /*84a0*/  LOP3.LUT R4, R197, R222, R177, 0x96, !PT ;  /* 0x000000dec5047212 */ /* 0x000fe400078e96b1 */
[----:B------:R-:W-:-:S03]  /*84b0*/  LOP3.LUT R176, R196, R176, R213, 0x96, !PT ;  /* 0x000000b0c4b07212 */ /* 0x000fc600078e96d5 */
[----:B------:R-:W-:-:S04]  /*84c0*/  IMAD.WIDE.U32 R192, R4, -0x2daee0ad, RZ ;  /* 0xd2511f5304c07825 */ /* 0x000fc800078e00ff */
[----:B------:R-:W-:Y:S01]  /*84d0*/  IMAD.WIDE.U32 R176, R176, -0x2daee0ad, RZ ;  /* 0xd2511f53b0b07825 */ /* 0x000fe200078e00ff */
[----:B------:R-:W-:Y:S02]  /*84e0*/  LOP3.LUT R4, R143, R214, R193, 0x96, !PT ;  /* 0x000000d68f047212 */ /* 0x000fe400078e96c1 */
[----:B-1----:R-:W-:Y:S02]  /*84f0*/  FMNMX.FTZ R157, R8, R157, !PT ;  /* 0x0000009d089d7209 */ /* 0x002fe40007810000 */
[----:B------:R-:W-:Y:S01]  /*8500*/  LOP3.LUT R192, R142, R192, R177, 0x96, !PT ;  /* 0x000000c08ec07212 */ /* 0x000fe200078e96b1 */
[----:B------:R-:W-:Y:S01]  /*8510*/  IMAD.WIDE.U32 R134, R4, -0x326172a9, RZ ;  /* 0xcd9e8d5704867825 */ /* 0x000fe200078e00ff */
[----:B---3--:R-:W-:-:S03]  /*8520*/  FMNMX.FTZ R156, R5, R156, !PT ;  /* 0x0000009c059c7209 */ /* 0x008fc60007810000 */
[C---:B----4-:R-:W-:Y:S01]  /*8530*/  FMUL.FTZ R154, R157.reuse, UR4 ;  /* 0x000000049d9a7c20 */ /* 0x050fe20008410000 */
[----:B------:R-:W-:Y:S01]  /*8540*/  FSETP.NEU.FTZ.AND P2, PT, R157, -INF , PT ;  /* 0xff8000009d00780b */ /* 0x000fe20003f5d000 */
[----:B------:R-:W-:Y:S01]  /*8550*/  IMAD.WIDE.U32 R192, R192, -0x326172a9, RZ ;  /* 0xcd9e8d57c0c07825 */ /* 0x000fe200078e00ff */
[----:B------:R-:W-:-:S03]  /*8560*/  LOP3.LUT R4, R195, R212, R135, 0x96, !PT ;  /* 0x000000d4c3047212 */ /* 0x000fc600078e9687 */
[C---:B------:R-:W-:Y:S01]  /*8570*/  FMUL.FTZ R145, R156.reuse, UR4 ;  /* 0x000000049c917c20 */ /* 0x040fe20008410000 */
[----:B------:R-:W-:Y:S02]  /*8580*/  FSETP.NEU.FTZ.AND P1, PT, R156, -INF , PT ;  /* 0xff8000009c00780b */ /* 0x000fe40003f3d000 */
[----:B------:R-:W-:Y:S01]  /*8590*/  LOP3.LUT R134, R194, R134, R193, 0x96, !PT ;  /* 0x00000086c2867212 */ /* 0x000fe200078e96c1 */
[----:B------:R-:W-:Y:S01]  /*85a0*/  IMAD.WIDE.U32 R4, R4, -0x2daee0ad, RZ ;  /* 0xd2511f5304047825 */ /* 0x000fe200078e00ff */
[----:B------:R-:W-:Y:S02]  /*85b0*/  FSEL R145, R145, RZ, P1 ;  /* 0x000000ff91917208 */ /* 0x000fe40000800000 */
[----:B------:R-:W-:Y:S01]  /*85c0*/  FSEL R18, R156, RZ, P1 ;  /* 0x000000ff9c127208 */ /* 0x000fe20000800000 */
[----:B------:R-:W-:Y:S01]  /*85d0*/  IMAD.WIDE.U32 R134, R134, -0x2daee0ad, RZ ;  /* 0xd2511f5386867825 */ /* 0x000fe200078e00ff */
[----:B------:R-:W-:-:S03]  /*85e0*/  LOP3.LUT R176, R141, R176, R5, 0x96, !PT ;  /* 0x000000b08db07212 */ /* 0x000fc600078e9605 */
[----:B------:R-:W-:Y:S01]  /*85f0*/  FFMA.FTZ R158, R14, UR4, -R145 ;  /* 0x000000040e9e7c23 */ /* 0x000fe20008010891 */
[----:B------:R-:W-:Y:S01]  /*8600*/  FSEL R154, R154, RZ, P2 ;  /* 0x000000ff9a9a7208 */ /* 0x000fe20001000000 */
[----:B------:R-:W-:Y:S01]  /*8610*/  FADD.FTZ R3, R3, -R18 ;  /* 0x8000001203037221 */ /* 0x000fe20000010000 */
[----:B------:R-:W-:Y:S01]  /*8620*/  LOP3.LUT R4, R140, R4, R135, 0x96, !PT ;  /* 0x000000048c047212 */ /* 0x000fe200078e9687 */
[----:B------:R-:W-:-:S04]  /*8630*/  IMAD.WIDE.U32 R176, R176, -0x326172a9, RZ ;  /* 0xcd9e8d57b0b07825 */ /* 0x000fc800078e00ff */
[----:B------:R-:W-:Y:S01]  /*8640*/  FFMA.FTZ R164, R20, UR4, -R145 ;  /* 0x0000000414a47c23 */ /* 0x000fe20008010891 */
[----:B------:R-:W-:Y:S01]  /*8650*/  FMUL.FTZ R3, R3, UR4 ;  /* 0x0000000403037c20 */ /* 0x000fe20008410000 */
[----:B------:R-:W-:Y:S01]  /*8660*/  FFMA.FTZ R166, R23, UR4, -R154 ;  /* 0x0000000417a67c23 */ /* 0x000fe2000801089a */
[----:B------:R-:W-:-:S04]  /*8670*/  IMAD.WIDE.U32 R4, R4, -0x326172a9, RZ ;  /* 0xcd9e8d5704047825 */ /* 0x000fc800078e00ff */
[----:B------:R-:W-:Y:S01]  /*8680*/  FFMA.FTZ R159, R22, UR4, -R145 ;  /* 0x00000004169f7c23 */ /* 0x000fe20008010891 */
[--C-:B------:R-:W-:Y:S01]  /*8690*/  FFMA.FTZ R162, R27, UR4, -R154.reuse ;  /* 0x000000041ba27c23 */ /* 0x100fe2000801089a */
[----:B------:R-:W1:Y:S01]  /*86a0*/  LDSM.16.MT88.4 R20, [R170+0xc000] ;  /* 0x00c00000aa14783b */ /* 0x000e620000004200 */
[----:B------:R-:W3:Y:S01]  /*86b0*/  MUFU.EX2 R3, R3 ;  /* 0x0000000300037308 */ /* 0x000ee20000000800 */
[----:B------:R-:W-:Y:S01]  /*86c0*/  LOP3.LUT R8, R189, R176, R5, 0x96, !PT ;  /* 0x000000b0bd087212 */ /* 0x000fe200078e9605 */
[--C-:B------:R-:W-:Y:S01]  /*86d0*/  FFMA.FTZ R161, R25, UR4, -R154.reuse ;  /* 0x0000000419a17c23 */ /* 0x100fe2000801089a */
[----:B------:R-:W-:Y:S01]  /*86e0*/  FSEL R5, R157, RZ, P2 ;  /* 0x000000ff9d057208 */ /* 0x000fe20001000000 */
[--C-:B------:R-:W-:Y:S01]  /*86f0*/  FFMA.FTZ R160, R13, UR4, -R154.reuse ;  /* 0x000000040da07c23 */ /* 0x100fe2000801089a */
[----:B------:R-:W-:Y:S01]  /*8700*/  PRMT R7, R4, 0x7773, RZ ;  /* 0x0000777304077816 */ /* 0x000fe200000000ff */
[----:B------:R-:W-:Y:S01]  /*8710*/  FFMA.FTZ R163, R12, UR4, -R145 ;  /* 0x000000040ca37c23 */ /* 0x000fe20008010891 */
[C---:B------:R-:W-:Y:S01]  /*8720*/  PRMT R10, R4.reuse, 0x7772, RZ ;  /* 0x00007772040a7816 */ /* 0x040fe200000000ff */
[----:B------:R-:W-:Y:S01]  /*8730*/  MUFU.EX2 R166, R166 ;  /* 0x000000a600a67308 */ /* 0x000fe20000000800 */
[----:B------:R-:W-:Y:S01]  /*8740*/  MOV R14, R4 ;  /* 0x00000004000e7202 */ /* 0x000fe20000000f00 */
[--C-:B------:R-:W-:Y:S01]  /*8750*/  FFMA.FTZ R172, R187, UR4, -R154.reuse ;  /* 0x00000004bbac7c23 */ /* 0x100fe2000801089a */
[----:B------:R-:W-:Y:S01]  /*8760*/  PRMT R6, R4, 0x7771, RZ ;  /* 0x0000777104067816 */ /* 0x000fe200000000ff */
[----:B------:R-:W-:Y:S01]  /*8770*/  FADD.FTZ R4, R132, -R5 ;  /* 0x8000000584047221 */ /* 0x000fe20000010000 */
[----:B------:R-:W-:Y:S01]  /*8780*/  PRMT R10, R10, 0x5410, R7 ;  /* 0x000054100a0a7816 */ /* 0x000fe20000000007 */
[----:B------:R-:W-:Y:S01]  /*8790*/  FFMA.FTZ R171, R171, UR4, -R154 ;  /* 0x00000004abab7c23 */ /* 0x000fe2000801089a */
[----:B------:R-:W-:Y:S01]  /*87a0*/  LOP3.LUT R7, R8, 0xffff, RZ, 0xc0, !PT ;  /* 0x0000ffff08077812 */ /* 0x000fe200078ec0ff */
[----:B------:R-:W-:Y:S01]  /*87b0*/  FMUL.FTZ R165, R4, UR4 ;  /* 0x0000000404a57c20 */ /* 0x000fe20008410000 */
[----:B------:R-:W-:Y:S01]  /*87c0*/  LOP3.LUT R16, R8, 0xff, RZ, 0xc0, !PT ;  /* 0x000000ff08107812 */ /* 0x000fe200078ec0ff */
[----:B------:R-:W-:Y:S01]  /*87d0*/  MUFU.EX2 R162, R162 ;  /* 0x000000a200a27308 */ /* 0x000fe20000000800 */
[----:B------:R-:W-:Y:S01]  /*87e0*/  SHF.R.U32.HI R7, RZ, 0x8, R7 ;  /* 0x00000008ff077819 */ /* 0x000fe20000011607 */
[-C--:B---3--:R-:W-:Y:S01]  /*87f0*/  FMUL.FTZ R34, R54, R3.reuse ;  /* 0x0000000336227220 */ /* 0x088fe20000410000 */
[----:B------:R-:W-:Y:S01]  /*8800*/  LOP3.LUT R5, R14, 0xff, RZ, 0xc0, !PT ;  /* 0x000000ff0e057812 */ /* 0x000fe200078ec0ff */
[-C--:B------:R-:W-:Y:S01]  /*8810*/  FMUL.FTZ R35, R55, R3.reuse ;  /* 0x0000000337237220 */ /* 0x080fe20000410000 */
[----:B------:R-:W-:Y:S01]  /*8820*/  PRMT R4, R16, 0x5410, R7 ;  /* 0x0000541010047816 */ /* 0x000fe20000000007 */
[-C--:B------:R-:W-:Y:S01]  /*8830*/  FMUL.FTZ R26, R46, R3.reuse ;  /* 0x000000032e1a7220 */ /* 0x080fe20000410000 */
[----:B------:R-:W-:Y:S01]  /*8840*/  IADD3 R16, PT, PT, R2, 0xc000, RZ ;  /* 0x0000c00002107810 */ /* 0x000fe20007ffe0ff */
[----:B------:R-:W3:Y:S01]  /*8850*/  MUFU.EX2 R165, R165 ;  /* 0x000000a500a57308 */ /* 0x000ee20000000800 */
[----:B------:R-:W-:Y:S01]  /*8860*/  PRMT R6, R5, 0x5410, R6 ;  /* 0x0000541005067816 */ /* 0x000fe20000000006 */
[-C--:B------:R-:W-:Y:S01]  /*8870*/  FMUL.FTZ R27, R47, R3.reuse ;  /* 0x000000032f1b7220 */ /* 0x080fe20000410000 */
[----:B------:R-:W-:Y:S01]  /*8880*/  @P0 IADD3 R168, PT, PT, R16, -0x40, RZ ;  /* 0xffffffc010a80810 */ /* 0x000fe20007ffe0ff */
[-C--:B------:R-:W-:Y:S01]  /*8890*/  FMUL.FTZ R18, R38, R3.reuse ;  /* 0x0000000326127220 */ /* 0x080fe20000410000 */
[----:B------:R-:W-:Y:S01]  /*88a0*/  PRMT R5, R8, 0x7632, R5 ;  /* 0x0000763208057816 */ /* 0x000fe20000000005 */
[-C--:B------:R-:W-:Y:S01]  /*88b0*/  FMUL.FTZ R19, R39, R3.reuse ;  /* 0x0000000327137220 */ /* 0x080fe20000410000 */
[----:B------:R-:W-:Y:S01]  /*88c0*/  SHF.R.U32.HI R8, RZ, 0x18, R8 ;  /* 0x00000018ff087819 */ /* 0x000fe20000011608 */
[----:B------:R-:W4:Y:S01]  /*88d0*/  LDSM.16.MT88.4 R28, [R168] ;  /* 0x00000000a81c783b */ /* 0x000f220000004200 */
[----:B------:R-:W-:Y:S01]  /*88e0*/  MUFU.EX2 R161, R161 ;  /* 0x000000a100a17308 */ /* 0x000fe20000000800 */
[----:B------:R-:W-:Y:S01]  /*88f0*/  LOP3.LUT R5, R5, 0xff, RZ, 0xc0, !PT ;  /* 0x000000ff05057812 */ /* 0x000fe200078ec0ff */
[-C--:B------:R-:W-:Y:S01]  /*8900*/  FMUL.FTZ R42, R42, R3.reuse ;  /* 0x000000032a2a7220 */ /* 0x080fe20000410000 */
[----:B------:R-:W-:Y:S01]  /*8910*/  LOP3.LUT R10, R10, 0xff00ff, RZ, 0xc0, !PT ;  /* 0x00ff00ff0a0a7812 */ /* 0x000fe200078ec0ff */
[-C--:B------:R-:W-:Y:S01]  /*8920*/  FMUL.FTZ R43, R43, R3.reuse ;  /* 0x000000032b2b7220 */ /* 0x080fe20000410000 */
[----:B------:R-:W-:Y:S01]  /*8930*/  PRMT R8, R5, 0x5410, R8 ;  /* 0x0000541005087816 */ /* 0x000fe20000000008 */
[----:B------:R-:W-:Y:S01]  /*8940*/  FMUL.FTZ R50, R50, R3 ;  /* 0x0000000332327220 */ /* 0x000fe20000410000 */
[--C-:B------:R-:W-:Y:S01]  /*8950*/  HSET2.LE.AND R6, R6, R169.reuse, PT ;  /* 0x000000a906067233 */ /* 0x100fe20003803000 */
[----:B------:R-:W5:Y:S01]  /*8960*/  MUFU.EX2 R160, R160 ;  /* 0x000000a000a07308 */ /* 0x000f620000000800 */
[-C--:B---3--:R-:W-:Y:S01]  /*8970*/  FMUL.FTZ R32, R52, R165.reuse ;  /* 0x000000a534207220 */ /* 0x088fe20000410000 */
[-C--:B------:R-:W-:Y:S01]  /*8980*/  FMUL.FTZ R33, R53, R165.reuse ;  /* 0x000000a535217220 */ /* 0x080fe20000410000 */
[-C--:B------:R-:W-:Y:S01]  /*8990*/  FMUL.FTZ R24, R44, R165.reuse ;  /* 0x000000a52c187220 */ /* 0x080fe20000410000 */
[----:B------:R-:W-:Y:S01]  /*89a0*/  LDSM.16.MT88.4 R52, [R170+0xe000] ;  /* 0x00e00000aa34783b */ /* 0x000fe20000004200 */
[-C--:B------:R-:W-:Y:S01]  /*89b0*/  FMUL.FTZ R25, R45, R165.reuse ;  /* 0x000000a52d197220 */ /* 0x080fe20000410000 */
[--C-:B------:R-:W-:Y:S01]  /*89c0*/  HSET2.LE.AND R7, R10, R169.reuse, PT ;  /* 0x000000a90a077233 */ /* 0x100fe20003803000 */
[-C--:B------:R-:W-:Y:S01]  /*89d0*/  FMUL.FTZ R16, R36, R165.reuse ;  /* 0x000000a524107220 */ /* 0x080fe20000410000 */
[----:B------:R-:W-:Y:S01]  /*89e0*/  MUFU.EX2 R164, R164 ;  /* 0x000000a400a47308 */ /* 0x000fe20000000800 */
[----:B------:R-:W3:Y:S01]  /*89f0*/  LDSM.16.MT88.4 R44, [R2+0xe000] ;  /* 0x00e00000022c783b */ /* 0x000ee20000004200 */
[--C-:B------:R-:W-:Y:S01]  /*8a00*/  HSET2.LE.AND R4, R4, R169.reuse, PT ;  /* 0x000000a904047233 */ /* 0x100fe20003803000 */
[-C--:B------:R-:W-:Y:S01]  /*8a10*/  FMUL.FTZ R17, R37, R165.reuse ;  /* 0x000000a525117220 */ /* 0x080fe20000410000 */
[----:B------:R-:W-:Y:S01]  /*8a20*/  HSET2.LE.AND R5, R8, R169, PT ;  /* 0x000000a908057233 */ /* 0x000fe20003803000 */
[-C--:B------:R-:W-:Y:S01]  /*8a30*/  FMUL.FTZ R40, R40, R165.reuse ;  /* 0x000000a528287220 */ /* 0x080fe20000410000 */
[----:B------:R-:W-:Y:S01]  /*8a40*/  F2FP.F16.F32.PACK_AB R9, R162, R166 ;  /* 0x000000a6a209723e */ /* 0x000fe200000000ff */
[----:B------:R-:W-:Y:S01]  /*8a50*/  FMUL.FTZ R41, R41, R165 ;  /* 0x000000a529297220 */ /* 0x000fe20000410000 */
[----:B------:R-:W2:Y:S01]  /*8a60*/  MUFU.EX2 R159, R159 ;  /* 0x0000009f009f7308 */ /* 0x000ea20000000800 */
[----:B-----5:R-:W-:Y:S01]  /*8a70*/  F2FP.F16.F32.PACK_AB R11, R160, R161 ;  /* 0x000000a1a00b723e */ /* 0x020fe200000000ff */
[-C--:B------:R-:W-:Y:S01]  /*8a80*/  FMUL.FTZ R48, R48, R165.reuse ;  /* 0x000000a530307220 */ /* 0x080fe20000410000 */
[----:B------:R-:W-:Y:S01]  /*8a90*/  IADD3 R167, PT, PT, R167, R168, RZ ;  /* 0x000000a8a7a77210 */ /* 0x000fe20007ffe0ff */
[----:B------:R-:W-:Y:S01]  /*8aa0*/  FMUL.FTZ R49, R49, R165 ;  /* 0x000000a531317220 */ /* 0x000fe20000410000 */
[----:B------:R-:W-:Y:S01]  /*8ab0*/  LOP3.LUT R6, R11, R6, RZ, 0xc0, !PT ;  /* 0x000000060b067212 */ /* 0x000fe200078ec0ff */
[----:B------:R-:W-:Y:S01]  /*8ac0*/  FMUL.FTZ R51, R51, R3 ;  /* 0x0000000333337220 */ /* 0x000fe20000410000 */
[----:B------:R-:W-:Y:S01]  /*8ad0*/  LOP3.LUT R4, R9, R4, RZ, 0xc0, !PT ;  /* 0x0000000409047212 */ /* 0x000fe200078ec0ff */
[----:B------:R-:W-:Y:S01]  /*8ae0*/  MUFU.EX2 R158, R158 ;  /* 0x0000009e009e7308 */ /* 0x000fe20000000800 */
[----:B------:R-:W5:Y:S01]  /*8af0*/  LDSM.16.MT88.4 R36, [R167] ;  /* 0x00000000a724783b */ /* 0x000f620000004200 */
[-C--:B------:R-:W-:Y:S01]  /*8b00*/  FMUL.FTZ R72, R72, R165.reuse ;  /* 0x000000a548487220 */ /* 0x080fe20000410000 */
[----:B------:R-:W-:Y:S01]  /*8b10*/  FMUL.FTZ R73, R73, R165 ;  /* 0x000000a549497220 */ /* 0x000fe20000410000 */
[-C--:B------:R-:W-:Y:S01]  /*8b20*/  FMUL.FTZ R74, R74, R3.reuse ;  /* 0x000000034a4a7220 */ /* 0x080fe20000410000 */
[----:B------:R-:W-:Y:S01]  /*8b30*/  FMUL.FTZ R75, R75, R3 ;  /* 0x000000034b4b7220 */ /* 0x000fe20000410000 */
[-C--:B------:R-:W-:Y:S01]  /*8b40*/  FMUL.FTZ R64, R64, R165.reuse ;  /* 0x000000a540407220 */ /* 0x080fe20000410000 */
[----:B------:R-:W-:Y:S01]  /*8b50*/  FMUL.FTZ R65, R65, R165 ;  /* 0x000000a541417220 */ /* 0x000fe20000410000 */
[----:B------:R-:W1:Y:S01]  /*8b60*/  MUFU.EX2 R163, R163 ;  /* 0x000000a300a37308 */ /* 0x000e620000000800 */
[----:B--2---:R-:W-:Y:S01]  /*8b70*/  F2FP.F16.F32.PACK_AB R8, R159, R164 ;  /* 0x000000a49f08723e */ /* 0x004fe200000000ff */
[-C--:B------:R-:W-:Y:S01]  /*8b80*/  FMUL.FTZ R66, R66, R3.reuse ;  /* 0x0000000342427220 */ /* 0x080fe20000410000 */
[----:B------:R-:W-:Y:S01]  /*8b90*/  FMUL.FTZ R67, R67, R3 ;  /* 0x0000000343437220 */ /* 0x000fe20000410000 */
[----:B------:R-:W-:Y:S01]  /*8ba0*/  FMUL.FTZ R56, R56, R165 ;  /* 0x000000a538387220 */ /* 0x000fe20000410000 */
[----:B------:R-:W-:Y:S01]  /*8bb0*/  LOP3.LUT R5, R8, R5, RZ, 0xc0, !PT ;  /* 0x0000000508057212 */ /* 0x000fe200078ec0ff */
        /* <DEDUP_REMOVED lines=11> */
[----:B-1----:R-:W-:Y:S01]  /*8c70*/  F2FP.F16.F32.PACK_AB R10, R163, R158 ;  /* 0x0000009ea30a723e */ /* 0x002fe200000000ff */
[----:B------:R-:W-:Y:S01]  /*8c80*/  LDSM.16.MT88.4 R12, [R2+0xc000] ;  /* 0x00c00000020c783b */ /* 0x000fe20000004200 */
[-C--:B------:R-:W-:Y:S01]  /*8c90*/  FMUL.FTZ R108, R108, R165.reuse ;  /* 0x000000a56c6c7220 */ /* 0x080fe20000410000 */
[----:B------:R-:W-:Y:S01]  /*8ca0*/  FMUL.FTZ R109, R109, R165 ;  /* 0x000000a56d6d7220 */ /* 0x000fe20000410000 */
[----:B------:R-:W-:Y:S01]  /*8cb0*/  LOP3.LUT R7, R10, R7, RZ, 0xc0, !PT ;  /* 0x000000070a077212 */ /* 0x000fe200078ec0ff */
[-C--:B------:R-:W-:Y:S01]  /*8cc0*/  FMUL.FTZ R110, R110, R3.reuse ;  /* 0x000000036e6e7220 */ /* 0x080fe20000410000 */
[----:B------:R-:W-:Y:S01]  /*8cd0*/  FMUL.FTZ R111, R111, R3 ;  /* 0x000000036f6f7220 */ /* 0x000fe20000410000 */
[----:B------:R-:W-:Y:S01]  /*8ce0*/  LOP3.LUT R176, R191, R192, R177, 0x96, !PT ;  /* 0x000000c0bfb07212 */ /* 0x000fe200078e96b1 */
[-C--:B------:R-:W-:Y:S01]  /*8cf0*/  FMUL.FTZ R104, R104, R165.reuse ;  /* 0x000000a568687220 */ /* 0x080fe20000410000 */
[----:B------:R-:W-:Y:S01]  /*8d00*/  FMUL.FTZ R105, R105, R165 ;  /* 0x000000a569697220 */ /* 0x000fe20000410000 */
[-C--:B------:R-:W-:Y:S01]  /*8d10*/  FMUL.FTZ R106, R106, R3.reuse ;  /* 0x000000036a6a7220 */ /* 0x080fe20000410000 */
[C---:B------:R-:W-:Y:S01]  /*8d20*/  HMMA.16816.F32 R16, R4.reuse, R20, R16 ;  /* 0x000000140410723c */ /* 0x040fe20000001810 */
[----:B------:R-:W-:Y:S01]  /*8d30*/  FMUL.FTZ R107, R107, R3 ;  /* 0x000000036b6b7220 */ /* 0x000fe20000410000 */
[-C--:B------:R-:W-:Y:S01]  /*8d40*/  FMUL.FTZ R96, R96, R165.reuse ;  /* 0x000000a560607220 */ /* 0x080fe20000410000 */
[----:B------:R-:W-:Y:S01]  /*8d50*/  FMUL.FTZ R97, R97, R165 ;  /* 0x000000a561617220 */ /* 0x000fe20000410000 */
[-C--:B------:R-:W-:Y:S01]  /*8d60*/  FMUL.FTZ R98, R98, R3.reuse ;  /* 0x0000000362627220 */ /* 0x080fe20000410000 */
[----:B------:R-:W-:Y:S01]  /*8d70*/  FMUL.FTZ R99, R99, R3 ;  /* 0x0000000363637220 */ /* 0x000fe20000410000 */
[----:B------:R-:W-:Y:S01]  /*8d80*/  IADD3 R192, PT, PT, R225, 0x646e171e, RZ ;  /* 0x646e171ee1c07810 */ /* 0x000fe20007ffe0ff */
[--C-:B------:R-:W-:Y:S01]  /*8d90*/  FFMA.FTZ R177, R188, UR4, -R145.reuse ;  /* 0x00000004bcb17c23 */ /* 0x100fe20008010891 */
[C---:B------:R-:W-:Y:S01]  /*8da0*/  HMMA.16816.F32 R20, R4.reuse, R22, R40 ;  /* 0x000000160414723c */ /* 0x040fe20000001828 */
[-C--:B------:R-:W-:Y:S01]  /*8db0*/  FMUL.FTZ R40, R60, R165.reuse ;  /* 0x000000a53c287220 */ /* 0x080fe20000410000 */
[----:B------:R-:W-:Y:S01]  /*8dc0*/  FMUL.FTZ R41, R61, R165 ;  /* 0x000000a53d297220 */ /* 0x000fe20000410000 */
[-C--:B------:R-:W-:Y:S01]  /*8dd0*/  FMUL.FTZ R42, R62, R3.reuse ;  /* 0x000000033e2a7220 */ /* 0x080fe20000410000 */
[----:B------:R-:W-:Y:S01]  /*8de0*/  FMUL.FTZ R43, R63, R3 ;  /* 0x000000033f2b7220 */ /* 0x000fe20000410000 */
[-C--:B------:R-:W-:Y:S01]  /*8df0*/  FMUL.FTZ R8, R128, R165.reuse ;  /* 0x000000a580087220 */ /* 0x080fe20000410000 */
[----:B------:R-:W-:Y:S01]  /*8e00*/  LDSM.16.MT88.4 R60, [R168+0x2000] ;  /* 0x00200000a83c783b */ /* 0x000fe20000004200 */
        /* <DEDUP_REMOVED lines=15> */
[----:B------:R-:W1:Y:S01]  /*8f00*/  LDSM.16.MT88.4 R68, [R167+0x2000] ;  /* 0x00200000a744783b */ /* 0x000e620000004200 */
[-C--:B------:R-:W-:Y:S01]  /*8f10*/  FMUL.FTZ R114, R114, R3.reuse ;  /* 0x0000000372727220 */ /* 0x080fe20000410000 */
[C---:B---3--:R-:W-:Y:S01]  /*8f20*/  HMMA.16816.F32 R40, R4.reuse, R44, R40 ;  /* 0x0000002c0428723c */ /* 0x048fe20000001828 */
[----:B------:R-:W-:Y:S01]  /*8f30*/  FMUL.FTZ R115, R115, R3 ;  /* 0x0000000373737220 */ /* 0x000fe20000410000 */
[--C-:B------:R-:W-:Y:S01]  /*8f40*/  FFMA.FTZ R174, R175, UR4, -R154.reuse ;  /* 0x00000004afae7c23 */ /* 0x100fe2000801089a */
[--C-:B------:R-:W-:Y:S01]  /*8f50*/  FFMA.FTZ R173, R173, UR4, -R154.reuse ;  /* 0x00000004adad7c23 */ /* 0x100fe2000801089a */
[--C-:B------:R-:W-:Y:S01]  /*8f60*/  FFMA.FTZ R175, R200, UR4, -R145.reuse ;  /* 0x00000004c8af7c23 */ /* 0x100fe20008010891 */
[--C-:B------:R-:W-:Y:S01]  /*8f70*/  FFMA.FTZ R178, R198, UR4, -R145.reuse ;  /* 0x00000004c6b27c23 */ /* 0x100fe20008010891 */
[----:B------:R-:W-:Y:S01]  /*8f80*/  MUFU.EX2 R172, R172 ;  /* 0x000000ac00ac7308 */ /* 0x000fe20000000800 */
[----:B------:R-:W-:Y:S01]  /*8f90*/  LDSM.16.MT88.4 R128, [R168+0x800] ;  /* 0x00080000a880783b */ /* 0x000fe20000004200 */
[C---:B------:R-:W-:Y:S01]  /*8fa0*/  HMMA.16816.F32 R48, R4.reuse, R52, R48 ;  /* 0x000000340430723c */ /* 0x040fe20000001830 */
[--C-:B------:R-:W-:Y:S01]  /*8fb0*/  FFMA.FTZ R199, R184, UR4, -R145.reuse ;  /* 0x00000004b8c77c23 */ /* 0x100fe20008010891 */
[--C-:B------:R-:W-:Y:S01]  /*8fc0*/  FFMA.FTZ R184, R136, UR4, -R145.reuse ;  /* 0x0000000488b87c23 */ /* 0x100fe20008010891 */
[--C-:B------:R-:W-:Y:S01]  /*8fd0*/  FFMA.FTZ R186, R186, UR4, -R145.reuse ;  /* 0x00000004baba7c23 */ /* 0x100fe20008010891 */
[----:B------:R-:W-:Y:S01]  /*8fe0*/  FFMA.FTZ R200, R152, UR4, -R154 ;  /* 0x0000000498c87c23 */ /* 0x000fe2000801089a */
[--C-:B------:R-:W-:Y:S01]  /*8ff0*/  FFMA.FTZ R210, R150, UR4, -R145.reuse ;  /* 0x0000000496d27c23 */ /* 0x100fe20008010891 */
[----:B------:R-:W2:Y:S01]  /*9000*/  MUFU.EX2 R171, R171 ;  /* 0x000000ab00ab7308 */ /* 0x000ea20000000800 */
[--C-:B------:R-:W-:Y:S01]  /*9010*/  FFMA.FTZ R148, R148, UR4, -R145.reuse ;  /* 0x0000000494947c23 */ /* 0x100fe20008010891 */
[C---:B------:R-:W-:Y:S01]  /*9020*/  HMMA.16816.F32 R52, R4.reuse, R54, R72 ;  /* 0x000000360434723c */ /* 0x040fe20000001848 */
[-C--:B------:R-:W-:Y:S01]  /*9030*/  FMUL.FTZ R72, R92, R165.reuse ;  /* 0x000000a55c487220 */ /* 0x080fe20000410000 */
[----:B------:R-:W-:Y:S01]  /*9040*/  FMUL.FTZ R73, R93, R165 ;  /* 0x000000a55d497220 */ /* 0x000fe20000410000 */
[-C--:B------:R-:W-:Y:S01]  /*9050*/  FMUL.FTZ R74, R94, R3.reuse ;  /* 0x000000035e4a7220 */ /* 0x080fe20000410000 */
[----:B------:R-:W-:Y:S01]  /*9060*/  FMUL.FTZ R75, R95, R3 ;  /* 0x000000035f4b7220 */ /* 0x000fe20000410000 */
[----:B------:R-:W-:Y:S01]  /*9070*/  FFMA.FTZ R233, R144, UR4, -R145 ;  /* 0x0000000490e97c23 */ /* 0x000fe20008010891 */
[----:B------:R-:W-:Y:S01]  /*9080*/  LDSM.16.MT88.4 R92, [R168+0x4000] ;  /* 0x00400000a85c783b */ /* 0x000fe20000004200 */
[----:B------:R-:W-:Y:S01]  /*9090*/  MUFU.EX2 R173, R173 ;  /* 0x000000ad00ad7308 */ /* 0x000fe20000000800 */
[C---:B------:R-:W-:Y:S01]  /*90a0*/  HMMA.16816.F32 R44, R4.reuse, R46, R64 ;  /* 0x0000002e042c723c */ /* 0x040fe20000001840 */
[-C--:B------:R-:W-:Y:S01]  /*90b0*/  FMUL.FTZ R64, R84, R165.reuse ;  /* 0x000000a554407220 */ /* 0x080fe20000410000 */
[----:B------:R-:W-:Y:S01]  /*90c0*/  FMUL.FTZ R65, R85, R165 ;  /* 0x000000a555417220 */ /* 0x000fe20000410000 */
[-C--:B------:R-:W-:Y:S01]  /*90d0*/  FMUL.FTZ R66, R86, R3.reuse ;  /* 0x0000000356427220 */ /* 0x080fe20000410000 */
[-C--:B------:R-:W-:Y:S01]  /*90e0*/  FMUL.FTZ R67, R87, R3.reuse ;  /* 0x0000000357437220 */ /* 0x080fe20000410000 */
[----:B------:R-:W-:Y:S01]  /*90f0*/  FFMA.FTZ R164, R219, R3, R164 ;  /* 0x00000003dba47223 */ /* 0x000fe200000100a4 */
[----:B------:R-:W3:Y:S01]  /*9100*/  LDSM.16.MT88.4 R84, [R170+0x10000] ;  /* 0x01000000aa54783b */ /* 0x000ee20000004200 */
[----:B------:R-:W-:Y:S01]  /*9110*/  MUFU.EX2 R174, R174 ;  /* 0x000000ae00ae7308 */ /* 0x000fe20000000800 */
[----:B-----5:R-:W-:Y:S01]  /*9120*/  HMMA.16816.F32 R32, R4, R36, R32 ;  /* 0x000000240420723c */ /* 0x020fe20000001820 */
[----:B------:R-:W-:-:S04]  /*9130*/  FADD.FTZ R159, R159, R164 ;  /* 0x000000a49f9f7221 */ /* 0x000fc80000010000 */
[----:B------:R-:W-:Y:S02]  /*9140*/  FADD.FTZ R158, R158, R159 ;  /* 0x0000009f9e9e7221 */ /* 0x000fe40000010000 */
[----:B------:R-:W-:Y:S01]  /*9150*/  MUFU.EX2 R175, R175 ;  /* 0x000000af00af7308 */ /* 0x000fe20000000800 */
[C---:B------:R-:W-:Y:S01]  /*9160*/  HMMA.16816.F32 R36, R4.reuse, R38, R56 ;  /* 0x000000260424723c */ /* 0x040fe20000001838 */
[-C--:B------:R-:W-:Y:S01]  /*9170*/  FMUL.FTZ R56, R76, R165.reuse ;  /* 0x000000a54c387220 */ /* 0x080fe20000410000 */
[----:B------:R-:W-:Y:S01]  /*9180*/  FMUL.FTZ R57, R77, R165 ;  /* 0x000000a54d397220 */ /* 0x000fe20000410000 */
[-C--:B------:R-:W-:Y:S01]  /*9190*/  FMUL.FTZ R58, R78, R3.reuse ;  /* 0x000000034e3a7220 */ /* 0x080fe20000410000 */
[----:B------:R-:W-:Y:S01]  /*91a0*/  FMUL.FTZ R59, R79, R3 ;  /* 0x000000034f3b7220 */ /* 0x000fe20000410000 */
[----:B------:R-:W-:Y:S01]  /*91b0*/  FADD.FTZ R163, R163, R158 ;  /* 0x0000009ea3a37221 */ /* 0x000fe20000010000 */
[----:B------:R-:W4:Y:S01]  /*91c0*/  LDSM.16.MT88.4 R76, [R2+0x10000] ;  /* 0x01000000024c783b */ /* 0x000f220000004200 */
[----:B------:R-:W-:Y:S01]  /*91d0*/  MUFU.EX2 R178, R178 ;  /* 0x000000b200b27308 */ /* 0x000fe20000000800 */
[C---:B-1----:R-:W-:Y:S07]  /*91e0*/  HMMA.16816.F32 R64, R4.reuse, R68, R64 ;  /* 0x000000440440723c */ /* 0x042fee0000001840 */
[----:B------:R-:W-:Y:S01]  /*91f0*/  MUFU.EX2 R177, R177 ;  /* 0x000000b100b17308 */ /* 0x000fe20000000800 */
[C---:B------:R-:W-:Y:S07]  /*9200*/  HMMA.16816.F32 R56, R4.reuse, R60, R56 ;  /* 0x0000003c0438723c */ /* 0x040fee0000001838 */
[----:B------:R-:W-:Y:S01]  /*9210*/  MUFU.EX2 R199, R199 ;  /* 0x000000c700c77308 */ /* 0x000fe20000000800 */
[----:B------:R-:W-:Y:S01]  /*9220*/  HMMA.16816.F32 R60, R4, R62, R80 ;  /* 0x0000003e043c723c */ /* 0x000fe20000001850 */
[-C--:B------:R-:W-:Y:S01]  /*9230*/  FMUL.FTZ R80, R100, R165.reuse ;  /* 0x000000a564507220 */ /* 0x080fe20000410000 */
[----:B------:R-:W-:Y:S01]  /*9240*/  FMUL.FTZ R81, R101, R165 ;  /* 0x000000a565517220 */ /* 0x000fe20000410000 */
[-C--:B------:R-:W-:Y:S01]  /*9250*/  FMUL.FTZ R82, R102, R3.reuse ;  /* 0x0000000366527220 */ /* 0x080fe20000410000 */
[----:B------:R-:W-:-:S02]  /*9260*/  FMUL.FTZ R83, R103, R3 ;  /* 0x0000000367537220 */ /* 0x000fc40000410000 */
[----:B------:R-:W1:Y:S01]  /*9270*/  LDSM.16.MT88.4 R100, [R167+0x4000] ;  /* 0x00400000a764783b */ /* 0x000e620000004200 */
[----:B------:R-:W-:Y:S01]  /*9280*/  MUFU.EX2 R184, R184 ;  /* 0x000000b800b87308 */ /* 0x000fe20000000800 */
[C---:B------:R-:W-:Y:S01]  /*9290*/  HMMA.16816.F32 R68, R4.reuse, R70, R88 ;  /* 0x000000460444723c */ /* 0x040fe20000001858 */
[-C--:B------:R-:W-:Y:S01]  /*92a0*/  FMUL.FTZ R88, R120, R165.reuse ;  /* 0x000000a578587220 */ /* 0x080fe20000410000 */
[----:B------:R-:W-:Y:S01]  /*92b0*/  FMUL.FTZ R89, R121, R165 ;  /* 0x000000a579597220 */ /* 0x000fe20000410000 */
[-C--:B------:R-:W-:Y:S01]  /*92c0*/  FMUL.FTZ R90, R122, R3.reuse ;  /* 0x000000037a5a7220 */ /* 0x080fe20000410000 */
[----:B------:R-:W-:Y:S02]  /*92d0*/  FMUL.FTZ R91, R123, R3 ;  /* 0x000000037b5b7220 */ /* 0x000fe40000410000 */
[----:B------:R-:W-:Y:S01]  /*92e0*/  LDSM.16.MT88.4 R120, [R2+0xe800] ;  /* 0x00e800000278783b */ /* 0x000fe20000004200 */
[----:B------:R-:W-:Y:S01]  /*92f0*/  MUFU.EX2 R186, R186 ;  /* 0x000000ba00ba7308 */ /* 0x000fe20000000800 */
[C---:B---3--:R-:W-:Y:S07]  /*9300*/  HMMA.16816.F32 R80, R4.reuse, R84, R80 ;  /* 0x000000540450723c */ /* 0x048fee0000001850 */
[----:B------:R-:W-:Y:S01]  /*9310*/  MUFU.EX2 R200, R200 ;  /* 0x000000c800c87308 */ /* 0x000fe20000000800 */
[C---:B------:R-:W-:Y:S07]  /*9320*/  HMMA.16816.F32 R88, R4.reuse, R92, R88 ;  /* 0x0000005c0458723c */ /* 0x040fee0000001858 */
[----:B------:R-:W-:Y:S01]  /*9330*/  MUFU.EX2 R210, R210 ;  /* 0x000000d200d27308 */ /* 0x000fe20000000800 */
[----:B------:R-:W-:Y:S01]  /*9340*/  HMMA.16816.F32 R92, R4, R94, R108 ;  /* 0x0000005e045c723c */ /* 0x000fe2000000186c */
[----:B------:R-:W-:-:S04]  /*9350*/  IMAD.WIDE.U32 R108, R176, -0x2daee0ad, RZ ;  /* 0xd2511f53b06c7825 */ /* 0x000fc800078e00ff */
[----:B------:R-:W-:Y:S01]  /*9360*/  FFMA.FTZ R176, R190, UR4, -R145 ;  /* 0x00000004beb07c23 */ /* 0x000fe20008010891 */
[C---:B------:R-:W-:Y:S01]  /*9370*/  PRMT R190, R108.reuse, 0x7771, RZ ;  /* 0x000077716cbe7816 */ /* 0x040fe200000000ff */
[----:B------:R-:W-:Y:S01]  /*9380*/  MUFU.EX2 R233, R233 ;  /* 0x000000e900e97308 */ /* 0x000fe20000000800 */
[C---:B------:R-:W-:Y:S01]  /*9390*/  HMMA.16816.F32 R84, R4.reuse, R86, R104 ;  /* 0x000000560454723c */ /* 0x040fe20000001868 */
[----:B------:R-:W-:Y:S02]  /*93a0*/  MOV R104, R108 ;  /* 0x0000006c00687202 */ /* 0x000fe40000000f00 */
[----:B------:R-:W-:Y:S02]  /*93b0*/  PRMT R106, R108, 0x7773, RZ ;  /* 0x000077736c6a7816 */ /* 0x000fe400000000ff */
[----:B------:R-:W-:Y:S02]  /*93c0*/  LOP3.LUT R105, R104, 0xff, RZ, 0xc0, !PT ;  /* 0x000000ff68697812 */ /* 0x000fe400078ec0ff */
[----:B------:R-:W-:Y:S01]  /*93d0*/  LOP3.LUT R104, R192, R134, R109, 0x96, !PT ;  /* 0x00000086c0687212 */ /* 0x000fe200078e966d */
[----:B----4-:R-:W-:Y:S01]  /*93e0*/  HMMA.16816.F32 R72, R4, R76, R72 ;  /* 0x0000004c0448723c */ /* 0x010fe20000001848 */
[----:B------:R-:W-:Y:S01]  /*93f0*/  PRMT R190, R105, 0x5410, R190 ;  /* 0x0000541069be7816 */ /* 0x000fe200000000be */
[----:B------:R-:W3:Y:S01]  /*9400*/  MUFU.EX2 R176, R176 ;  /* 0x000000b000b07308 */ /* 0x000ee20000000800 */
[C---:B------:R-:W-:Y:S01]  /*9410*/  LOP3.LUT R188, R104.reuse, 0xffff, RZ, 0xc0, !PT ;  /* 0x0000ffff68bc7812 */ /* 0x040fe200078ec0ff */
[----:B------:R-:W-:Y:S01]  /*9420*/  LDSM.16.MT88.4 R132, [R170+0xc800] ;  /* 0x00c80000aa84783b */ /* 0x000fe20000004200 */
[----:B------:R-:W-:-:S02]  /*9430*/  LOP3.LUT R105, R104, 0xff, RZ, 0xc0, !PT ;  /* 0x000000ff68697812 */ /* 0x000fc400078ec0ff */
[----:B------:R-:W-:Y:S01]  /*9440*/  PRMT R187, R108, 0x7772, RZ ;  /* 0x000077726cbb7816 */ /* 0x000fe200000000ff */
[C---:B------:R-:W-:Y:S01]  /*9450*/  HMMA.16816.F32 R76, R4.reuse, R78, R96 ;  /* 0x0000004e044c723c */ /* 0x040fe20000001860 */
[-C--:B------:R-:W-:Y:S01]  /*9460*/  FMUL.FTZ R96, R116, R165.reuse ;  /* 0x000000a574607220 */ /* 0x080fe20000410000 */
[----:B------:R-:W-:Y:S01]  /*9470*/  FMUL.FTZ R97, R117, R165 ;  /* 0x000000a575617220 */ /* 0x000fe20000410000 */
[-C--:B------:R-:W-:Y:S01]  /*9480*/  FMUL.FTZ R98, R118, R3.reuse ;  /* 0x0000000376627220 */ /* 0x080fe20000410000 */
[----:B------:R-:W-:Y:S01]  /*9490*/  FMUL.FTZ R99, R119, R3 ;  /* 0x0000000377637220 */ /* 0x000fe20000410000 */
[----:B------:R-:W-:Y:S01]  /*94a0*/  SHF.R.U32.HI R188, RZ, 0x8, R188 ;  /* 0x00000008ffbc7819 */ /* 0x000fe200000116bc */
[----:B------:R-:W4:Y:S01]  /*94b0*/  LDSM.16.MT88.4 R108, [R2+0xc800] ;  /* 0x00c80000026c783b */ /* 0x000f220000004200 */
[----:B------:R-:W-:Y:S01]  /*94c0*/  PRMT R187, R187, 0x5410, R106 ;  /* 0x00005410bbbb7816 */ /* 0x000fe2000000006a */
[----:B------:R-:W-:Y:S01]  /*94d0*/  HMMA.16816.F32 R8, R4, R12, R8 ;  /* 0x0000000c0408723c */ /* 0x000fe20000001808 */
[----:B------:R-:W-:Y:S01]  /*94e0*/  PRMT R188, R105, 0x5410, R188 ;  /* 0x0000541069bc7816 */ /* 0x000fe200000000bc */
[----:B------:R-:W-:Y:S01]  /*94f0*/  LDSM.16.MT88.4 R116, [R170+0xe800] ;  /* 0x00e80000aa74783b */ /* 0x000fe20000004200 */
[----:B------:R-:W-:Y:S01]  /*9500*/  LOP3.LUT R198, R187, 0xff00ff, RZ, 0xc0, !PT ;  /* 0x00ff00ffbbc67812 */ /* 0x000fe200078ec0ff */
[----:B------:R-:W-:Y:S01]  /*9510*/  FFMA.FTZ R165, R221, R165, R166 ;  /* 0x000000a5dda57223 */ /* 0x000fe200000100a6 */
[----:B------:R-:W-:-:S02]  /*9520*/  HSET2.LE.AND R193, R190, R169, PT ;  /* 0x000000a9bec17233 */ /* 0x000fc40003803000 */
[--C-:B------:R-:W-:Y:S01]  /*9530*/  HSET2.LE.AND R188, R188, R169.reuse, PT ;  /* 0x000000a9bcbc7233 */ /* 0x100fe20003803000 */
[C---:B-1----:R-:W-:Y:S01]  /*9540*/  HMMA.16816.F32 R96, R4.reuse, R100, R96 ;  /* 0x000000640460723c */ /* 0x042fe20000001860 */
[----:B------:R-:W-:Y:S01]  /*9550*/  PRMT R101, R104, 0x7632, R101 ;  /* 0x0000763268657816 */ /* 0x000fe20000000065 */
[----:B------:R-:W-:Y:S01]  /*9560*/  FADD.FTZ R162, R162, R165 ;  /* 0x000000a5a2a27221 */ /* 0x000fe20000010000 */
[----:B------:R-:W-:Y:S02]  /*9570*/  SHF.R.U32.HI R100, RZ, 0x18, R104 ;  /* 0x00000018ff647819 */ /* 0x000fe40000011668 */
[----:B------:R-:W1:Y:S01]  /*9580*/  LDSM.16.MT88.4 R104, [R167+0x2800] ;  /* 0x00280000a768783b */ /* 0x000e620000004200 */
[----:B------:R-:W-:Y:S01]  /*9590*/  LOP3.LUT R101, R101, 0xff, RZ, 0xc0, !PT ;  /* 0x000000ff65657812 */ /* 0x000fe200078ec0ff */
[----:B------:R-:W-:Y:S01]  /*95a0*/  FADD.FTZ R161, R161, R162 ;  /* 0x000000a2a1a17221 */ /* 0x000fe20000010000 */
[----:B------:R-:W-:Y:S01]  /*95b0*/  HMMA.16816.F32 R12, R4, R14, R124 ;  /* 0x0000000e040c723c */ /* 0x000fe2000000187c */
[----:B------:R-:W-:Y:S01]  /*95c0*/  HSET2.LE.AND R190, R198, R169, PT ;  /* 0x000000a9c6be7233 */ /* 0x000fe20003803000 */
[----:B------:R-:W-:Y:S01]  /*95d0*/  LDSM.16.MT88.4 R124, [R167+0x800] ;  /* 0x00080000a77c783b */ /* 0x000fe20000004200 */
[----:B------:R-:W-:Y:S01]  /*95e0*/  PRMT R100, R101, 0x5410, R100 ;  /* 0x0000541065647816 */ /* 0x000fe20000000064 */
[----:B------:R-:W-:Y:S01]  /*95f0*/  FADD.FTZ R161, R160, R161 ;  /* 0x000000a1a0a17221 */ /* 0x000fe20000010000 */
[----:B--2---:R-:W-:-:S02]  /*9600*/  F2FP.F16.F32.PACK_AB R101, R171, R172 ;  /* 0x000000acab65723e */ /* 0x004fc400000000ff */
[----:B---3--:R-:W-:Y:S01]  /*9610*/  F2FP.F16.F32.PACK_AB R198, R177, R176 ;  /* 0x000000b0b1c6723e */ /* 0x008fe200000000ff */
[----:B------:R-:W-:Y:S01]  /*9620*/  HMMA.16816.F32 R4, R4, R102, R112 ;  /* 0x000000660404723c */ /* 0x000fe20000001870 */
[----:B------:R-:W2:Y:S01]  /*9630*/  LDSM.16.MT88.4 R112, [R168+0x2800] ;  /* 0x00280000a870783b */ /* 0x000ea20000004200 */
[----:B------:R-:W-:Y:S01]  /*9640*/  HSET2.LE.AND R187, R100, R169, PT ;  /* 0x000000a964bb7233 */ /* 0x000fe20003803000 */
[----:B------:R-:W-:Y:S01]  /*9650*/  FADD.FTZ R172, R172, R161 ;  /* 0x000000a1acac7221 */ /* 0x000fe20000010000 */
[----:B------:R-:W-:Y:S01]  /*9660*/  F2FP.F16.F32.PACK_AB R102, R174, R173 ;  /* 0x000000adae66723e */ /* 0x000fe200000000ff */
[----:B------:R-:W-:Y:S01]  /*9670*/  FADD.FTZ R176, R176, R163 ;  /* 0x000000a3b0b07221 */ /* 0x000fe20000010000 */
[----:B------:R-:W-:Y:S01]  /*9680*/  F2FP.F16.F32.PACK_AB R103, R178, R175 ;  /* 0x000000afb267723e */ /* 0x000fe200000000ff */
[----:B------:R-:W-:Y:S01]  /*9690*/  FADD.FTZ R172, R171, R172 ;  /* 0x000000acabac7221 */ /* 0x000fe20000010000 */
[----:B------:R-:W-:Y:S01]  /*96a0*/  LOP3.LUT R100, R101, R188, RZ, 0xc0, !PT ;  /* 0x000000bc65647212 */ /* 0x000fe200078ec0ff */
[--C-:B------:R-:W-:Y:S01]  /*96b0*/  FFMA.FTZ R188, R153, UR4, -R154.reuse ;  /* 0x0000000499bc7c23 */ /* 0x100fe2000801089a */
[----:B------:R-:W-:Y:S01]  /*96c0*/  LOP3.LUT R102, R102, R193, RZ, 0xc0, !PT ;  /* 0x000000c166667212 */ /* 0x000fe200078ec0ff */
[----:B------:R-:W-:Y:S01]  /*96d0*/  FFMA.FTZ R193, R138, UR4, -R145 ;  /* 0x000000048ac17c23 */ /* 0x000fe20008010891 */
[----:B------:R-:W-:Y:S01]  /*96e0*/  LOP3.LUT R103, R103, R190, RZ, 0xc0, !PT ;  /* 0x000000be67677212 */ /* 0x000fe200078ec0ff */
[--C-:B------:R-:W-:Y:S01]  /*96f0*/  FFMA.FTZ R190, R155, UR4, -R154.reuse ;  /* 0x000000049bbe7c23 */ /* 0x100fe2000801089a */
[----:B------:R-:W-:Y:S01]  /*9700*/  LOP3.LUT R101, R198, R187, RZ, 0xc0, !PT ;  /* 0x000000bbc6657212 */ /* 0x000fe200078ec0ff */
[----:B------:R-:W-:Y:S01]  /*9710*/  MUFU.EX2 R188, R188 ;  /* 0x000000bc00bc7308 */ /* 0x000fe20000000800 */
[--C-:B------:R-:W-:Y:S01]  /*9720*/  FFMA.FTZ R187, R139, UR4, -R154.reuse ;  /* 0x000000048bbb7c23 */ /* 0x100fe2000801089a */
[----:B------:R-:W-:Y:S01]  /*9730*/  FFMA.FTZ R198, R151, UR4, -R154 ;  /* 0x0000000497c67c23 */ /* 0x000fe2000801089a */
[----:B------:R-:W-:Y:S01]  /*9740*/  FADD.FTZ R176, R177, R176 ;  /* 0x000000b0b1b07221 */ /* 0x000fe20000010000 */
[----:B------:R-:W-:Y:S01]  /*9750*/  FADD.FTZ R173, R173, R172 ;  /* 0x000000acadad7221 */ /* 0x000fe20000010000 */
[----:B------:R-:W-:Y:S01]  /*9760*/  MOV R3, R156 ;  /* 0x0000009c00037202 */ /* 0x000fe20000000f00 */
[----:B----4-:R-:W-:Y:S01]  /*9770*/  HMMA.16816.F32 R8, R100, R108, R8 ;  /* 0x0000006c6408723c */ /* 0x010fe20000001808 */
[----:B------:R-:W-:Y:S01]  /*9780*/  FADD.FTZ R175, R175, R176 ;  /* 0x000000b0afaf7221 */ /* 0x000fe20000010000 */
[----:B------:R-:W-:Y:S01]  /*9790*/  MUFU.EX2 R187, R187 ;  /* 0x000000bb00bb7308 */ /* 0x000fe20000000800 */
[----:B------:R-:W-:-:S02]  /*97a0*/  FADD.FTZ R174, R174, R173 ;  /* 0x000000adaeae7221 */ /* 0x000fc40000010000 */
[----:B------:R-:W-:-:S03]  /*97b0*/  FADD.FTZ R178, R178, R175 ;  /* 0x000000afb2b27221 */ /* 0x000fc60000010000 */
[C---:B-1----:R-:W-:Y:S01]  /*97c0*/  HMMA.16816.F32 R64, R100.reuse, R104, R64 ;  /* 0x000000686440723c */ /* 0x042fe20000001840 */
[----:B------:R-:W-:Y:S01]  /*97d0*/  LOP3.LUT R104, R225, R185, R217, 0x96, !PT ;  /* 0x000000b9e1687212 */ /* 0x000fe200078e96d9 */
[----:B------:R-:W-:Y:S01]  /*97e0*/  FFMA.FTZ R185, R137, UR4, -R154 ;  /* 0x0000000489b97c23 */ /* 0x000fe2000801089a */
[----:B------:R-:W-:Y:S01]  /*97f0*/  MUFU.EX2 R190, R190 ;  /* 0x000000be00be7308 */ /* 0x000fe20000000800 */
[----:B------:R-:W-:Y:S02]  /*9800*/  LDSM.16.MT88.4 R136, [R168+0x1000] ;  /* 0x00100000a888783b */ /* 0x000fe40000004200 */
[----:B------:R-:W-:Y:S02]  /*9810*/  IMAD.WIDE.U32 R104, R104, -0x326172a9, RZ ;  /* 0xcd9e8d5768687825 */ /* 0x000fe400078e00ff */
[----:B------:R-:W-:Y:S01]  /*9820*/  HMMA.16816.F32 R12, R100, R110, R12 ;  /* 0x0000006e640c723c */ /* 0x000fe2000000180c */
[----:B------:R-:W1:Y:S02]  /*9830*/  LDSM.16.MT88.4 R108, [R2+0x10800] ;  /* 0x01080000026c783b */ /* 0x000e640000004200 */
[----:B------:R-:W-:Y:S01]  /*9840*/  LOP3.LUT R228, R197, R222, R105, 0x96, !PT ;  /* 0x000000dec5e47212 */ /* 0x000fe200078e9669 */
[----:B------:R-:W3:Y:S01]  /*9850*/  MUFU.EX2 R185, R185 ;  /* 0x000000b900b97308 */ /* 0x000ee20000000800 */
[----:B------:R-:W-:-:S03]  /*9860*/  LOP3.LUT R104, R196, R104, R213, 0x96, !PT ;  /* 0x00000068c4687212 */ /* 0x000fc600078e96d5 */
[----:B--2---:R-:W-:Y:S01]  /*9870*/  HMMA.16816.F32 R56, R100, R112, R56 ;  /* 0x000000706438723c */ /* 0x004fe20000001838 */
[----:B------:R-:W-:-:S03]  /*9880*/  IMAD.WIDE.U32 R228, R228, -0x2daee0ad, RZ ;  /* 0xd2511f53e4e47825 */ /* 0x000fc600078e00ff */
[----:B------:R-:W2:Y:S01]  /*9890*/  MUFU.EX2 R193, R193 ;  /* 0x000000c100c17308 */ /* 0x000ea20000000800 */
[----:B------:R-:W-:Y:S01]  /*98a0*/  IMAD.WIDE.U32 R104, R104, -0x2daee0ad, RZ ;  /* 0xd2511f5368687825 */ /* 0x000fe200078e00ff */
[----:B------:R-:W-:Y:S02]  /*98b0*/  LOP3.LUT R143, R143, R214, R229, 0x96, !PT ;  /* 0x000000d68f8f7212 */ /* 0x000fe400078e96e5 */
[C---:B------:R-:W-:Y:S01]  /*98c0*/  HMMA.16816.F32 R60, R100.reuse, R114, R60 ;  /* 0x00000072643c723c */ /* 0x040fe2000000183c */
[----:B------:R-:W4:Y:S01]  /*98d0*/  LDSM.16.MT88.4 R112, [R168+0x4800] ;  /* 0x00480000a870783b */ /* 0x000f220000004200 */
[----:B------:R-:W-:Y:S01]  /*98e0*/  LOP3.LUT R228, R142, R228, R105, 0x96, !PT ;  /* 0x000000e48ee47212 */ /* 0x000fe200078e9669 */
[----:B------:R-:W-:Y:S01]  /*98f0*/  IMAD.WIDE.U32 R226, R143, -0x326172a9, RZ ;  /* 0xcd9e8d578fe27825 */ /* 0x000fe200078e00ff */
[----:B------:R-:W-:Y:S03]  /*9900*/  MUFU.EX2 R198, R198 ;  /* 0x000000c600c67308 */ /* 0x000fe60000000800 */
[----:B------:R-:W-:Y:S01]  /*9910*/  IMAD.WIDE.U32 R228, R228, -0x326172a9, RZ ;  /* 0xcd9e8d57e4e47825 */ /* 0x000fe200078e00ff */
[----:B------:R-:W-:Y:S01]  /*9920*/  HMMA.16816.F32 R48, R100, R116, R48 ;  /* 0x000000746430723c */ /* 0x000fe20000001830 */
[----:B------:R-:W-:-:S03]  /*9930*/  LOP3.LUT R105, R195, R212, R227, 0x96, !PT ;  /* 0x000000d4c3697212 */ /* 0x000fc600078e96e3 */
[----:B------:R-:W-:Y:S01]  /*9940*/  LOP3.LUT R226, R194, R226, R229, 0x96, !PT ;  /* 0x000000e2c2e27212 */ /* 0x000fe200078e96e5 */
[----:B------:R-:W-:-:S03]  /*9950*/  FFMA.FTZ R229, R147, UR4, -R154 ;  /* 0x0000000493e57c23 */ /* 0x000fc6000801089a */
[C---:B------:R-:W-:Y:S01]  /*9960*/  HMMA.16816.F32 R52, R100.reuse, R118, R52 ;  /* 0x000000766434723c */ /* 0x040fe20000001834 */
[----:B------:R-:W5:Y:S01]  /*9970*/  LDSM.16.MT88.4 R116, [R170+0x10800] ;  /* 0x01080000aa74783b */ /* 0x000f620000004200 */
[----:B------:R-:W-:Y:S01]  /*9980*/  IMAD.WIDE.U32 R226, R226, -0x2daee0ad, RZ ;  /* 0xd2511f53e2e27825 */ /* 0x000fe200078e00ff */
[----:B------:R-:W-:Y:S05]  /*9990*/  MUFU.EX2 R229, R229 ;  /* 0x000000e500e57308 */ /* 0x000fea0000000800 */
[----:B------:R-:W-:Y:S01]  /*99a0*/  HMMA.16816.F32 R40, R100, R120, R40 ;  /* 0x000000786428723c */ /* 0x000fe20000001828 */
[----:B------:R-:W-:-:S05]  /*99b0*/  IMAD.WIDE.U32 R120, R105, -0x2daee0ad, RZ ;  /* 0xd2511f5369787825 */ /* 0x000fca00078e00ff */
[----:B------:R-:W-:Y:S02]  /*99c0*/  LOP3.LUT R230, R141, R104, R121, 0x96, !PT ;  /* 0x000000688de67212 */ /* 0x000fe400078e9679 */
[----:B------:R-:W-:Y:S01]  /*99d0*/  LOP3.LUT R120, R140, R120, R227, 0x96, !PT ;  /* 0x000000788c787212 */ /* 0x000fe200078e96e3 */
[----:B------:R-:W-:Y:S01]  /*99e0*/  HMMA.16816.F32 R24, R100, R128, R24 ;  /* 0x000000806418723c */ /* 0x000fe20000001818 */
[----:B------:R-:W-:Y:S01]  /*99f0*/  LDSM.16.MT88.4 R140, [R170+0xd000] ;  /* 0x00d00000aa8c783b */ /* 0x000fe20000004200 */
[----:B------:R-:W-:-:S04]  /*9a00*/  IMAD.WIDE.U32 R230, R230, -0x326172a9, RZ ;  /* 0xcd9e8d57e6e67825 */ /* 0x000fc800078e00ff */
[----:B------:R-:W-:Y:S02]  /*9a10*/  FFMA.FTZ R227, R149, UR4, -R154 ;  /* 0x0000000495e37c23 */ /* 0x000fe4000801089a */
[----:B------:R-:W-:Y:S01]  /*9a20*/  LDSM.16.MT88.4 R152, [R2+0x11800] ;  /* 0x011800000298783b */ /* 0x000fe20000004200 */
[----:B------:R-:W-:Y:S01]  /*9a30*/  IMAD.WIDE.U32 R120, R120, -0x326172a9, RZ ;  /* 0xcd9e8d5778787825 */ /* 0x000fe200078e00ff */
[----:B------:R-:W-:Y:S01]  /*9a40*/  LOP3.LUT R228, R191, R228, R231, 0x96, !PT ;  /* 0x000000e4bfe47212 */ /* 0x000fe200078e96e7 */
[C---:B------:R-:W-:Y:S01]  /*9a50*/  HMMA.16816.F32 R28, R100.reuse, R130, R28 ;  /* 0x00000082641c723c */ /* 0x040fe2000000181c */
[----:B------:R-:W2:Y:S01]  /*9a60*/  LDSM.16.MT88.4 R128, [R167+0x4800] ;  /* 0x00480000a780783b */ /* 0x000ea20000004200 */
[----:B------:R-:W-:Y:S01]  /*9a70*/  FFMA.FTZ R231, R146, UR4, -R145 ;  /* 0x0000000492e77c23 */ /* 0x000fe20008010891 */
[----:B------:R-:W2:Y:S02]  /*9a80*/  MUFU.EX2 R227, R227 ;  /* 0x000000e300e37308 */ /* 0x000ea40000000800 */
[----:B------:R-:W-:Y:S03]  /*9a90*/  LDSM.16.MT88.4 R144, [R170+0x11800] ;  /* 0x01180000aa90783b */ /* 0x000fe60000004200 */
[C---:B-1----:R-:W-:Y:S03]  /*9aa0*/  HMMA.16816.F32 R72, R100.reuse, R108, R72 ;  /* 0x0000006c6448723c */ /* 0x042fe60000001848 */
[----:B------:R-:W-:Y:S05]  /*9ab0*/  MUFU.EX2 R231, R231 ;  /* 0x000000e700e77308 */ /* 0x000fea0000000800 */
[C---:B------:R-:W-:Y:S08]  /*9ac0*/  HMMA.16816.F32 R76, R100.reuse, R110, R76 ;  /* 0x0000006e644c723c */ /* 0x040ff0000000184c */
[----:B----4-:R-:W-:Y:S01]  /*9ad0*/  HMMA.16816.F32 R108, R100, R112, R88 ;  /* 0x00000070646c723c */ /* 0x010fe20000001858 */
[----:B------:R-:W-:-:S02]  /*9ae0*/  LOP3.LUT R88, R189, R230, R121, 0x96, !PT ;  /* 0x000000e6bd587212 */ /* 0x000fc400078e9679 */
[----:B------:R-:W-:Y:S02]  /*9af0*/  PRMT R112, R120, 0x7773, RZ ;  /* 0x0000777378707816 */ /* 0x000fe400000000ff */
[C---:B------:R-:W-:Y:S02]  /*9b00*/  LOP3.LUT R89, R88.reuse, 0xffff, RZ, 0xc0, !PT ;  /* 0x0000ffff58597812 */ /* 0x040fe400078ec0ff */
[----:B------:R-:W-:Y:S01]  /*9b10*/  LOP3.LUT R90, R88, 0xff, RZ, 0xc0, !PT ;  /* 0x000000ff585a7812 */ /* 0x000fe200078ec0ff */
[----:B------:R-:W-:Y:S01]  /*9b20*/  HMMA.16816.F32 R68, R100, R106, R68 ;  /* 0x0000006a6444723c */ /* 0x000fe20000001844 */
[----:B------:R-:W-:-:S04]  /*9b30*/  SHF.R.U32.HI R89, RZ, 0x8, R89 ;  /* 0x00000008ff597819 */ /* 0x000fc80000011659 */
[----:B------:R-:W-:-:S03]  /*9b40*/  PRMT R90, R90, 0x5410, R89 ;  /* 0x000054105a5a7816 */ /* 0x000fc60000000059 */
[C---:B-----5:R-:W-:Y:S01]  /*9b50*/  HMMA.16816.F32 R104, R100.reuse, R118, R84 ;  /* 0x000000766468723c */ /* 0x060fe20000001854 */
[----:B------:R-:W-:Y:S02]  /*9b60*/  PRMT R87, R88, 0x7632, R87 ;  /* 0x0000763258577816 */ /* 0x000fe40000000057 */
[----:B------:R-:W-:Y:S02]  /*9b70*/  SHF.R.U32.HI R88, RZ, 0x18, R88 ;  /* 0x00000018ff587819 */ /* 0x000fe40000011658 */
[----:B------:R-:W-:Y:S02]  /*9b80*/  LOP3.LUT R87, R87, 0xff, RZ, 0xc0, !PT ;  /* 0x000000ff57577812 */ /* 0x000fe400078ec0ff */
[----:B------:R-:W-:Y:S01]  /*9b90*/  PRMT R85, R120, 0x7772, RZ ;  /* 0x0000777278557816 */ /* 0x000fe200000000ff */
[----:B------:R-:W-:Y:S01]  /*9ba0*/  HMMA.16816.F32 R80, R100, R116, R80 ;  /* 0x000000746450723c */ /* 0x000fe20000001850 */
[----:B------:R-:W1:Y:S01]  /*9bb0*/  LDSM.16.MT88.4 R116, [R2+0xd000] ;  /* 0x00d000000274783b */ /* 0x000e620000004200 */
[----:B------:R-:W-:-:S02]  /*9bc0*/  PRMT R88, R87, 0x5410, R88 ;  /* 0x0000541057587816 */ /* 0x000fc40000000058 */
[----:B------:R-:W-:Y:S02]  /*9bd0*/  MOV R86, R120 ;  /* 0x0000007800567202 */ /* 0x000fe40000000f00 */
[----:B------:R-:W-:Y:S02]  /*9be0*/  PRMT R84, R120, 0x7771, RZ ;  /* 0x0000777178547816 */ /* 0x000fe400000000ff */
[C---:B------:R-:W-:Y:S01]  /*9bf0*/  HMMA.16816.F32 R32, R100.reuse, R124, R32 ;  /* 0x0000007c6420723c */ /* 0x040fe20000001820 */
[--C-:B------:R-:W-:Y:S02]  /*9c00*/  HSET2.LE.AND R113, R88, R169.reuse, PT ;  /* 0x000000a958717233 */ /* 0x100fe40003803000 */
[----:B------:R-:W-:Y:S02]  /*9c10*/  PRMT R88, R85, 0x5410, R112 ;  /* 0x0000541055587816 */ /* 0x000fe40000000070 */
[----:B------:R-:W-:Y:S02]  /*9c20*/  LOP3.LUT R89, R86, 0xff, RZ, 0xc0, !PT ;  /* 0x000000ff56597812 */ /* 0x000fe400078ec0ff */
[----:B---3--:R-:W-:Y:S01]  /*9c30*/  F2FP.F16.F32.PACK_AB R86, R188, R185 ;  /* 0x000000b9bc56723e */ /* 0x008fe200000000ff */
[C---:B------:R-:W-:Y:S01]  /*9c40*/  HMMA.16816.F32 R36, R100.reuse, R126, R36 ;  /* 0x0000007e6424723c */ /* 0x040fe20000001824 */
[----:B------:R-:W3:Y:S01]  /*9c50*/  LDSM.16.MT88.4 R124, [R167+0x1000] ;  /* 0x00100000a77c783b */ /* 0x000ee20000004200 */
[----:B------:R-:W-:Y:S01]  /*9c60*/  HSET2.LE.AND R87, R90, R169, PT ;  /* 0x000000a95a577233 */ /* 0x000fe20003803000 */
[----:B------:R-:W-:Y:S01]  /*9c70*/  FADD.FTZ R185, R185, R174 ;  /* 0x000000aeb9b97221 */ /* 0x000fe20000010000 */
[----:B------:R-:W-:Y:S01]  /*9c80*/  F2FP.F16.F32.PACK_AB R90, R184, R199 ;  /* 0x000000c7b85a723e */ /* 0x000fe200000000ff */
[----:B------:R-:W-:Y:S01]  /*9c90*/  FADD.FTZ R199, R199, R178 ;  /* 0x000000b2c7c77221 */ /* 0x000fe20000010000 */
[----:B------:R-:W-:Y:S01]  /*9ca0*/  LOP3.LUT R88, R88, 0xff00ff, RZ, 0xc0, !PT ;  /* 0x00ff00ff58587812 */ /* 0x000fe200078ec0ff */
[----:B------:R-:W-:Y:S01]  /*9cb0*/  FADD.FTZ R188, R188, R185 ;  /* 0x000000b9bcbc7221 */ /* 0x000fe20000010000 */
[----:B------:R-:W-:Y:S01]  /*9cc0*/  HMMA.16816.F32 R92, R100, R114, R92 ;  /* 0x00000072645c723c */ /* 0x000fe2000000185c */
[----:B------:R-:W-:Y:S01]  /*9cd0*/  PRMT R114, R89, 0x5410, R84 ;  /* 0x0000541059727816 */ /* 0x000fe20000000054 */
[----:B------:R-:W-:Y:S01]  /*9ce0*/  FADD.FTZ R184, R184, R199 ;  /* 0x000000c7b8b87221 */ /* 0x000fe20000010000 */
[----:B------:R-:W-:-:S02]  /*9cf0*/  LOP3.LUT R112, R86, R87, RZ, 0xc0, !PT ;  /* 0x0000005756707212 */ /* 0x000fc400078ec0ff */
[----:B------:R-:W-:Y:S01]  /*9d00*/  LOP3.LUT R113, R90, R113, RZ, 0xc0, !PT ;  /* 0x000000715a717212 */ /* 0x000fe200078ec0ff */
[----:B------:R-:W4:Y:S01]  /*9d10*/  LDSM.16.MT88.4 R84, [R168+0x3000] ;  /* 0x00300000a854783b */ /* 0x000f220000004200 */
[--C-:B------:R-:W-:Y:S01]  /*9d20*/  HSET2.LE.AND R115, R88, R169.reuse, PT ;  /* 0x000000a958737233 */ /* 0x100fe20003803000 */
[C---:B--2---:R-:W-:Y:S01]  /*9d30*/  HMMA.16816.F32 R96, R100.reuse, R128, R96 ;  /* 0x000000806460723c */ /* 0x044fe20000001860 */
[----:B------:R-:W-:Y:S01]  /*9d40*/  HSET2.LE.AND R114, R114, R169, PT ;  /* 0x000000a972727233 */ /* 0x000fe20003803000 */
[----:B------:R-:W2:Y:S01]  /*9d50*/  LDSM.16.MT88.4 R88, [R167+0x3000] ;  /* 0x00300000a758783b */ /* 0x000ea20000004200 */
[----:B------:R-:W-:Y:S01]  /*9d60*/  F2FP.F16.F32.PACK_AB R129, R190, R187 ;  /* 0x000000bbbe81723e */ /* 0x000fe200000000ff */
[----:B------:R-:W-:Y:S01]  /*9d70*/  FADD.FTZ R187, R187, R188 ;  /* 0x000000bcbbbb7221 */ /* 0x000fe20000010000 */
[----:B------:R-:W-:Y:S01]  /*9d80*/  F2FP.F16.F32.PACK_AB R128, R186, R193 ;  /* 0x000000c1ba80723e */ /* 0x000fe200000000ff */
[----:B------:R-:W-:Y:S01]  /*9d90*/  FADD.FTZ R193, R193, R184 ;  /* 0x000000b8c1c17221 */ /* 0x000fe20000010000 */
[----:B------:R-:W-:Y:S01]  /*9da0*/  LOP3.LUT R114, R129, R114, RZ, 0xc0, !PT ;  /* 0x0000007281727212 */ /* 0x000fe200078ec0ff */
[----:B------:R-:W-:Y:S01]  /*9db0*/  HMMA.16816.F32 R16, R100, R132, R16 ;  /* 0x000000846410723c */ /* 0x000fe20000001810 */
[----:B------:R-:W-:Y:S01]  /*9dc0*/  LOP3.LUT R115, R128, R115, RZ, 0xc0, !PT ;  /* 0x0000007380737212 */ /* 0x000fe200078ec0ff */
[----:B------:R-:W-:Y:S01]  /*9dd0*/  FADD.FTZ R187, R190, R187 ;  /* 0x000000bbbebb7221 */ /* 0x000fe20000010000 */
[----:B------:R-:W-:-:S05]  /*9de0*/  FADD.FTZ R193, R186, R193 ;  /* 0x000000c1bac17221 */ /* 0x000fca0000010000 */
[C---:B------:R-:W-:Y:S01]  /*9df0*/  HMMA.16816.F32 R20, R100.reuse, R134, R20 ;  /* 0x000000866414723c */ /* 0x040fe20000001814 */
[----:B------:R-:W-:Y:S07]  /*9e00*/  LDSM.16.MT88.4 R132, [R2+0xf000] ;  /* 0x00f000000284783b */ /* 0x000fee0000004200 */
[C---:B------:R-:W-:Y:S01]  /*9e10*/  HMMA.16816.F32 R44, R100.reuse, R122, R44 ;  /* 0x0000007a642c723c */ /* 0x040fe2000000182c */
[----:B------:R-:W-:Y:S07]  /*9e20*/  LDSM.16.MT88.4 R120, [R170+0xf000] ;  /* 0x00f00000aa78783b */ /* 0x000fee0000004200 */
[----:B------:R-:W-:Y:S08]  /*9e30*/  HMMA.16816.F32 R100, R100, R130, R4 ;  /* 0x000000826464723c */ /* 0x000ff00000001804 */
        /* <DEDUP_REMOVED lines=9> */
[C---:B--2---:R-:W-:Y:S01]  /*9ed0*/  HMMA.16816.F32 R84, R112.reuse, R88, R64 ;  /* 0x000000587054723c */ /* 0x044fe20000001840 */
[----:B------:R-:W2:Y:S07]  /*9ee0*/  LDSM.16.MT88.4 R64, [R168+0x5000] ;  /* 0x00500000a840783b */ /* 0x000eae0000004200 */
[C---:B-1----:R-:W-:Y:S08]  /*9ef0*/  HMMA.16816.F32 R36, R112.reuse, R118, R76 ;  /* 0x000000767024723c */ /* 0x042ff0000000184c */
[C---:B------:R-:W-:Y:S08]  /*9f00*/  HMMA.16816.F32 R88, R112.reuse, R90, R68 ;  /* 0x0000005a7058723c */ /* 0x040ff00000001844 */
[----:B---3--:R-:W-:Y:S01]  /*9f10*/  HMMA.16816.F32 R76, R112, R124, R80 ;  /* 0x0000007c704c723c */ /* 0x008fe20000001850 */
[----:B------:R-:W-:-:S03]  /*9f20*/  IMAD.WIDE.U32 R82, R228, -0x2daee0ad, RZ ;  /* 0xd2511f53e4527825 */ /* 0x000fc600078e00ff */
[----:B------:R-:W-:Y:S02]  /*9f30*/  MOV R70, R82 ;  /* 0x0000005200467202 */ /* 0x000fe40000000f00 */
[----:B------:R-:W-:Y:S02]  /*9f40*/  LOP3.LUT R226, R192, R226, R83, 0x96, !PT ;  /* 0x000000e2c0e27212 */ /* 0x000fe400078e9653 */
[C---:B------:R-:W-:Y:S01]  /*9f50*/  HMMA.16816.F32 R72, R112.reuse, R116, R72 ;  /* 0x000000747048723c */ /* 0x040fe20000001848 */
[C---:B------:R-:W-:Y:S01]  /*9f60*/  PRMT R80, R82.reuse, 0x7771, RZ ;  /* 0x0000777152507816 */ /* 0x040fe200000000ff */
[----:B------:R1:W3:Y:S01]  /*9f70*/  MUFU.EX2 R192, R148 ;  /* 0x0000009400c07308 */ /* 0x0002e20000000800 */
[C---:B------:R-:W-:Y:S02]  /*9f80*/  PRMT R68, R82.reuse, 0x7773, RZ ;  /* 0x0000777352447816 */ /* 0x040fe400000000ff */
[----:B------:R-:W-:Y:S02]  /*9f90*/  PRMT R81, R82, 0x7772, RZ ;  /* 0x0000777252517816 */ /* 0x000fe400000000ff */
[----:B------:R-:W-:Y:S01]  /*9fa0*/  LOP3.LUT R71, R70, 0xff, RZ, 0xc0, !PT ;  /* 0x000000ff46477812 */ /* 0x000fe200078ec0ff */
[----:B------:R-:W-:Y:S01]  /*9fb0*/  HMMA.16816.F32 R48, R112, R120, R48 ;  /* 0x000000787030723c */ /* 0x000fe20000001830 */
[----:B------:R-:W-:-:S02]  /*9fc0*/  PRMT R69, R226, 0x7632, R69 ;  /* 0x00007632e2457816 */ /* 0x000fc40000000045 */
[----:B------:R-:W-:Y:S02]  /*9fd0*/  PRMT R81, R81, 0x5410, R68 ;  /* 0x0000541051517816 */ /* 0x000fe40000000044 */
[----:B------:R-:W-:Y:S02]  /*9fe0*/  PRMT R80, R71, 0x5410, R80 ;  /* 0x0000541047507816 */ /* 0x000fe40000000050 */
[----:B------:R-:W-:Y:S01]  /*9ff0*/  LOP3.LUT R83, R226, 0xffff, RZ, 0xc0, !PT ;  /* 0x0000ffffe2537812 */ /* 0x000fe200078ec0ff */
[----:B------:R-:W-:Y:S01]  /*a000*/  HMMA.16816.F32 R52, R112, R122, R52 ;  /* 0x0000007a7034723c */ /* 0x000fe20000001834 */
[----:B------:R-:W-:Y:S02]  /*a010*/  SHF.R.U32.HI R82, RZ, 0x18, R226 ;  /* 0x00000018ff527819 */ /* 0x000fe400000116e2 */
[----:B------:R-:W-:Y:S01]  /*a020*/  LOP3.LUT R69, R69, 0xff, RZ, 0xc0, !PT ;  /* 0x000000ff45457812 */ /* 0x000fe200078ec0ff */
[----:B-1----:R-:W-:Y:S01]  /*a030*/  LDSM.16.MT88.4 R148, [R170+0xf800] ;  /* 0x00f80000aa94783b */ /* 0x002fe20000004200 */
[----:B------:R-:W-:-:S02]  /*a040*/  SHF.R.U32.HI R83, RZ, 0x8, R83 ;  /* 0x00000008ff537819 */ /* 0x000fc40000011653 */
[----:B------:R-:W-:Y:S01]  /*a050*/  PRMT R82, R69, 0x5410, R82 ;  /* 0x0000541045527816 */ /* 0x000fe20000000052 */
[C---:B----4-:R-:W-:Y:S01]  /*a060*/  HMMA.16816.F32 R116, R112.reuse, R60, R96 ;  /* 0x0000003c7074723c */ /* 0x050fe20000001860 */
[----:B------:R-:W-:Y:S01]  /*a070*/  LOP3.LUT R60, R81, 0xff00ff, RZ, 0xc0, !PT ;  /* 0x00ff00ff513c7812 */ /* 0x000fe200078ec0ff */
[----:B------:R-:W-:Y:S01]  /*a080*/  LDSM.16.MT88.4 R68, [R170+0xd800] ;  /* 0x00d80000aa44783b */ /* 0x000fe20000004200 */
[--C-:B------:R-:W-:Y:S02]  /*a090*/  HSET2.LE.AND R81, R80, R169.reuse, PT ;  /* 0x000000a950517233 */ /* 0x100fe40003803000 */
[C---:B------:R-:W-:Y:S01]  /*a0a0*/  F2FP.F16.F32.PACK_AB R61, R227.reuse, R198 ;  /* 0x000000c6e33d723e */ /* 0x040fe200000000ff */
[----:B------:R-:W-:Y:S01]  /*a0b0*/  FADD.FTZ R198, R198, R187 ;  /* 0x000000bbc6c67221 */ /* 0x000fe20000010000 */
[----:B------:R-:W-:Y:S01]  /*a0c0*/  HSET2.LE.AND R60, R60, R169, PT ;  /* 0x000000a93c3c7233 */ /* 0x000fe20003803000 */
[----:B--2---:R-:W-:Y:S02]  /*a0d0*/  HMMA.16816.F32 R120, R112, R64, R108 ;  /* 0x000000407078723c */ /* 0x004fe4000000186c */
[----:B------:R-:W-:-:S06]  /*a0e0*/  FADD.FTZ R227, R227, R198 ;  /* 0x000000c6e3e37221 */ /* 0x000fcc0000010000 */
[C---:B------:R-:W-:Y:S01]  /*a0f0*/  HMMA.16816.F32 R44, R112.reuse, R134, R44 ;  /* 0x00000086702c723c */ /* 0x040fe2000000182c */
[----:B------:R-:W-:Y:S01]  /*a100*/  F2FP.F16.F32.PACK_AB R134, R229, R200 ;  /* 0x000000c8e586723e */ /* 0x000fe200000000ff */
[----:B------:R-:W-:Y:S01]  /*a110*/  FADD.FTZ R200, R200, R227 ;  /* 0x000000e3c8c87221 */ /* 0x000fe20000010000 */
[----:B---3--:R-:W-:Y:S02]  /*a120*/  F2FP.F16.F32.PACK_AB R135, R231, R192 ;  /* 0x000000c0e787723e */ /* 0x008fe400000000ff */
[----:B------:R-:W-:Y:S01]  /*a130*/  LOP3.LUT R134, R134, R81, RZ, 0xc0, !PT ;  /* 0x0000005186867212 */ /* 0x000fe200078ec0ff */
[----:B------:R-:W-:Y:S01]  /*a140*/  FADD.FTZ R221, R229, R200 ;  /* 0x000000c8e5dd7221 */ /* 0x000fe20000010000 */
[----:B------:R-:W-:Y:S01]  /*a150*/  LOP3.LUT R135, R135, R60, RZ, 0xc0, !PT ;  /* 0x0000003c87877212 */ /* 0x000fe200078ec0ff */
[----:B------:R-:W-:Y:S01]  /*a160*/  HMMA.16816.F32 R108, R112, R66, R92 ;  /* 0x00000042706c723c */ /* 0x000fe2000000185c */
[----:B------:R-:W-:Y:S01]  /*a170*/  LOP3.LUT R92, R226, 0xff, RZ, 0xc0, !PT ;  /* 0x000000ffe25c7812 */ /* 0x000fe200078ec0ff */
[----:B------:R-:W-:Y:S03]  /*a180*/  LDSM.16.MT88.4 R64, [R2+0xf800] ;  /* 0x00f800000240783b */ /* 0x000fe60000004200 */
[----:B------:R-:W-:-:S03]  /*a190*/  PRMT R92, R92, 0x5410, R83 ;  /* 0x000054105c5c7816 */ /* 0x000fc60000000053 */
[----:B------:R-:W-:Y:S01]  /*a1a0*/  HMMA.16816.F32 R40, R112, R132, R40 ;  /* 0x000000847028723c */ /* 0x000fe20000001828 */
[--C-:B------:R-:W-:Y:S02]  /*a1b0*/  HSET2.LE.AND R133, R82, R169.reuse, PT ;  /* 0x000000a952857233 */ /* 0x100fe40003803000 */
[----:B------:R-:W-:Y:S01]  /*a1c0*/  LDSM.16.MT88.4 R80, [R168+0x3800] ;  /* 0x00380000a850783b */ /* 0x000fe20000004200 */
[----:B------:R-:W-:-:S04]  /*a1d0*/  HSET2.LE.AND R92, R92, R169, PT ;  /* 0x000000a95c5c7233 */ /* 0x000fc80003803000 */
[----:B------:R-:W-:Y:S01]  /*a1e0*/  HMMA.16816.F32 R104, R112, R126, R104 ;  /* 0x0000007e7068723c */ /* 0x000fe20000001868 */
[----:B------:R1:W2:Y:S01]  /*a1f0*/  LDSM.16.MT88.4 R124, [R2+0xd800] ;  /* 0x00d80000027c783b */ /* 0x0002a20000004200 */
[----:B------:R-:W-:-:S06]  /*a200*/  LOP3.LUT R132, R61, R92, RZ, 0xc0, !PT ;  /* 0x0000005c3d847212 */ /* 0x000fcc00078ec0ff */
[C---:B------:R-:W-:Y:S08]  /*a210*/  HMMA.16816.F32 R16, R112.reuse, R140, R16 ;  /* 0x0000008c7010723c */ /* 0x040ff00000001810 */
[----:B------:R-:W-:Y:S01]  /*a220*/  HMMA.16816.F32 R20, R112, R142, R20 ;  /* 0x0000008e7014723c */ /* 0x000fe20000001814 */
[----:B------:R-:W3:Y:S01]  /*a230*/  LDSM.16.MT88.4 R140, [R168+0x1800] ;  /* 0x00180000a88c783b */ /* 0x000ee20000004200 */
[----:B-1----:R-:W-:-:S06]  /*a240*/  F2FP.F16.F32.PACK_AB R2, R233, R210 ;  /* 0x000000d2e902723e */ /* 0x002fcc00000000ff */
[----:B------:R-:W-:Y:S01]  /*a250*/  HMMA.16816.F32 R24, R112, R136, R24 ;  /* 0x000000887018723c */ /* 0x000fe20000001818 */
[----:B------:R-:W-:Y:S01]  /*a260*/  FADD.FTZ R210, R210, R193 ;  /* 0x000000c1d2d27221 */ /* 0x000fe20000010000 */
[----:B------:R-:W-:-:S03]  /*a270*/  LOP3.LUT R133, R2, R133, RZ, 0xc0, !PT ;  /* 0x0000008502857212 */ /* 0x000fc600078ec0ff */
[----:B------:R-:W-:Y:S01]  /*a280*/  FADD.FTZ R233, R233, R210 ;  /* 0x000000d2e9e97221 */ /* 0x000fe20000010000 */
[----:B------:R-:W-:Y:S02]  /*a290*/  IADD3 R210, PT, PT, R0, -0x3, RZ ;  /* 0xfffffffd00d27810 */ /* 0x000fe40007ffe0ff */
[----:B------:R-:W-:Y:S01]  /*a2a0*/  HMMA.16816.F32 R28, R112, R138, R28 ;  /* 0x0000008a701c723c */ /* 0x000fe2000000181c */
[----:B------:R-:W1:Y:S01]  /*a2b0*/  LDSM.16.MT88.4 R136, [R168+0x5800] ;  /* 0x00580000a888783b */ /* 0x000e620000004200 */
[----:B------:R-:W-:-:S04]  /*a2c0*/  FADD.FTZ R192, R192, R233 ;  /* 0x000000e9c0c07221 */ /* 0x000fc80000010000 */
[----:B------:R-:W-:Y:S02]  /*a2d0*/  FADD.FTZ R219, R231, R192 ;  /* 0x000000c0e7db7221 */ /* 0x000fe40000010000 */
[----:B------:R-:W-:Y:S08]  /*a2e0*/  HMMA.16816.F32 R112, R112, R62, R100 ;  /* 0x0000003e7070723c */ /* 0x000ff00000001864 */
[C---:B------:R-:W-:Y:S08]  /*a2f0*/  HMMA.16816.F32 R100, R132.reuse, R144, R76 ;  /* 0x000000908464723c */ /* 0x040ff0000000184c */
[C---:B--2---:R-:W-:Y:S08]  /*a300*/  HMMA.16816.F32 R128, R132.reuse, R124, R128 ;  /* 0x0000007c8480723c */ /* 0x044ff00000001880 */
[C---:B------:R-:W-:Y:S08]  /*a310*/  HMMA.16816.F32 R96, R132.reuse, R154, R36 ;  /* 0x0000009a8460723c */ /* 0x040ff00000001824 */
[C---:B------:R-:W-:Y:S08]  /*a320*/  HMMA.16816.F32 R76, R132.reuse, R80, R56 ;  /* 0x00000050844c723c */ /* 0x040ff00000001838 */
[C---:B------:R-:W-:Y:S01]  /*a330*/  HMMA.16816.F32 R124, R132.reuse, R126, R12 ;  /* 0x0000007e847c723c */ /* 0x040fe2000000180c */
[----:B------:R-:W2:Y:S07]  /*a340*/  LDSM.16.MT88.4 R12, [R167+0x1800] ;  /* 0x00180000a70c783b */ /* 0x000eae0000004200 */
        /* <DEDUP_REMOVED lines=13> */
[C---:B-1----:R-:W-:Y:S08]  /*a420*/  HMMA.16816.F32 R120, R132.reuse, R136, R120 ;  /* 0x000000888478723c */ /* 0x042ff00000001878 */
[C---:B------:R-:W-:Y:S08]  /*a430*/  HMMA.16816.F32 R108, R132.reuse, R138, R108 ;  /* 0x0000008a846c723c */ /* 0x040ff0000000186c */
[C---:B--2---:R-:W-:Y:S08]  /*a440*/  HMMA.16816.F32 R52, R132.reuse, R12, R32 ;  /* 0x0000000c8434723c */ /* 0x044ff00000001820 */
[C---:B------:R-:W-:Y:S08]  /*a450*/  HMMA.16816.F32 R56, R132.reuse, R14, R4 ;  /* 0x0000000e8438723c */ /* 0x040ff00000001804 */
[C---:B----4-:R-:W-:Y:S08]  /*a460*/  HMMA.16816.F32 R84, R132.reuse, R16, R84 ;  /* 0x000000108454723c */ /* 0x050ff00000001854 */
[C---:B------:R-:W-:Y:S08]  /*a470*/  HMMA.16816.F32 R88, R132.reuse, R18, R88 ;  /* 0x000000128458723c */ /* 0x040ff00000001858 */
[C---:B-----5:R-:W-:Y:S08]  /*a480*/  HMMA.16816.F32 R116, R132.reuse, R8, R116 ;  /* 0x000000088474723c */ /* 0x060ff00000001874 */
[----:B------:R-:W-:Y:S01]  /*a490*/  HMMA.16816.F32 R112, R132, R10, R112 ;  /* 0x0000000a8470723c */ /* 0x000fe20000001870 */
[----:B------:R-:W-:-:S15]  /*a4a0*/  MOV R132, R157 ;  /* 0x0000009d00847202 */ /* 0x000fde0000000f00 */
[----:B------:R-:W-:-:S04]  /*a4b0*/  NOP ;  /* 0x0000000000007918 */ /* 0x000fc80000000000 */
.L_x_432:
[----:B------:R-:W-:-:S13]  /*a4c0*/  ISETP.GE.AND P1, PT, R210, RZ, PT ;  /* 0x000000ffd200720c */ /* 0x000fda0003f26270 */
[----:B------:R-:W-:Y:S05]  /*a4d0*/  @!P1 BRA `(.L_x_437) ;  /* 0x0000003800689947 */ /* 0x000fea0003800000 */
[----:B------:R-:W1:Y:S01]  /*a4e0*/  S2R R181, SR_TID.X ;  /* 0x0000000000b57919 */ /* 0x000e620000002100 */
[----:B------:R-:W2:Y:S01]  /*a4f0*/  LDC.64 R192, c[0x0][0x3c0] ;  /* 0x0000f000ffc07b82 */ /* 0x000ea20000000a00 */
[----:B------:R-:W3:Y:S01]  /*a500*/  LDCU UR4, c[0x0][0x440] ;  /* 0x00008800ff0477ac */ /* 0x000ee20008000800 */
[----:B------:R-:W-:Y:S02]  /*a510*/  IMAD.MOV.U32 R0, RZ, RZ, R3 ;  /* 0x000000ffff007224 */ /* 0x000fe400078e0003 */
[----:B------:R-:W-:Y:S01]  /*a520*/  IMAD.MOV.U32 R133, RZ, RZ, R132 ;  /* 0x000000ffff857224 */ /* 0x000fe200078e0084 */
[----:B------:R-:W-:Y:S01]  /*a530*/  UMOV UR7, 0x400 ;  /* 0x0000040000077882 */ /* 0x000fe20000000000 */
[----:B------:R-:W-:Y:S01]  /*a540*/  IMAD.MOV.U32 R178, RZ, RZ, 0x40 ;  /* 0x00000040ffb27424 */ /* 0x000fe200078e00ff */
[----:B------:R-:W4:Y:S01]  /*a550*/  LDCU UR6, c[0x0][0x440] ;  /* 0x00008800ff0677ac */ /* 0x000f220008000800 */
[----:B------:R-:W5:Y:S01]  /*a560*/  S2UR UR5, SR_CgaCtaId ;  /* 0x00000000000579c3 */ /* 0x000f620000008800 */
[----:B---3--:R-:W-:Y:S01]  /*a570*/  ISETP.GE.AND P1, PT, R180, UR4, PT ;  /* 0x00000004b4007c0c */ /* 0x008fe2000bf26270 */
[----:B------:R-:W3:Y:S01]  /*a580*/  LDCU UR4, c[0x0][0x45c] ;  /* 0x00008b80ff0477ac */ /* 0x000ee20008000800 */
[----:B--2---:R-:W-:-:S02]  /*a590*/  SHF.L.U64.HI R200, R192, 0x4, R193 ;  /* 0x00000004c0c87819 */ /* 0x004fc400000102c1 */
[----:B------:R-:W-:Y:S02]  /*a5a0*/  SHF.L.U32 R199, R192, 0x4, RZ ;  /* 0x00000004c0c77819 */ /* 0x000fe400000006ff */
[C---:B-1----:R-:W-:Y:S01]  /*a5b0*/  LOP3.LUT P0, RZ, R181.reuse, 0x2, RZ, 0xc0, !PT ;  /* 0x00000002b5ff7812 */ /* 0x042fe2000780c0ff */
[C---:B------:R-:W-:Y:S01]  /*a5c0*/  IMAD.SHL.U32 R198, R181.reuse, 0x20, RZ ;  /* 0x00000020b5c67824 */ /* 0x040fe200078e00ff */
[----:B------:R-:W-:Y:S01]  /*a5d0*/  SHF.L.U32 R177, R181, 0x6, RZ ;  /* 0x00000006b5b17819 */ /* 0x000fe200000006ff */
[----:B-----5:R-:W-:Y:S01]  /*a5e0*/  ULEA UR5, UR5, UR7, 0x18 ;  /* 0x0000000705057291 */ /* 0x020fe2000f8ec0ff */
[----:B------:R-:W-:Y:S02]  /*a5f0*/  SEL R135, R179, 0xffffffe0, !P0 ;  /* 0xffffffe0b3877807 */ /* 0x000fe40004000000 */
[----:B------:R-:W-:Y:S01]  /*a600*/  LOP3.LUT R176, R177, 0x400, RZ, 0xc0, !PT ;  /* 0x00000400b1b07812 */ /* 0x000fe200078ec0ff */
[----:B---34-:R-:W-:Y:S08]  /*a610*/  BRA `(.L_x_438) ;  /* 0x0000000400587947 */ /* 0x018ff00003800000 */
.L_x_440:
[----:B------:R-:W1:Y:S01]  /*a620*/  LDC.64 R136, c[0x0][0x3b8] ;  /* 0x0000ee00ff887b82 */ /* 0x000e620000000a00 */
[----:B------:R-:W-:Y:S01]  /*a630*/  VIADD R139, R210, 0xffffffff ;  /* 0xffffffffd28b7836 */ /* 0x000fe20000000000 */
[----:B------:R-:W-:Y:S03]  /*a640*/  LOP3.LUT R140, R204, 0x1f8, RZ, 0xc0, !PT ;  /* 0x000001f8cc8c7812 */ /* 0x000fe600078ec0ff */
[C---:B-1----:R-:W-:Y:S01]  /*a650*/  IMAD.WIDE.U32 R142, R139.reuse, R136, RZ ;  /* 0x000000888b8e7225 */ /* 0x042fe200078e00ff */
[----:B------:R-:W-:Y:S03]  /*a660*/  SHF.L.U64.HI R141, R136, 0x4, R137 ;  /* 0x00000004888d7819 */ /* 0x000fe60000010289 */
[----:B------:R-:W-:Y:S01]  /*a670*/  IMAD R138, R139, R137, R143 ;  /* 0x000000898b8a7224 */ /* 0x000fe200078e028f */
[----:B------:R-:W-:Y:S01]  /*a680*/  LOP3.LUT R143, R140, 0x38, R181, 0x78, !PT ;  /* 0x000000388c8f7812 */ /* 0x000fe200078e78b5 */
[----:B------:R-:W-:Y:S01]  /*a690*/  IMAD.SHL.U32 R134, R136, 0x10, RZ ;  /* 0x0000001088867824 */ /* 0x000fe200078e00ff */
[C---:B------:R-:W-:Y:S02]  /*a6a0*/  LEA R144, P4, R142.reuse, R208, 0x7 ;  /* 0x000000d08e907211 */ /* 0x040fe400078838ff */
[----:B------:R-:W-:Y:S02]  /*a6b0*/  LOP3.LUT R143, R143, 0x1e00, R204, 0xf8, !PT ;  /* 0x00001e008f8f7812 */ /* 0x000fe400078ef8cc */
[C-C-:B------:R-:W-:Y:S02]  /*a6c0*/  LEA.HI.X R145, R142.reuse, R207, R138.reuse, 0x7, P4 ;  /* 0x000000cf8e917211 */ /* 0x140fe400020f3c8a */
[----:B------:R-:W-:Y:S02]  /*a6d0*/  LEA R211, R143, UR5, 0x1 ;  /* 0x000000058fd37c11 */ /* 0x000fe4000f8e08ff */
[C---:B------:R-:W-:Y:S03]  /*a6e0*/  LEA R139, P5, R142.reuse, R134, 0x6 ;  /* 0x000000868e8b7211 */ /* 0x040fe600078a30ff */
[----:B------:R-:W-:Y:S01]  /*a6f0*/  @!PT LDS RZ, [RZ] ;  /* 0x00000000fffff984 */ /* 0x000fe20000000800 */
[----:B------:R-:W-:Y:S01]  /*a700*/  @!PT LDS RZ, [RZ] ;  /* 0x00000000fffff984 */ /* 0x000fe20000000800 */
[----:B------:R-:W-:Y:S01]  /*a710*/  @!PT LDS RZ, [RZ] ;  /* 0x00000000fffff984 */ /* 0x000fe20000000800 */
[----:B------:R1:W-:Y:S01]  /*a720*/  @!P1 LDGSTS.E.BYPASS.LTC128B.128 [R211+0x6000], desc[UR16][R144.64] ;  /* 0x0600000090d39fae */ /* 0x0003e2000b981a10 */
[----:B------:R-:W-:Y:S02]  /*a730*/  LEA.HI.X R2, R142, R141, R138, 0x6, P5 ;  /* 0x0000008d8e027211 */ /* 0x000fe400028f348a */
[C---:B------:R-:W-:Y:S01]  /*a740*/  LEA R138, P6, R139.reuse, R208, 0x1 ;  /* 0x000000d08b8a7211 */ /* 0x040fe200078c08ff */
[----:B------:R1:W-:Y:S01]  /*a750*/  @P1 STS.128 [R211+0x6000], RZ ;  /* 0x006000ffd3001388 */ /* 0x0003e20000000c00 */
[-C--:B------:R-:W-:Y:S02]  /*a760*/  LEA R132, P5, R136, R139.reuse, 0x5 ;  /* 0x0000008b88847211 */ /* 0x080fe400078a28ff */
[----:B------:R-:W-:Y:S01]  /*a770*/  IADD3 R134, P4, PT, R134, R139, RZ ;  /* 0x0000008b86867210 */ /* 0x000fe20007f9e0ff */
[----:B------:R-:W-:Y:S01]  /*a780*/  @!PT LDS RZ, [RZ] ;  /* 0x00000000fffff984 */ /* 0x000fe20000000800 */
[----:B------:R-:W-:Y:S01]  /*a790*/  @!PT LDS RZ, [RZ] ;  /* 0x00000000fffff984 */ /* 0x000fe20000000800 */
[----:B------:R-:W-:Y:S01]  /*a7a0*/  @!PT LDS RZ, [RZ] ;  /* 0x00000000fffff984 */ /* 0x000fe20000000800 */
[----:B------:R1:W-:Y:S01]  /*a7b0*/  @!P3 LDGSTS.E.BYPASS.LTC128B.128 [R211+0x8000], desc[UR16][R144.64+0x80] ;  /* 0x0800008090d3bfae */ /* 0x0003e2000b981a10 */
[-CC-:B------:R-:W-:Y:S02]  /*a7c0*/  LEA.HI.X R139, R139, R207.reuse, R2.reuse, 0x1, P6 ;  /* 0x000000cf8b8b7211 */ /* 0x180fe400030f0c02 */
[----:B------:R-:W-:Y:S01]  /*a7d0*/  LEA.HI.X R136, R136, R2, R137, 0x5, P5 ;  /* 0x0000000288887211 */ /* 0x000fe200028f2c89 */
[----:B------:R1:W-:Y:S01]  /*a7e0*/  @P3 STS.128 [R211+0x8000], RZ ;  /* 0x008000ffd3003388 */ /* 0x0003e20000000c00 */
[-C--:B------:R-:W-:Y:S01]  /*a7f0*/  LEA R142, P5, R134, R208.reuse, 0x1 ;  /* 0x000000d0868e7211 */ /* 0x080fe200078a08ff */
[----:B------:R-:W-:Y:S01]  /*a800*/  IMAD.X R141, R141, 0x1, R2, P4 ;  /* 0x000000018d8d7824 */ /* 0x000fe200020e0602 */
[----:B------:R-:W-:Y:S01]  /*a810*/  LEA R140, P4, R132, R208, 0x1 ;  /* 0x000000d0848c7211 */ /* 0x000fe200078808ff */
[----:B------:R-:W-:Y:S01]  /*a820*/  @!PT LDS RZ, [RZ] ;  /* 0x00000000fffff984 */ /* 0x000fe20000000800 */
[----:B------:R-:W-:Y:S01]  /*a830*/  @!PT LDS RZ, [RZ] ;  /* 0x00000000fffff984 */ /* 0x000fe20000000800 */
[----:B------:R-:W-:Y:S01]  /*a840*/  @!PT LDS RZ, [RZ] ;  /* 0x00000000fffff984 */ /* 0x000fe20000000800 */
[----:B------:R1:W-:Y:S03]  /*a850*/  @!P2 LDGSTS.E.BYPASS.LTC128B.128 [R211+0xa000], desc[UR16][R144.64+0x100] ;  /* 0x0a00010090d3afae */ /* 0x0003e6000b981a10 */
[-C--:B------:R-:W-:Y:S01]  /*a860*/  LEA.HI.X R143, R134, R207.reuse, R141, 0x1, P5 ;  /* 0x000000cf868f7211 */ /* 0x080fe200028f0c8d */
[----:B------:R1:W-:Y:S01]  /*a870*/  @P2 STS.128 [R211+0xa000], RZ ;  /* 0x00a000ffd3002388 */ /* 0x0003e20000000c00 */
[----:B------:R-:W-:Y:S03]  /*a880*/  LEA.HI.X R141, R132, R207, R136, 0x1, P4 ;  /* 0x000000cf848d7211 */ /* 0x000fe600020f0c88 */
        /* <DEDUP_REMOVED lines=47> */
.L_x_438:
[----:B------:R-:W-:Y:S04]  /*ab80*/  DEPBAR.LE SB0, 0x0 ;  /* 0x000080000000791a */ /* 0x000fe80000000000 */
[----:B------:R-:W-:Y:S01]  /*ab90*/  BAR.SYNC.DEFER_BLOCKING 0x0 ;  /* 0x0000000000007b1d */ /* 0x000fe20000010000 */
[----:B------:R-:W-:Y:S01]  /*aba0*/  IMAD.SHL.U32 R204, R181, 0x8, RZ ;  /* 0x00000008b5cc7824 */ /* 0x000fe200078e00ff */
[----:B------:R-:W-:Y:S01]  /*abb0*/  SHF.R.U32.HI R183, RZ, 0x1, R181 ;  /* 0x00000001ffb77819 */ /* 0x000fe200000116b5 */
[----:B------:R-:W-:Y:S01]  /*abc0*/  IMAD.WIDE.U32 R2, R210, R192, RZ ;  /* 0x000000c0d2027225 */ /* 0x000fe200078e00ff */
[----:B------:R-:W-:Y:S02]  /*abd0*/  LOP3.LUT R182, R198, 0x7c00, RZ, 0xc0, !PT ;  /* 0x00007c00c6b67812 */ /* 0x000fe400078ec0ff */
[----:B------:R-:W-:Y:S01]  /*abe0*/  LOP3.LUT R180, R204, 0x38, RZ, 0xc0, !PT ;  /* 0x00000038ccb47812 */ /* 0x000fe200078ec0ff */
[----:B------:R-:W-:Y:S01]  /*abf0*/  IMAD R3, R210, R193, R3 ;  /* 0x000000c1d2037224 */ /* 0x000fe200078e0203 */
[-C--:B------:R-:W-:Y:S02]  /*ac00*/  LEA R228, P2, R2, R206.reuse, 0x7 ;  /* 0x000000ce02e47211 */ /* 0x080fe400078438ff */
[----:B------:R-:W-:Y:S02]  /*ac10*/  LOP3.LUT R203, R180, 0x40, RZ, 0xfc, !PT ;  /* 0x00000040b4cb7812 */ /* 0x000fe400078efcff */
[--C-:B------:R-:W-:Y:S02]  /*ac20*/  LEA.HI.X R229, R2, R205, R3.reuse, 0x7, P2 ;  /* 0x000000cd02e57211 */ /* 0x100fe400010f3c03 */
[----:B------:R-:W-:Y:S02]  /*ac30*/  ISETP.GE.AND P3, PT, R203, UR6, PT ;  /* 0x00000006cb007c0c */ /* 0x000fe4000bf66270 */
[----:B------:R-:W-:Y:S02]  /*ac40*/  LOP3.LUT R202, R180, 0x80, RZ, 0xfc, !PT ;  /* 0x00000080b4ca7812 */ /* 0x000fe400078efcff */
[-C--:B------:R-:W-:Y:S02]  /*ac50*/  LEA R172, P0, R2, R199.reuse, 0x6 ;  /* 0x000000c702ac7211 */ /* 0x080fe400078030ff */
[----:B------:R-:W-:Y:S02]  /*ac60*/  ISETP.GE.AND P2, PT, R202, UR6, PT ;  /* 0x00000006ca007c0c */ /* 0x000fe4000bf46270 */
[----:B------:R-:W-:Y:S01]  /*ac70*/  LEA R226, P5, R172, R206, 0x1 ;  /* 0x000000ceace27211 */ /* 0x000fe200078a08ff */
[----:B------:R-:W-:Y:S01]  /*ac80*/  @!PT LDS RZ, [RZ] ;  /* 0x00000000fffff984 */ /* 0x000fe20000000800 */
[----:B------:R-:W-:Y:S01]  /*ac90*/  @!PT LDS RZ, [RZ] ;  /* 0x00000000fffff984 */ /* 0x000fe20000000800 */
[----:B------:R-:W-:Y:S01]  /*aca0*/  @!PT LDS RZ, [RZ] ;  /* 0x00000000fffff984 */ /* 0x000fe20000000800 */
[----:B------:R-:W-:Y:S01]  /*acb0*/  @!P1 LDGSTS.E.BYPASS.LTC128B.128 [R211+0xc000], desc[UR16][R228.64] ;  /* 0x0c000000e4d39fae */ /* 0x000fe2000b981a10 */
[----:B------:R-:W-:Y:S02]  /*acc0*/  LEA.HI.X R3, R2, R200, R3, 0x6, P0 ;  /* 0x000000c802037211 */ /* 0x000fe400000f3403 */
[----:B------:R-:W-:Y:S01]  /*acd0*/  IADD3 R169, P4, PT, R172, R199, RZ ;  /* 0x000000c7aca97210 */ /* 0x000fe20007f9e0ff */
[----:B------:R-:W-:Y:S01]  /*ace0*/  @P1 STS.128 [R211+0xc000], RZ ;  /* 0x00c000ffd3001388 */ /* 0x000fe20000000c00 */
[----:B------:R-:W-:Y:S02]  /*acf0*/  ISETP.GE.AND P1, PT, R180, UR6, PT ;  /* 0x00000006b4007c0c */ /* 0x000fe4000bf26270 */
[-C--:B------:R-:W-:Y:S01]  /*ad00*/  LEA.HI.X R227, R172, R205.reuse, R3, 0x1, P5 ;  /* 0x000000cdace37211 */ /* 0x080fe200028f0c03 */
[----:B------:R-:W-:Y:S01]  /*ad10*/  @!PT LDS RZ, [RZ] ;  /* 0x00000000fffff984 */ /* 0x000fe20000000800 */
[----:B------:R-:W-:Y:S01]  /*ad20*/  @!PT LDS RZ, [RZ] ;  /* 0x00000000fffff984 */ /* 0x000fe20000000800 */
[----:B------:R-:W-:Y:S01]  /*ad30*/  @!PT LDS RZ, [RZ] ;  /* 0x00000000fffff984 */ /* 0x000fe20000000800 */
[----:B------:R-:W-:Y:S01]  /*ad40*/  @!P3 LDGSTS.E.BYPASS.LTC128B.128 [R211+0xe000], desc[UR16][R228.64+0x80] ;  /* 0x0e000080e4d3bfae */ /* 0x000fe2000b981a10 */
[----:B------:R-:W-:Y:S01]  /*ad50*/  IMAD.X R174, R3, 0x1, R200, P4 ;  /* 0x0000000103ae7824 */ /* 0x000fe200020e06c8 */
[C---:B------:R-:W-:Y:S02]  /*ad60*/  LEA R170, P4, R169.reuse, R206, 0x1 ;  /* 0x000000cea9aa7211 */ /* 0x040fe400078808ff */
[----:B------:R-:W-:Y:S01]  /*ad70*/  @P3 STS.128 [R211+0xe000], RZ ;  /* 0x00e000ffd3003388 */ /* 0x000fe20000000c00 */
[C---:B------:R-:W-:Y:S02]  /*ad80*/  LEA R173, P0, R192.reuse, R172, 0x5 ;  /* 0x000000acc0ad7211 */ /* 0x040fe400078028ff */
[----:B------:R-:W-:Y:S01]  /*ad90*/  LEA.HI.X R171, R169, R205, R174, 0x1, P4 ;  /* 0x000000cda9ab7211 */ /* 0x000fe200020f0cae */
[----:B------:R-:W-:Y:S01]  /*ada0*/  @!PT LDS RZ, [RZ] ;  /* 0x00000000fffff984 */ /* 0x000fe20000000800 */
[----:B------:R-:W-:Y:S01]  /*adb0*/  @!PT LDS RZ, [RZ] ;  /* 0x00000000fffff984 */ /* 0x000fe20000000800 */
[----:B------:R-:W-:Y:S01]  /*adc0*/  @!PT LDS RZ, [RZ] ;  /* 0x00000000fffff984 */ /* 0x000fe20000000800 */
[----:B------:R-:W-:Y:S01]  /*add0*/  @!P2 LDGSTS.E.BYPASS.LTC128B.128 [R211+0x10000], desc[UR16][R228.64+0x100] ;  /* 0x10000100e4d3afae */ /* 0x000fe2000b981a10 */
[----:B------:R-:W-:Y:S02]  /*ade0*/  LEA.HI.X R218, R192, R3, R193, 0x5, P0 ;  /* 0x00000003c0da7211 */ /* 0x000fe400000f2cc1 */
[----:B------:R-:W-:Y:S01]  /*adf0*/  LEA R168, P0, R173, R206, 0x1 ;  /* 0x000000ceada87211 */ /* 0x000fe200078008ff */
[----:B------:R-:W-:Y:S01]  /*ae00*/  @P2 STS.128 [R211+0x10000], RZ ;  /* 0x010000ffd3002388 */ /* 0x000fe20000000c00 */
[----:B------:R-:W-:Y:S02]  /*ae10*/  LOP3.LUT R137, R183, 0x8, RZ, 0xc0, !PT ;  /* 0x00000008b7897812 */ /* 0x000fe400078ec0ff */
[----:B------:R-:W-:Y:S01]  /*ae20*/  LEA.HI.X R169, R173, R205, R218, 0x1, P0 ;  /* 0x000000cdada97211 */ /* 0x000fe200000f0cda */
[----:B------:R-:W-:Y:S01]  /*ae30*/  @!PT LDS RZ, [RZ] ;  /* 0x00000000fffff984 */ /* 0x000fe20000000800 */
[----:B------:R-:W-:Y:S01]  /*ae40*/  @!PT LDS RZ, [RZ] ;  /* 0x00000000fffff984 */ /* 0x000fe20000000800 */
[----:B------:R-:W-:Y:S01]  /*ae50*/  @!PT LDS RZ, [RZ] ;  /* 0x00000000fffff984 */ /* 0x000fe20000000800 */
[----:B------:R-:W-:Y:S01]  /*ae60*/  @!P1 LDGSTS.E.BYPASS.LTC128B.128 [R211+0xc800], desc[UR16][R226.64] ;  /* 0x0c800000e2d39fae */ /* 0x000fe2000b981a10 */
[--C-:B------:R-:W-:Y:S02]  /*ae70*/  LOP3.LUT R2, R180, 0x1c0, R177.reuse, 0xf8, !PT ;  /* 0x000001c0b4027812 */ /* 0x100fe400078ef8b1 */
[----:B------:R-:W-:Y:S01]  /*ae80*/  LOP3.LUT R139, R182, 0x200, R177, 0xf8, !PT ;  /* 0x00000200b68b7812 */ /* 0x000fe200078ef8b1 */
[----:B------:R-:W-:Y:S01]  /*ae90*/  @P1 STS.128 [R211+0xc800], RZ ;  /* 0x00c800ffd3001388 */ /* 0x000fe20000000c00 */
[C---:B------:R-:W-:Y:S02]  /*aea0*/  LOP3.LUT R184, R2.reuse, R137, RZ, 0x3c, !PT ;  /* 0x0000008902b87212 */ /* 0x040fe400078e3cff */
[----:B------:R-:W-:Y:S01]  /*aeb0*/  LOP3.LUT R137, R2, 0x8, R181, 0x78, !PT ;  /* 0x0000000802897812 */ /* 0x000fe200078e78b5 */
[----:B------:R-:W-:Y:S01]  /*aec0*/  @!PT LDS RZ, [RZ] ;  /* 0x00000000fffff984 */ /* 0x000fe20000000800 */
[----:B------:R-:W-:Y:S01]  /*aed0*/  @!PT LDS RZ, [RZ] ;  /* 0x00000000fffff984 */ /* 0x000fe20000000800 */
[----:B------:R-:W-:Y:S01]  /*aee0*/  @!PT LDS RZ, [RZ] ;  /* 0x00000000fffff984 */ /* 0x000fe20000000800 */
[----:B------:R-:W-:Y:S01]  /*aef0*/  @!P3 LDGSTS.E.BYPASS.LTC128B.128 [R211+0xe800], desc[UR16][R226.64+0x80] ;  /* 0x0e800080e2d3bfae */ /* 0x000fe2000b981a10 */
[----:B------:R-:W-:Y:S02]  /*af00*/  LOP3.LUT R190, R139, R184, RZ, 0xfc, !PT ;  /* 0x000000b88bbe7212 */ /* 0x000fe400078efcff */
[----:B------:R-:W-:Y:S01]  /*af10*/  LOP3.LUT P0, RZ, R181, 0x4, RZ, 0xc0, !PT ;  /* 0x00000004b5ff7812 */ /* 0x000fe2000780c0ff */
[----:B------:R-:W-:Y:S01]  /*af20*/  @P3 STS.128 [R211+0xe800], RZ ;  /* 0x00e800ffd3003388 */ /* 0x000fe20000000c00 */
[----:B------:R-:W-:Y:S01]  /*af30*/  IMAD R188, R137, 0x2, R176 ;  /* 0x0000000289bc7824 */ /* 0x000fe200078e02b0 */
[----:B------:R-:W-:Y:S02]  /*af40*/  LEA R190, R190, UR5, 0x1 ;  /* 0x00000005bebe7c11 */ /* 0x000fe4000f8e08ff */
[----:B------:R-:W-:Y:S01]  /*af50*/  @!PT LDS RZ, [RZ] ;  /* 0x00000000fffff984 */ /* 0x000fe20000000800 */
[----:B------:R-:W-:Y:S01]  /*af60*/  @!PT LDS RZ, [RZ] ;  /* 0x00000000fffff984 */ /* 0x000fe20000000800 */
[----:B------:R-:W-:Y:S01]  /*af70*/  @!PT LDS RZ, [RZ] ;  /* 0x00000000fffff984 */ /* 0x000fe20000000800 */
[----:B------:R-:W-:Y:S01]  /*af80*/  @!P2 LDGSTS.E.BYPASS.LTC128B.128 [R211+0x10800], desc[UR16][R226.64+0x100] ;  /* 0x10800100e2d3afae */ /* 0x000fe2000b981a10 */
[----:B------:R-:W-:Y:S01]  /*af90*/  VIADD R132, R188, UR5 ;  /* 0x00000005bc847c36 */ /* 0x000fe20008000000 */
[----:B------:R-:W-:Y:S01]  /*afa0*/  ISETP.NE.AND P4, PT, R210, RZ, PT ;  /* 0x000000ffd200720c */ /* 0x000fe20003f85270 */
[--C-:B------:R-:W-:Y:S01]  /*afb0*/  IMAD.IADD R187, R135, 0x1, R190.reuse ;  /* 0x0000000187bb7824 */ /* 0x100fe200078e02be */
[----:B------:R-:W-:Y:S01]  /*afc0*/  @P2 STS.128 [R211+0x10800], RZ ;  /* 0x010800ffd3002388 */ /* 0x000fe20000000c00 */
[----:B------:R-:W-:Y:S03]  /*afd0*/  IMAD.IADD R185, R132, 0x1, R135 ;  /* 0x0000000184b97824 */ /* 0x000fe600078e0287 */
        /* <DEDUP_REMOVED lines=31> */
[----:B------:R-:W2:Y:S04]  /*b1d0*/  LDSM.16.M88.4 R140, [R188+UR5+0x6000] ;  /* 0x00600005bc8c783b */ /* 0x000ea80008000200 */
[----:B------:R-:W3:Y:S04]  /*b1e0*/  LDSM.16.M88.4 R144, [R188+UR5+0x6800] ;  /* 0x00680005bc90783b */ /* 0x000ee80008000200 */
[----:B------:R-:W4:Y:S04]  /*b1f0*/  LDSM.16.M88.4 R148, [R188+UR5+0x7000] ;  /* 0x00700005bc94783b */ /* 0x000f280008000200 */
[----:B------:R-:W0:Y:S04]  /*b200*/  LDGDEPBAR ;  /* 0x00000000000079af */ /* 0x000e280000000000 */
[----:B------:R-:W5:Y:S04]  /*b210*/  LDSM.16.M88.4 R152, [R188+UR5+0x7800] ;  /* 0x00780005bc98783b */ /* 0x000f680008000200 */
[----:B------:R-:W-:Y:S04]  /*b220*/  LDSM.16.M88.4 R156, [R187] ;  /* 0x00000000bb9c783b */ /* 0x000fe80000000200 */
[----:B------:R-:W1:Y:S01]  /*b230*/  LDSM.16.M88.4 R160, [R185+0x6000] ;  /* 0x00600000b9a0783b */ /* 0x000e620000000200 */
        /* <DEDUP_REMOVED lines=12> */
[C---:B------:R-:W-:Y:S02]  /*b300*/  IMAD.IADD R134, R135.reuse, 0x1, R186 ;  /* 0x0000000187867824 */ /* 0x040fe400078e02ba */
[----:B------:R-:W-:Y:S02]  /*b310*/  IMAD.IADD R2, R135, 0x1, R132 ;  /* 0x0000000187027824 */ /* 0x000fe400078e0284 */
[C---:B-----5:R-:W-:Y:S01]  /*b320*/  HMMA.16816.F32 R28, R136.reuse, R152, RZ ;  /* 0x00000098881c723c */ /* 0x060fe200000018ff */
[----:B------:R-:W-:Y:S04]  /*b330*/  LDSM.16.M88.4 R164, [R134] ;  /* 0x0000000086a4783b */ /* 0x000fe80000000200 */
[----:B-1----:R-:W-:Y:S03]  /*b340*/  LDSM.16.M88.4 R168, [R2+0x6000] ;  /* 0x0060000002a8783b */ /* 0x002fe60000000200 */
[----:B------:R-:W-:Y:S01]  /*b350*/  HMMA.16816.F32 R32, R136, R154, RZ ;  /* 0x0000009a8820723c */ /* 0x000fe200000018ff */
[----:B------:R-:W1:Y:S04]  /*b360*/  LDSM.16.M88.4 R136, [R185+0x7800] ;  /* 0x00780000b988783b */ /* 0x000e680000000200 */
[----:B------:R-:W4:Y:S03]  /*b370*/  LDSM.16.M88.4 R152, [R132+0x6000] ;  /* 0x006000008498783b */ /* 0x000f260000000200 */
[C---:B------:R-:W-:Y:S01]  /*b380*/  HMMA.16816.F32 R4, R156.reuse, R160, R4 ;  /* 0x000000a09c04723c */ /* 0x040fe20000001804 */
[----:B------:R-:W-:Y:S07]  /*b390*/  LDSM.16.M88.4 R172, [R2+0x6800] ;  /* 0x0068000002ac783b */ /* 0x000fee0000000200 */
        /* <DEDUP_REMOVED lines=10> */
[----:B------:R-:W1:Y:S04]  /*b440*/  LDSM.16.M88.4 R136, [R2+0x7000] ;  /* 0x007000000288783b */ /* 0x000e680000000200 */
[----:B------:R-:W-:Y:S03]  /*b450*/  LDSM.16.M88.4 R156, [R188+UR5+0x9000] ;  /* 0x00900005bc9c783b */ /* 0x000fe60008000200 */
[C---:B----4-:R-:W-:Y:S08]  /*b460*/  HMMA.16816.F32 R4, R148.reuse, R152, R4 ;  /* 0x000000989404723c */ /* 0x050ff00000001804 */
[C---:B------:R-:W-:Y:S01]  /*b470*/  HMMA.16816.F32 R8, R148.reuse, R154, R8 ;  /* 0x0000009a9408723c */ /* 0x040fe20000001808 */
[----:B------:R-:W4:Y:S07]  /*b480*/  LDSM.16.M88.4 R152, [R2+0x7800] ;  /* 0x007800000298783b */ /* 0x000f2e0000000200 */
[C---:B--2---:R-:W-:Y:S08]  /*b490*/  HMMA.16816.F32 R12, R148.reuse, R140, R12 ;  /* 0x0000008c940c723c */ /* 0x044ff0000000180c */
[C---:B------:R-:W-:Y:S01]  /*b4a0*/  HMMA.16816.F32 R16, R148.reuse, R142, R16 ;  /* 0x0000008e9410723c */ /* 0x040fe20000001810 */
[----:B------:R-:W-:Y:S07]  /*b4b0*/  LDSM.16.M88.4 R140, [R190+0x2000] ;  /* 0x00200000be8c783b */ /* 0x000fee0000000200 */
[C---:B---3--:R-:W-:Y:S08]  /*b4c0*/  HMMA.16816.F32 R20, R148.reuse, R144, R20 ;  /* 0x000000909414723c */ /* 0x048ff00000001814 */
[C---:B------:R-:W-:Y:S01]  /*b4d0*/  HMMA.16816.F32 R24, R148.reuse, R146, R24 ;  /* 0x000000929418723c */ /* 0x040fe20000001818 */
[----:B------:R-:W2:Y:S07]  /*b4e0*/  LDSM.16.M88.4 R144, [R188+UR5+0x8000] ;  /* 0x00800005bc90783b */ /* 0x000eae0008000200 */
[C---:B------:R-:W-:Y:S08]  /*b4f0*/  HMMA.16816.F32 R28, R148.reuse, R160, R28 ;  /* 0x000000a0941c723c */ /* 0x040ff0000000181c */
[----:B------:R-:W-:Y:S01]  /*b500*/  HMMA.16816.F32 R32, R148, R162, R32 ;  /* 0x000000a29420723c */ /* 0x000fe20000001820 */
[----:B------:R-:W3:Y:S04]  /*b510*/  LDSM.16.M88.4 R148, [R188+UR5+0x8800] ;  /* 0x00880005bc94783b */ /* 0x000ee80008000200 */
[----:B------:R-:W-:Y:S03]  /*b520*/  LDSM.16.M88.4 R160, [R185+0x8000] ;  /* 0x00800000b9a0783b */ /* 0x000fe60000000200 */
        /* <DEDUP_REMOVED lines=8> */
[----:B------:R-:W1:Y:S07]  /*b5b0*/  LDSM.16.M88.4 R136, [R188+UR5+0x9800] ;  /* 0x00980005bc88783b */ /* 0x000e6e0008000200 */
[C---:B----4-:R-:W-:Y:S08]  /*b5c0*/  HMMA.16816.F32 R28, R164.reuse, R152, R28 ;  /* 0x00000098a41c723c */ /* 0x050ff0000000181c */
[----:B------:R-:W-:Y:S01]  /*b5d0*/  HMMA.16816.F32 R32, R164, R154, R32 ;  /* 0x0000009aa420723c */ /* 0x000fe20000001820 */
[----:B------:R-:W4:Y:S04]  /*b5e0*/  LDSM.16.M88.4 R152, [R187+0x2000] ;  /* 0x00200000bb98783b */ /* 0x000f280000000200 */
[----:B------:R-:W-:Y:S03]  /*b5f0*/  LDSM.16.M88.4 R164, [R134+0x2000] ;  /* 0x0020000086a4783b */ /* 0x000fe60000000200 */
        /* <DEDUP_REMOVED lines=8> */
[----:B------:R-:W5:Y:S07]  /*b680*/  LDSM.16.M88.4 R156, [R185+0x9800] ;  /* 0x00980000b99c783b */ /* 0x000f6e0000000200 */
[C---:B-1----:R-:W-:Y:S08]  /*b690*/  HMMA.16816.F32 R28, R140.reuse, R136, R28 ;  /* 0x000000888c1c723c */ /* 0x042ff0000000181c */
[----:B------:R-:W-:Y:S01]  /*b6a0*/  HMMA.16816.F32 R32, R140, R138, R32 ;  /* 0x0000008a8c20723c */ /* 0x000fe20000001820 */
[----:B------:R-:W-:Y:S04]  /*b6b0*/  LDSM.16.M88.4 R136, [R186+0x2000] ;  /* 0x00200000ba88783b */ /* 0x000fe80000000200 */
[----:B------:R-:W1:Y:S03]  /*b6c0*/  LDSM.16.M88.4 R140, [R132+0x8000] ;  /* 0x00800000848c783b */ /* 0x000e660000000200 */
        /* <DEDUP_REMOVED lines=9> */
[C---:B-----5:R-:W-:Y:S08]  /*b760*/  HMMA.16816.F32 R28, R152.reuse, R156, R28 ;  /* 0x0000009c981c723c */ /* 0x060ff0000000181c */
[----:B------:R-:W-:Y:S01]  /*b770*/  HMMA.16816.F32 R32, R152, R158, R32 ;  /* 0x0000009e9820723c */ /* 0x000fe20000001820 */
[----:B------:R-:W-:Y:S04]  /*b780*/  LDSM.16.M88.4 R152, [R2+0x9000] ;  /* 0x009000000298783b */ /* 0x000fe80000000200 */
[----:B------:R-:W-:Y:S03]  /*b790*/  LDSM.16.M88.4 R156, [R2+0x9800] ;  /* 0x00980000029c783b */ /* 0x000fe60000000200 */
[C---:B-1----:R-:W-:Y:S08]  /*b7a0*/  HMMA.16816.F32 R4, R136.reuse, R140, R4 ;  /* 0x0000008c8804723c */ /* 0x042ff00000001804 */
[C---:B------:R-:W-:Y:S01]  /*b7b0*/  HMMA.16816.F32 R8, R136.reuse, R142, R8 ;  /* 0x0000008e8808723c */ /* 0x040fe20000001808 */
[----:B------:R-:W1:Y:S07]  /*b7c0*/  LDSM.16.M88.4 R140, [R2+0x8800] ;  /* 0x00880000028c783b */ /* 0x000e6e0000000200 */
[C---:B----4-:R-:W-:Y:S08]  /*b7d0*/  HMMA.16816.F32 R12, R136.reuse, R160, R12 ;  /* 0x000000a0880c723c */ /* 0x050ff0000000180c */
[C---:B------:R-:W-:Y:S01]  /*b7e0*/  HMMA.16816.F32 R16, R136.reuse, R162, R16 ;  /* 0x000000a28810723c */ /* 0x040fe20000001810 */
[----:B------:R-:W-:Y:S07]  /*b7f0*/  LDSM.16.M88.4 R160, [R188+UR5+0xb800] ;  /* 0x00b80005bca0783b */ /* 0x000fee0008000200 */
[C---:B--2---:R-:W-:Y:S08]  /*b800*/  HMMA.16816.F32 R20, R136.reuse, R144, R20 ;  /* 0x000000908814723c */ /* 0x044ff00000001814 */
[C---:B------:R-:W-:Y:S01]  /*b810*/  HMMA.16816.F32 R24, R136.reuse, R146, R24 ;  /* 0x000000928818723c */ /* 0x040fe20000001818 */
[----:B------:R-:W-:Y:S07]  /*b820*/  LDSM.16.M88.4 R144, [R188+UR5+0xa000] ;  /* 0x00a00005bc90783b */ /* 0x000fee0008000200 */
[C---:B---3--:R-:W-:Y:S08]  /*b830*/  HMMA.16816.F32 R28, R136.reuse, R148, R28 ;  /* 0x00000094881c723c */ /* 0x048ff0000000181c */
[----:B------:R-:W-:Y:S01]  /*b840*/  HMMA.16816.F32 R32, R136, R150, R32 ;  /* 0x000000968820723c */ /* 0x000fe20000001820 */
[----:B------:R-:W2:Y:S04]  /*b850*/  LDSM.16.M88.4 R136, [R190+0x4000] ;  /* 0x00400000be88783b */ /* 0x000ea80000000200 */
[----:B------:R-:W-:Y:S03]  /*b860*/  LDSM.16.M88.4 R148, [R188+UR5+0xb000] ;  /* 0x00b00005bc94783b */ /* 0x000fe60008000200 */
[C---:B------:R-:W-:Y:S08]  /*b870*/  HMMA.16816.F32 R4, R164.reuse, R168, R4 ;  /* 0x000000a8a404723c */ /* 0x040ff00000001804 */
[C---:B------:R-:W-:Y:S01]  /*b880*/  HMMA.16816.F32 R8, R164.reuse, R170, R8 ;  /* 0x000000aaa408723c */ /* 0x040fe20000001808 */
[----:B------:R-:W-:Y:S07]  /*b890*/  LDSM.16.M88.4 R168, [R185+0xa000] ;  /* 0x00a00000b9a8783b */ /* 0x000fee0000000200 */
[C---:B-1----:R-:W-:Y:S08]  /*b8a0*/  HMMA.16816.F32 R12, R164.reuse, R140, R12 ;  /* 0x0000008ca40c723c */ /* 0x042ff0000000180c */
[C---:B------:R-:W-:Y:S01]  /*b8b0*/  HMMA.16816.F32 R16, R164.reuse, R142, R16 ;  /* 0x0000008ea410723c */ /* 0x040fe20000001810 */
[----:B------:R-:W1:Y:S07]  /*b8c0*/  LDSM.16.M88.4 R140, [R188+UR5+0xa800] ;  /* 0x00a80005bc8c783b */ /* 0x000e6e0008000200 */
[C---:B------:R-:W-:Y:S08]  /*b8d0*/  HMMA.16816.F32 R20, R164.reuse, R152, R20 ;  /* 0x00000098a414723c */ /* 0x040ff00000001814 */
[C---:B------:R-:W-:Y:S01]  /*b8e0*/  HMMA.16816.F32 R24, R164.reuse, R154, R24 ;  /* 0x0000009aa418723c */ /* 0x040fe20000001818 */
[----:B------:R-:W3:Y:S07]  /*b8f0*/  LDSM.16.M88.4 R152, [R187+0x4000] ;  /* 0x00400000bb98783b */ /* 0x000eee0000000200 */
[C---:B------:R-:W-:Y:S08]  /*b900*/  HMMA.16816.F32 R28, R164.reuse, R156, R28 ;  /* 0x0000009ca41c723c */ /* 0x040ff0000000181c */
[----:B------:R-:W-:Y:S01]  /*b910*/  HMMA.16816.F32 R32, R164, R158, R32 ;  /* 0x0000009ea420723c */ /* 0x000fe20000001820 */
[----:B------:R-:W4:Y:S04]  /*b920*/  LDSM.16.M88.4 R156, [R185+0xb000] ;  /* 0x00b00000b99c783b */ /* 0x000f280000000200 */
[----:B------:R-:W-:Y:S03]  /*b930*/  LDSM.16.M88.4 R164, [R134+0x4000] ;  /* 0x0040000086a4783b */ /* 0x000fe60000000200 */
[C---:B--2---:R-:W-:Y:S08]  /*b940*/  HMMA.16816.F32 R4, R136.reuse, R144, R4 ;  /* 0x000000908804723c */ /* 0x044ff00000001804 */
[C---:B------:R-:W-:Y:S01]  /*b950*/  HMMA.16816.F32 R8, R136.reuse, R146, R8 ;  /* 0x000000928808723c */ /* 0x040fe20000001808 */
[----:B------:R-:W2:Y:S07]  /*b960*/  LDSM.16.M88.4 R144, [R185+0xb800] ;  /* 0x00b80000b990783b */ /* 0x000eae0000000200 */
[C---:B-1----:R-:W-:Y:S08]  /*b970*/  HMMA.16816.F32 R12, R136.reuse, R140, R12 ;  /* 0x0000008c880c723c */ /* 0x042ff0000000180c */
[C---:B------:R-:W-:Y:S01]  /*b980*/  HMMA.16816.F32 R16, R136.reuse, R142, R16 ;  /* 0x0000008e8810723c */ /* 0x040fe20000001810 */
[----:B------:R-:W-:Y:S07]  /*b990*/  LDSM.16.M88.4 R140, [R132+0xa000] ;  /* 0x00a00000848c783b */ /* 0x000fee0000000200 */
[C---:B------:R-:W-:Y:S08]  /*b9a0*/  HMMA.16816.F32 R20, R136.reuse, R148, R20 ;  /* 0x000000948814723c */ /* 0x040ff00000001814 */
[C---:B------:R-:W-:Y:S01]  /*b9b0*/  HMMA.16816.F32 R24, R136.reuse, R150, R24 ;  /* 0x000000968818723c */ /* 0x040fe20000001818 */
[----:B------:R-:W-:Y:S07]  /*b9c0*/  LDSM.16.M88.4 R148, [R132+0xa800] ;  /* 0x00a800008494783b */ /* 0x000fee0000000200 */
[C---:B------:R-:W-:Y:S08]  /*b9d0*/  HMMA.16816.F32 R28, R136.reuse, R160, R28 ;  /* 0x000000a0881c723c */ /* 0x040ff0000000181c */
[----:B------:R-:W-:Y:S01]  /*b9e0*/  HMMA.16816.F32 R32, R136, R162, R32 ;  /* 0x000000a28820723c */ /* 0x000fe20000001820 */
[----:B------:R-:W1:Y:S04]  /*b9f0*/  LDSM.16.M88.4 R136, [R186+0x4000] ;  /* 0x00400000ba88783b */ /* 0x000e680000000200 */
[----:B------:R-:W-:Y:S03]  /*ba00*/  LDSM.16.M88.4 R160, [R132+0xb800] ;  /* 0x00b8000084a0783b */ /* 0x000fe60000000200 */
        /* <DEDUP_REMOVED lines=8> */
[C---:B--2---:R-:W-:Y:S08]  /*ba90*/  HMMA.16816.F32 R28, R152.reuse, R144, R28 ;  /* 0x00000090981c723c */ /* 0x044ff0000000181c */
[----:B------:R-:W-:Y:S01]  /*baa0*/  HMMA.16816.F32 R32, R152, R146, R32 ;  /* 0x000000929820723c */ /* 0x000fe20000001820 */
[----:B------:R-:W2:Y:S04]  /*bab0*/  LDSM.16.M88.4 R144, [R2+0xa800] ;  /* 0x00a800000290783b */ /* 0x000ea80000000200 */
[----:B------:R-:W4:Y:S03]  /*bac0*/  LDSM.16.M88.4 R152, [R2+0xb000] ;  /* 0x00b000000298783b */ /* 0x000f260000000200 */
[C---:B-1----:R-:W-:Y:S08]  /*bad0*/  HMMA.16816.F32 R4, R136.reuse, R140, R4 ;  /* 0x0000008c8804723c */ /* 0x042ff00000001804 */
[C---:B------:R-:W-:Y:S01]  /*bae0*/  HMMA.16816.F32 R8, R136.reuse, R142, R8 ;  /* 0x0000008e8808723c */ /* 0x040fe20000001808 */
[----:B------:R-:W1:Y:S01]  /*baf0*/  LDSM.16.M88.4 R140, [R2+0xb800] ;  /* 0x00b80000028c783b */ /* 0x000e620000000200 */
        /* <DEDUP_REMOVED lines=10> */
[C---:B--2---:R-:W-:Y:S03]  /*bba0*/  HMMA.16816.F32 R12, R164.reuse, R144, R12 ;  /* 0x00000090a40c723c */ /* 0x044fe6000000180c */
[----:B------:R-:W-:Y:S05]  /*bbb0*/  FMNMX3.FTZ R3, R133, R4, R5, !PT ;  /* 0x0000000485037276 */ /* 0x000fea0007810005 */
        /* <DEDUP_REMOVED lines=9> */
[C---:B-1----:R-:W-:Y:S03]  /*bc50*/  HMMA.16816.F32 R28, R164.reuse, R140, R28 ;  /* 0x0000008ca41c723c */ /* 0x042fe6000000181c */
[----:B------:R-:W-:Y:S02]  /*bc60*/  FMNMX3.FTZ R168, R168, R20, R21, !PT ;  /* 0x00000014a8a87276 */ /* 0x000fe40007810015 */
[----:B------:R-:W-:Y:S03]  /*bc70*/  FMNMX3.FTZ R3, R3, R18, R19, !PT ;  /* 0x0000001203037276 */ /* 0x000fe60007810013 */
[----:B------:R-:W-:Y:S03]  /*bc80*/  HMMA.16816.F32 R32, R164, R142, R32 ;  /* 0x0000008ea420723c */ /* 0x000fe60000001820 */
[----:B------:R-:W-:Y:S02]  /*bc90*/  FMNMX3.FTZ R168, R168, R24, R25, !PT ;  /* 0x00000018a8a87276 */ /* 0x000fe40007810019 */
[----:B------:R-:W-:Y:S04]  /*bca0*/  FMNMX3.FTZ R3, R3, R22, R23, !PT ;  /* 0x0000001603037276 */ /* 0x000fe80007810017 */
[----:B------:R-:W-:Y:S02]  /*bcb0*/  FMNMX3.FTZ R3, R3, R26, R27, !PT ;  /* 0x0000001a03037276 */ /* 0x000fe4000781001b */
[----:B------:R-:W-:Y:S08]  /*bcc0*/  FMNMX3.FTZ R168, R168, R28, R29, !PT ;  /* 0x0000001ca8a87276 */ /* 0x000ff0000781001d */
[----:B------:R-:W-:Y:S01]  /*bcd0*/  FMNMX3.FTZ R168, R168, R32, R33, !PT ;  /* 0x00000020a8a87276 */ /* 0x000fe20007810021 */
[----:B------:R-:W-:Y:S06]  /*bce0*/  @P4 BRA `(.L_x_440) ;  /* 0xffffffe8004c4947 */ /* 0x000fec000383ffff */
.L_x_439:
[----:B------:R-:W-:Y:S01]  /*bcf0*/  FMNMX3.FTZ R3, R3, R30, R31, !PT ;  /* 0x0000001e03037276 */ /* 0x000fe2000781001f */
[----:B-1----:R-:W1:Y:S01]  /*bd00*/  SHFL.BFLY PT, R139, R168, 0x2, 0x1f ;  /* 0x0c401f00a88b7f89 */ /* 0x002e6200000e0000 */
[----:B------:R-:W-:Y:S01]  /*bd10*/  SHF.L.U32 R231, R210, 0x1, RZ ;  /* 0x00000001d2e77819 */ /* 0x000fe200000006ff */
[----:B------:R-:W2:Y:S01]  /*bd20*/  LDC R170, c[0x0][0x4f8] ;  /* 0x00013e00ffaa7b82 */ /* 0x000ea20000000800 */
[----:B------:R-:W-:Y:S02]  /*bd30*/  FMNMX3.FTZ R134, R3, R34, R35, !PT ;  /* 0x0000002203867276 */ /* 0x000fe40007810023 */
[----:B------:R-:W-:Y:S02]  /*bd40*/  LOP3.LUT R136, R231, R217, R225, 0x96, !PT ;  /* 0x000000d9e7887212 */ /* 0x000fe400078e96e1 */
[C---:B------:R-:W-:Y:S01]  /*bd50*/  IADD3 R229, PT, PT, R225.reuse, 0x76cf5d0a, RZ ;  /* 0x76cf5d0ae1e57810 */ /* 0x040fe20007ffe0ff */
[----:B------:R-:W3:Y:S01]  /*bd60*/  SHFL.BFLY PT, R3, R134, 0x2, 0x1f ;  /* 0x0c401f0086037f89 */ /* 0x000ee200000e0000 */
[C---:B------:R-:W-:Y:S01]  /*bd70*/  IADD3 R220, PT, PT, R225.reuse, 0x32370b8f, RZ ;  /* 0x32370b8fe1dc7810 */ /* 0x040fe20007ffe0ff */
[----:B------:R-:W-:Y:S01]  /*bd80*/  IMAD.WIDE.U32 R152, R136, -0x326172a9, RZ ;  /* 0xcd9e8d5788987825 */ /* 0x000fe200078e00ff */
[C---:B------:R-:W-:Y:S02]  /*bd90*/  IADD3 R190, PT, PT, R225.reuse, -0x56f99767, RZ ;  /* 0xa9066899e1be7810 */ /* 0x040fe40007ffe0ff */
[----:B------:R-:W-:Y:S02]  /*bda0*/  IADD3 R218, PT, PT, R225, -0x126145ec, RZ ;  /* 0xed9eba14e1da7810 */ /* 0x000fe40007ffe0ff */
[----:B------:R-:W-:Y:S02]  /*bdb0*/  LOP3.LUT R152, R213, R196, R152, 0x96, !PT ;  /* 0x000000c4d5987212 */ /* 0x000fe400078e9698 */
[----:B------:R-:W-:Y:S02]  /*bdc0*/  LOP3.LUT R184, R184, 0x200, R177, 0xf8, !PT ;  /* 0x00000200b8b87812 */ /* 0x000fe400078ef8b1 */
[----:B------:R-:W-:Y:S02]  /*bdd0*/  IADD3 R231, PT, PT, R231, 0x1, RZ ;  /* 0x00000001e7e77810 */ /* 0x000fe40007ffe0ff */
[----:B------:R-:W-:Y:S02]  /*bde0*/  LEA R160, R184, UR5, 0x1 ;  /* 0x00000005b8a07c11 */ /* 0x000fe4000f8e08ff */
[----:B------:R-:W-:Y:S03]  /*bdf0*/  IADD3 R226, PT, PT, R225, 0x646e171e, RZ ;  /* 0x646e171ee1e27810 */ /* 0x000fe60007ffe0ff */
[----:B------:R-:W-:Y:S01]  /*be00*/  LDSM.16.MT88.4 R140, [R160+0xc000] ;  /* 0x00c00000a08c783b */ /* 0x000fe20000004200 */
[----:B-1----:R-:W-:Y:S02]  /*be10*/  FMNMX.FTZ R137, R168, R139, !PT ;  /* 0x0000008ba8897209 */ /* 0x002fe40007810000 */
[----:B--2---:R-:W-:Y:S02]  /*be20*/  LOP3.LUT R170, R170, 0xff, RZ, 0xc0, !PT ;  /* 0x000000ffaaaa7812 */ /* 0x004fe400078ec0ff */
[----:B---3--:R-:W-:Y:S03]  /*be30*/  FMNMX.FTZ R2, R134, R3, !PT ;  /* 0x0000000386027209 */ /* 0x008fe60007810000 */
[----:B------:R-:W1:Y:S01]  /*be40*/  SHFL.BFLY PT, R132, R137, 0x1, 0x1f ;  /* 0x0c201f0089847f89 */ /* 0x000e6200000e0000 */
[----:B------:R-:W-:Y:S01]  /*be50*/  LOP3.LUT R134, R222, R197, R153, 0x96, !PT ;  /* 0x000000c5de867212 */ /* 0x000fe200078e9699 */
[----:B------:R-:W-:Y:S01]  /*be60*/  IMAD.WIDE.U32 R152, R152, -0x2daee0ad, RZ ;  /* 0xd2511f5398987825 */ /* 0x000fe200078e00ff */
[----:B------:R-:W-:Y:S05]  /*be70*/  LEA R170, R170, R170, 0x10 ;  /* 0x000000aaaaaa7211 */ /* 0x000fea00078e80ff */
[----:B------:R-:W2:Y:S01]  /*be80*/  SHFL.BFLY PT, R3, R2, 0x1, 0x1f ;  /* 0x0c201f0002037f89 */ /* 0x000ea200000e0000 */
[----:B------:R-:W-:Y:S01]  /*be90*/  IMAD.WIDE.U32 R150, R134, -0x2daee0ad, RZ ;  /* 0xd2511f5386967825 */ /* 0x000fe200078e00ff */
[----:B------:R-:W-:Y:S02]  /*bea0*/  IADD3 R134, PT, PT, R160, 0xc040, RZ ;  /* 0x0000c040a0867810 */ /* 0x000fe40007ffe0ff */
[----:B------:R-:W-:Y:S02]  /*beb0*/  LOP3.LUT R150, R220, R150, R153, 0x96, !PT ;  /* 0x00000096dc967212 */ /* 0x000fe400078e9699 */
[----:B-1----:R-:W-:Y:S02]  /*bec0*/  FMNMX.FTZ R132, R137, R132, !PT ;  /* 0x0000008489847209 */ /* 0x002fe40007810000 */
[----:B--2---:R-:W-:Y:S03]  /*bed0*/  FMNMX.FTZ R3, R2, R3, !PT ;  /* 0x0000000302037209 */ /* 0x004fe60007810000 */
[----:B------:R-:W-:Y:S01]  /*bee0*/  FMUL.FTZ R172, R132, UR4 ;  /* 0x0000000484ac7c20 */ /* 0x000fe20008410000 */
[----:B------:R-:W-:Y:S01]  /*bef0*/  LOP3.LUT R2, R214, R229, R151, 0x96, !PT ;  /* 0x000000e5d6027212 */ /* 0x000fe200078e9697 */
[----:B------:R-:W-:Y:S01]  /*bf00*/  IMAD.WIDE.U32 R150, R150, -0x326172a9, RZ ;  /* 0xcd9e8d5796967825 */ /* 0x000fe200078e00ff */
[----:B------:R-:W-:Y:S03]  /*bf10*/  FSETP.NEU.FTZ.AND P2, PT, R132, -INF , PT ;  /* 0xff8000008400780b */ /* 0x000fe60003f5d000 */
[C---:B------:R-:W-:Y:S01]  /*bf20*/  FMUL.FTZ R173, R3.reuse, UR4 ;  /* 0x0000000403ad7c20 */ /* 0x040fe20008410000 */
[----:B------:R-:W-:Y:S01]  /*bf30*/  IMAD.WIDE.U32 R148, R2, -0x326172a9, RZ ;  /* 0xcd9e8d5702947825 */ /* 0x000fe200078e00ff */
[----:B------:R-:W-:Y:S02]  /*bf40*/  FSEL R172, R172, RZ, P2 ;  /* 0x000000ffacac7208 */ /* 0x000fe40001000000 */
[C---:B------:R-:W-:Y:S01]  /*bf50*/  FSETP.NEU.FTZ.AND P2, PT, R3.reuse, -INF , PT ;  /* 0xff8000000300780b */ /* 0x040fe20003f5d000 */
[----:B------:R-:W-:Y:S01]  /*bf60*/  FADD.FTZ R0, -R3, R0 ;  /* 0x0000000003007221 */ /* 0x000fe20000010100 */
[----:B------:R-:W-:Y:S01]  /*bf70*/  LOP3.LUT R148, R194, R148, R151, 0x96, !PT ;  /* 0x00000094c2947212 */ /* 0x000fe200078e9697 */
[--C-:B------:R-:W-:Y:S01]  /*bf80*/  FFMA.FTZ R163, R8, UR4, -R172.reuse ;  /* 0x0000000408a37c23 */ /* 0x100fe200080108ac */
[----:B------:R-:W-:Y:S01]  /*bf90*/  LOP3.LUT R2, R212, R195, R149, 0x96, !PT ;  /* 0x000000c3d4027212 */ /* 0x000fe200078e9695 */
[--C-:B------:R-:W-:Y:S01]  /*bfa0*/  FFMA.FTZ R164, R9, UR4, -R172.reuse ;  /* 0x0000000409a47c23 */ /* 0x100fe200080108ac */
[----:B------:R-:W-:Y:S01]  /*bfb0*/  FSEL R173, R173, RZ, P2 ;  /* 0x000000ffadad7208 */ /* 0x000fe20001000000 */
[----:B------:R-:W-:Y:S04]  /*bfc0*/  IMAD.WIDE.U32 R148, R148, -0x2daee0ad, RZ ;  /* 0xd2511f5394947825 */ /* 0x000fe800078e00ff */
[--C-:B------:R-:W-:Y:S01]  /*bfd0*/  FFMA.FTZ R167, R4, UR4, -R172.reuse ;  /* 0x0000000404a77c23 */ /* 0x100fe200080108ac */
[----:B------:R-:W-:Y:S01]  /*bfe0*/  MUFU.EX2 R163, R163 ;  /* 0x000000a300a37308 */ /* 0x000fe20000000800 */
[--C-:B------:R-:W-:Y:S01]  /*bff0*/  FFMA.FTZ R168, R5, UR4, -R172.reuse ;  /* 0x0000000405a87c23 */ /* 0x100fe200080108ac */
[----:B------:R-:W-:Y:S04]  /*c000*/  IMAD.WIDE.U32 R8, R2, -0x2daee0ad, RZ ;  /* 0xd2511f5302087825 */ /* 0x000fe800078e00ff */
[--C-:B------:R-:W-:Y:S01]  /*c010*/  FFMA.FTZ R165, R10, UR4, -R173.reuse ;  /* 0x000000040aa57c23 */ /* 0x100fe200080108ad */
[----:B------:R-:W-:Y:S01]  /*c020*/  ISETP.NE.AND P2, PT, R210, RZ, PT ;  /* 0x000000ffd200720c */ /* 0x000fe20003f45270 */
[--C-:B------:R-:W-:Y:S01]  /*c030*/  FFMA.FTZ R166, R11, UR4, -R173.reuse ;  /* 0x000000040ba67c23 */ /* 0x100fe200080108ad */
[----:B------:R-:W-:Y:S01]  /*c040*/  FFMA.FTZ R171, R6, UR4, -R173 ;  /* 0x0000000406ab7c23 */ /* 0x000fe200080108ad */
[----:B------:R-:W-:Y:S01]  /*c050*/  LOP3.LUT R10, R190, R8, R149, 0x96, !PT ;  /* 0x00000008be0a7212 */ /* 0x000fe200078e9695 */
[----:B------:R-:W-:Y:S01]  /*c060*/  FFMA.FTZ R169, R7, UR4, -R173 ;  /* 0x0000000407a97c23 */ /* 0x000fe200080108ad */
[----:B------:R-:W-:Y:S01]  /*c070*/  LOP3.LUT R152, R218, R152, R9, 0x96, !PT ;  /* 0x00000098da987212 */ /* 0x000fe200078e9609 */
[----:B------:R-:W-:Y:S01]  /*c080*/  MUFU.EX2 R165, R165 ;  /* 0x000000a500a57308 */ /* 0x000fe20000000800 */
[--C-:B------:R-:W-:Y:S01]  /*c090*/  FFMA.FTZ R174, R16, UR4, -R172.reuse ;  /* 0x0000000410ae7c23 */ /* 0x100fe200080108ac */
[----:B------:R-:W-:Y:S04]  /*c0a0*/  IMAD.WIDE.U32 R10, R10, -0x326172a9, RZ ;  /* 0xcd9e8d570a0a7825 */ /* 0x000fe800078e00ff */
[--C-:B------:R-:W-:Y:S01]  /*c0b0*/  FFMA.FTZ R175, R17, UR4, -R172.reuse ;  /* 0x0000000411af7c23 */ /* 0x100fe200080108ac */
[--C-:B------:R-:W-:Y:S01]  /*c0c0*/  FFMA.FTZ R185, R18, UR4, -R173.reuse ;  /* 0x0000000412b97c23 */ /* 0x100fe200080108ad */
[----:B------:R-:W-:Y:S01]  /*c0d0*/  IMAD.WIDE.U32 R152, R152, -0x326172a9, RZ ;  /* 0xcd9e8d5798987825 */ /* 0x000fe200078e00ff */
[----:B------:R-:W-:Y:S01]  /*c0e0*/  MOV R2, R10 ;  /* 0x0000000a00027202 */ /* 0x000fe20000000f00 */
[----:B------:R-:W1:Y:S01]  /*c0f0*/  MUFU.EX2 R166, R166 ;  /* 0x000000a600a67308 */ /* 0x000e620000000800 */
[C---:B------:R-:W-:Y:S01]  /*c100*/  PRMT R9, R10.reuse, 0x7773, RZ ;  /* 0x000077730a097816 */ /* 0x040fe200000000ff */
[----:B------:R-:W-:Y:S01]  /*c110*/  FFMA.FTZ R184, R19, UR4, -R173 ;  /* 0x0000000413b87c23 */ /* 0x000fe200080108ad */
[----:B------:R-:W-:Y:S01]  /*c120*/  PRMT R4, R10, 0x7772, RZ ;  /* 0x000077720a047816 */ /* 0x000fe200000000ff */
[--C-:B------:R-:W-:Y:S01]  /*c130*/  FFMA.FTZ R186, R12, UR4, -R172.reuse ;  /* 0x000000040cba7c23 */ /* 0x100fe200080108ac */
[----:B------:R-:W-:Y:S01]  /*c140*/  PRMT R5, R10, 0x7771, RZ ;  /* 0x000077710a057816 */ /* 0x000fe200000000ff */
[----:B------:R-:W-:Y:S01]  /*c150*/  FFMA.FTZ R187, R13, UR4, -R172 ;  /* 0x000000040dbb7c23 */ /* 0x000fe200080108ac */
[----:B------:R-:W-:Y:S01]  /*c160*/  PRMT R6, R4, 0x5410, R9 ;  /* 0x0000541004067816 */ /* 0x000fe20000000009 */
[----:B------:R-:W-:Y:S01]  /*c170*/  FADD.FTZ R4, -R132, R133 ;  /* 0x0000008584047221 */ /* 0x000fe20000010100 */
[----:B------:R-:W-:Y:S01]  /*c180*/  LOP3.LUT R2, R2, 0xff, RZ, 0xc0, !PT ;  /* 0x000000ff02027812 */ /* 0x000fe200078ec0ff */
[----:B------:R-:W2:Y:S01]  /*c190*/  MUFU.EX2 R164, R164 ;  /* 0x000000a400a47308 */ /* 0x000ea20000000800 */
[----:B------:R-:W-:Y:S01]  /*c1a0*/  LOP3.LUT R8, R189, R152, R11, 0x96, !PT ;  /* 0x00000098bd087212 */ /* 0x000fe200078e960b */
[----:B------:R-:W-:Y:S01]  /*c1b0*/  FFMA.FTZ R227, R14, UR4, -R173 ;  /* 0x000000040ee37c23 */ /* 0x000fe200080108ad */
[----:B------:R-:W-:Y:S01]  /*c1c0*/  PRMT R5, R2, 0x5410, R5 ;  /* 0x0000541002057816 */ /* 0x000fe20000000005 */
[----:B------:R-:W-:Y:S01]  /*c1d0*/  FMUL.FTZ R2, R4, UR4 ;  /* 0x0000000404027c20 */ /* 0x000fe20008410000 */
[----:B------:R-:W-:Y:S01]  /*c1e0*/  FMUL.FTZ R4, R0, UR4 ;  /* 0x0000000400047c20 */ /* 0x000fe20008410000 */
[C---:B------:R-:W-:Y:S01]  /*c1f0*/  PRMT R9, R8.reuse, 0x7632, R9 ;  /* 0x0000763208097816 */ /* 0x040fe20000000009 */
[----:B------:R-:W-:Y:S03]  /*c200*/  FFMA.FTZ R188, R15, UR4, -R173 ;  /* 0x000000040fbc7c23 */ /* 0x000fe600080108ad */
[----:B------:R-:W-:Y:S01]  /*c210*/  MUFU.EX2 R167, R167 ;  /* 0x000000a700a77308 */ /* 0x000fe20000000800 */
[----:B------:R-:W-:Y:S02]  /*c220*/  IADD3 R133, PT, PT, R135, R160, RZ ;  /* 0x000000a087857210 */ /* 0x000fe40007ffe0ff */
[C---:B------:R-:W-:Y:S02]  /*c230*/  LOP3.LUT R7, R8.reuse, 0xffff, RZ, 0xc0, !PT ;  /* 0x0000ffff08077812 */ /* 0x040fe400078ec0ff */
[----:B------:R-:W-:Y:S01]  /*c240*/  LOP3.LUT R10, R8, 0xff, RZ, 0xc0, !PT ;  /* 0x000000ff080a7812 */ /* 0x000fe200078ec0ff */
[----:B------:R-:W3:Y:S01]  /*c250*/  LDSM.16.MT88.4 R144, [R133+0xc000] ;  /* 0x00c000008590783b */ /* 0x000ee20000004200 */
[----:B------:R-:W-:Y:S03]  /*c260*/  LOP3.LUT R139, R6, 0xff00ff, RZ, 0xc0, !PT ;  /* 0x00ff00ff068b7812 */ /* 0x000fe600078ec0ff */
[----:B------:R-:W4:Y:S01]  /*c270*/  MUFU.EX2 R168, R168 ;  /* 0x000000a800a87308 */ /* 0x000f220000000800 */
[----:B------:R-:W-:Y:S02]  /*c280*/  SHF.R.U32.HI R8, RZ, 0x18, R8 ;  /* 0x00000018ff087819 */ /* 0x000fe40000011608 */
[----:B------:R-:W-:Y:S02]  /*c290*/  LOP3.LUT R9, R9, 0xff, RZ, 0xc0, !PT ;  /* 0x000000ff09097812 */ /* 0x000fe400078ec0ff */
[----:B------:R-:W-:Y:S02]  /*c2a0*/  SHF.R.U32.HI R7, RZ, 0x8, R7 ;  /* 0x00000008ff077819 */ /* 0x000fe40000011607 */
[----:B------:R-:W-:Y:S03]  /*c2b0*/  PRMT R9, R9, 0x5410, R8 ;  /* 0x0000541009097816 */ /* 0x000fe60000000008 */
[----:B------:R-:W-:Y:S01]  /*c2c0*/  MUFU.EX2 R171, R171 ;  /* 0x000000ab00ab7308 */ /* 0x000fe20000000800 */
[--C-:B------:R-:W-:Y:S02]  /*c2d0*/  HSET2.LE.AND R139, R139, R170.reuse, PT ;  /* 0x000000aa8b8b7233 */ /* 0x100fe40003803000 */
[----:B-1----:R-:W-:Y:S02]  /*c2e0*/  F2FP.F16.F32.PACK_AB R8, R166, R165 ;  /* 0x000000a5a608723e */ /* 0x002fe400000000ff */
[----:B------:R-:W-:Y:S02]  /*c2f0*/  PRMT R7, R10, 0x5410, R7 ;  /* 0x000054100a077816 */ /* 0x000fe40000000007 */
[----:B------:R-:W-:Y:S03]  /*c300*/  LOP3.LUT R139, R8, R139, RZ, 0xc0, !PT ;  /* 0x0000008b088b7212 */ /* 0x000fe600078ec0ff */
[----:B------:R-:W1:Y:S01]  /*c310*/  MUFU.EX2 R169, R169 ;  /* 0x000000a900a97308 */ /* 0x000e620000000800 */
[----:B------:R-:W-:Y:S02]  /*c320*/  IADD3 R8, PT, PT, R160, 0xc000, RZ ;  /* 0x0000c000a0087810 */ /* 0x000fe40007ffe0ff */
[--C-:B------:R-:W-:Y:S02]  /*c330*/  HSET2.LE.AND R137, R9, R170.reuse, PT ;  /* 0x000000aa09897233 */ /* 0x100fe40003803000 */
[--C-:B------:R-:W-:Y:S02]  /*c340*/  HSET2.LE.AND R138, R5, R170.reuse, PT ;  /* 0x000000aa058a7233 */ /* 0x100fe40003803000 */
[--C-:B------:R-:W-:Y:S03]  /*c350*/  HSET2.LE.AND R136, R7, R170.reuse, PT ;  /* 0x000000aa07887233 */ /* 0x100fe60003803000 */
[----:B------:R-:W5:Y:S01]  /*c360*/  MUFU.EX2 R2, R2 ;  /* 0x0000000200027308 */ /* 0x000f620000000800 */
[----:B--2---:R-:W-:Y:S02]  /*c370*/  F2FP.F16.F32.PACK_AB R7, R164, R163 ;  /* 0x000000a3a407723e */ /* 0x004fe400000000ff */
[----:B----4-:R-:W-:Y:S02]  /*c380*/  F2FP.F16.F32.PACK_AB R5, R168, R167 ;  /* 0x000000a7a805723e */ /* 0x010fe400000000ff */
[----:B------:R-:W-:Y:S02]  /*c390*/  @P0 IADD3 R134, PT, PT, R8, -0x40, RZ ;  /* 0xffffffc008860810 */ /* 0x000fe40007ffe0ff */
[----:B------:R-:W-:Y:S03]  /*c3a0*/  LOP3.LUT R138, R7, R138, RZ, 0xc0, !PT ;  /* 0x0000008a078a7212 */ /* 0x000fe600078ec0ff */
[----:B------:R2:W4:Y:S01]  /*c3b0*/  MUFU.EX2 R0, R4 ;  /* 0x0000000400007308 */ /* 0x0005220000000800 */
[----:B-1----:R-:W-:Y:S02]  /*c3c0*/  F2FP.F16.F32.PACK_AB R6, R169, R171 ;  /* 0x000000aba906723e */ /* 0x002fe400000000ff */
[----:B------:R-:W-:Y:S02]  /*c3d0*/  LOP3.LUT R136, R5, R136, RZ, 0xc0, !PT ;  /* 0x0000008805887212 */ /* 0x000fe400078ec0ff */
[----:B------:R-:W-:Y:S02]  /*c3e0*/  LOP3.LUT R137, R6, R137, RZ, 0xc0, !PT ;  /* 0x0000008906897212 */ /* 0x000fe400078ec0ff */
[----:B------:R-:W-:Y:S03]  /*c3f0*/  IADD3 R161, PT, PT, R135, R134, RZ ;  /* 0x0000008687a17210 */ /* 0x000fe60007ffe0ff */
[----:B------:R-:W-:Y:S01]  /*c400*/  MUFU.EX2 R186, R186 ;  /* 0x000000ba00ba7308 */ /* 0x000fe20000000800 */
[C---:B-----5:R-:W-:Y:S01]  /*c410*/  FMUL.FTZ R5, R2.reuse, R129 ;  /* 0x0000008102057220 */ /* 0x060fe20000410000 */
[C---:B------:R-:W-:Y:S01]  /*c420*/  FMUL.FTZ R8, R2.reuse, R124 ;  /* 0x0000007c02087220 */ /* 0x040fe20000410000 */
[C---:B------:R-:W-:Y:S01]  /*c430*/  FMUL.FTZ R9, R2.reuse, R125 ;  /* 0x0000007d02097220 */ /* 0x040fe20000410000 */
[C---:B------:R-:W-:Y:S01]  /*c440*/  FMUL.FTZ R36, R2.reuse, R36 ;  /* 0x0000002402247220 */ /* 0x040fe20000410000 */
[C---:B------:R-:W-:Y:S01]  /*c450*/  FMUL.FTZ R37, R2.reuse, R37 ;  /* 0x0000002502257220 */ /* 0x040fe20000410000 */
[C---:B------:R-:W-:Y:S01]  /*c460*/  FMUL.FTZ R40, R2.reuse, R40 ;  /* 0x0000002802287220 */ /* 0x040fe20000410000 */
[C---:B------:R-:W-:Y:S01]  /*c470*/  FMUL.FTZ R41, R2.reuse, R41 ;  /* 0x0000002902297220 */ /* 0x040fe20000410000 */
[C---:B------:R-:W-:Y:S01]  /*c480*/  FMUL.FTZ R44, R2.reuse, R44 ;  /* 0x0000002c022c7220 */ /* 0x040fe20000410000 */
[----:B--2---:R-:W-:Y:S01]  /*c490*/  FMUL.FTZ R4, R2, R128 ;  /* 0x0000008002047220 */ /* 0x004fe20000410000 */
[C---:B----4-:R-:W-:Y:S01]  /*c4a0*/  FMUL.FTZ R6, R0.reuse, R130 ;  /* 0x0000008200067220 */ /* 0x050fe20000410000 */
[C---:B------:R-:W-:Y:S01]  /*c4b0*/  FMUL.FTZ R7, R0.reuse, R131 ;  /* 0x0000008300077220 */ /* 0x040fe20000410000 */
[C---:B------:R-:W-:Y:S01]  /*c4c0*/  FMUL.FTZ R10, R0.reuse, R126 ;  /* 0x0000007e000a7220 */ /* 0x040fe20000410000 */
[----:B------:R-:W1:Y:S01]  /*c4d0*/  LDSM.16.MT88.4 R128, [R134] ;  /* 0x000000008680783b */ /* 0x000e620000004200 */
[----:B------:R-:W-:Y:S01]  /*c4e0*/  FMUL.FTZ R11, R0, R127 ;  /* 0x0000007f000b7220 */ /* 0x000fe20000410000 */
[----:B------:R-:W-:Y:S01]  /*c4f0*/  LOP3.LUT R150, R191, R150, R153, 0x96, !PT ;  /* 0x00000096bf967212 */ /* 0x000fe200078e9699 */
[C---:B------:R-:W-:Y:S01]  /*c500*/  FMUL.FTZ R16, R2.reuse, R120 ;  /* 0x0000007802107220 */ /* 0x040fe20000410000 */
[----:B------:R-:W-:Y:S01]  /*c510*/  FMUL.FTZ R17, R2, R121 ;  /* 0x0000007902117220 */ /* 0x000fe20000410000 */
[C---:B------:R-:W-:Y:S01]  /*c520*/  HMMA.16816.F32 R4, R136.reuse, R140, R4 ;  /* 0x0000008c8804723c */ /* 0x040fe20000001804 */
[----:B------:R-:W-:Y:S02]  /*c530*/  MUFU.EX2 R187, R187 ;  /* 0x000000bb00bb7308 */ /* 0x000fe40000000800 */
[----:B------:R-:W2:Y:S02]  /*c540*/  LDSM.16.MT88.4 R124, [R161] ;  /* 0x00000000a17c783b */ /* 0x000ea40000004200 */
[C---:B------:R-:W-:Y:S01]  /*c550*/  FMUL.FTZ R18, R0.reuse, R122 ;  /* 0x0000007a00127220 */ /* 0x040fe20000410000 */
[C---:B------:R-:W-:Y:S01]  /*c560*/  FMUL.FTZ R19, R0.reuse, R123 ;  /* 0x0000007b00137220 */ /* 0x040fe20000410000 */
[C---:B------:R-:W-:Y:S01]  /*c570*/  FMUL.FTZ R38, R0.reuse, R38 ;  /* 0x0000002600267220 */ /* 0x040fe20000410000 */
[C---:B------:R-:W-:Y:S03]  /*c580*/  HMMA.16816.F32 R8, R136.reuse, R142, R8 ;  /* 0x0000008e8808723c */ /* 0x040fe60000001808 */
[----:B------:R-:W-:Y:S01]  /*c590*/  MUFU.EX2 R227, R227 ;  /* 0x000000e300e37308 */ /* 0x000fe20000000800 */
[C---:B------:R-:W-:Y:S01]  /*c5a0*/  FMUL.FTZ R39, R0.reuse, R39 ;  /* 0x0000002700277220 */ /* 0x040fe20000410000 */
[----:B------:R-:W4:Y:S01]  /*c5b0*/  LDSM.16.MT88.4 R140, [R160+0xe000] ;  /* 0x00e00000a08c783b */ /* 0x000f220000004200 */
[C---:B------:R-:W-:Y:S01]  /*c5c0*/  FMUL.FTZ R42, R0.reuse, R42 ;  /* 0x0000002a002a7220 */ /* 0x040fe20000410000 */
[----:B------:R-:W-:Y:S01]  /*c5d0*/  FMUL.FTZ R43, R0, R43 ;  /* 0x0000002b002b7220 */ /* 0x000fe20000410000 */
[----:B------:R-:W-:Y:S01]  /*c5e0*/  FMUL.FTZ R45, R2, R45 ;  /* 0x0000002d022d7220 */ /* 0x000fe20000410000 */
[C---:B------:R-:W-:Y:S01]  /*c5f0*/  FMUL.FTZ R46, R0.reuse, R46 ;  /* 0x0000002e002e7220 */ /* 0x040fe20000410000 */
[----:B------:R-:W-:Y:S01]  /*c600*/  FMUL.FTZ R47, R0, R47 ;  /* 0x0000002f002f7220 */ /* 0x000fe20000410000 */
[C---:B---3--:R-:W-:Y:S02]  /*c610*/  HMMA.16816.F32 R36, R136.reuse, R144, R36 ;  /* 0x000000908824723c */ /* 0x048fe40000001824 */
[----:B------:R-:W-:Y:S01]  /*c620*/  MUFU.EX2 R188, R188 ;  /* 0x000000bc00bc7308 */ /* 0x000fe20000000800 */
[----:B------:R-:W-:Y:S01]  /*c630*/  LDSM.16.MT88.4 R120, [R161+0x4000] ;  /* 0x00400000a178783b */ /* 0x000fe20000004200 */
[C---:B------:R-:W-:Y:S01]  /*c640*/  FMUL.FTZ R48, R2.reuse, R48 ;  /* 0x0000003002307220 */ /* 0x040fe20000410000 */
[----:B------:R-:W-:Y:S01]  /*c650*/  FMUL.FTZ R49, R2, R49 ;  /* 0x0000003102317220 */ /* 0x000fe20000410000 */
[C---:B------:R-:W-:Y:S01]  /*c660*/  FMUL.FTZ R50, R0.reuse, R50 ;  /* 0x0000003200327220 */ /* 0x040fe20000410000 */
[----:B------:R-:W-:Y:S01]  /*c670*/  FMUL.FTZ R51, R0, R51 ;  /* 0x0000003300337220 */ /* 0x000fe20000410000 */
[C---:B------:R-:W-:Y:S01]  /*c680*/  FMUL.FTZ R52, R2.reuse, R52 ;  /* 0x0000003402347220 */ /* 0x040fe20000410000 */
[C---:B------:R-:W-:Y:S03]  /*c690*/  HMMA.16816.F32 R40, R136.reuse, R146, R40 ;  /* 0x000000928828723c */ /* 0x040fe60000001828 */
[----:B------:R-:W-:Y:S01]  /*c6a0*/  MUFU.EX2 R174, R174 ;  /* 0x000000ae00ae7308 */ /* 0x000fe20000000800 */
[----:B------:R-:W-:Y:S01]  /*c6b0*/  LDSM.16.MT88.4 R152, [R133+0xe800] ;  /* 0x00e800008598783b */ /* 0x000fe20000004200 */
[----:B------:R-:W-:Y:S01]  /*c6c0*/  FMUL.FTZ R53, R2, R53 ;  /* 0x0000003502357220 */ /* 0x000fe20000410000 */
[C---:B------:R-:W-:Y:S01]  /*c6d0*/  FMUL.FTZ R54, R0.reuse, R54 ;  /* 0x0000003600367220 */ /* 0x040fe20000410000 */
[----:B------:R-:W-:Y:S01]  /*c6e0*/  FMUL.FTZ R55, R0, R55 ;  /* 0x0000003700377220 */ /* 0x000fe20000410000 */
[C---:B------:R-:W-:Y:S01]  /*c6f0*/  FMUL.FTZ R56, R2.reuse, R56 ;  /* 0x0000003802387220 */ /* 0x040fe20000410000 */
[----:B------:R-:W-:Y:S01]  /*c700*/  FMUL.FTZ R57, R2, R57 ;  /* 0x0000003902397220 */ /* 0x000fe20000410000 */
[C---:B------:R-:W-:Y:S01]  /*c710*/  FMUL.FTZ R58, R0.reuse, R58 ;  /* 0x0000003a003a7220 */ /* 0x040fe20000410000 */
[C---:B-1----:R-:W-:Y:S02]  /*c720*/  HMMA.16816.F32 R44, R136.reuse, R128, R44 ;  /* 0x00000080882c723c */ /* 0x042fe4000000182c */
[----:B------:R-:W-:Y:S01]  /*c730*/  MUFU.EX2 R175, R175 ;  /* 0x000000af00af7308 */ /* 0x000fe20000000800 */
[----:B------:R-:W-:Y:S01]  /*c740*/  FMUL.FTZ R59, R0, R59 ;  /* 0x0000003b003b7220 */ /* 0x000fe20000410000 */
[C---:B------:R-:W-:Y:S01]  /*c750*/  FMUL.FTZ R60, R2.reuse, R60 ;  /* 0x0000003c023c7220 */ /* 0x040fe20000410000 */
[----:B------:R-:W-:Y:S01]  /*c760*/  FMUL.FTZ R61, R2, R61 ;  /* 0x0000003d023d7220 */ /* 0x000fe20000410000 */
[C---:B------:R-:W-:Y:S01]  /*c770*/  FMUL.FTZ R62, R0.reuse, R62 ;  /* 0x0000003e003e7220 */ /* 0x040fe20000410000 */
[----:B------:R-:W-:Y:S01]  /*c780*/  FMUL.FTZ R63, R0, R63 ;  /* 0x0000003f003f7220 */ /* 0x000fe20000410000 */
[C---:B------:R-:W-:Y:S01]  /*c790*/  HMMA.16816.F32 R48, R136.reuse, R130, R48 ;  /* 0x000000828830723c */ /* 0x040fe20000001830 */
[----:B------:R-:W1:Y:S03]  /*c7a0*/  LDSM.16.MT88.4 R128, [R133+0xe000] ;  /* 0x00e000008580783b */ /* 0x000e660000004200 */
[----:B------:R-:W-:Y:S01]  /*c7b0*/  MUFU.EX2 R185, R185 ;  /* 0x000000b900b97308 */ /* 0x000fe20000000800 */
[C---:B------:R-:W-:Y:S01]  /*c7c0*/  FMUL.FTZ R64, R2.reuse, R64 ;  /* 0x0000004002407220 */ /* 0x040fe20000410000 */
[----:B------:R-:W-:Y:S01]  /*c7d0*/  FMUL.FTZ R65, R2, R65 ;  /* 0x0000004102417220 */ /* 0x000fe20000410000 */
[C---:B------:R-:W-:Y:S01]  /*c7e0*/  FMUL.FTZ R66, R0.reuse, R66 ;  /* 0x0000004200427220 */ /* 0x040fe20000410000 */
[----:B------:R-:W-:Y:S01]  /*c7f0*/  FMUL.FTZ R67, R0, R67 ;  /* 0x0000004300437220 */ /* 0x000fe20000410000 */
[C---:B------:R-:W-:Y:S01]  /*c800*/  FMUL.FTZ R68, R2.reuse, R68 ;  /* 0x0000004402447220 */ /* 0x040fe20000410000 */
[C---:B--2---:R-:W-:Y:S04]  /*c810*/  HMMA.16816.F32 R52, R136.reuse, R124, R52 ;  /* 0x0000007c8834723c */ /* 0x044fe80000001834 */
[----:B------:R-:W2:Y:S01]  /*c820*/  MUFU.EX2 R184, R184 ;  /* 0x000000b800b87308 */ /* 0x000ea20000000800 */
[----:B------:R-:W-:Y:S01]  /*c830*/  FMUL.FTZ R69, R2, R69 ;  /* 0x0000004502457220 */ /* 0x000fe20000410000 */
[C---:B------:R-:W-:Y:S01]  /*c840*/  FMUL.FTZ R70, R0.reuse, R70 ;  /* 0x0000004600467220 */ /* 0x040fe20000410000 */
[----:B------:R-:W-:Y:S01]  /*c850*/  FMUL.FTZ R71, R0, R71 ;  /* 0x0000004700477220 */ /* 0x000fe20000410000 */
[C---:B------:R-:W-:Y:S01]  /*c860*/  FMUL.FTZ R72, R2.reuse, R72 ;  /* 0x0000004802487220 */ /* 0x040fe20000410000 */
[----:B------:R-:W-:Y:S01]  /*c870*/  FMUL.FTZ R73, R2, R73 ;  /* 0x0000004902497220 */ /* 0x000fe20000410000 */
[C---:B------:R-:W-:Y:S01]  /*c880*/  HMMA.16816.F32 R56, R136.reuse, R126, R56 ;  /* 0x0000007e8838723c */ /* 0x040fe20000001838 */
[----:B------:R-:W3:Y:S02]  /*c890*/  LDSM.16.MT88.4 R124, [R134+0x2000] ;  /* 0x00200000867c783b */ /* 0x000ee40000004200 */
[C---:B------:R-:W-:Y:S01]  /*c8a0*/  FMUL.FTZ R74, R0.reuse, R74 ;  /* 0x0000004a004a7220 */ /* 0x040fe20000410000 */
[----:B------:R-:W-:Y:S01]  /*c8b0*/  FMUL.FTZ R75, R0, R75 ;  /* 0x0000004b004b7220 */ /* 0x000fe20000410000 */
[C---:B------:R-:W-:Y:S01]  /*c8c0*/  FMUL.FTZ R76, R2.reuse, R76 ;  /* 0x0000004c024c7220 */ /* 0x040fe20000410000 */
[----:B------:R-:W-:Y:S01]  /*c8d0*/  FMUL.FTZ R77, R2, R77 ;  /* 0x0000004d024d7220 */ /* 0x000fe20000410000 */
[C---:B------:R-:W-:Y:S01]  /*c8e0*/  FMUL.FTZ R78, R0.reuse, R78 ;  /* 0x0000004e004e7220 */ /* 0x040fe20000410000 */
[C---:B----4-:R-:W-:Y:S03]  /*c8f0*/  HMMA.16816.F32 R60, R136.reuse, R140, R60 ;  /* 0x0000008c883c723c */ /* 0x050fe6000000183c */
[----:B------:R-:W-:Y:S01]  /*c900*/  FMUL.FTZ R79, R0, R79 ;  /* 0x0000004f004f7220 */ /* 0x000fe20000410000 */
[C---:B------:R-:W-:Y:S01]  /*c910*/  FMUL.FTZ R80, R2.reuse, R80 ;  /* 0x0000005002507220 */ /* 0x040fe20000410000 */
[----:B------:R-:W-:Y:S01]  /*c920*/  FMUL.FTZ R81, R2, R81 ;  /* 0x0000005102517220 */ /* 0x000fe20000410000 */
[C---:B------:R-:W-:Y:S01]  /*c930*/  FMUL.FTZ R82, R0.reuse, R82 ;  /* 0x0000005200527220 */ /* 0x040fe20000410000 */
[----:B------:R-:W-:Y:S01]  /*c940*/  FMUL.FTZ R83, R0, R83 ;  /* 0x0000005300537220 */ /* 0x000fe20000410000 */
[C---:B------:R-:W-:Y:S01]  /*c950*/  HMMA.16816.F32 R64, R136.reuse, R142, R64 ;  /* 0x0000008e8840723c */ /* 0x040fe20000001840 */
[----:B------:R-:W4:Y:S02]  /*c960*/  LDSM.16.MT88.4 R140, [R161+0x2000] ;  /* 0x00200000a18c783b */ /* 0x000f240000004200 */
[C---:B------:R-:W-:Y:S01]  /*c970*/  FMUL.FTZ R84, R2.reuse, R84 ;  /* 0x0000005402547220 */ /* 0x040fe20000410000 */
[----:B------:R-:W-:Y:S01]  /*c980*/  FMUL.FTZ R85, R2, R85 ;  /* 0x0000005502557220 */ /* 0x000fe20000410000 */
[C---:B------:R-:W-:Y:S01]  /*c990*/  FMUL.FTZ R86, R0.reuse, R86 ;  /* 0x0000005600567220 */ /* 0x040fe20000410000 */
[----:B------:R-:W-:Y:S01]  /*c9a0*/  FMUL.FTZ R87, R0, R87 ;  /* 0x0000005700577220 */ /* 0x000fe20000410000 */
[C---:B------:R-:W-:Y:S01]  /*c9b0*/  FMUL.FTZ R88, R2.reuse, R88 ;  /* 0x0000005802587220 */ /* 0x040fe20000410000 */
[----:B------:R-:W-:Y:S01]  /*c9c0*/  FMUL.FTZ R89, R2, R89 ;  /* 0x0000005902597220 */ /* 0x000fe20000410000 */
[C---:B-1----:R-:W-:Y:S03]  /*c9d0*/  HMMA.16816.F32 R68, R136.reuse, R128, R68 ;  /* 0x000000808844723c */ /* 0x042fe60000001844 */
[C---:B------:R-:W-:Y:S01]  /*c9e0*/  FMUL.FTZ R90, R0.reuse, R90 ;  /* 0x0000005a005a7220 */ /* 0x040fe20000410000 */
[----:B------:R-:W-:Y:S01]  /*c9f0*/  FMUL.FTZ R91, R0, R91 ;  /* 0x0000005b005b7220 */ /* 0x000fe20000410000 */
[C---:B------:R-:W-:Y:S01]  /*ca00*/  FMUL.FTZ R92, R2.reuse, R92 ;  /* 0x0000005c025c7220 */ /* 0x040fe20000410000 */
[----:B------:R-:W-:Y:S01]  /*ca10*/  FMUL.FTZ R93, R2, R93 ;  /* 0x0000005d025d7220 */ /* 0x000fe20000410000 */
[C---:B------:R-:W-:Y:S01]  /*ca20*/  FMUL.FTZ R94, R0.reuse, R94 ;  /* 0x0000005e005e7220 */ /* 0x040fe20000410000 */
[C---:B------:R-:W-:Y:S01]  /*ca30*/  HMMA.16816.F32 R72, R136.reuse, R130, R72 ;  /* 0x000000828848723c */ /* 0x040fe20000001848 */
[----:B------:R-:W1:Y:S02]  /*ca40*/  LDSM.16.MT88.4 R128, [R160+0x10000] ;  /* 0x01000000a080783b */ /* 0x000e640000004200 */
[----:B------:R-:W-:Y:S01]  /*ca50*/  FMUL.FTZ R95, R0, R95 ;  /* 0x0000005f005f7220 */ /* 0x000fe20000410000 */
[C---:B------:R-:W-:Y:S01]  /*ca60*/  FMUL.FTZ R96, R2.reuse, R96 ;  /* 0x0000006002607220 */ /* 0x040fe20000410000 */
[----:B------:R-:W-:Y:S01]  /*ca70*/  FMUL.FTZ R97, R2, R97 ;  /* 0x0000006102617220 */ /* 0x000fe20000410000 */
[C---:B------:R-:W-:Y:S01]  /*ca80*/  FMUL.FTZ R98, R0.reuse, R98 ;  /* 0x0000006200627220 */ /* 0x040fe20000410000 */
[----:B------:R-:W-:Y:S01]  /*ca90*/  FMUL.FTZ R99, R0, R99 ;  /* 0x0000006300637220 */ /* 0x000fe20000410000 */
[C---:B---3--:R-:W-:Y:S03]  /*caa0*/  HMMA.16816.F32 R76, R136.reuse, R124, R76 ;  /* 0x0000007c884c723c */ /* 0x048fe6000000184c */
[C---:B------:R-:W-:Y:S01]  /*cab0*/  FMUL.FTZ R108, R2.reuse, R108 ;  /* 0x0000006c026c7220 */ /* 0x040fe20000410000 */
[----:B------:R-:W-:Y:S01]  /*cac0*/  FMUL.FTZ R109, R2, R109 ;  /* 0x0000006d026d7220 */ /* 0x000fe20000410000 */
[C---:B------:R-:W-:Y:S01]  /*cad0*/  FMUL.FTZ R110, R0.reuse, R110 ;  /* 0x0000006e006e7220 */ /* 0x040fe20000410000 */
[C---:B------:R-:W-:Y:S01]  /*cae0*/  FMUL.FTZ R111, R0.reuse, R111 ;  /* 0x0000006f006f7220 */ /* 0x040fe20000410000 */
[C---:B------:R-:W-:Y:S01]  /*caf0*/  FMUL.FTZ R14, R0.reuse, R118 ;  /* 0x00000076000e7220 */ /* 0x040fe20000410000 */
[C---:B------:R-:W-:Y:S01]  /*cb00*/  HMMA.16816.F32 R80, R136.reuse, R126, R80 ;  /* 0x0000007e8850723c */ /* 0x040fe20000001850 */
[----:B------:R-:W3:Y:S02]  /*cb10*/  LDSM.16.MT88.4 R124, [R133+0x10000] ;  /* 0x01000000857c783b */ /* 0x000ee40000004200 */
[----:B------:R-:W-:Y:S01]  /*cb20*/  FMUL.FTZ R15, R0, R119 ;  /* 0x00000077000f7220 */ /* 0x000fe20000410000 */
[C---:B------:R-:W-:Y:S01]  /*cb30*/  FMUL.FTZ R112, R2.reuse, R112 ;  /* 0x0000007002707220 */ /* 0x040fe20000410000 */
[----:B------:R-:W-:Y:S01]  /*cb40*/  FMUL.FTZ R113, R2, R113 ;  /* 0x0000007102717220 */ /* 0x000fe20000410000 */
[C---:B------:R-:W-:Y:S01]  /*cb50*/  FMUL.FTZ R114, R0.reuse, R114 ;  /* 0x0000007200727220 */ /* 0x040fe20000410000 */
[----:B------:R-:W-:Y:S01]  /*cb60*/  FMUL.FTZ R115, R0, R115 ;  /* 0x0000007300737220 */ /* 0x000fe20000410000 */
[C---:B----4-:R-:W-:Y:S03]  /*cb70*/  HMMA.16816.F32 R84, R136.reuse, R140, R84 ;  /* 0x0000008c8854723c */ /* 0x050fe60000001854 */
[----:B--2---:R-:W-:Y:S01]  /*cb80*/  F2FP.F16.F32.PACK_AB R162, R184, R185 ;  /* 0x000000b9b8a2723e */ /* 0x004fe200000000ff */
[C---:B------:R-:W-:Y:S01]  /*cb90*/  FMUL.FTZ R100, R2.reuse, R100 ;  /* 0x0000006402647220 */ /* 0x040fe20000410000 */
[----:B------:R-:W-:Y:S01]  /*cba0*/  FMUL.FTZ R101, R2, R101 ;  /* 0x0000006502657220 */ /* 0x000fe20000410000 */
[C---:B------:R-:W-:Y:S01]  /*cbb0*/  FMUL.FTZ R102, R0.reuse, R102 ;  /* 0x0000006600667220 */ /* 0x040fe20000410000 */
[----:B------:R-:W-:Y:S01]  /*cbc0*/  FMUL.FTZ R103, R0, R103 ;  /* 0x0000006700677220 */ /* 0x000fe20000410000 */
[C---:B------:R-:W-:Y:S01]  /*cbd0*/  HMMA.16816.F32 R88, R136.reuse, R142, R88 ;  /* 0x0000008e8858723c */ /* 0x040fe20000001858 */
[----:B------:R-:W2:Y:S02]  /*cbe0*/  LDSM.16.MT88.4 R140, [R134+0x4000] ;  /* 0x00400000868c783b */ /* 0x000ea40000004200 */
[C---:B------:R-:W-:Y:S01]  /*cbf0*/  FMUL.FTZ R104, R2.reuse, R104 ;  /* 0x0000006802687220 */ /* 0x040fe20000410000 */
[----:B------:R-:W-:Y:S01]  /*cc00*/  FMUL.FTZ R105, R2, R105 ;  /* 0x0000006902697220 */ /* 0x000fe20000410000 */
[C---:B------:R-:W-:Y:S01]  /*cc10*/  FMUL.FTZ R106, R0.reuse, R106 ;  /* 0x0000006a006a7220 */ /* 0x040fe20000410000 */
[----:B------:R-:W-:Y:S01]  /*cc20*/  FMUL.FTZ R107, R0, R107 ;  /* 0x0000006b006b7220 */ /* 0x000fe20000410000 */
[C---:B------:R-:W-:Y:S01]  /*cc30*/  FMUL.FTZ R13, R2.reuse, R117 ;  /* 0x00000075020d7220 */ /* 0x040fe20000410000 */
[----:B------:R-:W-:Y:S01]  /*cc40*/  F2FP.F16.F32.PACK_AB R117, R175, R174 ;  /* 0x000000aeaf75723e */ /* 0x000fe200000000ff */
[C---:B-1----:R-:W-:Y:S03]  /*cc50*/  HMMA.16816.F32 R92, R136.reuse, R128, R92 ;  /* 0x00000080885c723c */ /* 0x042fe6000000185c */
[----:B------:R-:W-:Y:S01]  /*cc60*/  FFMA.FTZ R167, R2, R221, R167 ;  /* 0x000000dd02a77223 */ /* 0x000fe200000100a7 */
[----:B------:R-:W-:Y:S01]  /*cc70*/  IADD3 R210, PT, PT, R210, -0x1, RZ ;  /* 0xffffffffd2d27810 */ /* 0x000fe20007ffe0ff */
[----:B------:R-:W-:Y:S02]  /*cc80*/  FFMA.FTZ R171, R0, R219, R171 ;  /* 0x000000db00ab7223 */ /* 0x000fe400000100ab */
[----:B------:R-:W-:Y:S01]  /*cc90*/  FADD.FTZ R168, R168, R167 ;  /* 0x000000a7a8a87221 */ /* 0x000fe20000010000 */
[C---:B------:R-:W-:Y:S03]  /*cca0*/  HMMA.16816.F32 R96, R136.reuse, R130, R96 ;  /* 0x000000828860723c */ /* 0x040fe60000001860 */
[----:B------:R-:W-:Y:S04]  /*ccb0*/  FADD.FTZ R0, R169, R171 ;  /* 0x000000aba9007221 */ /* 0x000fe80000010000 */
[----:B------:R-:W-:Y:S01]  /*ccc0*/  FADD.FTZ R165, R165, R0 ;  /* 0x00000000a5a57221 */ /* 0x000fe20000010000 */
[C---:B---3--:R-:W-:Y:S03]  /*ccd0*/  HMMA.16816.F32 R100, R136.reuse, R124, R100 ;  /* 0x0000007c8864723c */ /* 0x048fe60000001864 */
[----:B------:R-:W-:Y:S04]  /*cce0*/  IMAD.WIDE.U32 R124, R150, -0x2daee0ad, RZ ;  /* 0xd2511f53967c7825 */ /* 0x000fe800078e00ff */
[----:B------:R-:W-:Y:S01]  /*ccf0*/  FADD.FTZ R166, R166, R165 ;  /* 0x000000a5a6a67221 */ /* 0x000fe20000010000 */
[C---:B------:R-:W-:Y:S03]  /*cd00*/  HMMA.16816.F32 R104, R136.reuse, R126, R104 ;  /* 0x0000007e8868723c */ /* 0x040fe60000001868 */
[C---:B------:R-:W-:Y:S02]  /*cd10*/  PRMT R127, R124.reuse, 0x7773, RZ ;  /* 0x000077737c7f7816 */ /* 0x040fe400000000ff */
[----:B------:R-:W-:Y:S02]  /*cd20*/  MOV R126, R124 ;  /* 0x0000007c007e7202 */ /* 0x000fe40000000f00 */
[C---:B------:R-:W-:Y:S01]  /*cd30*/  PRMT R144, R124.reuse, 0x7772, RZ ;  /* 0x000077727c907816 */ /* 0x040fe200000000ff */
[C---:B--2---:R-:W-:Y:S03]  /*cd40*/  HMMA.16816.F32 R16, R136.reuse, R140, R16 ;  /* 0x0000008c8810723c */ /* 0x044fe60000001810 */
[----:B------:R-:W-:Y:S02]  /*cd50*/  PRMT R129, R124, 0x7771, RZ ;  /* 0x000077717c817816 */ /* 0x000fe400000000ff */
[----:B------:R-:W-:Y:S02]  /*cd60*/  LOP3.LUT R124, R226, R148, R125, 0x96, !PT ;  /* 0x00000094e27c7212 */ /* 0x000fe400078e967d */
[----:B------:R-:W-:Y:S01]  /*cd70*/  LOP3.LUT R126, R126, 0xff, RZ, 0xc0, !PT ;  /* 0x000000ff7e7e7812 */ /* 0x000fe200078ec0ff */
[C---:B------:R-:W-:Y:S01]  /*cd80*/  HMMA.16816.F32 R108, R136.reuse, R142, R108 ;  /* 0x0000008e886c723c */ /* 0x040fe2000000186c */
[----:B------:R-:W-:Y:S02]  /*cd90*/  LDSM.16.MT88.4 R140, [R134+0x800] ;  /* 0x00080000868c783b */ /* 0x000fe40000004200 */
[C---:B------:R-:W-:Y:S02]  /*cda0*/  LOP3.LUT R125, R124.reuse, 0xffff, RZ, 0xc0, !PT ;  /* 0x0000ffff7c7d7812 */ /* 0x040fe400078ec0ff */
[C---:B------:R-:W-:Y:S02]  /*cdb0*/  PRMT R12, R124.reuse, 0x7632, R12 ;  /* 0x000076327c0c7816 */ /* 0x040fe4000000000c */
[----:B------:R-:W-:Y:S02]  /*cdc0*/  LOP3.LUT R159, R124, 0xff, RZ, 0xc0, !PT ;  /* 0x000000ff7c9f7812 */ /* 0x000fe400078ec0ff */
[----:B------:R-:W-:Y:S02]  /*cdd0*/  SHF.R.U32.HI R157, RZ, 0x18, R124 ;  /* 0x00000018ff9d7819 */ /* 0x000fe4000001167c */
[----:B------:R-:W-:Y:S02]  /*cde0*/  SHF.R.U32.HI R124, RZ, 0x8, R125 ;  /* 0x00000008ff7c7819 */ /* 0x000fe4000001167d */
[----:B------:R-:W-:Y:S02]  /*cdf0*/  PRMT R144, R144, 0x5410, R127 ;  /* 0x0000541090907816 */ /* 0x000fe4000000007f */
[----:B------:R-:W-:Y:S02]  /*ce00*/  PRMT R129, R126, 0x5410, R129 ;  /* 0x000054107e817816 */ /* 0x000fe40000000081 */
[----:B------:R-:W-:Y:S02]  /*ce10*/  PRMT R159, R159, 0x5410, R124 ;  /* 0x000054109f9f7816 */ /* 0x000fe4000000007c */
[----:B------:R-:W1:Y:S01]  /*ce20*/  LDSM.16.MT88.4 R124, [R160+0xc800] ;  /* 0x00c80000a07c783b */ /* 0x000e620000004200 */
[----:B------:R-:W-:Y:S02]  /*ce30*/  LOP3.LUT R12, R12, 0xff, RZ, 0xc0, !PT ;  /* 0x000000ff0c0c7812 */ /* 0x000fe400078ec0ff */
[--C-:B------:R-:W-:Y:S02]  /*ce40*/  HSET2.LE.AND R148, R129, R170.reuse, PT ;  /* 0x000000aa81947233 */ /* 0x100fe40003803000 */
[----:B------:R-:W-:Y:S01]  /*ce50*/  PRMT R157, R12, 0x5410, R157 ;  /* 0x000054100c9d7816 */ /* 0x000fe2000000009d */
[----:B------:R-:W-:Y:S01]  /*ce60*/  FMUL.FTZ R12, R2, R116 ;  /* 0x00000074020c7220 */ /* 0x000fe20000410000 */
[----:B------:R-:W-:Y:S01]  /*ce70*/  LOP3.LUT R119, R144, 0xff00ff, RZ, 0xc0, !PT ;  /* 0x00ff00ff90777812 */ /* 0x000fe200078ec0ff */
[----:B------:R-:W2:Y:S01]  /*ce80*/  LDSM.16.MT88.4 R128, [R133+0xc800] ;  /* 0x00c800008580783b */ /* 0x000ea20000004200 */
[----:B------:R-:W-:Y:S02]  /*ce90*/  LOP3.LUT R118, R117, R148, RZ, 0xc0, !PT ;  /* 0x0000009475767212 */ /* 0x000fe400078ec0ff */
[--C-:B------:R-:W-:Y:S02]  /*cea0*/  HSET2.LE.AND R116, R159, R170.reuse, PT ;  /* 0x000000aa9f747233 */ /* 0x100fe40003803000 */
[C---:B------:R-:W-:Y:S03]  /*ceb0*/  HMMA.16816.F32 R12, R136.reuse, R120, R12 ;  /* 0x00000078880c723c */ /* 0x040fe6000000180c */
[--C-:B------:R-:W-:Y:S01]  /*cec0*/  HSET2.LE.AND R117, R157, R170.reuse, PT ;  /* 0x000000aa9d757233 */ /* 0x100fe20003803000 */
[----:B------:R-:W3:Y:S01]  /*ced0*/  LDSM.16.MT88.4 R144, [R161+0x800] ;  /* 0x00080000a190783b */ /* 0x000ee20000004200 */
[--C-:B------:R-:W-:Y:S02]  /*cee0*/  HSET2.LE.AND R119, R119, R170.reuse, PT ;  /* 0x000000aa77777233 */ /* 0x100fe40003803000 */
[----:B------:R-:W-:Y:S01]  /*cef0*/  F2FP.F16.F32.PACK_AB R121, R187, R186 ;  /* 0x000000babb79723e */ /* 0x000fe200000000ff */
[----:B------:R-:W-:Y:S03]  /*cf00*/  HMMA.16816.F32 R112, R136, R122, R112 ;  /* 0x0000007a8870723c */ /* 0x000fe60000001870 */
[----:B------:R-:W-:Y:S01]  /*cf10*/  F2FP.F16.F32.PACK_AB R120, R188, R227 ;  /* 0x000000e3bc78723e */ /* 0x000fe200000000ff */
[----:B------:R-:W4:Y:S01]  /*cf20*/  LDSM.16.MT88.4 R148, [R160+0xe800] ;  /* 0x00e80000a094783b */ /* 0x000f220000004200 */
[----:B------:R-:W-:Y:S01]  /*cf30*/  LOP3.LUT R119, R162, R119, RZ, 0xc0, !PT ;  /* 0x00000077a2777212 */ /* 0x000fe200078ec0ff */
[----:B------:R-:W-:Y:S01]  /*cf40*/  FFMA.FTZ R162, R23, UR4, -R173 ;  /* 0x0000000417a27c23 */ /* 0x000fe200080108ad */
[----:B------:R-:W-:Y:S01]  /*cf50*/  LOP3.LUT R116, R121, R116, RZ, 0xc0, !PT ;  /* 0x0000007479747212 */ /* 0x000fe200078ec0ff */
[----:B------:R-:W-:Y:S01]  /*cf60*/  FADD.FTZ R227, R227, R166 ;  /* 0x000000a6e3e37221 */ /* 0x000fe20000010000 */
[----:B------:R-:W-:Y:S03]  /*cf70*/  LOP3.LUT R117, R120, R117, RZ, 0xc0, !PT ;  /* 0x0000007578757212 */ /* 0x000fe600078ec0ff */
[----:B------:R-:W5:Y:S01]  /*cf80*/  LDSM.16.MT88.4 R156, [R134+0x2800] ;  /* 0x00280000869c783b */ /* 0x000f620000004200 */
[----:B------:R-:W-:Y:S01]  /*cf90*/  MUFU.EX2 R162, R162 ;  /* 0x000000a200a27308 */ /* 0x000fe20000000800 */
[----:B------:R-:W-:Y:S04]  /*cfa0*/  FADD.FTZ R188, R188, R227 ;  /* 0x000000e3bcbc7221 */ /* 0x000fe80000010000 */
[----:B------:R-:W-:Y:S01]  /*cfb0*/  FADD.FTZ R185, R185, R188 ;  /* 0x000000bcb9b97221 */ /* 0x000fe20000010000 */
[C---:B-1----:R-:W-:Y:S01]  /*cfc0*/  HMMA.16816.F32 R4, R116.reuse, R124, R4 ;  /* 0x0000007c7404723c */ /* 0x042fe20000001804 */
[----:B------:R-:W1:Y:S04]  /*cfd0*/  LDSM.16.MT88.4 R120, [R161+0x2800] ;  /* 0x00280000a178783b */ /* 0x000e680000004200 */
[----:B------:R-:W-:Y:S03]  /*cfe0*/  FADD.FTZ R184, R184, R185 ;  /* 0x000000b9b8b87221 */ /* 0x000fe60000010000 */
[C---:B------:R-:W-:Y:S01]  /*cff0*/  HMMA.16816.F32 R8, R116.reuse, R126, R8 ;  /* 0x0000007e7408723c */ /* 0x040fe20000001808 */
[----:B------:R-:W1:Y:S07]  /*d000*/  LDSM.16.MT88.4 R124, [R160+0x10800] ;  /* 0x01080000a07c783b */ /* 0x000e6e0000004200 */
[C---:B--2---:R-:W-:Y:S03]  /*d010*/  HMMA.16816.F32 R36, R116.reuse, R128, R36 ;  /* 0x000000807424723c */ /* 0x044fe60000001824 */
[----:B------:R-:W-:Y:S05]  /*d020*/  LOP3.LUT R128, R217, R225, R231, 0x96, !PT ;  /* 0x000000e1d9807212 */ /* 0x000fea00078e96e7 */
[C---:B------:R-:W-:Y:S03]  /*d030*/  HMMA.16816.F32 R40, R116.reuse, R130, R40 ;  /* 0x000000827428723c */ /* 0x040fe60000001828 */
[----:B------:R-:W-:Y:S02]  /*d040*/  IMAD.WIDE.U32 R136, R128, -0x326172a9, RZ ;  /* 0xcd9e8d5780887825 */ /* 0x000fe400078e00ff */
[----:B------:R-:W2:Y:S03]  /*d050*/  LDSM.16.MT88.4 R128, [R133+0x10800] ;  /* 0x010800008580783b */ /* 0x000ea60000004200 */
[C---:B------:R-:W-:Y:S03]  /*d060*/  HMMA.16816.F32 R44, R116.reuse, R140, R44 ;  /* 0x0000008c742c723c */ /* 0x040fe6000000182c */
[----:B------:R-:W-:Y:S02]  /*d070*/  LOP3.LUT R138, R222, R197, R137, 0x96, !PT ;  /* 0x000000c5de8a7212 */ /* 0x000fe400078e9689 */
[----:B------:R-:W-:Y:S03]  /*d080*/  LOP3.LUT R136, R213, R196, R136, 0x96, !PT ;  /* 0x000000c4d5887212 */ /* 0x000fe600078e9688 */
[C---:B------:R-:W-:Y:S01]  /*d090*/  HMMA.16816.F32 R48, R116.reuse, R142, R48 ;  /* 0x0000008e7430723c */ /* 0x040fe20000001830 */
[----:B------:R-:W-:Y:S02]  /*d0a0*/  LDSM.16.MT88.4 R140, [R161+0x1000] ;  /* 0x00100000a18c783b */ /* 0x000fe40000004200 */
[----:B------:R-:W-:Y:S04]  /*d0b0*/  IMAD.WIDE.U32 R138, R138, -0x2daee0ad, RZ ;  /* 0xd2511f538a8a7825 */ /* 0x000fe800078e00ff */
[----:B------:R-:W-:Y:S01]  /*d0c0*/  IMAD.WIDE.U32 R136, R136, -0x2daee0ad, RZ ;  /* 0xd2511f5388887825 */ /* 0x000fe200078e00ff */
[C---:B---3--:R-:W-:Y:S03]  /*d0d0*/  HMMA.16816.F32 R52, R116.reuse, R144, R52 ;  /* 0x000000907434723c */ /* 0x048fe60000001834 */
[----:B------:R-:W-:Y:S02]  /*d0e0*/  LOP3.LUT R229, R214, R229, R139, 0x96, !PT ;  /* 0x000000e5d6e57212 */ /* 0x000fe400078e968b */
[----:B------:R-:W-:Y:S01]  /*d0f0*/  LOP3.LUT R228, R220, R138, R137, 0x96, !PT ;  /* 0x0000008adce47212 */ /* 0x000fe200078e9689 */
[----:B------:R-:W-:Y:S02]  /*d100*/  FFMA.FTZ R220, R34, UR4, -R173 ;  /* 0x0000000422dc7c23 */ /* 0x000fe400080108ad */
[C---:B------:R-:W-:Y:S03]  /*d110*/  HMMA.16816.F32 R56, R116.reuse, R146, R56 ;  /* 0x000000927438723c */ /* 0x040fe60000001838 */
[----:B------:R-:W-:Y:S01]  /*d120*/  IMAD.WIDE.U32 R230, R229, -0x326172a9, RZ ;  /* 0xcd9e8d57e5e67825 */ /* 0x000fe200078e00ff */
[----:B------:R-:W-:Y:S03]  /*d130*/  MUFU.EX2 R220, R220 ;  /* 0x000000dc00dc7308 */ /* 0x000fe60000000800 */
[----:B------:R-:W-:Y:S01]  /*d140*/  IMAD.WIDE.U32 R228, R228, -0x326172a9, RZ ;  /* 0xcd9e8d57e4e47825 */ /* 0x000fe200078e00ff */
[C---:B----4-:R-:W-:Y:S04]  /*d150*/  HMMA.16816.F32 R60, R116.reuse, R148, R60 ;  /* 0x00000094743c723c */ /* 0x050fe8000000183c */
[----:B------:R-:W-:Y:S01]  /*d160*/  LOP3.LUT R230, R194, R230, R229, 0x96, !PT ;  /* 0x000000e6c2e67212 */ /* 0x000fe200078e96e5 */
[--C-:B------:R-:W-:Y:S03]  /*d170*/  FFMA.FTZ R229, R25, UR4, -R172.reuse ;  /* 0x0000000419e57c23 */ /* 0x100fe600080108ac */
[C---:B------:R-:W-:Y:S03]  /*d180*/  HMMA.16816.F32 R64, R116.reuse, R150, R64 ;  /* 0x000000967440723c */ /* 0x040fe60000001840 */
[----:B------:R-:W-:Y:S05]  /*d190*/  MUFU.EX2 R229, R229 ;  /* 0x000000e500e57308 */ /* 0x000fea0000000800 */
[C---:B------:R-:W-:Y:S08]  /*d1a0*/  HMMA.16816.F32 R68, R116.reuse, R152, R68 ;  /* 0x000000987444723c */ /* 0x040ff00000001844 */
[C---:B------:R-:W-:Y:S01]  /*d1b0*/  HMMA.16816.F32 R72, R116.reuse, R154, R72 ;  /* 0x0000009a7448723c */ /* 0x040fe20000001848 */
[----:B------:R-:W-:Y:S07]  /*d1c0*/  LDSM.16.MT88.4 R152, [R161+0x3000] ;  /* 0x00300000a198783b */ /* 0x000fee0000004200 */
[C---:B-----5:R-:W-:Y:S03]  /*d1d0*/  HMMA.16816.F32 R76, R116.reuse, R156, R76 ;  /* 0x0000009c744c723c */ /* 0x060fe6000000184c */
[--C-:B------:R-:W-:Y:S01]  /*d1e0*/  FFMA.FTZ R157, R20, UR4, -R172.reuse ;  /* 0x00000004149d7c23 */ /* 0x100fe200080108ac */
[----:B------:R-:W-:Y:S01]  /*d1f0*/  LOP3.LUT R20, R212, R195, R231, 0x96, !PT ;  /* 0x000000c3d4147212 */ /* 0x000fe200078e96e7 */
[----:B------:R-:W-:Y:S03]  /*d200*/  IMAD.WIDE.U32 R230, R230, -0x2daee0ad, RZ ;  /* 0xd2511f53e6e67825 */ /* 0x000fe600078e00ff */
[C---:B------:R-:W-:Y:S01]  /*d210*/  HMMA.16816.F32 R80, R116.reuse, R158, R80 ;  /* 0x0000009e7450723c */ /* 0x040fe20000001850 */
[----:B------:R-:W-:Y:S02]  /*d220*/  MUFU.EX2 R157, R157 ;  /* 0x0000009d009d7308 */ /* 0x000fe40000000800 */
[----:B------:R-:W-:Y:S01]  /*d230*/  FFMA.FTZ R159, R22, UR4, -R173 ;  /* 0x00000004169f7c23 */ /* 0x000fe200080108ad */
[----:B------:R-:W-:Y:S01]  /*d240*/  FFMA.FTZ R158, R21, UR4, -R172 ;  /* 0x00000004159e7c23 */ /* 0x000fe200080108ac */
[----:B------:R-:W-:Y:S03]  /*d250*/  IMAD.WIDE.U32 R20, R20, -0x2daee0ad, RZ ;  /* 0xd2511f5314147825 */ /* 0x000fe600078e00ff */
[C---:B-1----:R-:W-:Y:S03]  /*d260*/  HMMA.16816.F32 R84, R116.reuse, R120, R84 ;  /* 0x000000787454723c */ /* 0x042fe60000001854 */
[----:B------:R-:W1:Y:S01]  /*d270*/  MUFU.EX2 R159, R159 ;  /* 0x0000009f009f7308 */ /* 0x000e620000000800 */
[----:B------:R-:W-:Y:S01]  /*d280*/  LOP3.LUT R232, R218, R136, R21, 0x96, !PT ;  /* 0x00000088dae87212 */ /* 0x000fe200078e9615 */
[----:B------:R-:W-:Y:S03]  /*d290*/  FFMA.FTZ R218, R26, UR4, -R173 ;  /* 0x000000041ada7c23 */ /* 0x000fe600080108ad */
[C---:B------:R-:W-:Y:S01]  /*d2a0*/  HMMA.16816.F32 R88, R116.reuse, R122, R88 ;  /* 0x0000007a7458723c */ /* 0x040fe20000001858 */
[----:B------:R-:W3:Y:S04]  /*d2b0*/  LDSM.16.MT88.4 R120, [R134+0x4800] ;  /* 0x004800008678783b */ /* 0x000ee80000004200 */
[----:B------:R-:W4:Y:S01]  /*d2c0*/  MUFU.EX2 R158, R158 ;  /* 0x0000009e009e7308 */ /* 0x000f220000000800 */
[----:B------:R-:W-:Y:S02]  /*d2d0*/  IMAD.WIDE.U32 R232, R232, -0x326172a9, RZ ;  /* 0xcd9e8d57e8e87825 */ /* 0x000fe400078e00ff */
[C---:B------:R-:W-:Y:S07]  /*d2e0*/  HMMA.16816.F32 R92, R116.reuse, R124, R92 ;  /* 0x0000007c745c723c */ /* 0x040fee000000185c */
[----:B------:R-:W-:Y:S01]  /*d2f0*/  MUFU.EX2 R218, R218 ;  /* 0x000000da00da7308 */ /* 0x000fe20000000800 */
[----:B-1----:R-:W-:Y:S01]  /*d300*/  F2FP.F16.F32.PACK_AB R144, R162, R159 ;  /* 0x0000009fa290723e */ /* 0x002fe200000000ff */
[----:B------:R-:W-:Y:S01]  /*d310*/  FADD.FTZ R159, R159, R184 ;  /* 0x000000b89f9f7221 */ /* 0x000fe20000010000 */
[----:B------:R-:W-:Y:S01]  /*d320*/  LOP3.LUT R228, R191, R228, R233, 0x96, !PT ;  /* 0x000000e4bfe47212 */ /* 0x000fe200078e96e9 */
[C---:B------:R-:W-:Y:S03]  /*d330*/  HMMA.16816.F32 R96, R116.reuse, R126, R96 ;  /* 0x0000007e7460723c */ /* 0x040fe60000001860 */
[----:B------:R-:W-:Y:S01]  /*d340*/  LOP3.LUT R126, R190, R20, R231, 0x96, !PT ;  /* 0x00000014be7e7212 */ /* 0x000fe200078e96e7 */
[----:B------:R-:W-:Y:S01]  /*d350*/  FFMA.FTZ R190, R24, UR4, -R172 ;  /* 0x0000000418be7c23 */ /* 0x000fe200080108ac */
[----:B------:R-:W1:Y:S01]  /*d360*/  LDSM.16.MT88.4 R20, [R161+0x4800] ;  /* 0x00480000a114783b */ /* 0x000e620000004200 */
[----:B------:R-:W-:Y:S01]  /*d370*/  FFMA.FTZ R231, R27, UR4, -R173 ;  /* 0x000000041be77c23 */ /* 0x000fe200080108ad */
[----:B------:R-:W-:Y:S01]  /*d380*/  FADD.FTZ R159, R162, R159 ;  /* 0x0000009fa29f7221 */ /* 0x000fe20000010000 */
[C---:B--2---:R-:W-:Y:S02]  /*d390*/  HMMA.16816.F32 R100, R116.reuse, R128, R100 ;  /* 0x000000807464723c */ /* 0x044fe40000001864 */
[----:B------:R-:W2:Y:S01]  /*d3a0*/  MUFU.EX2 R190, R190 ;  /* 0x000000be00be7308 */ /* 0x000ea20000000800 */
[----:B------:R-:W-:Y:S05]  /*d3b0*/  IMAD.WIDE.U32 R126, R126, -0x326172a9, RZ ;  /* 0xcd9e8d577e7e7825 */ /* 0x000fea00078e00ff */
[C---:B------:R-:W-:Y:S04]  /*d3c0*/  HMMA.16816.F32 R104, R116.reuse, R130, R104 ;  /* 0x000000827468723c */ /* 0x040fe80000001868 */
[----:B------:R-:W5:Y:S01]  /*d3d0*/  MUFU.EX2 R231, R231 ;  /* 0x000000e700e77308 */ /* 0x000f620000000800 */
[C---:B------:R-:W-:Y:S02]  /*d3e0*/  PRMT R145, R126.reuse, 0x7773, RZ ;  /* 0x000077737e917816 */ /* 0x040fe400000000ff */
[C---:B------:R-:W-:Y:S02]  /*d3f0*/  PRMT R124, R126.reuse, 0x7772, RZ ;  /* 0x000077727e7c7816 */ /* 0x040fe400000000ff */
[----:B------:R-:W-:Y:S01]  /*d400*/  MOV R136, R126 ;  /* 0x0000007e00887202 */ /* 0x000fe20000000f00 */
[C---:B---3--:R-:W-:Y:S03]  /*d410*/  HMMA.16816.F32 R16, R116.reuse, R120, R16 ;  /* 0x000000787410723c */ /* 0x048fe60000001810 */
[----:B------:R-:W-:Y:S02]  /*d420*/  LOP3.LUT R24, R189, R232, R127, 0x96, !PT ;  /* 0x000000e8bd187212 */ /* 0x000fe400078e967f */
[----:B------:R-:W-:Y:S02]  /*d430*/  PRMT R147, R126, 0x7771, RZ ;  /* 0x000077717e937816 */ /* 0x000fe400000000ff */
[----:B------:R-:W-:Y:S01]  /*d440*/  PRMT R145, R124, 0x5410, R145 ;  /* 0x000054107c917816 */ /* 0x000fe20000000091 */
[C---:B------:R-:W-:Y:S01]  /*d450*/  HMMA.16816.F32 R108, R116.reuse, R122, R108 ;  /* 0x0000007a746c723c */ /* 0x040fe2000000186c */
[----:B------:R-:W3:Y:S02]  /*d460*/  LDSM.16.MT88.4 R124, [R160+0xd000] ;  /* 0x00d00000a07c783b */ /* 0x000ee40000004200 */
[C---:B------:R-:W-:Y:S02]  /*d470*/  LOP3.LUT R128, R24.reuse, 0xffff, RZ, 0xc0, !PT ;  /* 0x0000ffff18807812 */ /* 0x040fe400078ec0ff */
[C---:B------:R-:W-:Y:S02]  /*d480*/  PRMT R137, R24.reuse, 0x7632, R137 ;  /* 0x0000763218897816 */ /* 0x040fe40000000089 */
[----:B------:R-:W-:Y:S02]  /*d490*/  SHF.R.U32.HI R26, RZ, 0x8, R128 ;  /* 0x00000008ff1a7819 */ /* 0x000fe40000011680 */
[----:B------:R-:W-:Y:S01]  /*d4a0*/  LOP3.LUT R25, R24, 0xff, RZ, 0xc0, !PT ;  /* 0x000000ff18197812 */ /* 0x000fe200078ec0ff */
[----:B------:R-:W3:Y:S01]  /*d4b0*/  LDSM.16.MT88.4 R128, [R133+0xd000] ;  /* 0x00d000008580783b */ /* 0x000ee20000004200 */
[----:B------:R-:W-:Y:S01]  /*d4c0*/  LOP3.LUT R137, R137, 0xff, RZ, 0xc0, !PT ;  /* 0x000000ff89897812 */ /* 0x000fe200078ec0ff */
[C---:B-1----:R-:W-:Y:S03]  /*d4d0*/  HMMA.16816.F32 R12, R116.reuse, R20, R12 ;  /* 0x00000014740c723c */ /* 0x042fe6000000180c */
[----:B------:R-:W-:Y:S02]  /*d4e0*/  SHF.R.U32.HI R24, RZ, 0x18, R24 ;  /* 0x00000018ff187819 */ /* 0x000fe40000011618 */
[----:B------:R-:W-:Y:S01]  /*d4f0*/  PRMT R25, R25, 0x5410, R26 ;  /* 0x0000541019197816 */ /* 0x000fe2000000001a */
[----:B------:R-:W-:Y:S01]  /*d500*/  LDSM.16.MT88.4 R120, [R160+0xf000] ;  /* 0x00f00000a078783b */ /* 0x000fe20000004200 */
[----:B------:R-:W-:Y:S01]  /*d510*/  LOP3.LUT R136, R136, 0xff, RZ, 0xc0, !PT ;  /* 0x000000ff88887812 */ /* 0x000fe200078ec0ff */
[----:B------:R-:W-:Y:S03]  /*d520*/  HMMA.16816.F32 R112, R116, R22, R112 ;  /* 0x000000167470723c */ /* 0x000fe60000001870 */
[----:B------:R-:W-:Y:S02]  /*d530*/  PRMT R27, R137, 0x5410, R24 ;  /* 0x00005410891b7816 */ /* 0x000fe40000000018 */
[--C-:B------:R-:W-:Y:S01]  /*d540*/  HSET2.LE.AND R24, R25, R170.reuse, PT ;  /* 0x000000aa19187233 */ /* 0x100fe20003803000 */
[----:B------:R-:W-:Y:S01]  /*d550*/  LDSM.16.MT88.4 R20, [R160+0x11000] ;  /* 0x01100000a014783b */ /* 0x000fe20000004200 */
[----:B------:R-:W-:Y:S02]  /*d560*/  PRMT R147, R136, 0x5410, R147 ;  /* 0x0000541088937816 */ /* 0x000fe40000000093 */
[----:B----4-:R-:W-:Y:S02]  /*d570*/  F2FP.F16.F32.PACK_AB R25, R158, R157 ;  /* 0x0000009d9e19723e */ /* 0x010fe400000000ff */
[----:B------:R-:W-:Y:S02]  /*d580*/  LOP3.LUT R149, R145, 0xff00ff, RZ, 0xc0, !PT ;  /* 0x00ff00ff91957812 */ /* 0x000fe400078ec0ff */
[----:B------:R-:W-:Y:S01]  /*d590*/  LOP3.LUT R24, R25, R24, RZ, 0xc0, !PT ;  /* 0x0000001819187212 */ /* 0x000fe200078ec0ff */
[----:B------:R-:W1:Y:S01]  /*d5a0*/  LDSM.16.MT88.4 R136, [R134+0x1000] ;  /* 0x001000008688783b */ /* 0x000e620000004200 */
[--C-:B------:R-:W-:Y:S02]  /*d5b0*/  HSET2.LE.AND R26, R147, R170.reuse, PT ;  /* 0x000000aa931a7233 */ /* 0x100fe40003803000 */
[--C-:B------:R-:W-:Y:S02]  /*d5c0*/  HSET2.LE.AND R25, R27, R170.reuse, PT ;  /* 0x000000aa1b197233 */ /* 0x100fe40003803000 */
[----:B--2---:R-:W-:Y:S02]  /*d5d0*/  F2FP.F16.F32.PACK_AB R27, R229, R190 ;  /* 0x000000bee51b723e */ /* 0x004fe400000000ff */
[----:B-----5:R-:W-:Y:S01]  /*d5e0*/  F2FP.F16.F32.PACK_AB R156, R231, R218 ;  /* 0x000000dae79c723e */ /* 0x020fe200000000ff */
[----:B------:R-:W-:Y:S01]  /*d5f0*/  LDSM.16.MT88.4 R116, [R133+0x11000] ;  /* 0x011000008574783b */ /* 0x000fe20000004200 */
[----:B------:R-:W-:Y:S01]  /*d600*/  LOP3.LUT R26, R27, R26, RZ, 0xc0, !PT ;  /* 0x0000001a1b1a7212 */ /* 0x000fe200078ec0ff */
[----:B------:R-:W-:Y:S01]  /*d610*/  FADD.FTZ R218, R218, R159 ;  /* 0x0000009fdada7221 */ /* 0x000fe20000010000 */
[--C-:B------:R-:W-:Y:S02]  /*d620*/  HSET2.LE.AND R27, R149, R170.reuse, PT ;  /* 0x000000aa951b7233 */ /* 0x100fe40003803000 */
[----:B------:R-:W-:Y:S01]  /*d630*/  LOP3.LUT R25, R144, R25, RZ, 0xc0, !PT ;  /* 0x0000001990197212 */ /* 0x000fe200078ec0ff */
[----:B------:R-:W-:Y:S02]  /*d640*/  FADD.FTZ R231, R231, R218 ;  /* 0x000000dae7e77221 */ /* 0x000fe40000010000 */
[----:B------:R-:W-:Y:S01]  /*d650*/  LOP3.LUT R27, R156, R27, RZ, 0xc0, !PT ;  /* 0x0000001b9c1b7212 */ /* 0x000fe200078ec0ff */
[----:B------:R-:W2:Y:S01]  /*d660*/  LDSM.16.MT88.4 R144, [R133+0xf000] ;  /* 0x00f000008590783b */ /* 0x000ea20000004200 */
[--C-:B------:R-:W-:Y:S05]  /*d670*/  FFMA.FTZ R156, R32, UR4, -R172.reuse ;  /* 0x00000004209c7c23 */ /* 0x100fea00080108ac */
[C---:B---3--:R-:W-:Y:S01]  /*d680*/  HMMA.16816.F32 R4, R24.reuse, R124, R4 ;  /* 0x0000007c1804723c */ /* 0x048fe20000001804 */
[----:B------:R-:W-:Y:S01]  /*d690*/  MUFU.EX2 R156, R156 ;  /* 0x0000009c009c7308 */ /* 0x000fe20000000800 */
[----:B------:R-:W3:Y:S06]  /*d6a0*/  LDSM.16.MT88.4 R148, [R134+0x3000] ;  /* 0x003000008694783b */ /* 0x000eec0000004200 */
[C---:B------:R-:W-:Y:S02]  /*d6b0*/  HMMA.16816.F32 R8, R24.reuse, R126, R8 ;  /* 0x0000007e1808723c */ /* 0x040fe40000001808 */
[----:B------:R-:W-:Y:S06]  /*d6c0*/  LDSM.16.MT88.4 R124, [R160+0xd800] ;  /* 0x00d80000a07c783b */ /* 0x000fec0000004200 */
[C---:B------:R-:W-:Y:S08]  /*d6d0*/  HMMA.16816.F32 R36, R24.reuse, R128, R36 ;  /* 0x000000801824723c */ /* 0x040ff00000001824 */
[C---:B------:R-:W-:Y:S08]  /*d6e0*/  HMMA.16816.F32 R40, R24.reuse, R130, R40 ;  /* 0x000000821828723c */ /* 0x040ff00000001828 */
        /* <DEDUP_REMOVED lines=9> */
[C---:B--2---:R-:W-:Y:S08]  /*d780*/  HMMA.16816.F32 R68, R24.reuse, R144, R68 ;  /* 0x000000901844723c */ /* 0x044ff00000001844 */
[C---:B------:R-:W-:Y:S01]  /*d790*/  HMMA.16816.F32 R72, R24.reuse, R146, R72 ;  /* 0x000000921848723c */ /* 0x040fe20000001848 */
[----:B------:R-:W-:Y:S07]  /*d7a0*/  LDSM.16.MT88.4 R144, [R134+0x3800] ;  /* 0x003800008690783b */ /* 0x000fee0000004200 */
[C---:B---3--:R-:W-:Y:S08]  /*d7b0*/  HMMA.16816.F32 R76, R24.reuse, R148, R76 ;  /* 0x00000094184c723c */ /* 0x048ff0000000184c */
        /* <DEDUP_REMOVED lines=9> */
[--C-:B------:R-:W-:Y:S01]  /*d850*/  FFMA.FTZ R155, R31, UR4, -R173.reuse ;  /* 0x000000041f9b7c23 */ /* 0x100fe200080108ad */
[----:B------:R-:W-:Y:S01]  /*d860*/  FFMA.FTZ R173, R35, UR4, -R173 ;  /* 0x0000000423ad7c23 */ /* 0x000fe200080108ad */
[----:B------:R-:W-:Y:S02]  /*d870*/  IMAD.WIDE.U32 R30, R228, -0x2daee0ad, RZ ;  /* 0xd2511f53e41e7825 */ /* 0x000fe400078e00ff */
[C---:B------:R-:W-:Y:S03]  /*d880*/  HMMA.16816.F32 R92, R24.reuse, R20, R92 ;  /* 0x00000014185c723c */ /* 0x040fe6000000185c */
[----:B------:R-:W-:Y:S01]  /*d890*/  MUFU.EX2 R154, R154 ;  /* 0x0000009a009a7308 */ /* 0x000fe20000000800 */
[----:B------:R-:W-:Y:S02]  /*d8a0*/  MOV R32, R30 ;  /* 0x0000001e00207202 */ /* 0x000fe40000000f00 */
[----:B------:R-:W-:Y:S02]  /*d8b0*/  LOP3.LUT R226, R226, R230, R31, 0x96, !PT ;  /* 0x000000e6e2e27212 */ /* 0x000fe400078e961f */
[----:B------:R-:W-:Y:S01]  /*d8c0*/  LOP3.LUT R131, R32, 0xff, RZ, 0xc0, !PT ;  /* 0x000000ff20837812 */ /* 0x000fe200078ec0ff */
[C---:B------:R-:W-:Y:S01]  /*d8d0*/  HMMA.16816.F32 R96, R24.reuse, R22, R96 ;  /* 0x000000161860723c */ /* 0x040fe20000001860 */
[----:B------:R-:W2:Y:S03]  /*d8e0*/  LDSM.16.MT88.4 R20, [R161+0x5000] ;  /* 0x00500000a114783b */ /* 0x000ea60000004200 */
[----:B------:R-:W3:Y:S01]  /*d8f0*/  MUFU.EX2 R155, R155 ;  /* 0x0000009b009b7308 */ /* 0x000ee20000000800 */
[----:B------:R-:W-:Y:S02]  /*d900*/  LOP3.LUT R128, R226, 0xff, RZ, 0xc0, !PT ;  /* 0x000000ffe2807812 */ /* 0x000fe400078ec0ff */
[C---:B------:R-:W-:Y:S02]  /*d910*/  PRMT R29, R30.reuse, 0x7773, RZ ;  /* 0x000077731e1d7816 */ /* 0x040fe400000000ff */
[C---:B------:R-:W-:Y:S01]  /*d920*/  PRMT R28, R30.reuse, 0x7772, RZ ;  /* 0x000077721e1c7816 */ /* 0x040fe200000000ff */
[C---:B------:R-:W-:Y:S01]  /*d930*/  HMMA.16816.F32 R100, R24.reuse, R116, R100 ;  /* 0x000000741864723c */ /* 0x040fe20000001864 */
[----:B------:R-:W4:Y:S03]  /*d940*/  LDSM.16.MT88.4 R32, [R133+0xd800] ;  /* 0x00d800008520783b */ /* 0x000f260000004200 */
[----:B------:R-:W-:Y:S01]  /*d950*/  MUFU.EX2 R152, R152 ;  /* 0x0000009800987308 */ /* 0x000fe20000000800 */
[----:B------:R-:W-:Y:S02]  /*d960*/  PRMT R30, R30, 0x7771, RZ ;  /* 0x000077711e1e7816 */ /* 0x000fe400000000ff */
[----:B------:R-:W-:Y:S02]  /*d970*/  PRMT R28, R28, 0x5410, R29 ;  /* 0x000054101c1c7816 */ /* 0x000fe4000000001d */
[----:B------:R-:W-:Y:S01]  /*d980*/  PRMT R131, R131, 0x5410, R30 ;  /* 0x0000541083837816 */ /* 0x000fe2000000001e */
[C---:B------:R-:W-:Y:S01]  /*d990*/  HMMA.16816.F32 R104, R24.reuse, R118, R104 ;  /* 0x000000761868723c */ /* 0x040fe20000001868 */
[----:B------:R-:W5:Y:S03]  /*d9a0*/  LDSM.16.MT88.4 R116, [R134+0x1800] ;  /* 0x001800008674783b */ /* 0x000f660000004200 */
[----:B------:R-:W3:Y:S01]  /*d9b0*/  MUFU.EX2 R153, R153 ;  /* 0x0000009900997308 */ /* 0x000ee20000000800 */
[C---:B------:R-:W-:Y:S02]  /*d9c0*/  PRMT R31, R226.reuse, 0x7632, R31 ;  /* 0x00007632e21f7816 */ /* 0x040fe4000000001f */
[--C-:B------:R-:W-:Y:S02]  /*d9d0*/  HSET2.LE.AND R30, R131, R170.reuse, PT ;  /* 0x000000aa831e7233 */ /* 0x100fe40003803000 */
[----:B------:R-:W-:Y:S01]  /*d9e0*/  LOP3.LUT R31, R31, 0xff, RZ, 0xc0, !PT ;  /* 0x000000ff1f1f7812 */ /* 0x000fe200078ec0ff */
[C---:B-1----:R-:W-:Y:S04]  /*d9f0*/  HMMA.16816.F32 R16, R24.reuse, R120, R16 ;  /* 0x000000781810723c */ /* 0x042fe80000001810 */
[----:B------:R-:W1:Y:S01]  /*da00*/  MUFU.EX2 R173, R173 ;  /* 0x000000ad00ad7308 */ /* 0x000e620000000800 */
[----:B------:R-:W-:Y:S02]  /*da10*/  LOP3.LUT R129, R226, 0xffff, RZ, 0xc0, !PT ;  /* 0x0000ffffe2817812 */ /* 0x000fe400078ec0ff */
[----:B------:R-:W-:Y:S02]  /*da20*/  SHF.R.U32.HI R226, RZ, 0x18, R226 ;  /* 0x00000018ffe27819 */ /* 0x000fe400000116e2 */
[----:B------:R-:W-:Y:S01]  /*da30*/  SHF.R.U32.HI R129, RZ, 0x8, R129 ;  /* 0x00000008ff817819 */ /* 0x000fe20000011681 */
[C---:B------:R-:W-:Y:S01]  /*da40*/  HMMA.16816.F32 R108, R24.reuse, R122, R108 ;  /* 0x0000007a186c723c */ /* 0x040fe2000000186c */
[----:B------:R-:W5:Y:S02]  /*da50*/  LDSM.16.MT88.4 R120, [R161+0x1800] ;  /* 0x00180000a178783b */ /* 0x000f640000004200 */
[----:B------:R-:W-:Y:S02]  /*da60*/  PRMT R29, R31, 0x5410, R226 ;  /* 0x000054101f1d7816 */ /* 0x000fe400000000e2 */
[----:B------:R-:W-:Y:S02]  /*da70*/  PRMT R129, R128, 0x5410, R129 ;  /* 0x0000541080817816 */ /* 0x000fe40000000081 */
[----:B------:R-:W-:Y:S01]  /*da80*/  LOP3.LUT R31, R28, 0xff00ff, RZ, 0xc0, !PT ;  /* 0x00ff00ff1c1f7812 */ /* 0x000fe200078ec0ff */
[C---:B--2---:R-:W-:Y:S03]  /*da90*/  HMMA.16816.F32 R12, R24.reuse, R20, R12 ;  /* 0x00000014180c723c */ /* 0x044fe6000000180c */
[--C-:B------:R-:W-:Y:S02]  /*daa0*/  HSET2.LE.AND R29, R29, R170.reuse, PT ;  /* 0x000000aa1d1d7233 */ /* 0x100fe40003803000 */
[--C-:B------:R-:W-:Y:S02]  /*dab0*/  HSET2.LE.AND R28, R129, R170.reuse, PT ;  /* 0x000000aa811c7233 */ /* 0x100fe40003803000 */
[----:B------:R-:W-:Y:S01]  /*dac0*/  HSET2.LE.AND R31, R31, R170, PT ;  /* 0x000000aa1f1f7233 */ /* 0x000fe20003803000 */
[----:B------:R-:W-:Y:S03]  /*dad0*/  HMMA.16816.F32 R112, R24, R22, R112 ;  /* 0x000000161870723c */ /* 0x000fe60000001870 */
[----:B---3--:R-:W-:Y:S01]  /*dae0*/  F2FP.F16.F32.PACK_AB R20, R155, R154 ;  /* 0x0000009a9b14723e */ /* 0x008fe200000000ff */
[----:B------:R-:W-:Y:S01]  /*daf0*/  FADD.FTZ R25, R163, R168 ;  /* 0x000000a8a3197221 */ /* 0x000fe20000010000 */
[----:B------:R-:W-:Y:S01]  /*db00*/  F2FP.F16.F32.PACK_AB R21, R233, R156 ;  /* 0x0000009ce915723e */ /* 0x000fe200000000ff */
[----:B------:R-:W-:Y:S01]  /*db10*/  FADD.FTZ R154, R154, R231 ;  /* 0x000000e79a9a7221 */ /* 0x000fe20000010000 */
[----:B------:R-:W-:Y:S01]  /*db20*/  F2FP.F16.F32.PACK_AB R129, R153, R152 ;  /* 0x000000989981723e */ /* 0x000fe200000000ff */
[----:B------:R-:W-:Y:S01]  /*db30*/  FADD.FTZ R25, R164, R25 ;  /* 0x00000019a4197221 */ /* 0x000fe20000010000 */
[----:B-1----:R-:W-:Y:S01]  /*db40*/  F2FP.F16.F32.PACK_AB R128, R173, R220 ;  /* 0x000000dcad80723e */ /* 0x002fe200000000ff */
[----:B------:R-:W-:Y:S01]  /*db50*/  FADD.FTZ R155, R155, R154 ;  /* 0x0000009a9b9b7221 */ /* 0x000fe20000010000 */
[----:B------:R-:W-:Y:S01]  /*db60*/  LOP3.LUT R29, R20, R29, RZ, 0xc0, !PT ;  /* 0x0000001d141d7212 */ /* 0x000fe200078ec0ff */
[----:B------:R-:W-:Y:S01]  /*db70*/  FADD.FTZ R186, R186, R25 ;  /* 0x00000019baba7221 */ /* 0x000fe20000010000 */
[----:B------:R-:W-:Y:S01]  /*db80*/  LOP3.LUT R30, R21, R30, RZ, 0xc0, !PT ;  /* 0x0000001e151e7212 */ /* 0x000fe200078ec0ff */
[----:B------:R-:W-:Y:S01]  /*db90*/  FADD.FTZ R220, R220, R155 ;  /* 0x0000009bdcdc7221 */ /* 0x000fe20000010000 */
[----:B------:R-:W-:Y:S01]  /*dba0*/  LOP3.LUT R28, R129, R28, RZ, 0xc0, !PT ;  /* 0x0000001c811c7212 */ /* 0x000fe200078ec0ff */
[----:B------:R-:W1:Y:S01]  /*dbb0*/  LDSM.16.MT88.4 R20, [R160+0x11800] ;  /* 0x01180000a014783b */ /* 0x000e620000004200 */
[----:B------:R-:W-:Y:S01]  /*dbc0*/  LOP3.LUT R31, R128, R31, RZ, 0xc0, !PT ;  /* 0x0000001f801f7212 */ /* 0x000fe200078ec0ff */
[----:B------:R-:W-:Y:S01]  /*dbd0*/  FADD.FTZ R187, R187, R186 ;  /* 0x000000babbbb7221 */ /* 0x000fe20000010000 */
[----:B------:R-:W-:Y:S03]  /*dbe0*/  FADD.FTZ R219, R173, R220 ;  /* 0x000000dcaddb7221 */ /* 0x000fe60000010000 */
[----:B------:R-:W-:Y:S02]  /*dbf0*/  FADD.FTZ R0, R174, R187 ;  /* 0x000000bbae007221 */ /* 0x000fe40000010000 */
[C---:B------:R-:W-:Y:S01]  /*dc00*/  HMMA.16816.F32 R128, R28.reuse, R124, R4 ;  /* 0x0000007c1c80723c */ /* 0x040fe20000001804 */
[----:B------:R2:W3:Y:S04]  /*dc10*/  LDSM.16.MT88.4 R4, [R133+0x11800] ;  /* 0x011800008504783b */ /* 0x0004e80000004200 */
[----:B------:R-:W-:Y:S03]  /*dc20*/  FADD.FTZ R0, R175, R0 ;  /* 0x00000000af007221 */ /* 0x000fe60000010000 */
[C---:B------:R-:W-:Y:S01]  /*dc30*/  HMMA.16816.F32 R124, R28.reuse, R126, R8 ;  /* 0x0000007e1c7c723c */ /* 0x040fe20000001808 */
[----:B------:R-:W3:Y:S07]  /*dc40*/  LDSM.16.MT88.4 R8, [R134+0x5800] ;  /* 0x005800008608783b */ /* 0x000eee0000004200 */
[C---:B----4-:R-:W-:Y:S08]  /*dc50*/  HMMA.16816.F32 R36, R28.reuse, R32, R36 ;  /* 0x000000201c24723c */ /* 0x050ff00000001824 */
[C---:B------:R-:W-:Y:S03]  /*dc60*/  HMMA.16816.F32 R40, R28.reuse, R34, R40 ;  /* 0x000000221c28723c */ /* 0x040fe60000001828 */
[----:B--2---:R-:W-:Y:S05]  /*dc70*/  MOV R133, R132 ;  /* 0x0000008400857202 */ /* 0x004fea0000000f00 */
        /* <DEDUP_REMOVED lines=13> */
[C---:B------:R-:W-:Y:S01]  /*dd50*/  HMMA.16816.F32 R96, R28.reuse, R22, R96 ;  /* 0x000000161c60723c */ /* 0x040fe20000001860 */
[----:B------:R-:W1:Y:S07]  /*dd60*/  LDSM.16.MT88.4 R20, [R161+0x5800] ;  /* 0x00580000a114783b */ /* 0x000e6e0000004200 */
[C---:B---3--:R-:W-:Y:S03]  /*dd70*/  HMMA.16816.F32 R100, R28.reuse, R4, R100 ;  /* 0x000000041c64723c */ /* 0x048fe60000001864 */
        /* <DEDUP_REMOVED lines=9> */
[C---:B------:R-:W-:Y:S03]  /*de10*/  HMMA.16816.F32 R108, R28.reuse, R10, R108 ;  /* 0x0000000a1c6c723c */ /* 0x040fe6000000186c */
[----:B------:R-:W-:Y:S04]  /*de20*/  FADD.FTZ R156, R156, R153 ;  /* 0x000000999c9c7221 */ /* 0x000fe80000010000 */
[----:B------:R-:W-:Y:S01]  /*de30*/  FADD.FTZ R221, R233, R156 ;  /* 0x0000009ce9dd7221 */ /* 0x000fe20000010000 */
[C---:B-1----:R-:W-:Y:S08]  /*de40*/  HMMA.16816.F32 R116, R28.reuse, R20, R12 ;  /* 0x000000141c74723c */ /* 0x042ff0000000180c */
[----:B------:R-:W-:Y:S01]  /*de50*/  HMMA.16816.F32 R112, R28, R22, R112 ;  /* 0x000000161c70723c */ /* 0x000fe20000001870 */
[----:B------:R-:W-:Y:S08]  /*de60*/  @!UPT UIADD3 URZ, UPT, UPT, URZ, URZ, URZ ;  /* 0x000000fffffff290 */ /* 0x000ff0000fffe0ff */
[----:B------:R-:W-:Y:S11]  /*de70*/  @P2 BRA `(.L_x_438) ;  /* 0xffffffcc00402947 */ /* 0x000ff6000383ffff */
.L_x_437:
[----:B------:R-:W1:Y:S01]  /*de80*/  SHFL.BFLY PT, R8, R221, 0x2, 0x1f ;  /* 0x0c401f00dd087f89 */ /* 0x000e6200000e0000 */
[----:B------:R-:W2:Y:S01]  /*de90*/  LDCU UR4, c[0x0][0x4fc] ;  /* 0x00009f80ff0477ac */ /* 0x000ea20008000800 */
[C---:B------:R-:W-:Y:S01]  /*dea0*/  SHF.L.U32 R6, R181.reuse, 0x4, RZ ;  /* 0x00000004b5067819 */ /* 0x040fe200000006ff */
[----:B------:R-:W3:Y:S01]  /*deb0*/  LDC R10, c[0x0][0x434] ;  /* 0x00010d00ff0a7b82 */ /* 0x000ee20000000800 */
[----:B------:R-:W4:Y:S01]  /*dec0*/  SHFL.BFLY PT, R0, R219, 0x2, 0x1f ;  /* 0x0c401f00db007f89 */ /* 0x000f2200000e0000 */
[C---:B------:R-:W-:Y:S02]  /*ded0*/  LOP3.LUT P3, RZ, R181.reuse, 0x10, RZ, 0xc0, !PT ;  /* 0x00000010b5ff7812 */ /* 0x040fe4000786c0ff */
[----:B------:R-:W-:Y:S01]  /*dee0*/  LOP3.LUT R6, R6, 0x1c0, RZ, 0xc0, !PT ;  /* 0x000001c006067812 */ /* 0x000fe200078ec0ff */
[----:B------:R-:W2:Y:S01]  /*def0*/  S2R R16, SR_CTAID.Y ;  /* 0x0000000000107919 */ /* 0x000ea20000002600 */
[----:B------:R-:W-:Y:S02]  /*df00*/  LOP3.LUT P4, RZ, R181, 0x8, RZ, 0xc0, !PT ;  /* 0x00000008b5ff7812 */ /* 0x000fe4000788c0ff */
[----:B------:R-:W2:Y:S01]  /*df10*/  LDC.U8 R18, c[0x0][0x548] ;  /* 0x00015200ff127b82 */ /* 0x000ea20000000000 */
[----:B------:R-:W-:Y:S01]  /*df20*/  LOP3.LUT R14, R204, 0x1f8, RZ, 0xc0, !PT ;  /* 0x000001f8cc0e7812 */ /* 0x000fe200078ec0ff */
[----:B-1----:R-:W-:Y:S01]  /*df30*/  FADD.FTZ R8, R8, R221 ;  /* 0x000000dd08087221 */ /* 0x002fe20000010000 */
[----:B----4-:R-:W-:-:S04]  /*df40*/  FADD.FTZ R9, R0, R219 ;  /* 0x000000db00097221 */ /* 0x010fc80000010000 */
[----:B------:R-:W1:Y:S04]  /*df50*/  SHFL.BFLY PT, R5, R8, 0x1, 0x1f ;  /* 0x0c201f0008057f89 */ /* 0x000e6800000e0000 */
[----:B------:R-:W4:Y:S01]  /*df60*/  SHFL.BFLY PT, R2, R9, 0x1, 0x1f ;  /* 0x0c201f0009027f89 */ /* 0x000f2200000e0000 */
[----:B-1----:R-:W-:Y:S01]  /*df70*/  FADD.FTZ R4, R8, R5 ;  /* 0x0000000508047221 */ /* 0x002fe20000010000 */
[----:B------:R-:W-:Y:S01]  /*df80*/  SHF.L.U32 R5, R181, 0x1, RZ ;  /* 0x00000001b5057819 */ /* 0x000fe200000006ff */
[----:B----4-:R-:W-:Y:S02]  /*df90*/  FADD.FTZ R2, R9, R2 ;  /* 0x0000000209027221 */ /* 0x010fe40000010000 */
[----:B------:R-:W1:Y:S01]  /*dfa0*/  MUFU.RCP R0, R4 ;  /* 0x0000000400007308 */ /* 0x000e620000001000 */
[----:B------:R-:W-:-:S02]  /*dfb0*/  FSETP.NE.FTZ.AND P2, PT, R4, RZ, PT ;  /* 0x000000ff0400720b */ /* 0x000fc40003f55000 */
[--C-:B------:R-:W-:Y:S02]  /*dfc0*/  LOP3.LUT R182, R182, 0x6, R5.reuse, 0xf8, !PT ;  /* 0x00000006b6b67812 */ /* 0x100fe400078ef805 */
[----:B------:R-:W-:Y:S02]  /*dfd0*/  LOP3.LUT R5, R6, 0x38, R5, 0xf8, !PT ;  /* 0x0000003806057812 */ /* 0x000fe400078ef805 */
[----:B------:R-:W-:Y:S01]  /*dfe0*/  FSETP.NE.FTZ.AND P1, PT, R2, RZ, PT ;  /* 0x000000ff0200720b */ /* 0x000fe20003f35000 */
[----:B------:R-:W4:Y:S01]  /*dff0*/  MUFU.RCP R7, R2 ;  /* 0x0000000200077308 */ /* 0x000f220000001000 */
[----:B------:R-:W-:Y:S02]  /*e000*/  LOP3.LUT R5, R182, R5, RZ, 0xfc, !PT ;  /* 0x00000005b6057212 */ /* 0x000fe400078efcff */
[----:B------:R-:W-:Y:S02]  /*e010*/  SEL R6, R179, 0xffffffe0, !P4 ;  /* 0xffffffe0b3067807 */ /* 0x000fe40006000000 */
[----:B------:R-:W-:-:S02]  /*e020*/  LEA R5, R5, UR5, 0x1 ;  /* 0x0000000505057c11 */ /* 0x000fc4000f8e08ff */
[----:B-1----:R-:W-:Y:S02]  /*e030*/  FSEL R0, R0, 1, P2 ;  /* 0x3f80000000007808 */ /* 0x002fe40001000000 */
[C---:B------:R-:W-:Y:S02]  /*e040*/  IADD3 R11, PT, PT, R5.reuse, 0x40, RZ ;  /* 0x00000040050b7810 */ /* 0x040fe40007ffe0ff */
[C---:B------:R-:W-:Y:S01]  /*e050*/  @P3 IADD3 R11, PT, PT, R5.reuse, -0x40, RZ ;  /* 0xffffffc0050b3810 */ /* 0x040fe20007ffe0ff */
[----:B--2---:R-:W-:Y:S01]  /*e060*/  FMUL.FTZ R0, R0, UR4 ;  /* 0x0000000400007c20 */ /* 0x004fe20008410000 */
[----:B------:R-:W-:Y:S02]  /*e070*/  IADD3 R9, PT, PT, R5, R6, RZ ;  /* 0x0000000605097210 */ /* 0x000fe40007ffe0ff */
[----:B----4-:R-:W-:Y:S01]  /*e080*/  FSEL R7, R7, 1, P1 ;  /* 0x3f80000007077808 */ /* 0x010fe20000800000 */
[C---:B------:R-:W-:Y:S01]  /*e090*/  FMUL.FTZ R128, R0.reuse, R128 ;  /* 0x0000008000807220 */ /* 0x040fe20000410000 */
[C---:B------:R-:W-:Y:S01]  /*e0a0*/  FMUL.FTZ R129, R0.reuse, R129 ;  /* 0x0000008100817220 */ /* 0x040fe20000410000 */
[C---:B------:R-:W-:Y:S01]  /*e0b0*/  FMUL.FTZ R124, R0.reuse, R124 ;  /* 0x0000007c007c7220 */ /* 0x040fe20000410000 */
[C---:B------:R-:W-:Y:S01]  /*e0c0*/  FMUL.FTZ R125, R0.reuse, R125 ;  /* 0x0000007d007d7220 */ /* 0x040fe20000410000 */
[----:B------:R-:W-:Y:S01]  /*e0d0*/  FMUL.FTZ R7, R7, UR4 ;  /* 0x0000000407077c20 */ /* 0x000fe20008410000 */
        /* <DEDUP_REMOVED lines=44> */
[----:B------:R-:W-:Y:S01]  /*e3a0*/  MOV R0, 0x10 ;  /* 0x0000001000007802 */ /* 0x000fe20000000f00 */
        /* <DEDUP_REMOVED lines=48> */
[----:B------:R-:W-:-:S02]  /*e6b0*/  SEL R0, R0, 0xfffffff0, !P0 ;  /* 0xfffffff000007807 */ /* 0x000fc40004000000 */
[----:B------:R-:W-:Y:S02]  /*e6c0*/  IADD3 R17, PT, PT, R6, R11, RZ ;  /* 0x0000000b06117210 */ /* 0x000fe40007ffe0ff */
[----:B------:R-:W-:Y:S02]  /*e6d0*/  F2FP.F16.F32.PACK_AB R114, R7, R114 ;  /* 0x000000720772723e */ /* 0x000fe400000000ff */
[----:B------:R-:W-:Y:S02]  /*e6e0*/  IADD3 R7, PT, PT, R5, R0, RZ ;  /* 0x0000000005077210 */ /* 0x000fe40007ffe0ff */
[C---:B------:R-:W-:Y:S02]  /*e6f0*/  IADD3 R13, PT, PT, R0.reuse, R9, RZ ;  /* 0x00000009000d7210 */ /* 0x040fe40007ffe0ff */
[C---:B------:R-:W-:Y:S02]  /*e700*/  IADD3 R15, PT, PT, R0.reuse, R11, RZ ;  /* 0x0000000b000f7210 */ /* 0x040fe40007ffe0ff */
[----:B------:R-:W-:-:S02]  /*e710*/  IADD3 R19, PT, PT, R0, R17, RZ ;  /* 0x0000001100137210 */ /* 0x000fc40007ffe0ff */
[----:B------:R-:W1:Y:S01]  /*e720*/  LDC.U8 R0, c[0x0][0x549] ;  /* 0x00015240ff007b82 */ /* 0x000e620000000000 */
[----:B------:R-:W-:Y:S02]  /*e730*/  F2FP.F16.F32.PACK_AB R128, R129, R128 ;  /* 0x000000808180723e */ /* 0x000fe400000000ff */
[----:B------:R-:W-:Y:S02]  /*e740*/  F2FP.F16.F32.PACK_AB R130, R131, R130 ;  /* 0x000000828382723e */ /* 0x000fe400000000ff */
[----:B------:R-:W-:Y:S01]  /*e750*/  F2FP.F16.F32.PACK_AB R124, R125, R124 ;  /* 0x0000007c7d7c723e */ /* 0x000fe200000000ff */
[----:B------:R-:W-:Y:S01]  /*e760*/  STS [R5], R128 ;  /* 0x0000008005007388 */ /* 0x000fe20000000800 */
[----:B------:R-:W-:Y:S02]  /*e770*/  F2FP.F16.F32.PACK_AB R126, R127, R126 ;  /* 0x0000007e7f7e723e */ /* 0x000fe400000000ff */
[----:B------:R-:W-:Y:S01]  /*e780*/  F2FP.F16.F32.PACK_AB R36, R37, R36 ;  /* 0x000000242524723e */ /* 0x000fe200000000ff */
[----:B------:R-:W-:Y:S01]  /*e790*/  STS [R5+0x400], R130 ;  /* 0x0004008205007388 */ /* 0x000fe20000000800 */
[----:B------:R-:W-:-:S02]  /*e7a0*/  F2FP.F16.F32.PACK_AB R38, R39, R38 ;  /* 0x000000262726723e */ /* 0x000fc400000000ff */
[----:B------:R-:W-:Y:S01]  /*e7b0*/  F2FP.F16.F32.PACK_AB R40, R41, R40 ;  /* 0x000000282928723e */ /* 0x000fe200000000ff */
[----:B------:R-:W-:Y:S01]  /*e7c0*/  STS [R7], R124 ;  /* 0x0000007c07007388 */ /* 0x000fe20000000800 */
[----:B------:R-:W-:Y:S02]  /*e7d0*/  F2FP.F16.F32.PACK_AB R42, R43, R42 ;  /* 0x0000002a2b2a723e */ /* 0x000fe400000000ff */
[----:B------:R-:W-:Y:S01]  /*e7e0*/  F2FP.F16.F32.PACK_AB R44, R45, R44 ;  /* 0x0000002c2d2c723e */ /* 0x000fe200000000ff */
[----:B------:R-:W-:Y:S01]  /*e7f0*/  STS [R7+0x400], R126 ;  /* 0x0004007e07007388 */ /* 0x000fe20000000800 */
[----:B------:R-:W-:Y:S02]  /*e800*/  F2FP.F16.F32.PACK_AB R46, R47, R46 ;  /* 0x0000002e2f2e723e */ /* 0x000fe400000000ff */
[----:B------:R-:W-:Y:S01]  /*e810*/  F2FP.F16.F32.PACK_AB R48, R49, R48 ;  /* 0x000000303130723e */ /* 0x000fe200000000ff */
[----:B------:R-:W-:Y:S01]  /*e820*/  STS [R9], R36 ;  /* 0x0000002409007388 */ /* 0x000fe20000000800 */
[----:B------:R-:W-:-:S02]  /*e830*/  F2FP.F16.F32.PACK_AB R50, R51, R50 ;  /* 0x000000323332723e */ /* 0x000fc400000000ff */
[----:B------:R-:W-:Y:S01]  /*e840*/  F2FP.F16.F32.PACK_AB R52, R53, R52 ;  /* 0x000000343534723e */ /* 0x000fe200000000ff */
[----:B------:R-:W-:Y:S01]  /*e850*/  STS [R9+0x400], R38 ;  /* 0x0004002609007388 */ /* 0x000fe20000000800 */
        /* <DEDUP_REMOVED lines=10> */
[----:B-1----:R-:W-:Y:S01]  /*e900*/  ISETP.NE.AND P3, PT, R0, RZ, PT ;  /* 0x000000ff0000720c */ /* 0x002fe20003f65270 */
        /* <DEDUP_REMOVED lines=10> */
[----:B------:R-:W-:Y:S01]  /*e9b0*/  F2FP.F16.F32.PACK_AB R80, R81, R80 ;  /* 0x000000505150723e */ /* 0x000fe200000000ff */
[----:B------:R-:W3:Y:S01]  /*e9c0*/  @P3 LDC R12, c[0x0][0x430] ;  /* 0x00010c00ff0c3b82 */ /* 0x000ee20000000800 */
[----:B------:R-:W-:Y:S01]  /*e9d0*/  F2FP.F16.F32.PACK_AB R82, R83, R82 ;  /* 0x000000525352723e */ /* 0x000fe200000000ff */
[----:B------:R-:W-:Y:S01]  /*e9e0*/  STS [R17+0x400], R54 ;  /* 0x0004003611007388 */ /* 0x000fe20000000800 */
[----:B------:R-:W-:-:S02]  /*e9f0*/  ISETP.NE.AND P0, PT, R209, -0x1, PT ;  /* 0xffffffffd100780c */ /* 0x000fc40003f05270 */
[----:B------:R-:W-:Y:S01]  /*ea00*/  F2FP.F16.F32.PACK_AB R84, R85, R84 ;  /* 0x000000545554723e */ /* 0x000fe200000000ff */
[----:B------:R-:W-:Y:S01]  /*ea10*/  STS [R19], R56 ;  /* 0x0000003813007388 */ /* 0x000fe20000000800 */
[----:B------:R-:W-:Y:S01]  /*ea20*/  F2FP.F16.F32.PACK_AB R86, R87, R86 ;  /* 0x000000565756723e */ /* 0x000fe200000000ff */
[----:B------:R-:W1:Y:S01]  /*ea30*/  @P3 LDC R21, c[0x0][0x430] ;  /* 0x00010c00ff153b82 */ /* 0x000e620000000800 */
        /* <DEDUP_REMOVED lines=25> */
[----:B------:R-:W-:Y:S04]  /*ebd0*/  STS [R13+0x2400], R74 ;  /* 0x0024004a0d007388 */ /* 0x000fe80000000800 */
        /* <DEDUP_REMOVED lines=9> */
[----:B------:R2:W-:Y:S04]  /*ec70*/  STS [R5+0x4400], R94 ;  /* 0x0044005e05007388 */ /* 0x0005e80000000800 */
[----:B------:R-:W-:Y:S04]  /*ec80*/  STS [R7+0x4000], R96 ;  /* 0x0040006007007388 */ /* 0x000fe80000000800 */
[----:B------:R4:W-:Y:S04]  /*ec90*/  STS [R7+0x4400], R98 ;  /* 0x0044006207007388 */ /* 0x0009e80000000800 */
[----:B------:R-:W-:Y:S04]  /*eca0*/  STS [R9+0x4000], R100 ;  /* 0x0040006409007388 */ /* 0x000fe80000000800 */
[----:B------:R5:W-:Y:S04]  /*ecb0*/  STS [R9+0x4400], R102 ;  /* 0x0044006609007388 */ /* 0x000be80000000800 */
[----:B------:R-:W-:Y:S04]  /*ecc0*/  STS [R13+0x4000], R104 ;  /* 0x004000680d007388 */ /* 0x000fe80000000800 */
[----:B------:R3:W-:Y:S01]  /*ecd0*/  STS [R13+0x4400], R106 ;  /* 0x0044006a0d007388 */ /* 0x0007e20000000800 */
[----:B--2---:R-:W2:Y:S03]  /*ece0*/  LDC R5, c[0x0][0x434] ;  /* 0x00010d00ff057b82 */ /* 0x004ea60000000800 */
[----:B------:R-:W-:Y:S04]  /*ecf0*/  STS [R11+0x4000], R120 ;  /* 0x004000780b007388 */ /* 0x000fe80000000800 */
[----:B------:R1:W-:Y:S01]  /*ed00*/  STS [R11+0x4400], R122 ;  /* 0x0044007a0b007388 */ /* 0x0003e20000000800 */
[----:B----4-:R-:W4:Y:S01]  /*ed10*/  @P0 LDC.64 R6, c[0x0][0x408] ;  /* 0x00010200ff060b82 */ /* 0x010f220000000a00 */
[----:B------:R-:W1:Y:S02]  /*ed20*/  S2R R0, SR_CTAID.X ;  /* 0x0000000000007919 */ /* 0x000e640000002500 */
[----:B------:R-:W-:Y:S05]  /*ed30*/  STS [R15+0x4000], R108 ;  /* 0x0040006c0f007388 */ /* 0x000fea0000000800 */
[----:B-----5:R-:W4:Y:S01]  /*ed40*/  @!P0 LDC.64 R8, c[0x0][0x400] ;  /* 0x00010000ff088b82 */ /* 0x020f220000000a00 */
[----:B------:R-:W-:Y:S04]  /*ed50*/  STS [R15+0x4400], R110 ;  /* 0x0044006e0f007388 */ /* 0x000fe80000000800 */
[----:B------:R-:W-:Y:S01]  /*ed60*/  STS [R17+0x4000], R116 ;  /* 0x0040007411007388 */ /* 0x000fe20000000800 */
[----:B---3--:R-:W-:Y:S01]  /*ed70*/  LOP3.LUT R13, R14, 0x38, R181, 0x78, !PT ;  /* 0x000000380e0d7812 */ /* 0x008fe200078e78b5 */
[----:B--2---:R-:W-:-:S02]  /*ed80*/  @P3 IMAD R10, R12, R5, RZ ;  /* 0x000000050c0a3224 */ /* 0x004fc400078e02ff */
[----:B------:R2:W-:Y:S01]  /*ed90*/  STS [R17+0x4400], R118 ;  /* 0x0044007611007388 */ /* 0x0005e20000000800 */
[----:B------:R-:W-:-:S03]  /*eda0*/  LOP3.LUT R204, R13, 0x1e00, R204, 0xf8, !PT ;  /* 0x00001e000dcc7812 */ /* 0x000fc600078ef8cc */
[----:B------:R-:W-:Y:S01]  /*edb0*/  STS [R19+0x4000], R112 ;  /* 0x0040007013007388 */ /* 0x000fe20000000800 */
[----:B-1----:R-:W1:Y:S03]  /*edc0*/  S2R R11, SR_CTAID.Z ;  /* 0x00000000000b7919 */ /* 0x002e660000002700 */
[----:B------:R3:W-:Y:S01]  /*edd0*/  STS [R19+0x4400], R114 ;  /* 0x0044007213007388 */ /* 0x0007e20000000800 */
[----:B--2---:R-:W-:Y:S02]  /*ede0*/  LEA R17, R204, UR5, 0x1 ;  /* 0x00000005cc117c11 */ /* 0x004fe4000f8e08ff */
[----:B---3--:R-:W-:Y:S01]  /*edf0*/  @P3 MOV R19, 0x1 ;  /* 0x0000000100133802 */ /* 0x008fe20000000f00 */
[----:B----4-:R-:W-:Y:S06]  /*ee00*/  @P3 BRA `(.L_x_441) ;  /* 0x0000000000203947 */ /* 0x010fec0003800000 */
[----:B------:R-:W-:Y:S01]  /*ee10*/  ISETP.NE.AND P4, PT, R18, RZ, PT ;  /* 0x000000ff1200720c */ /* 0x000fe20003f85270 */
[----:B------:R-:W2:-:S12]  /*ee20*/  LDC R12, c[0x0][0x3e0] ;  /* 0x0000f800ff0c7b82 */ /* 0x000e980000000800 */
[----:B------:R-:W2:Y:S01]  /*ee30*/  @P4 LDC R19, c[0x0][0x454] ;  /* 0x00011500ff134b82 */ /* 0x000ea20000000800 */
[----:B------:R-:W-:Y:S02]  /*ee40*/  @P4 MOV R21, 0x1 ;  /* 0x0000000100154802 */ /* 0x000fe40000000f00 */
[----:B------:R-:W-:-:S05]  /*ee50*/  @!P4 MOV R21, 0x1 ;  /* 0x000000010015c802 */ /* 0x000fca0000000f00 */
[----:B------:R-:W3:Y:S01]  /*ee60*/  @P4 LDC R10, c[0x0][0x454] ;  /* 0x00011500ff0a4b82 */ /* 0x000ee20000000800 */
[-C--:B--2---:R-:W-:Y:S02]  /*ee70*/  @P4 IMAD R19, R19, R12.reuse, RZ ;  /* 0x0000000c13134224 */ /* 0x084fe400078e02ff */
[----:B------:R-:W-:-:S07]  /*ee80*/  @!P4 IMAD R19, R5, R12, RZ ;  /* 0x0000000c0513c224 */ /* 0x000fce00078e02ff */
.L_x_441:
[----:B------:R-:W-:Y:S01]  /*ee90*/  BAR.SYNC.DEFER_BLOCKING 0x0 ;  /* 0x0000000000007b1d */ /* 0x000fe20000010000 */
[----:B------:R-:W-:Y:S01]  /*eea0*/  @!P0 IMAD.WIDE.U32 R22, R16, R8, RZ ;  /* 0x0000000810168225 */ /* 0x000fe200078e00ff */
[----:B------:R-:W-:Y:S02]  /*eeb0*/  ISETP.NE.AND P4, PT, R209, -0x1, PT ;  /* 0xffffffffd100780c */ /* 0x000fe40003f85270 */
[----:B------:R-:W-:Y:S01]  /*eec0*/  ISETP.NE.AND P3, PT, R18, RZ, !P3 ;  /* 0x000000ff1200720c */ /* 0x000fe20005f65270 */
[----:B------:R-:W-:-:S03]  /*eed0*/  @!P0 IMAD R9, R16, R9, R23 ;  /* 0x0000000910098224 */ /* 0x000fc600078e0217 */
[----:B------:R-:W2:Y:S01]  /*eee0*/  @P1 LDC R8, c[0x0][0x458] ;  /* 0x00011600ff081b82 */ /* 0x000ea20000000800 */
[----:B------:R-:W4:Y:S01]  /*eef0*/  @P2 MUFU.LG2 R4, R4 ;  /* 0x0000000400042308 */ /* 0x000f220000000c00 */
[----:B------:R-:W-:Y:S01]  /*ef00*/  @P0 IMAD.WIDE.U32 R24, R209, R6, RZ ;  /* 0x00000006d1180225 */ /* 0x000fe200078e00ff */
[----:B------:R-:W-:Y:S01]  /*ef10*/  LOP3.LUT P5, RZ, R181, 0x3, RZ, 0xc0, !PT ;  /* 0x00000003b5ff7812 */ /* 0x000fe200078ac0ff */
[----:B------:R-:W-:Y:S01]  /*ef20*/  BSSY.RECONVERGENT B0, `(.L_x_442) ;  /* 0x000002c000007945 */ /* 0x000fe20003800200 */
[----:B------:R-:W-:Y:S01]  /*ef30*/  LOP3.LUT R183, R183, 0x30, RZ, 0xc0, !PT ;  /* 0x00000030b7b77812 */ /* 0x000fe200078ec0ff */
[----:B-1-3--:R-:W-:Y:S01]  /*ef40*/  IMAD R10, R11, R10, RZ ;  /* 0x0000000a0b0a7224 */ /* 0x00afe200078e02ff */
[----:B------:R-:W-:Y:S01]  /*ef50*/  SHF.R.U32.HI R18, RZ, 0x2, R181 ;  /* 0x00000002ff127819 */ /* 0x000fe200000116b5 */
[----:B------:R-:W1:Y:S01]  /*ef60*/  @P2 LDC R23, c[0x0][0x458] ;  /* 0x00011600ff172b82 */ /* 0x000e620000000800 */
[----:B------:R-:W3:Y:S01]  /*ef70*/  @P1 MUFU.LG2 R2, R2 ;  /* 0x0000000200021308 */ /* 0x000ee20000000c00 */
[----:B------:R-:W-:Y:S01]  /*ef80*/  @P0 IMAD R9, R209, R7, R25 ;  /* 0x00000007d1090224 */ /* 0x000fe200078e0219 */
[----:B------:R-:W-:Y:S01]  /*ef90*/  LOP3.LUT R6, R183, 0x7, R18, 0xf8, !PT ;  /* 0x00000007b7067812 */ /* 0x000fe200078ef812 */
[C---:B------:R-:W-:Y:S01]  /*efa0*/  @!P4 IMAD R209, R16.reuse, R5, RZ ;  /* 0x0000000510d1c224 */ /* 0x040fe200078e02ff */
[----:B------:R-:W-:Y:S01]  /*efb0*/  MOV R7, 0x7f800000 ;  /* 0x7f80000000077802 */ /* 0x000fe20000000f00 */
[----:B------:R-:W-:-:S02]  /*efc0*/  @!P3 IMAD R10, R16, R19, R10 ;  /* 0x00000013100ab224 */ /* 0x000fc400078e020a */
[----:B------:R-:W-:Y:S01]  /*efd0*/  IMAD R19, R0, R21, RZ ;  /* 0x0000001500137224 */ /* 0x000fe200078e02ff */
[----:B------:R-:W-:Y:S01]  /*efe0*/  SHF.R.S32.HI R5, RZ, 0x1f, R209 ;  /* 0x0000001fff057819 */ /* 0x000fe200000114d1 */
[----:B------:R1:W1:Y:S01]  /*eff0*/  LDS.128 R12, [R17+0x1800] ;  /* 0x00180000110c7984 */ /* 0x0002620000000c00 */
[----:B------:R-:W-:Y:S01]  /*f000*/  SEL R18, R209, RZ, P3 ;  /* 0x000000ffd1127207 */ /* 0x000fe20001800000 */
[----:B------:R-:W-:Y:S01]  /*f010*/  IMAD.SHL.U32 R19, R19, 0x40, RZ ;  /* 0x0000004013137824 */ /* 0x000fe200078e00ff */
[----:B------:R-:W-:Y:S01]  /*f020*/  SEL R5, R5, RZ, P3 ;  /* 0x000000ff05057207 */ /* 0x000fe20001800000 */
[----:B----4-:R-:W-:Y:S01]  /*f030*/  @P2 FMUL.FTZ R27, R4, 0.69314718246459960938 ;  /* 0x3f317218041b2820 */ /* 0x010fe20000410000 */
[----:B------:R-:W-:Y:S02]  /*f040*/  IMAD.MOV.U32 R16, RZ, RZ, 0x7f800000 ;  /* 0x7f800000ff107424 */ /* 0x000fe400078e00ff */
[--C-:B------:R-:W-:Y:S01]  /*f050*/  IADD3 R18, P4, P3, R19, R18, R10.reuse ;  /* 0x0000001213127210 */ /* 0x100fe20007b9e00a */
[----:B---3--:R-:W-:Y:S01]  /*f060*/  @P1 FMUL.FTZ R2, R2, 0.69314718246459960938 ;  /* 0x3f31721802021820 */ /* 0x008fe20000410000 */
[----:B------:R-:W-:-:S02]  /*f070*/  SHF.R.S32.HI R10, RZ, 0x1f, R10 ;  /* 0x0000001fff0a7819 */ /* 0x000fc4000001140a */
[----:B------:R-:W-:Y:S01]  /*f080*/  SHF.R.S32.HI R19, RZ, 0x1f, R19 ;  /* 0x0000001fff137819 */ /* 0x000fe20000011413 */
[----:B--2---:R-:W-:Y:S01]  /*f090*/  @P1 FFMA.FTZ R7, R3, R8, R2 ;  /* 0x0000000803071223 */ /* 0x004fe20000010002 */
[----:B-1----:R-:W-:Y:S02]  /*f0a0*/  @P2 FFMA.FTZ R16, R132, R23, R27 ;  /* 0x0000001784102223 */ /* 0x002fe4000001001b */
        /* <DEDUP_REMOVED lines=19> */
.L_x_443:
[----:B------:R-:W-:Y:S05]  /*f1e0*/  BSYNC.RECONVERGENT B0 ;  /* 0x0000000000007941 */ /* 0x000fea0003800200 */
.L_x_442:
[----:B------:R-:W2:Y:S01]  /*f1f0*/  LDCU.64 UR4, c[0x0][0x410] ;  /* 0x00008200ff0477ac */ /* 0x000ea20008000a00 */
[----:B------:R-:W-:Y:S01]  /*f200*/  @P0 IMAD.MOV.U32 R22, RZ, RZ, R24 ;  /* 0x000000ffff160224 */ /* 0x000fe200078e0018 */
[----:B------:R-:W-:Y:S01]  /*f210*/  SHF.R.U32.HI R18, RZ, 0x3, R181 ;  /* 0x00000003ff127819 */ /* 0x000fe200000116b5 */
[----:B------:R-:W-:Y:S01]  /*f220*/  IMAD.MOV.U32 R19, RZ, RZ, RZ ;  /* 0x000000ffff137224 */ /* 0x000fe200078e00ff */
[----:B------:R-:W-:Y:S02]  /*f230*/  BSSY.RECONVERGENT B0, `(.L_x_444) ;  /* 0x0000021000007945 */ /* 0x000fe40003800200 */
[----:B------:R-:W-:Y:S01]  /*f240*/  IADD3 R22, P0, PT, R180, R22, RZ ;  /* 0x00000016b4167210 */ /* 0x000fe20007f1e0ff */
[C---:B-1----:R-:W-:Y:S01]  /*f250*/  VIADD R2, R18.reuse, 0x30 ;  /* 0x0000003012027836 */ /* 0x042fe20000000000 */
[C---:B------:R-:W-:Y:S01]  /*f260*/  IADD3 R4, PT, PT, R18.reuse, 0x20, RZ ;  /* 0x0000002012047810 */ /* 0x040fe20007ffe0ff */
[----:B------:R-:W-:Y:S01]  /*f270*/  VIADD R6, R18, 0x10 ;  /* 0x0000001012067836 */ /* 0x000fe20000000000 */
[----:B------:R-:W-:-:S02]  /*f280*/  IADD3.X R23, PT, PT, RZ, R9, RZ, P0, !PT ;  /* 0x00000009ff177210 */ /* 0x000fc400007fe4ff */
[-C--:B------:R-:W-:Y:S02]  /*f290*/  ISETP.GE.AND P0, PT, R2, R201.reuse, PT ;  /* 0x000000c90200720c */ /* 0x080fe40003f06270 */
[-C--:B------:R-:W-:Y:S02]  /*f2a0*/  ISETP.GE.AND P2, PT, R6, R201.reuse, PT ;  /* 0x000000c90600720c */ /* 0x080fe40003f46270 */
[-C--:B------:R-:W-:Y:S01]  /*f2b0*/  ISETP.GE.AND P1, PT, R4, R201.reuse, PT ;  /* 0x000000c90400720c */ /* 0x080fe20003f26270 */
[C---:B--2---:R-:W-:Y:S01]  /*f2c0*/  IMAD.WIDE.U32 R2, R11.reuse, UR4, R22 ;  /* 0x000000040b027c25 */ /* 0x044fe2000f8e0016 */
[----:B------:R1:W2:Y:S01]  /*f2d0*/  LDS.128 R4, [R17+0x4000] ;  /* 0x0040000011047984 */ /* 0x0002a20000000c00 */
[----:B------:R-:W-:Y:S02]  /*f2e0*/  ISETP.GE.AND P3, PT, R18, R201, PT ;  /* 0x000000c91200720c */ /* 0x000fe40003f66270 */
[----:B------:R-:W-:Y:S01]  /*f2f0*/  IMAD R25, R11, UR5, R3 ;  /* 0x000000050b197c24 */ /* 0x000fe2000f8e0203 */
[----:B------:R1:W3:Y:S01]  /*f300*/  LDS.128 R20, [R17] ;  /* 0x0000000011147984 */ /* 0x0002e20000000c00 */
[----:B------:R-:W-:-:S03]  /*f310*/  IMAD.WIDE.U32 R18, R0, 0x40, R18 ;  /* 0x0000004000127825 */ /* 0x000fc600078e0012 */
[----:B------:R1:W4:Y:S06]  /*f320*/  LDS.128 R8, [R17+0x2000] ;  /* 0x0020000011087984 */ /* 0x00032c0000000c00 */
[----:B------:R-:W-:Y:S05]  /*f330*/  @P3 BRA `(.L_x_445) ;  /* 0x0000000000403947 */ /* 0x000fea0003800000 */
[----:B------:R-:W5:Y:S01]  /*f340*/  LDCU.64 UR6, c[0x0][0x408] ;  /* 0x00008100ff0677ac */ /* 0x000f620008000a00 */
[----:B------:R-:W-:Y:S01]  /*f350*/  IMAD.MOV.U32 R24, RZ, RZ, R2 ;  /* 0x000000ffff187224 */ /* 0x000fe200078e0002 */
[----:B------:R-:W1:Y:S01]  /*f360*/  LDCU UR8, c[0x0][0x440] ;  /* 0x00008800ff0877ac */ /* 0x000e620008000800 */
[----:B------:R-:W2:Y:S01]  /*f370*/  LDCU.64 UR4, c[0x0][0x3f0] ;  /* 0x00007e00ff0477ac */ /* 0x000ea20008000a00 */
[----:B-----5:R-:W-:Y:S02]  /*f380*/  IMAD R27, R19, UR6, RZ ;  /* 0x00000006131b7c24 */ /* 0x020fe4000f8e02ff */
[----:B------:R-:W-:Y:S01]  /*f390*/  IMAD.WIDE.U32 R28, R18, UR6, R24 ;  /* 0x00000006121c7c25 */ /* 0x000fe2000f8e0018 */
[----:B-1----:R-:W-:-:S03]  /*f3a0*/  ISETP.GE.AND P5, PT, R180, UR8, PT ;  /* 0x00000008b4007c0c */ /* 0x002fc6000bfa6270 */
[----:B------:R-:W-:Y:S01]  /*f3b0*/  IMAD R0, R18, UR7, R27 ;  /* 0x0000000712007c24 */ /* 0x000fe2000f8e021b */
[----:B------:R-:W-:Y:S02]  /*f3c0*/  ISETP.GE.AND P4, PT, R203, UR8, PT ;  /* 0x00000008cb007c0c */ /* 0x000fe4000bf86270 */
[----:B------:R-:W-:Y:S01]  /*f3d0*/  ISETP.GE.AND P3, PT, R202, UR8, PT ;  /* 0x00000008ca007c0c */ /* 0x000fe2000bf66270 */
[----:B------:R-:W-:Y:S01]  /*f3e0*/  IMAD.IADD R0, R0, 0x1, R29 ;  /* 0x0000000100007824 */ /* 0x000fe200078e021d */
[----:B--2---:R-:W-:-:S04]  /*f3f0*/  LEA R26, P6, R28, UR4, 0x1 ;  /* 0x000000041c1a7c11 */ /* 0x004fc8000f8c08ff */
[----:B------:R-:W-:-:S05]  /*f400*/  LEA.HI.X R27, R28, UR5, R0, 0x1, P6 ;  /* 0x000000051c1b7c11 */ /* 0x000fca000b0f0c00 */
[----:B---3--:R1:W-:Y:S04]  /*f410*/  @!P5 STG.E.128 desc[UR16][R26.64], R20 ;  /* 0x000000141a00d986 */ /* 0x0083e8000c101d10 */
[----:B----4-:R1:W-:Y:S04]  /*f420*/  @!P4 STG.E.128 desc[UR16][R26.64+0x80], R8 ;  /* 0x000080081a00c986 */ /* 0x0103e8000c101d10 */
[----:B------:R1:W-:Y:S02]  /*f430*/  @!P3 STG.E.128 desc[UR16][R26.64+0x100], R4 ;  /* 0x000100041a00b986 */ /* 0x0003e4000c101d10 */
.L_x_445:
[----:B------:R-:W-:Y:S05]  /*f440*/  BSYNC.RECONVERGENT B0 ;  /* 0x0000000000007941 */ /* 0x000fea0003800200 */
.L_x_444:
        /* <DEDUP_REMOVED lines=24> */
.L_x_447:
[----:B------:R-:W-:Y:S05]  /*f5d0*/  BSYNC.RECONVERGENT B0 ;  /* 0x0000000000007941 */ /* 0x000fea0003800200 */
.L_x_446:
        /* <DEDUP_REMOVED lines=24> */
.L_x_449:
[----:B------:R-:W-:Y:S05]  /*f760*/  BSYNC.RECONVERGENT B0 ;  /* 0x0000000000007941 */ /* 0x000fea0003800200 */
.L_x_448:
[----:B-12---:R1:W2:Y:S01]  /*f770*/  LDS.128 R4, [R17+0x3800] ;  /* 0x0038000011047984 */ /* 0x0062a20000000c00 */
[----:B------:R-:W-:Y:S05]  /*f780*/  @P0 EXIT ;  /* 0x000000000000094d */ /* 0x000fea0003800000 */
[----:B------:R-:W5:Y:S01]  /*f790*/  LDCU.64 UR6, c[0x0][0x408] ;  /* 0x00008100ff0677ac */ /* 0x000f620008000a00 */
[----:B----4-:R4:W1:Y:S01]  /*f7a0*/  LDS.128 R8, [R17+0x5800] ;  /* 0x0058000011087984 */ /* 0x0108620000000c00 */
[----:B------:R-:W-:Y:S01]  /*f7b0*/  IADD3 R0, P0, PT, R18, 0x30, RZ ;  /* 0x0000003012007810 */ /* 0x000fe20007f1e0ff */
[----:B------:R-:W-:Y:S01]  /*f7c0*/  IMAD.MOV.U32 R18, RZ, RZ, R2 ;  /* 0x000000ffff127224 */ /* 0x000fe200078e0002 */
[----:B------:R-:W3:Y:S03]  /*f7d0*/  LDCU UR8, c[0x0][0x440] ;  /* 0x00008800ff0877ac */ /* 0x000ee60008000800 */
[----:B------:R-:W-:Y:S01]  /*f7e0*/  IMAD.X R3, RZ, RZ, R19, P0 ;  /* 0x000000ffff037224 */ /* 0x000fe200000e0613 */
[----:B------:R-:W4:Y:S01]  /*f7f0*/  LDCU.64 UR4, c[0x0][0x3f0] ;  /* 0x00007e00ff0477ac */ /* 0x000f220008000a00 */
[----:B------:R-:W-:Y:S02]  /*f800*/  MOV R19, R25 ;  /* 0x0000001900137202 */ /* 0x000fe40000000f00 */
[----:B-----5:R-:W-:-:S02]  /*f810*/  IMAD R3, R3, UR6, RZ ;  /* 0x0000000603037c24 */ /* 0x020fc4000f8e02ff */
[----:B------:R-:W-:Y:S01]  /*f820*/  IMAD.WIDE.U32 R18, R0, UR6, R18 ;  /* 0x0000000600127c25 */ /* 0x000fe2000f8e0012 */
[----:B---3--:R-:W-:-:S03]  /*f830*/  ISETP.GE.AND P2, PT, R180, UR8, PT ;  /* 0x00000008b4007c0c */ /* 0x008fc6000bf46270 */
[----:B------:R-:W-:Y:S01]  /*f840*/  IMAD R3, R0, UR7, R3 ;  /* 0x0000000700037c24 */ /* 0x000fe2000f8e0203 */
[----:B------:R-:W-:Y:S02]  /*f850*/  ISETP.GE.AND P1, PT, R203, UR8, PT ;  /* 0x00000008cb007c0c */ /* 0x000fe4000bf26270 */
[----:B------:R-:W-:Y:S01]  /*f860*/  ISETP.GE.AND P0, PT, R202, UR8, PT ;  /* 0x00000008ca007c0c */ /* 0x000fe2000bf06270 */
[----:B------:R-:W-:Y:S01]  /*f870*/  IMAD.IADD R3, R3, 0x1, R19 ;  /* 0x0000000103037824 */ /* 0x000fe200078e0213 */
[----:B----4-:R-:W-:-:S04]  /*f880*/  LEA R2, P3, R18, UR4, 0x1 ;  /* 0x0000000412027c11 */ /* 0x010fc8000f8608ff */
[----:B------:R-:W-:-:S05]  /*f890*/  LEA.HI.X R3, R18, UR5, R3, 0x1, P3 ;  /* 0x0000000512037c11 */ /* 0x000fca00098f0c03 */
[----:B------:R3:W-:Y:S04]  /*f8a0*/  @!P2 STG.E.128 desc[UR16][R2.64], R12 ;  /* 0x0000000c0200a986 */ /* 0x0007e8000c101d10 */
[----:B--2---:R3:W-:Y:S01]  /*f8b0*/  @!P1 STG.E.128 desc[UR16][R2.64+0x80], R4 ;  /* 0x0000800402009986 */ /* 0x0047e2000c101d10 */
[----:B-1----:R-:W-:Y:S05]  /*f8c0*/  @P0 EXIT ;  /* 0x000000000000094d */ /* 0x002fea0003800000 */
[----:B------:R-:W-:Y:S01]  /*f8d0*/  STG.E.128 desc[UR16][R2.64+0x100], R8 ;  /* 0x0001000802007986 */ /* 0x000fe2000c101d10 */
[----:B------:R-:W-:Y:S05]  /*f8e0*/  EXIT ;  /* 0x000000000000794d */ /* 0x000fea0003800000 */
.L_x_450:
        /* <DEDUP_REMOVED lines=9> */
.L_x_938:


//--------------------- .text._ZN5flash16flash_fwd_kernelI23Flash_fwd_kernel_traitsILi192ELi64ELi64ELi4ELb0ELb0EN7cutlass6half_tE19Flash_kernel_traitsILi192ELi64ELi64ELi4ES3_EELb1ELb1ELb0ELb0ELb0ELb1ELb0ELb0EEEvNS_16Flash_fwd_paramsE --------------------------
	.section	.text._ZN5flash16flash_fwd_kernelI23Flash_fwd_kernel_traitsILi192ELi64ELi64ELi4ELb0ELb0EN7cutlass6half_tE19Flash_kernel_traitsILi192ELi64ELi64ELi4ES3_EELb1ELb1ELb0ELb0ELb0ELb1ELb0ELb0EEEvNS_16Flash_fwd_paramsE,"ax",@progbits
	.align	128
        .global         _ZN5flash16flash_fwd_kernelI23Flash_fwd_kernel_traitsILi192ELi64ELi64ELi4ELb0ELb0EN7cutlass6half_tE19Flash_kernel_traitsILi192ELi64ELi64ELi4ES3_EELb1ELb1ELb0ELb0ELb0ELb1ELb0ELb0EEEvNS_16Flash_fwd_paramsE
        .type           _ZN5flash16flash_fwd_kernelI23Flash_fwd_kernel_traitsILi192ELi64ELi64ELi4ELb0ELb0EN7cutlass6half_tE19Flash_kernel_traitsILi192ELi64ELi64ELi4ES3_EELb1ELb1ELb0ELb0ELb0ELb1ELb0ELb0EEEvNS_16Flash_fwd_paramsE,@function
        .size           _ZN5flash16flash_fwd_kernelI23Flash_fwd_kernel_traitsILi192ELi64ELi64ELi4ELb0ELb0EN7cutlass6half_tE19Flash_kernel_traitsILi192ELi64ELi64ELi4ES3_EELb1ELb1ELb0ELb0ELb0ELb1ELb0ELb0EEEvNS_16Flash_fwd_paramsE,(.L_x_939 - _ZN5flash16flash_fwd_kernelI23Flash_fwd_kernel_traitsILi192ELi64ELi64ELi4ELb0ELb0EN7cutlass6half_tE19Flash_kernel_traitsILi192ELi64ELi64ELi4ES3_EELb1ELb1ELb0ELb0ELb0ELb1ELb0ELb0EEEvNS_16Flash_fwd_paramsE)
        .other          _ZN5flash16flash_fwd_kernelI23Flash_fwd_kernel_traitsILi192ELi64ELi64ELi4ELb0ELb0EN7cutlass6half_tE19Flash_kernel_traitsILi192ELi64ELi64ELi4ES3_EELb1ELb1ELb0ELb0ELb0ELb1ELb0ELb0EEEvNS_16Flash_fwd_paramsE,@"STO_CUDA_ENTRY STV_DEFAULT"
_ZN5flash16flash_fwd_kernelI23Flash_fwd_kernel_traitsILi192ELi64ELi64ELi4ELb0ELb0EN7cutlass6half_tE19Flash_kernel_traitsILi192ELi64ELi64ELi4ES3_EELb1ELb1ELb0ELb0ELb0ELb1ELb0ELb0EEEvNS_16Flash_fwd_paramsE:
.text._ZN5flash16flash_fwd_kernelI23Flash_fwd_kernel_traitsILi192ELi64ELi64ELi4ELb0ELb0EN7cutlass6half_tE19Flash_kernel_traitsILi192ELi64ELi64ELi4ES3_EELb1ELb1ELb0ELb0ELb0ELb1ELb0ELb0EEEvNS_16Flash_fwd_paramsE:
[----:B------:R-:W-:Y:S01]  /*0000*/  LDC R1, c[0x0][0x37c] ;  /* 0x0000df00ff017b82 */ /* 0x000fe20000000800 */
[----:B------:R-:W1:Y:S07]  /*0010*/  LDCU.U8 UR4, c[0x0][0x524] ;  /* 0x0000a480ff0477ac */ /* 0x000e6e0008000000 */
[----:B------:R-:W2:Y:S01]  /*0020*/  LDC R86, c[0x0][0x518] ;  /* 0x00014600ff567b82 */ /* 0x000ea20000000800 */
[----:B------:R-:W2:Y:S07]  /*0030*/  LDCU.64 UR10, c[0x0][0x358] ;  /* 0x00006b00ff0a77ac */ /* 0x000eae0008000a00 */
[----:B------:R-:W2:Y:S01]  /*0040*/  LDC R87, c[0x0][0x51c] ;  /* 0x00014700ff577b82 */ /* 0x000ea20000000800 */
[----:B------:R-:W3:Y:S01]  /*0050*/  S2R R90, SR_CTAID.X ;  /* 0x00000000005a7919 */ /* 0x000ee20000002500 */
[----:B------:R-:W4:Y:S01]  /*0060*/  LDCU.64 UR6, c[0x0][0x470] ;  /* 0x00008e00ff0677ac */ /* 0x000f220008000a00 */
[----:B------:R-:W3:Y:S05]  /*0070*/  S2R R89, SR_CTAID.Y ;  /* 0x0000000000597919 */ /* 0x000eea0000002600 */
[----:B------:R-:W4:Y:S01]  /*0080*/  LDC.64 R2, c[0x0][0x460] ;  /* 0x00011800ff027b82 */ /* 0x000f220000000a00 */
[----:B-1----:R-:W-:Y:S01]  /*0090*/  ISETP.NE.AND P4, PT, RZ, UR4, PT ;  /* 0x00000004ff007c0c */ /* 0x002fe2000bf85270 */
[----:B------:R-:W1:Y:S01]  /*00a0*/  LDCU.64 UR4, c[0x0][0x510] ;  /* 0x0000a200ff0477ac */ /* 0x000e620008000a00 */
[----:B------:R-:W3:Y:S01]  /*00b0*/  S2R R88, SR_CTAID.Z ;  /* 0x0000000000587919 */ /* 0x000ee20000002700 */
[----:B------:R-:W3:Y:S10]  /*00c0*/  S2R R134, SR_TID.X ;  /* 0x0000000000867919 */ /* 0x000ef40000002100 */
[----:B------:R-:W3:Y:S01]  /*00d0*/  @P4 LDC R0, c[0x0][0x520] ;  /* 0x00014800ff004b82 */ /* 0x000ee20000000800 */
[----:B--2---:R-:W2:Y:S01]  /*00e0*/  @P4 LDG.E.64 R6, desc[UR10][R86.64] ;  /* 0x0000000a56064981 */ /* 0x004ea2000c1e1b00 */
[----:B-1----:R-:W-:-:S02]  /*00f0*/  IMAD.U32 R208, RZ, RZ, UR4 ;  /* 0x00000004ffd07e24 */ /* 0x002fc4000f8e00ff */
[----:B------:R-:W-:Y:S01]  /*0100*/  IMAD.U32 R209, RZ, RZ, UR5 ;  /* 0x00000005ffd17e24 */ /* 0x000fe2000f8e00ff */
[----:B------:R-:W1:Y:S05]  /*0110*/  LDCU.64 UR4, c[0x0][0x478] ;  /* 0x00008f00ff0477ac */ /* 0x000e6a0008000a00 */
[----:B------:R-:W2:Y:S01]  /*0120*/  @P4 LDG.E.64 R208, desc[UR10][R208.64] ;  /* 0x0000000ad0d04981 */ /* 0x000ea2000c1e1b00 */
[C---:B----4-:R-:W-:Y:S01]  /*0130*/  ISETP.NE.U32.AND P3, PT, R2.reuse, RZ, PT ;  /* 0x000000ff0200720c */ /* 0x050fe20003f65070 */
[----:B------:R-:W-:Y:S01]  /*0140*/  IMAD.MOV.U32 R189, RZ, RZ, -0x1 ;  /* 0xffffffffffbd7424 */ /* 0x000fe200078e00ff */
[----:B------:R-:W-:Y:S02]  /*0150*/  ISETP.NE.U32.AND P2, PT, R2, RZ, PT ;  /* 0x000000ff0200720c */ /* 0x000fe40003f45070 */
[----:B------:R-:W-:-:S02]  /*0160*/  ISETP.NE.AND.EX P3, PT, R3, RZ, PT, P3 ;  /* 0x000000ff0300720c */ /* 0x000fc40003f65330 */
[----:B---3--:R-:W-:Y:S02]  /*0170*/  LOP3.LUT R5, R88, R90, R89, 0xfe, !PT ;  /* 0x0000005a58057212 */ /* 0x008fe400078efe59 */
[----:B------:R-:W-:Y:S02]  /*0180*/  ISETP.NE.AND.EX P2, PT, R3, RZ, PT, P2 ;  /* 0x000000ff0300720c */ /* 0x000fe40003f45320 */
[----:B------:R-:W-:Y:S02]  /*0190*/  LOP3.LUT P5, RZ, R5, R134, RZ, 0xfc, !PT ;  /* 0x0000008605ff7212 */ /* 0x000fe400078afcff */
[----:B------:R-:W3:Y:S01]  /*01a0*/  LDC.64 R4, c[0x0][0x460] ;  /* 0x00011800ff047b82 */ /* 0x000ee20000000a00 */
[----:B------:R-:W-:-:S04]  /*01b0*/  ISETP.NE.U32.AND P0, PT, RZ, UR6, PT ;  /* 0x00000006ff007c0c */ /* 0x000fc8000bf05070 */
[----:B------:R-:W-:-:S06]  /*01c0*/  ISETP.NE.AND.EX P0, PT, RZ, UR7, PT, P0 ;  /* 0x00000007ff007c0c */ /* 0x000fcc000bf05300 */
[----:B------:R-:W4:Y:S01]  /*01d0*/  @!P5 LDC.64 R14, c[0x0][0x528] ;  /* 0x00014a00ff0edb82 */ /* 0x000f220000000a00 */
[----:B---3--:R-:W-:-:S07]  /*01e0*/  IMAD.WIDE.U32 R16, R89, 0x4, R4 ;  /* 0x0000000459107825 */ /* 0x008fce00078e0004 */
[----:B------:R-:W3:Y:S01]  /*01f0*/  LDC.64 R4, c[0x0][0x468] ;  /* 0x00011a00ff047b82 */ /* 0x000ee20000000a00 */
[----:B--2---:R-:W-:-:S05]  /*0200*/  @P4 IADD3 R86, P1, PT, R6, R0, RZ ;  /* 0x0000000006564210 */ /* 0x004fca0007f3e0ff */
[----:B------:R-:W-:Y:S01]  /*0210*/  @P4 IMAD.X R87, RZ, RZ, R7, P1 ;  /* 0x000000ffff574224 */ /* 0x000fe200008e0607 */
[----:B-1----:R-:W-:-:S04]  /*0220*/  ISETP.NE.U32.AND P1, PT, RZ, UR4, PT ;  /* 0x00000004ff007c0c */ /* 0x002fc8000bf25070 */
[----:B----4-:R1:W-:Y:S01]  /*0230*/  @!P5 STG.E.64 desc[UR10][R14.64+0x8], R86 ;  /* 0x000008560e00d986 */ /* 0x0103e2000c101b0a */
[----:B------:R-:W-:Y:S01]  /*0240*/  IMAD.SHL.U32 R11, R89, 0x4, RZ ;  /* 0x00000004590b7824 */ /* 0x000fe200078e00ff */
[----:B------:R-:W-:Y:S02]  /*0250*/  ISETP.NE.AND.EX P1, PT, RZ, UR5, PT, P1 ;  /* 0x00000005ff007c0c */ /* 0x000fe4000bf25310 */
        /* <DEDUP_REMOVED lines=8> */
[----:B------:R-:W4:Y:S01]  /*02e0*/  LDCU.U8 UR4, c[0x0][0x532] ;  /* 0x0000a640ff0477ac */ /* 0x000f220008000000 */
[----:B------:R-:W-:-:S03]  /*02f0*/  @P1 IADD3.X R3, PT, PT, R0, UR5, RZ, P3, !PT ;  /* 0x0000000500031c10 */ /* 0x000fc60009ffe4ff */
[----:B------:R1:W5:Y:S01]  /*0300*/  @P0 LDG.E R6, desc[UR10][R12.64] ;  /* 0x0000000a0c060981 */ /* 0x000362000c1e1900 */
[----:B---3--:R-:W-:Y:S01]  /*0310*/  IADD3 R10, P0, PT, R11, R4, RZ ;  /* 0x000000040b0a7210 */ /* 0x008fe20007f1e0ff */
[----:B------:R-:W3:Y:S01]  /*0320*/  @!P2 LDC R98, c[0x0][0x434] ;  /* 0x00010d00ff62ab82 */ /* 0x000ee20000000800 */
[----:B------:R-:W-:Y:S01]  /*0330*/  ISETP.EQ.U32.AND P4, PT, R4, RZ, PT ;  /* 0x000000ff0400720c */ /* 0x000fe20003f82070 */
[----:B------:R1:W5:Y:S01]  /*0340*/  @P1 LDG.E R93, desc[UR10][R2.64] ;  /* 0x0000000a025d1981 */ /* 0x000362000c1e1900 */
[----:B------:R-:W-:Y:S02]  /*0350*/  IMAD.MOV.U32 R7, RZ, RZ, -0x1 ;  /* 0xffffffffff077424 */ /* 0x000fe400078e00ff */
[----:B------:R-:W-:Y:S01]  /*0360*/  IMAD.X R11, R0, 0x1, R5, P0 ;  /* 0x00000001000b7824 */ /* 0x000fe200000e0605 */
[----:B------:R-:W-:Y:S02]  /*0370*/  ISETP.NE.U32.AND P0, PT, R4, RZ, PT ;  /* 0x000000ff0400720c */ /* 0x000fe40003f05070 */
[----:B------:R-:W1:Y:S02]  /*0380*/  @!P1 LDC R0, c[0x0][0x43c] ;  /* 0x00010f00ff009b82 */ /* 0x000e640000000800 */
[----:B------:R-:W-:-:S02]  /*0390*/  ISETP.NE.AND.EX P0, PT, R5, RZ, PT, P0 ;  /* 0x000000ff0500720c */ /* 0x000fc40003f05300 */
[----:B----4-:R-:W-:-:S04]  /*03a0*/  ISETP.NE.AND P3, PT, RZ, UR4, PT ;  /* 0x00000004ff007c0c */ /* 0x010fc8000bf65270 */
[----:B------:R-:W-:-:S07]  /*03b0*/  ISETP.EQ.OR.EX P4, PT, R5, RZ, !P3, P4 ;  /* 0x000000ff0500720c */ /* 0x000fce0005f82740 */
[----:B------:R-:W4:Y:S01]  /*03c0*/  @!P0 LDC R5, c[0x0][0x438] ;  /* 0x00010e00ff058b82 */ /* 0x000f220000000800 */
[----:B------:R-:W-:-:S05]  /*03d0*/  IMAD.SHL.U32 R97, R90, 0x40, RZ ;  /* 0x000000405a617824 */ /* 0x000fca00078e00ff */
[----:B------:R1:W5:Y:S02]  /*03e0*/  @!P4 LDG.E R7, desc[UR10][R10.64] ;  /* 0x0000000a0a07c981 */ /* 0x000364000c1e1900 */
[----:B------:R-:W3:Y:S01]  /*03f0*/  @!P1 LDC.64 R2, c[0x0][0x488] ;  /* 0x00012200ff029b82 */ /* 0x000ee20000000a00 */
[----:B--2---:R-:W-:Y:S01]  /*0400*/  @P2 IMAD.IADD R98, R8, 0x1, -R189 ;  /* 0x0000000108622824 */ /* 0x004fe200078e0abd */
[----:B---3--:R-:W-:-:S04]  /*0410*/  @!P1 ISETP.NE.U32.AND P2, PT, R2, RZ, PT ;  /* 0x000000ff0200920c */ /* 0x008fc80003f45070 */
[----:B------:R-:W-:Y:S01]  /*0420*/  ISETP.GT.AND P4, PT, R98, R97, PT ;  /* 0x000000616200720c */ /* 0x000fe20003f84270 */
[----:B-1--4-:R-:W-:-:S12]  /*0430*/  @!P0 BRA `(.L_x_451) ;  /* 0x00000000000c8947 */ /* 0x012fd80003800000 */
[----:B------:R-:W2:Y:S02]  /*0440*/  @P3 LDG.E R2, desc[UR10][R10.64+0x4] ;  /* 0x0000040a0a023981 */ /* 0x000ea4000c1e1900 */
[----:B--2--5:R-:W-:-:S06]  /*0450*/  @P3 IADD3 R5, PT, PT, R2, -R7, RZ ;  /* 0x8000000702053210 */ /* 0x024fcc0007ffe0ff */
[----:B------:R1:W5:Y:S02]  /*0460*/  @!P3 LDG.E R5, desc[UR10][R10.64] ;  /* 0x0000000a0a05b981 */ /* 0x000364000c1e1900 */
.L_x_451:
        /* <DEDUP_REMOVED lines=19> */
[----:B------:R-:W-:Y:S01]  /*05a0*/  ISETP.NE.AND P1, PT, R189, -0x1, PT ;  /* 0xffffffffbd00780c */ /* 0x000fe20003f25270 */
[----:B------:R-:W2:Y:S08]  /*05b0*/  LDC.U8 R0, c[0x0][0x549] ;  /* 0x00015240ff007b82 */ /* 0x000eb00000000000 */
[----:B------:R-:W3:Y:S08]  /*05c0*/  LDC.U8 R8, c[0x0][0x548] ;  /* 0x00015200ff087b82 */ /* 0x000ef00000000000 */
[----:B------:R-:W1:Y:S08]  /*05d0*/  @!P1 LDC.64 R6, c[0x0][0x400] ;  /* 0x00010000ff069b82 */ /* 0x000e700000000a00 */
[----:B------:R-:W4:Y:S01]  /*05e0*/  @P1 LDC.64 R4, c[0x0][0x408] ;  /* 0x00010200ff041b82 */ /* 0x000f220000000a00 */
[----:B--2---:R-:W-:-:S07]  /*05f0*/  ISETP.NE.AND P0, PT, R0, RZ, PT ;  /* 0x000000ff0000720c */ /* 0x004fce0003f05270 */
[----:B------:R-:W2:Y:S01]  /*0600*/  LDC R0, c[0x0][0x434] ;  /* 0x00010d00ff007b82 */ /* 0x000ea20000000800 */
[----:B---3--:R-:W-:Y:S01]  /*0610*/  ISETP.NE.AND P5, PT, R8, RZ, !P0 ;  /* 0x000000ff0800720c */ /* 0x008fe200047a5270 */
[----:B-1----:R-:W-:-:S06]  /*0620*/  @!P1 IMAD.WIDE.U32 R10, R89, R6, RZ ;  /* 0x00000006590a9225 */ /* 0x002fcc00078e00ff */
[----:B------:R-:W1:Y:S01]  /*0630*/  @P0 LDC.64 R2, c[0x0][0x430] ;  /* 0x00010c00ff020b82 */ /* 0x000e620000000a00 */
[----:B------:R-:W-:Y:S01]  /*0640*/  @!P1 IMAD R7, R89, R7, R11 ;  /* 0x0000000759079224 */ /* 0x000fe200078e020b */
[----:B------:R-:W-:Y:S01]  /*0650*/  @!P1 MOV R6, R10 ;  /* 0x0000000a00069202 */ /* 0x000fe20000000f00 */
[----:B----4-:R-:W-:-:S05]  /*0660*/  @P1 IMAD.WIDE.U32 R10, R189, R4, RZ ;  /* 0x00000004bd0a1225 */ /* 0x010fca00078e00ff */
[----:B------:R-:W3:Y:S01]  /*0670*/  @P0 LDC R4, c[0x0][0x430] ;  /* 0x00010c00ff040b82 */ /* 0x000ee20000000800 */
[----:B------:R-:W-:Y:S01]  /*0680*/  @P1 IMAD R7, R189, R5, R11 ;  /* 0x00000005bd071224 */ /* 0x000fe200078e020b */
[----:B------:R-:W-:Y:S01]  /*0690*/  @P1 MOV R6, R10 ;  /* 0x0000000a00061202 */ /* 0x000fe20000000f00 */
[----:B-1----:R-:W-:Y:S01]  /*06a0*/  @P0 IMAD R3, R2, R3, RZ ;  /* 0x0000000302030224 */ /* 0x002fe200078e02ff */
[----:B------:R-:W-:Y:S01]  /*06b0*/  @P0 MOV R2, 0x1 ;  /* 0x0000000100020802 */ /* 0x000fe20000000f00 */
[----:B--2---:R-:W-:Y:S06]  /*06c0*/  @P0 BRA `(.L_x_453) ;  /* 0x0000000000280947 */ /* 0x004fec0003800000 */
[----:B------:R-:W-:Y:S02]  /*06d0*/  ISETP.NE.AND P0, PT, R8, RZ, PT ;  /* 0x000000ff0800720c */ /* 0x000fe40003f05270 */
[----:B------:R-:W1:Y:S11]  /*06e0*/  LDC R8, c[0x0][0x3e0] ;  /* 0x0000f800ff087b82 */ /* 0x000e760000000800 */
[----:B------:R-:W2:Y:S01]  /*06f0*/  @P0 LDC R3, c[0x0][0x454] ;  /* 0x00011500ff030b82 */ /* 0x000ea20000000800 */
[----:B---3--:R-:W-:-:S02]  /*0700*/  @P0 MOV R4, 0x1 ;  /* 0x0000000100040802 */ /* 0x008fc40000000f00 */
[----:B------:R-:W-:-:S05]  /*0710*/  @!P0 MOV R4, 0x1 ;  /* 0x0000000100048802 */ /* 0x000fca0000000f00 */
[----:B------:R-:W1:Y:S08]  /*0720*/  @P0 LDC R9, c[0x0][0x454] ;  /* 0x00011500ff090b82 */ /* 0x000e700000000800 */
[----:B------:R-:W3:Y:S08]  /*0730*/  @!P0 LDC R5, c[0x0][0x434] ;  /* 0x00010d00ff058b82 */ /* 0x000ef00000000800 */
[----:B------:R-:W4:Y:S01]  /*0740*/  @!P0 LDC R3, c[0x0][0x434] ;  /* 0x00010d00ff038b82 */ /* 0x000f220000000800 */
[----:B-1----:R-:W-:-:S02]  /*0750*/  @P0 IMAD R2, R9, R8, RZ ;  /* 0x0000000809020224 */ /* 0x002fc400078e02ff */
[----:B--23--:R-:W-:-:S07]  /*0760*/  @!P0 IMAD R2, R5, R8, RZ ;  /* 0x0000000805028224 */ /* 0x00cfce00078e02ff */
.L_x_453:
        /* <DEDUP_REMOVED lines=10> */
[C---:B------:R-:W-:Y:S01]  /*0810*/  VIADD R11, R8.reuse, 0x20 ;  /* 0x00000020080b7836 */ /* 0x040fe20000000000 */
[----:B------:R-:W-:Y:S01]  /*0820*/  ISETP.NE.AND P0, PT, R189, -0x1, PT ;  /* 0xffffffffbd00780c */ /* 0x000fe20003f05270 */
[----:B------:R-:W-:Y:S01]  /*0830*/  VIADD R5, R8, 0x30 ;  /* 0x0000003008057836 */ /* 0x000fe20000000000 */
[----:B------:R-:W-:Y:S01]  /*0840*/  LOP3.LUT P6, R134, R134, 0x7, RZ, 0xc0, !PT ;  /* 0x0000000786867812 */ /* 0x000fe200078cc0ff */
[----:B------:R-:W-:Y:S01]  /*0850*/  IMAD.X R7, RZ, RZ, R7, P4 ;  /* 0x000000ffff077224 */ /* 0x000fe200020e0607 */
[----:B------:R-:W-:Y:S01]  /*0860*/  SEL R189, R0, R189, !P0 ;  /* 0x000000bd00bd7207 */ /* 0x000fe20004000000 */
[----:B------:R-:W-:Y:S01]  /*0870*/  @!P5 IMAD R3, R89, R2, R3 ;  /* 0x000000025903d224 */ /* 0x000fe200078e0203 */
[-C--:B------:R-:W-:Y:S01]  /*0880*/  ISETP.GE.AND P1, PT, R13, R98.reuse, PT ;  /* 0x000000620d00720c */ /* 0x080fe20003f26270 */
[----:B------:R-:W-:Y:S01]  /*0890*/  IMAD.MOV.U32 R9, RZ, RZ, RZ ;  /* 0x000000ffff097224 */ /* 0x000fe200078e00ff */
[----:B------:R-:W-:Y:S01]  /*08a0*/  SHF.R.S32.HI R0, RZ, 0x1f, R189 ;  /* 0x0000001fff007819 */ /* 0x000fe200000114bd */
[C---:B-1----:R-:W-:Y:S01]  /*08b0*/  IMAD.WIDE.U32 R6, R88.reuse, UR4, R6 ;  /* 0x0000000458067c25 */ /* 0x042fe2000f8e0006 */
[-C--:B------:R-:W-:Y:S01]  /*08c0*/  ISETP.GE.AND P2, PT, R11, R98.reuse, PT ;  /* 0x000000620b00720c */ /* 0x080fe20003f46270 */
[----:B------:R-:W-:Y:S01]  /*08d0*/  BSSY.RECONVERGENT B0, `(.L_x_454) ;  /* 0x0000016000007945 */ /* 0x000fe20003800200 */
[----:B------:R-:W-:Y:S01]  /*08e0*/  SEL R2, R189, RZ, P5 ;  /* 0x000000ffbd027207 */ /* 0x000fe20002800000 */
[----:B------:R-:W-:Y:S01]  /*08f0*/  IMAD R89, R88, UR5, R7 ;  /* 0x0000000558597c24 */ /* 0x000fe2000f8e0207 */
[----:B------:R-:W-:Y:S01]  /*0900*/  SEL R0, R0, RZ, P5 ;  /* 0x000000ff00007207 */ /* 0x000fe20002800000 */
[----:B------:R-:W-:Y:S01]  /*0910*/  IMAD.WIDE.U32 R90, R90, 0x40, R8 ;  /* 0x000000405a5a7825 */ /* 0x000fe200078e0008 */
[----:B------:R-:W-:-:S02]  /*0920*/  ISETP.GE.OR P6, PT, R8, R98, P6 ;  /* 0x000000620800720c */ /* 0x000fc400037c6670 */
[----:B------:R-:W-:Y:S02]  /*0930*/  ISETP.GE.AND P0, PT, R5, R98, PT ;  /* 0x000000620500720c */ /* 0x000fe40003f06270 */
[C---:B------:R-:W-:Y:S02]  /*0940*/  ISETP.NE.OR P5, PT, R134.reuse, RZ, P1 ;  /* 0x000000ff8600720c */ /* 0x040fe40000fa5670 */
[----:B------:R-:W-:Y:S01]  /*0950*/  ISETP.NE.OR P4, PT, R134, RZ, P2 ;  /* 0x000000ff8600720c */ /* 0x000fe20001785670 */
[----:B------:R-:W-:-:S12]  /*0960*/  @P3 BRA `(.L_x_455) ;  /* 0x0000000000303947 */ /* 0x000fd80003800000 */
        /* <DEDUP_REMOVED lines=12> */
.L_x_455:
[----:B------:R-:W-:Y:S05]  /*0a30*/  BSYNC.RECONVERGENT B0 ;  /* 0x0000000000007941 */ /* 0x000fea0003800200 */
.L_x_454:
[----:B------:R-:W-:Y:S01]  /*0a40*/  BSSY.RECONVERGENT B0, `(.L_x_456) ;  /* 0x0000013000007945 */ /* 0x000fe20003800200 */
[----:B------:R-:W-:Y:S01]  /*0a50*/  ISETP.NE.OR P3, PT, R134, RZ, P0 ;  /* 0x000000ff8600720c */ /* 0x000fe20000765670 */
[----:B---3--:R-:W-:Y:S02]  /*0a60*/  IMAD R97, R97, R4, RZ ;  /* 0x0000000461617224 */ /* 0x008fe400078e02ff */
        /* <DEDUP_REMOVED lines=16> */
.L_x_457:
[----:B------:R-:W-:Y:S05]  /*0b70*/  BSYNC.RECONVERGENT B0 ;  /* 0x0000000000007941 */ /* 0x000fea0003800200 */
.L_x_456:
        /* <DEDUP_REMOVED lines=17> */
.L_x_459:
[----:B------:R-:W-:Y:S05]  /*0c90*/  BSYNC.RECONVERGENT B0 ;  /* 0x0000000000007941 */ /* 0x000fea0003800200 */
.L_x_458:
[----:B------:R-:W-:Y:S01]  /*0ca0*/  BSSY.RECONVERGENT B0, `(.L_x_460) ;  /* 0x0000013000007945 */ /* 0x000fe20003800200 */
[----:B------:R-:W-:Y:S02]  /*0cb0*/  IADD3 R2, P2, P1, R97, R2, R3 ;  /* 0x0000000261027210 */ /* 0x000fe4000795e003 */
[----:B------:R-:W-:Y:S02]  /*0cc0*/  SHF.R.S32.HI R97, RZ, 0x1f, R97 ;  /* 0x0000001fff617819 */ /* 0x000fe40000011461 */
[----:B------:R-:W-:Y:S01]  /*0cd0*/  SHF.R.S32.HI R10, RZ, 0x1f, R3 ;  /* 0x0000001fff0a7819 */ /* 0x000fe20000011403 */
[----:B------:R-:W-:Y:S08]  /*0ce0*/  @P0 BRA `(.L_x_461) ;  /* 0x0000000000380947 */ /* 0x000ff00003800000 */
        /* <DEDUP_REMOVED lines=14> */
.L_x_461:
[----:B------:R-:W-:Y:S05]  /*0dd0*/  BSYNC.RECONVERGENT B0 ;  /* 0x0000000000007941 */ /* 0x000fea0003800200 */
.L_x_460:
        /* <DEDUP_REMOVED lines=11> */
.L_x_463:
[----:B------:R-:W-:Y:S05]  /*0e90*/  BSYNC.RECONVERGENT B0 ;  /* 0x0000000000007941 */ /* 0x000fea0003800200 */
.L_x_462:
[----:B------:R-:W-:Y:S04]  /*0ea0*/  BSSY.RECONVERGENT B0, `(.L_x_464) ;  /* 0x000000a000007945 */ /* 0x000fe80003800200 */
[----:B------:R-:W-:Y:S05]  /*0eb0*/  @P5 BRA `(.L_x_465) ;  /* 0x0000000000205947 */ /* 0x000fea0003800000 */
[----:B------:R-:W5:Y:S01]  /*0ec0*/  LDCU.64 UR4, c[0x0][0x420] ;  /* 0x00008400ff0477ac */ /* 0x000f620008000a00 */
[----:B-1----:R-:W-:-:S05]  /*0ed0*/  IMAD R3, R13, R4, RZ ;  /* 0x000000040d037224 */ /* 0x002fca00078e02ff */
[----:B------:R-:W-:-:S04]  /*0ee0*/  IADD3 R6, P0, PT, R3, R2, RZ ;  /* 0x0000000203067210 */ /* 0x000fc80007f1e0ff */
[----:B------:R-:W-:Y:S02]  /*0ef0*/  LEA.HI.X.SX32 R3, R3, R0, 0x1, P0 ;  /* 0x0000000003037211 */ /* 0x000fe400000f0eff */
[----:B-----5:R-:W-:-:S04]  /*0f00*/  LEA R8, P0, R6, UR4, 0x2 ;  /* 0x0000000406087c11 */ /* 0x020fc8000f8010ff */
[----:B------:R-:W-:Y:S01]  /*0f10*/  LEA.HI.X R9, R6, UR5, R3, 0x2, P0 ;  /* 0x0000000506097c11 */ /* 0x000fe200080f1403 */
[----:B------:R-:W-:-:S05]  /*0f20*/  IMAD.MOV.U32 R3, RZ, RZ, 0x7f800000 ;  /* 0x7f800000ff037424 */ /* 0x000fca00078e00ff */
[----:B------:R1:W-:Y:S03]  /*0f30*/  STG.E desc[UR10][R8.64], R3 ;  /* 0x0000000308007986 */ /* 0x0003e6000c10190a */
.L_x_465:
[----:B------:R-:W-:Y:S05]  /*0f40*/  BSYNC.RECONVERGENT B0 ;  /* 0x0000000000007941 */ /* 0x000fea0003800200 */
.L_x_464:
        /* <DEDUP_REMOVED lines=10> */
.L_x_467:
[----:B------:R-:W-:Y:S05]  /*0ff0*/  BSYNC.RECONVERGENT B0 ;  /* 0x0000000000007941 */ /* 0x000fea0003800200 */
.L_x_466:
        /* <DEDUP_REMOVED lines=10> */
.L_x_452:
[----:B------:R-:W-:Y:S02]  /*10a0*/  ISETP.NE.AND P0, PT, R189, -0x1, PT ;  /* 0xffffffffbd00780c */ /* 0x000fe40003f05270 */
[----:B------:R-:W-:-:S11]  /*10b0*/  ISETP.NE.AND P2, PT, R7, -0x1, PT ;  /* 0xffffffff0700780c */ /* 0x000fd60003f45270 */
[----:B------:R-:W2:Y:S08]  /*10c0*/  @!P0 LDC.64 R4, c[0x0][0x398] ;  /* 0x0000e600ff048b82 */ /* 0x000eb00000000a00 */
[----:B------:R-:W3:Y:S01]  /*10d0*/  @P0 LDC.64 R2, c[0x0][0x3b0] ;  /* 0x0000ec00ff020b82 */ /* 0x000ee20000000a00 */
[----:B--2---:R-:W-:-:S04]  /*10e0*/  @!P0 IMAD.WIDE.U32 R24, R89, R4, RZ ;  /* 0x0000000459188225 */ /* 0x004fc800078e00ff */
[----:B------:R-:W-:Y:S02]  /*10f0*/  @!P0 IMAD R0, R89, R5, R25 ;  /* 0x0000000559008224 */ /* 0x000fe400078e0219 */
[----:B---3--:R-:W-:-:S04]  /*1100*/  @P0 IMAD.WIDE.U32 R8, R189, R2, RZ ;  /* 0x00000002bd080225 */ /* 0x008fc800078e00ff */
[----:B------:R-:W-:Y:S01]  /*1110*/  @P0 IMAD R0, R189, R3, R9 ;  /* 0x00000003bd000224 */ /* 0x000fe200078e0209 */
[----:B------:R-:W-:Y:S01]  /*1120*/  @P0 MOV R24, R8 ;  /* 0x0000000800180202 */ /* 0x000fe20000000f00 */
[----:B------:R-:W-:Y:S06]  /*1130*/  @P2 BRA `(.L_x_468) ;  /* 0x0000000000302947 */ /* 0x000fec0003800000 */
[----:B------:R-:W2:Y:S01]  /*1140*/  LDCU.64 UR4, c[0x0][0x3b8] ;  /* 0x00007700ff0477ac */ /* 0x000ea20008000a00 */
[----:B------:R-:W-:Y:S01]  /*1150*/  SHF.R.S32.HI R3, RZ, 0x1f, R6 ;  /* 0x0000001fff037819 */ /* 0x000fe20000011406 */
[----:B------:R-:W3:Y:S01]  /*1160*/  LDCU.64 UR6, c[0x0][0x3a0] ;  /* 0x00007400ff0677ac */ /* 0x000ee20008000a00 */
[----:B--2---:R-:W-:Y:S02]  /*1170*/  MOV R164, UR4 ;  /* 0x0000000400a47c02 */ /* 0x004fe40008000f00 */
[----:B------:R-:W-:-:S03]  /*1180*/  MOV R165, UR5 ;  /* 0x0000000500a57c02 */ /* 0x000fc60008000f00 */
[-C--:B------:R-:W-:Y:S02]  /*1190*/  IMAD R2, R3, R164.reuse, RZ ;  /* 0x000000a403027224 */ /* 0x080fe400078e02ff */
[----:B------:R-:W-:-:S04]  /*11a0*/  IMAD.WIDE.U32 R4, R6, R164, RZ ;  /* 0x000000a406047225 */ /* 0x000fc800078e00ff */
[----:B------:R-:W-:-:S05]  /*11b0*/  IMAD R2, R6, R165, R2 ;  /* 0x000000a506027224 */ /* 0x000fca00078e0202 */
[----:B------:R-:W-:-:S03]  /*11c0*/  IADD3 R5, PT, PT, R5, R2, RZ ;  /* 0x0000000205057210 */ /* 0x000fc60007ffe0ff */
[----:B---3--:R-:W-:-:S04]  /*11d0*/  IMAD.WIDE.U32 R4, R89, UR6, R4 ;  /* 0x0000000659047c25 */ /* 0x008fc8000f8e0004 */
[----:B------:R-:W-:Y:S01]  /*11e0*/  IMAD R5, R89, UR7, R5 ;  /* 0x0000000759057c24 */ /* 0x000fe2000f8e0205 */
[----:B------:R-:W-:Y:S06]  /*11f0*/  BRA `(.L_x_469) ;  /* 0x0000000000187947 */ /* 0x000fec0003800000 */
.L_x_468:
[----:B------:R-:W2:Y:S01]  /*1200*/  LDC.64 R164, c[0x0][0x3b8] ;  /* 0x0000ee00ffa47b82 */ /* 0x000ea20000000a00 */
[----:B------:R-:W-:-:S05]  /*1210*/  IADD3 R2, PT, PT, R6, R7, RZ ;  /* 0x0000000706027210 */ /* 0x000fca0007ffe0ff */
[C---:B--2---:R-:W-:Y:S02]  /*1220*/  IMAD R5, R2.reuse, R165, RZ ;  /* 0x000000a502057224 */ /* 0x044fe400078e02ff */
[----:B------:R-:W-:-:S05]  /*1230*/  IMAD.WIDE.U32 R2, R2, R164, RZ ;  /* 0x000000a402027225 */ /* 0x000fca00078e00ff */
[----:B------:R-:W-:Y:S02]  /*1240*/  IADD3 R5, PT, PT, R3, R5, RZ ;  /* 0x0000000503057210 */ /* 0x000fe40007ffe0ff */
[----:B------:R-:W-:-:S07]  /*1250*/  MOV R4, R2 ;  /* 0x0000000200047202 */ /* 0x000fce0000000f00 */
.L_x_469:
[----:B------:R-:W2:Y:S02]  /*1260*/  LDC R3, c[0x0][0x3e8] ;  /* 0x0000fa00ff037b82 */ /* 0x000ea40000000800 */
[----:B--2---:R-:W-:-:S04]  /*1270*/  IABS R9, R3 ;  /* 0x0000000300097213 */ /* 0x004fc80000000000 */
        /* <DEDUP_REMOVED lines=8> */
[----:B------:R-:W-:-:S04]  /*1300*/  IMAD.HI.U32 R11, R11, R8, R10 ;  /* 0x000000080b0b7227 */ /* 0x000fc800078e000a */
[----:B------:R-:W-:-:S04]  /*1310*/  IMAD.MOV.U32 R8, RZ, RZ, R2 ;  /* 0x000000ffff087224 */ /* 0x000fc800078e0002 */
[----:B------:R-:W-:-:S05]  /*1320*/  IMAD.HI.U32 R135, R11, R8, RZ ;  /* 0x000000080b877227 */ /* 0x000fca00078e00ff */
[----:B------:R-:W-:-:S05]  /*1330*/  IADD3 R2, PT, PT, -R135, RZ, RZ ;  /* 0x000000ff87027210 */ /* 0x000fca0007ffe1ff */
[----:B------:R-:W-:-:S05]  /*1340*/  IMAD R2, R9, R2, R8 ;  /* 0x0000000209027224 */ /* 0x000fca00078e0208 */
[----:B------:R-:W-:-:S13]  /*1350*/  ISETP.GT.U32.AND P1, PT, R9, R2, PT ;  /* 0x000000020900720c */ /* 0x000fda0003f24070 */
[----:B------:R-:W-:Y:S01]  /*1360*/  @!P1 IMAD.IADD R2, R2, 0x1, -R9 ;  /* 0x0000000102029824 */ /* 0x000fe200078e0a09 */
[----:B------:R-:W-:Y:S02]  /*1370*/  @!P1 IADD3 R135, PT, PT, R135, 0x1, RZ ;  /* 0x0000000187879810 */ /* 0x000fe40007ffe0ff */
[----:B------:R-:W-:Y:S02]  /*1380*/  ISETP.NE.AND P1, PT, R3, RZ, PT ;  /* 0x000000ff0300720c */ /* 0x000fe40003f25270 */
[----:B------:R-:W-:Y:S02]  /*1390*/  ISETP.GE.U32.AND P3, PT, R2, R9, PT ;  /* 0x000000090200720c */ /* 0x000fe40003f66070 */
[----:B------:R-:W-:-:S04]  /*13a0*/  LOP3.LUT R2, R88, R3, RZ, 0x3c, !PT ;  /* 0x0000000358027212 */ /* 0x000fc800078e3cff */
[----:B------:R-:W-:-:S07]  /*13b0*/  ISETP.GE.AND P0, PT, R2, RZ, PT ;  /* 0x000000ff0200720c */ /* 0x000fce0003f06270 */
[----:B------:R-:W-:-:S06]  /*13c0*/  @P3 VIADD R135, R135, 0x1 ;  /* 0x0000000187873836 */ /* 0x000fcc0000000000 */
        /* <DEDUP_REMOVED lines=15> */
.L_x_470:
[----:B------:R-:W1:Y:S01]  /*14c0*/  LDC.64 R162, c[0x0][0x3c0] ;  /* 0x0000f000ffa27b82 */ /* 0x000e620000000a00 */
[----:B------:R-:W-:-:S05]  /*14d0*/  IADD3 R6, PT, PT, R6, R7, RZ ;  /* 0x0000000706067210 */ /* 0x000fca0007ffe0ff */
[C---:B-1----:R-:W-:Y:S02]  /*14e0*/  IMAD R181, R6.reuse, R163, RZ ;  /* 0x000000a306b57224 */ /* 0x042fe400078e02ff */
[----:B------:R-:W-:-:S05]  /*14f0*/  IMAD.WIDE.U32 R182, R6, R162, RZ ;  /* 0x000000a206b67225 */ /* 0x000fca00078e00ff */
[----:B------:R-:W-:-:S07]  /*1500*/  IADD3 R181, PT, PT, R183, R181, RZ ;  /* 0x000000b5b7b57210 */ /* 0x000fce0007ffe0ff */
.L_x_471:
[----:B------:R-:W-:Y:S01]  /*1510*/  IMAD.IADD R184, R98, 0x1, -R97 ;  /* 0x0000000162b87824 */ /* 0x000fe200078e0a61 */
[----:B------:R-:W-:Y:S01]  /*1520*/  SHF.R.U32.HI R133, RZ, 0x3, R134 ;  /* 0x00000003ff857819 */ /* 0x000fe20000011686 */
[----:B------:R-:W-:Y:S01]  /*1530*/  IMAD.SHL.U32 R167, R134, 0x8, RZ ;  /* 0x0000000886a77824 */ /* 0x000fe200078e00ff */
[----:B------:R-:W1:Y:S01]  /*1540*/  LDCU.64 UR4, c[0x0][0x3c8] ;  /* 0x00007900ff0477ac */ /* 0x000e620008000a00 */
[----:B------:R-:W-:Y:S01]  /*1550*/  IMAD.MOV.U32 R7, RZ, RZ, RZ ;  /* 0x000000ffff077224 */ /* 0x000fe200078e00ff */
[C---:B------:R-:W-:Y:S01]  /*1560*/  ISETP.GE.AND P6, PT, R133.reuse, R184, PT ;  /* 0x000000b88500720c */ /* 0x040fe20003fc6270 */
[----:B------:R-:W-:Y:S01]  /*1570*/  VIADD R19, R133, 0x10 ;  /* 0x0000001085137836 */ /* 0x000fe20000000000 */
[----:B------:R-:W-:Y:S01]  /*1580*/  LOP3.LUT R160, R167, 0x38, RZ, 0xc0, !PT ;  /* 0x00000038a7a07812 */ /* 0x000fe200078ec0ff */
[C---:B------:R-:W-:Y:S01]  /*1590*/  VIADD R17, R133.reuse, 0x20 ;  /* 0x0000002085117836 */ /* 0x040fe20000000000 */
[----:B------:R-:W2:Y:S01]  /*15a0*/  LDCU.64 UR6, c[0x0][0x3d0] ;  /* 0x00007a00ff0677ac */ /* 0x000ea20008000a00 */
[C---:B------:R-:W-:Y:S01]  /*15b0*/  VIADD R15, R133.reuse, 0x30 ;  /* 0x00000030850f7836 */ /* 0x040fe20000000000 */
[C---:B------:R-:W-:Y:S01]  /*15c0*/  IADD3 R4, P0, PT, R160.reuse, R4, RZ ;  /* 0x00000004a0047210 */ /* 0x040fe20007f1e0ff */
[----:B------:R-:W-:Y:S01]  /*15d0*/  IMAD R34, R133, R165, RZ ;  /* 0x000000a585227224 */ /* 0x000fe200078e02ff */
[-C--:B------:R-:W-:Y:S01]  /*15e0*/  ISETP.GE.AND P5, PT, R19, R184.reuse, PT ;  /* 0x000000b81300720c */ /* 0x080fe20003fa6270 */
[----:B------:R-:W-:Y:S01]  /*15f0*/  IMAD.MOV.U32 R6, RZ, RZ, R133 ;  /* 0x000000ffff067224 */ /* 0x000fe200078e0085 */
[-C--:B------:R-:W-:Y:S01]  /*1600*/  ISETP.GE.AND P3, PT, R17, R184.reuse, PT ;  /* 0x000000b81100720c */ /* 0x080fe20003f66270 */
[----:B------:R-:W-:Y:S01]  /*1610*/  IMAD.X R5, RZ, RZ, R5, P0 ;  /* 0x000000ffff057224 */ /* 0x000fe200000e0605 */
[----:B------:R-:W-:Y:S01]  /*1620*/  ISETP.GE.AND P4, PT, R15, R184, PT ;  /* 0x000000b80f00720c */ /* 0x000fe20003f86270 */
[----:B------:R-:W3:Y:S01]  /*1630*/  @!P6 LDC.64 R2, c[0x0][0x3b0] ;  /* 0x0000ec00ff02eb82 */ /* 0x000ee20000000a00 */
[----:B------:R-:W-:Y:S01]  /*1640*/  IADD3 R24, P0, PT, R160, R24, RZ ;  /* 0x00000018a0187210 */ /* 0x000fe20007f1e0ff */
[----:B------:R-:W-:Y:S01]  /*1650*/  IMAD.WIDE.U32 R4, R133, R164, R4 ;  /* 0x000000a485047225 */ /* 0x000fe200078e0004 */
[----:B------:R-:W-:-:S02]  /*1660*/  SHF.L.U64.HI R92, R164, 0x6, R165 ;  /* 0x00000006a45c7819 */ /* 0x000fc400000102a5 */
[C---:B------:R-:W-:Y:S01]  /*1670*/  SHF.L.U32 R221, R164.reuse, 0x4, RZ ;  /* 0x00000004a4dd7819 */ /* 0x040fe200000006ff */
[----:B------:R-:W-:Y:S01]  /*1680*/  IMAD.IADD R35, R5, 0x1, R34 ;  /* 0x0000000105237824 */ /* 0x000fe200078e0222 */
[----:B------:R-:W-:Y:S01]  /*1690*/  SHF.L.U64.HI R220, R164, 0x4, R165 ;  /* 0x00000004a4dc7819 */ /* 0x000fe200000102a5 */
[----:B------:R-:W4:Y:S01]  /*16a0*/  @!P6 LDC.64 R12, c[0x0][0x380] ;  /* 0x0000e000ff0ceb82 */ /* 0x000f220000000a00 */
[----:B------:R-:W-:Y:S01]  /*16b0*/  IMAD.MOV.U32 R34, RZ, RZ, R4 ;  /* 0x000000ffff227224 */ /* 0x000fe200078e0004 */
[----:B------:R-:W-:Y:S01]  /*16c0*/  SHF.R.U32.HI R161, RZ, 0x1, R134 ;  /* 0x00000001ffa17819 */ /* 0x000fe20000011686 */
[----:B------:R-:W-:Y:S01]  /*16d0*/  IMAD.X R25, RZ, RZ, R0, P0 ;  /* 0x000000ffff197224 */ /* 0x000fe200000e0600 */
[----:B------:R-:W-:Y:S01]  /*16e0*/  SHF.R.S32.HI R0, RZ, 0x1f, R135 ;  /* 0x0000001fff007819 */ /* 0x000fe20000011487 */
[----:B------:R-:W-:-:S03]  /*16f0*/  IMAD.WIDE.U32 R32, R90, 0x40, R6 ;  /* 0x000000405a207825 */ /* 0x000fc600078e0006 */
[----:B------:R-:W5:Y:S01]  /*1700*/  @!P5 LDC.64 R4, c[0x0][0x3b0] ;  /* 0x0000ec00ff04db82 */ /* 0x000f620000000a00 */
[----:B-1----:R-:W-:Y:S01]  /*1710*/  IMAD.WIDE.U32 R24, R88, UR4, R24 ;  /* 0x0000000458187c25 */ /* 0x002fe2000f8e0018 */
[C---:B------:R-:W-:Y:S02]  /*1720*/  @!P5 IADD3 R18, P2, PT, R32.reuse, 0x10, RZ ;  /* 0x000000102012d810 */ /* 0x040fe40007f5e0ff */
[----:B------:R-:W-:Y:S01]  /*1730*/  @!P3 IADD3 R16, P1, PT, R32, 0x20, RZ ;  /* 0x000000202010b810 */ /* 0x000fe20007f3e0ff */
[----:B------:R-:W-:Y:S01]  /*1740*/  IMAD R27, R88, UR5, R25 ;  /* 0x00000005581b7c24 */ /* 0x000fe2000f8e0219 */
[----:B------:R-:W-:Y:S01]  /*1750*/  @!P4 IADD3 R14, P0, PT, R32, 0x30, RZ ;  /* 0x00000030200ec810 */ /* 0x000fe20007f1e0ff */
[----:B------:R-:W-:Y:S01]  /*1760*/  @!P6 IMAD.MOV.U32 R26, RZ, RZ, R24 ;  /* 0x000000ffff1ae224 */ /* 0x000fe200078e0018 */
[----:B------:R-:W1:Y:S01]  /*1770*/  @!P3 LDC.64 R10, c[0x0][0x3b0] ;  /* 0x0000ec00ff0abb82 */ /* 0x000e620000000a00 */
[----:B---3--:R-:W-:Y:S01]  /*1780*/  @!P6 IMAD R20, R33, R2, RZ ;  /* 0x000000022114e224 */ /* 0x008fe200078e02ff */
[----:B------:R-:W3:Y:S01]  /*1790*/  LDCU.64 UR4, c[0x0][0x388] ;  /* 0x00007100ff0477ac */ /* 0x000ee20008000a00 */
[----:B------:R-:W-:-:S02]  /*17a0*/  @!P5 IMAD.X R29, RZ, RZ, R33, P2 ;  /* 0x000000ffff1dd224 */ /* 0x000fc400010e0621 */
[C---:B------:R-:W-:Y:S02]  /*17b0*/  @!P6 IMAD R20, R32.reuse, R3, R20 ;  /* 0x000000032014e224 */ /* 0x040fe400078e0214 */
[--C-:B------:R-:W-:Y:S01]  /*17c0*/  @!P3 IMAD.X R23, RZ, RZ, R33.reuse, P1 ;  /* 0x000000ffff17b224 */ /* 0x100fe200008e0621 */
[----:B------:R-:W1:Y:S01]  /*17d0*/  S2UR UR8, SR_CgaCtaId ;  /* 0x00000000000879c3 */ /* 0x000e620000008800 */
[----:B------:R-:W-:Y:S02]  /*17e0*/  @!P4 IMAD.X R21, RZ, RZ, R33, P0 ;  /* 0x000000ffff15c224 */ /* 0x000fe400000e0621 */
[----:B------:R-:W-:-:S04]  /*17f0*/  @!P6 IMAD.WIDE.U32 R32, R32, R2, R26 ;  /* 0x000000022020e225 */ /* 0x000fc800078e001a */
[----:B------:R-:W-:Y:S01]  /*1800*/  @!P6 IMAD.IADD R20, R33, 0x1, R20 ;  /* 0x000000012114e824 */ /* 0x000fe200078e0214 */
[----:B----4-:R-:W-:Y:S01]  /*1810*/  @!P6 LEA R28, P0, R32, R12, 0x1 ;  /* 0x0000000c201ce211 */ /* 0x010fe200078008ff */
[----:B--2---:R-:W-:Y:S01]  /*1820*/  IMAD R6, R0, UR6, RZ ;  /* 0x0000000600067c24 */ /* 0x004fe2000f8e02ff */
[----:B------:R-:W2:Y:S01]  /*1830*/  @!P4 LDC.64 R2, c[0x0][0x3b0] ;  /* 0x0000ec00ff02cb82 */ /* 0x000ea20000000a00 */
[----:B-----5:R-:W-:Y:S01]  /*1840*/  @!P5 IMAD R12, R29, R4, RZ ;  /* 0x000000041d0cd224 */ /* 0x020fe200078e02ff */
[----:B------:R-:W-:Y:S01]  /*1850*/  @!P6 LEA.HI.X R29, R32, R13, R20, 0x1, P0 ;  /* 0x0000000d201de211 */ /* 0x000fe200000f0c14 */
[----:B------:R-:W-:Y:S01]  /*1860*/  IMAD R25, R135, UR7, R6 ;  /* 0x0000000787197c24 */ /* 0x000fe2000f8e0206 */
[C---:B------:R-:W-:Y:S01]  /*1870*/  LOP3.LUT R13, R167.reuse, 0x1f8, RZ, 0xc0, !PT ;  /* 0x000001f8a70d7812 */ /* 0x040fe200078ec0ff */
[----:B------:R-:W-:Y:S01]  /*1880*/  @!P5 IMAD R12, R18, R5, R12 ;  /* 0x00000005120cd224 */ /* 0x000fe200078e020c */
[----:B------:R-:W-:Y:S01]  /*1890*/  LOP3.LUT R5, R167, 0x1e00, RZ, 0xc0, !PT ;  /* 0x00001e00a7057812 */ /* 0x000fe200078ec0ff */
[----:B------:R-:W-:Y:S01]  /*18a0*/  @!P5 IMAD.MOV.U32 R30, RZ, RZ, R24 ;  /* 0x000000ffff1ed224 */ /* 0x000fe200078e0018 */
[----:B------:R-:W4:Y:S01]  /*18b0*/  @!P5 LDC.64 R8, c[0x0][0x380] ;  /* 0x0000e000ff08db82 */ /* 0x000f220000000a00 */
[----:B------:R-:W-:Y:S01]  /*18c0*/  @!P5 IMAD.MOV.U32 R31, RZ, RZ, R27 ;  /* 0x000000ffff1fd224 */ /* 0x000fe200078e001b */
[----:B------:R-:W-:Y:S01]  /*18d0*/  LOP3.LUT R188, R13, 0x38, R134, 0x78, !PT ;  /* 0x000000380dbc7812 */ /* 0x000fe200078e7886 */
[----:B------:R-:W-:Y:S01]  /*18e0*/  IMAD.WIDE.U32 R34, R135, UR6, R34 ;  /* 0x0000000687227c25 */ /* 0x000fe2000f8e0022 */
[----:B------:R-:W-:-:S02]  /*18f0*/  UMOV UR6, 0x400 ;  /* 0x0000040000067882 */ /* 0x000fc40000000000 */
[----:B------:R-:W-:Y:S01]  /*1900*/  LOP3.LUT R91, R188, R5, RZ, 0xfc, !PT ;  /* 0x00000005bc5b7212 */ /* 0x000fe200078efcff */
[----:B------:R-:W-:Y:S01]  /*1910*/  @!P5 IMAD.WIDE.U32 R30, R18, R4, R30 ;  /* 0x00000004121ed225 */ /* 0x000fe200078e001e */
[----:B------:R-:W5:Y:S01]  /*1920*/  @!P3 LDC.64 R6, c[0x0][0x380] ;  /* 0x0000e000ff06bb82 */ /* 0x000f620000000a00 */
[----:B---3--:R-:W-:Y:S01]  /*1930*/  LEA R187, P1, R34, UR4, 0x1 ;  /* 0x0000000422bb7c11 */ /* 0x008fe2000f8208ff */
[----:B-1----:R-:W-:Y:S01]  /*1940*/  ULEA UR6, UR8, UR6, 0x18 ;  /* 0x0000000608067291 */ /* 0x002fe2000f8ec0ff */
[----:B------:R-:W-:Y:S01]  /*1950*/  @!P3 IMAD.MOV.U32 R26, RZ, RZ, R24 ;  /* 0x000000ffff1ab224 */ /* 0x000fe200078e0018 */
[----:B------:R-:W1:Y:S01]  /*1960*/  LDCU.64 UR8, c[0x0][0x390] ;  /* 0x00007200ff0877ac */ /* 0x000e620008000a00 */
[-C--:B------:R-:W-:Y:S02]  /*1970*/  @!P3 IMAD R23, R23, R10.reuse, RZ ;  /* 0x0000000a1717b224 */ /* 0x080fe400078e02ff */
[----:B------:R-:W-:Y:S01]  /*1980*/  IMAD.IADD R186, R35, 0x1, R25 ;  /* 0x0000000123ba7824 */ /* 0x000fe200078e0219 */
[----:B------:R-:W3:Y:S01]  /*1990*/  @!P4 LDC.64 R4, c[0x0][0x380] ;  /* 0x0000e000ff04cb82 */ /* 0x000ee20000000a00 */
[----:B------:R-:W-:Y:S01]  /*19a0*/  @!P4 IMAD.MOV.U32 R25, RZ, RZ, R27 ;  /* 0x000000ffff19c224 */ /* 0x000fe200078e001b */
[----:B------:R-:W-:Y:S01]  /*19b0*/  LEA R91, R91, UR6, 0x1 ;  /* 0x000000065b5b7c11 */ /* 0x000fe2000f8e08ff */
[----:B------:R-:W-:Y:S01]  /*19c0*/  @!P3 IMAD R11, R16, R11, R23 ;  /* 0x0000000b100bb224 */ /* 0x000fe200078e0217 */
[----:B------:R-:W-:Y:S01]  /*19d0*/  LEA.HI.X R186, R34, UR5, R186, 0x1, P1 ;  /* 0x0000000522ba7c11 */ /* 0x000fe200088f0cba */
[----:B------:R-:W-:Y:S01]  /*19e0*/  @!P3 IMAD.WIDE.U32 R26, R16, R10, R26 ;  /* 0x0000000a101ab225 */ /* 0x000fe200078e001a */
[----:B------:R-:W1:Y:S01]  /*19f0*/  LDCU.64 UR4, c[0x0][0x3d8] ;  /* 0x00007b00ff0477ac */ /* 0x000e620008000a00 */
[----:B------:R-:W-:Y:S01]  /*1a00*/  @!PT LDS RZ, [RZ] ;  /* 0x00000000fffff984 */ /* 0x000fe20000000800 */
[----:B------:R-:W-:Y:S01]  /*1a10*/  @!PT LDS RZ, [RZ] ;  /* 0x00000000fffff984 */ /* 0x000fe20000000800 */
[----:B------:R-:W-:Y:S01]  /*1a20*/  @!PT LDS RZ, [RZ] ;  /* 0x00000000fffff984 */ /* 0x000fe20000000800 */
[----:B------:R-:W-:Y:S01]  /*1a30*/  @!P6 LDGSTS.E.BYPASS.LTC128B.128 [R91], desc[UR10][R28.64] ;  /* 0x000000001c5befae */ /* 0x000fe2000b981a0a */
[----:B----4-:R-:W-:Y:S01]  /*1a40*/  @!P5 LEA R22, P1, R30, R8, 0x1 ;  /* 0x000000081e16d211 */ /* 0x010fe200078208ff */
[----:B--2---:R-:W-:-:S02]  /*1a50*/  @!P4 IMAD R21, R21, R2, RZ ;  /* 0x000000021515c224 */ /* 0x004fc400078e02ff */
[----:B------:R-:W-:Y:S01]  /*1a60*/  @!P5 IMAD.IADD R12, R31, 0x1, R12 ;  /* 0x000000011f0cd824 */ /* 0x000fe200078e020c */
[----:B------:R-:W-:Y:S01]  /*1a70*/  @!P6 LDGSTS.E.BYPASS.LTC128B.128 [R91+0x2000], desc[UR10][R28.64+0x80] ;  /* 0x020000801c5befae */ /* 0x000fe2000b981a0a */
[----:B------:R-:W-:Y:S02]  /*1a80*/  @!P3 IMAD.IADD R11, R27, 0x1, R11 ;  /* 0x000000011b0bb824 */ /* 0x000fe400078e020b */
[----:B------:R-:W-:Y:S01]  /*1a90*/  @!P4 IMAD R21, R14, R3, R21 ;  /* 0x000000030e15c224 */ /* 0x000fe200078e0215 */
[----:B-----5:R-:W-:Y:S01]  /*1aa0*/  @!P3 LEA R8, P0, R26, R6, 0x1 ;  /* 0x000000061a08b211 */ /* 0x020fe200078008ff */
[----:B------:R-:W-:Y:S01]  /*1ab0*/  @!P4 IMAD.WIDE.U32 R24, R14, R2, R24 ;  /* 0x000000020e18c225 */ /* 0x000fe200078e0018 */
[----:B------:R-:W-:Y:S01]  /*1ac0*/  @!P5 LEA.HI.X R23, R30, R9, R12, 0x1, P1 ;  /* 0x000000091e17d211 */ /* 0x000fe200008f0c0c */
[----:B------:R-:W-:Y:S01]  /*1ad0*/  @!P6 LDGSTS.E.BYPASS.LTC128B.128 [R91+0x4000], desc[UR10][R28.64+0x100] ;  /* 0x040001001c5befae */ /* 0x000fe2000b981a0a */
[----:B------:R-:W-:Y:S01]  /*1ae0*/  @!P3 LEA.HI.X R9, R26, R7, R11, 0x1, P0 ;  /* 0x000000071a09b211 */ /* 0x000fe200000f0c0b */
[----:B------:R-:W-:-:S02]  /*1af0*/  VIADD R3, R166, 0xffffffff ;  /* 0xffffffffa6037836 */ /* 0x000fc40000000000 */
[----:B------:R-:W-:Y:S01]  /*1b00*/  @!P4 IMAD.IADD R2, R25, 0x1, R21 ;  /* 0x000000011902c824 */ /* 0x000fe200078e0215 */
[----:B---3--:R-:W-:Y:S01]  /*1b10*/  @!P4 LEA R10, P0, R24, R4, 0x1 ;  /* 0x00000004180ac211 */ /* 0x008fe200078008ff */
[----:B------:R-:W-:Y:S01]  /*1b20*/  IMAD.SHL.U32 R96, R3, 0x40, RZ ;  /* 0x0000004003607824 */ /* 0x000fe200078e00ff */
[----:B------:R-:W-:Y:S01]  /*1b30*/  @!P5 LDGSTS.E.BYPASS.LTC128B.128 [R91+0x800], desc[UR10][R22.64] ;  /* 0x00800000165bdfae */ /* 0x000fe2000b981a0a */
[----:B------:R-:W-:Y:S01]  /*1b40*/  IMAD.SHL.U32 R94, R164, 0x40, RZ ;  /* 0x00000040a45e7824 */ /* 0x000fe200078e00ff */
[----:B------:R-:W-:Y:S01]  /*1b50*/  @!P4 LEA.HI.X R11, R24, R5, R2, 0x1, P0 ;  /* 0x00000005180bc211 */ /* 0x000fe200000f0c02 */
[----:B------:R-:W-:Y:S01]  /*1b60*/  IMAD.IADD R2, R93, 0x1, -R96 ;  /* 0x000000015d027824 */ /* 0x000fe200078e0a60 */
[----:B------:R-:W-:Y:S01]  /*1b70*/  @!P5 LDGSTS.E.BYPASS.LTC128B.128 [R91+0x2800], desc[UR10][R22.64+0x80] ;  /* 0x02800080165bdfae */ /* 0x000fe2000b981a0a */
[----:B------:R-:W-:-:S03]  /*1b80*/  IMAD.WIDE.U32 R20, R94, R3, RZ ;  /* 0x000000035e147225 */ /* 0x000fc600078e00ff */
[----:B------:R2:W-:Y:S01]  /*1b90*/  @!P5 LDGSTS.E.BYPASS.LTC128B.128 [R91+0x4800], desc[UR10][R22.64+0x100] ;  /* 0x04800100165bdfae */ /* 0x0005e2000b981a0a */
[----:B------:R-:W-:Y:S01]  /*1ba0*/  IMAD R5, R92, R3, RZ ;  /* 0x000000035c057224 */ /* 0x000fe200078e02ff */
[-C--:B------:R-:W-:Y:S01]  /*1bb0*/  ISETP.GE.AND P2, PT, R17, R2.reuse, PT ;  /* 0x000000021100720c */ /* 0x080fe20003f46270 */
[----:B------:R-:W-:Y:S01]  /*1bc0*/  IMAD.SHL.U32 R151, R134, 0x40, RZ ;  /* 0x0000004086977824 */ /* 0x000fe200078e00ff */
[----:B------:R-:W-:Y:S01]  /*1bd0*/  @!P3 LDGSTS.E.BYPASS.LTC128B.128 [R91+0x1000], desc[UR10][R8.64] ;  /* 0x01000000085bbfae */ /* 0x000fe2000b981a0a */
[----:B------:R-:W-:Y:S01]  /*1be0*/  ISETP.GE.AND P6, PT, R133, R2, PT ;  /* 0x000000028500720c */ /* 0x000fe20003fc6270 */
[----:B------:R-:W-:Y:S02]  /*1bf0*/  IMAD.IADD R21, R21, 0x1, R5 ;  /* 0x0000000115157824 */ /* 0x000fe400078e0205 */
[----:B------:R-:W-:Y:S01]  /*1c00*/  @!P3 LDGSTS.E.BYPASS.LTC128B.128 [R91+0x3000], desc[UR10][R8.64+0x80] ;  /* 0x03000080085bbfae */ /* 0x000fe2000b981a0a */
[----:B------:R-:W-:Y:S01]  /*1c10*/  IMAD.WIDE.U32 R26, R164, 0x20, RZ ;  /* 0x00000020a41a7825 */ /* 0x000fe200078e00ff */
[----:B------:R-:W-:-:S02]  /*1c20*/  LOP3.LUT R12, R151, 0x200, RZ, 0xc0, !PT ;  /* 0x00000200970c7812 */ /* 0x000fc400078ec0ff */
[----:B------:R3:W-:Y:S01]  /*1c30*/  @!P3 LDGSTS.E.BYPASS.LTC128B.128 [R91+0x5000], desc[UR10][R8.64+0x100] ;  /* 0x05000100085bbfae */ /* 0x0007e2000b981a0a */
[-C--:B------:R-:W-:Y:S01]  /*1c40*/  ISETP.GE.AND P3, PT, R19, R2.reuse, PT ;  /* 0x000000021300720c */ /* 0x080fe20003f66270 */
[----:B------:R-:W-:Y:S01]  /*1c50*/  IMAD.SHL.U32 R7, R134, 0x20, RZ ;  /* 0x0000002086077824 */ /* 0x000fe200078e00ff */
[----:B------:R-:W-:Y:S01]  /*1c60*/  LOP3.LUT R148, R160, 0x1c0, R151, 0xf8, !PT ;  /* 0x000001c0a0947812 */ /* 0x000fe200078ef897 */
[----:B------:R-:W-:Y:S01]  /*1c70*/  IMAD.SHL.U32 R4, R165, 0x20, RZ ;  /* 0x00000020a5047824 */ /* 0x000fe200078e00ff */
[----:B------:R-:W-:Y:S01]  /*1c80*/  @!P4 LDGSTS.E.BYPASS.LTC128B.128 [R91+0x1800], desc[UR10][R10.64] ;  /* 0x018000000a5bcfae */ /* 0x000fe2000b981a0a */
[----:B------:R-:W-:Y:S01]  /*1c90*/  IMAD R180, R133, R163, RZ ;  /* 0x000000a385b47224 */ /* 0x000fe200078e02ff */
[----:B------:R-:W-:Y:S01]  /*1ca0*/  LOP3.LUT R222, R151, 0x400, RZ, 0xc0, !PT ;  /* 0x0000040097de7812 */ /* 0x000fe200078ec0ff */
[----:B------:R-:W-:Y:S01]  /*1cb0*/  IMAD.WIDE.U32 R194, R162, 0x20, RZ ;  /* 0x00000020a2c27825 */ /* 0x000fe200078e00ff */
[----:B------:R-:W-:Y:S03]  /*1cc0*/  @!P4 LDGSTS.E.BYPASS.LTC128B.128 [R91+0x3800], desc[UR10][R10.64+0x80] ;  /* 0x038000800a5bcfae */ /* 0x000fe6000b981a0a */
[----:B------:R-:W-:Y:S01]  /*1cd0*/  IMAD.MOV.U32 R183, RZ, RZ, 0x20 ;  /* 0x00000020ffb77424 */ /* 0x000fe200078e00ff */
[----:B------:R4:W-:Y:S01]  /*1ce0*/  @!P4 LDGSTS.E.BYPASS.LTC128B.128 [R91+0x5800], desc[UR10][R10.64+0x100] ;  /* 0x058001000a5bcfae */ /* 0x0009e2000b981a0a */
[----:B------:R-:W-:Y:S01]  /*1cf0*/  ISETP.GE.AND P4, PT, R17, R2, PT ;  /* 0x000000021100720c */ /* 0x000fe20003f86270 */
[----:B------:R-:W-:Y:S01]  /*1d00*/  IMAD.MOV.U32 R149, RZ, RZ, 0x40 ;  /* 0x00000040ff957424 */ /* 0x000fe200078e00ff */
[----:B--2---:R-:W-:-:S05]  /*1d10*/  IADD3 R22, P1, PT, R160, R182, RZ ;  /* 0x000000b6a0167210 */ /* 0x004fca0007f3e0ff */
[----:B------:R-:W-:Y:S01]  /*1d20*/  IMAD.X R23, RZ, RZ, R181, P1 ;  /* 0x000000ffff177224 */ /* 0x000fe200008e06b5 */
[----:B------:R-:W-:Y:S01]  /*1d30*/  ISETP.GE.AND P1, PT, R15, R2, PT ;  /* 0x000000020f00720c */ /* 0x000fe20003f26270 */
[----:B------:R-:W-:Y:S01]  /*1d40*/  IMAD.WIDE.U32 R22, R133, R162, R22 ;  /* 0x000000a285167225 */ /* 0x000fe200078e0016 */
[----:B---3--:R-:W-:-:S03]  /*1d50*/  @!P3 IADD3 R8, P0, PT, R221, R20, RZ ;  /* 0x00000014dd08b210 */ /* 0x008fc60007f1e0ff */
[----:B------:R-:W-:Y:S01]  /*1d60*/  IMAD.IADD R23, R23, 0x1, R180 ;  /* 0x0000000117177824 */ /* 0x000fe200078e02b4 */
[----:B------:R-:W-:Y:S01]  /*1d70*/  @!P3 LEA R24, P5, R8, R187, 0x1 ;  /* 0x000000bb0818b211 */ /* 0x000fe200078a08ff */
[----:B------:R-:W-:Y:S01]  /*1d80*/  @!P3 IMAD.X R5, R220, 0x1, R21, P0 ;  /* 0x00000001dc05b824 */ /* 0x000fe200000e0615 */
[----:B------:R-:W-:Y:S01]  /*1d90*/  @!P2 IADD3 R6, P0, PT, R20, R26, RZ ;  /* 0x0000001a1406a210 */ /* 0x000fe20007f1e0ff */
[----:B-1----:R-:W-:-:S03]  /*1da0*/  IMAD.WIDE.U32 R22, R135, UR4, R22 ;  /* 0x0000000487167c25 */ /* 0x002fc6000f8e0016 */
[-C--:B------:R-:W-:Y:S02]  /*1db0*/  @!P3 LEA.HI.X R25, R8, R186.reuse, R5, 0x1, P5 ;  /* 0x000000ba0819b211 */ /* 0x080fe400028f0c05 */
[----:B------:R-:W-:Y:S01]  /*1dc0*/  @!P6 LEA R8, P5, R20, R187, 0x1 ;  /* 0x000000bb1408e211 */ /* 0x000fe200078a08ff */
[----:B----4-:R-:W-:Y:S01]  /*1dd0*/  IMAD.SHL.U32 R10, R162, 0x40, RZ ;  /* 0x00000040a20a7824 */ /* 0x010fe200078e00ff */
[----:B------:R-:W-:Y:S02]  /*1de0*/  LOP3.LUT R5, R12, 0x7c00, R7, 0xf8, !PT ;  /* 0x00007c000c057812 */ /* 0x000fe400078ef807 */
[----:B------:R-:W-:Y:S01]  /*1df0*/  @!P2 IADD3.X R7, PT, PT, R21, R27, R4, P0, !PT ;  /* 0x0000001b1507a210 */ /* 0x000fe200007fe404 */
[----:B------:R-:W-:Y:S01]  /*1e00*/  IMAD R4, R0, UR4, RZ ;  /* 0x0000000400047c24 */ /* 0x000fe2000f8e02ff */
[--C-:B------:R-:W-:Y:S01]  /*1e10*/  @!P6 LEA.HI.X R9, R20, R186, R21.reuse, 0x1, P5 ;  /* 0x000000ba1409e211 */ /* 0x100fe200028f0c15 */
[----:B------:R-:W-:Y:S01]  /*1e20*/  @!P1 IMAD.WIDE.U32 R20, R164, 0x30, R20 ;  /* 0x00000030a4149825 */ /* 0x000fe200078e0014 */
[----:B------:R-:W-:-:S02]  /*1e30*/  @!P2 LEA R12, P0, R6, R187, 0x1 ;  /* 0x000000bb060ca211 */ /* 0x000fc400078008ff */
[----:B------:R-:W-:Y:S01]  /*1e40*/  ISETP.GE.AND P5, PT, R19, R2, PT ;  /* 0x000000021300720c */ /* 0x000fe20003fa6270 */
[----:B------:R-:W-:Y:S01]  /*1e50*/  @!P6 LDGSTS.E.BYPASS.LTC128B.128 [R91+0x6000], desc[UR10][R8.64] ;  /* 0x06000000085befae */ /* 0x000fe2000b981a0a */
[----:B------:R-:W-:Y:S01]  /*1e60*/  @!P2 LEA.HI.X R13, R6, R186, R7, 0x1, P0 ;  /* 0x000000ba060da211 */ /* 0x000fe200000f0c07 */
[----:B------:R-:W-:Y:S02]  /*1e70*/  @!P1 IMAD R6, R165, 0x30, RZ ;  /* 0x00000030a5069824 */ /* 0x000fe400078e02ff */
[----:B------:R-:W-:Y:S01]  /*1e80*/  @!P6 LDGSTS.E.BYPASS.LTC128B.128 [R91+0x8000], desc[UR10][R8.64+0x80] ;  /* 0x08000080085befae */ /* 0x000fe2000b981a0a */
[----:B------:R-:W-:Y:S02]  /*1e90*/  IMAD R4, R135, UR5, R4 ;  /* 0x0000000587047c24 */ /* 0x000fe4000f8e0204 */
[----:B------:R-:W-:Y:S01]  /*1ea0*/  @!P1 IMAD.IADD R7, R21, 0x1, R6 ;  /* 0x0000000115079824 */ /* 0x000fe200078e0206 */
[----:B------:R1:W-:Y:S01]  /*1eb0*/  @!P6 LDGSTS.E.BYPASS.LTC128B.128 [R91+0xa000], desc[UR10][R8.64+0x100] ;  /* 0x0a000100085befae */ /* 0x0003e2000b981a0a */
[----:B------:R-:W-:Y:S01]  /*1ec0*/  IMAD.IADD R6, R23, 0x1, R4 ;  /* 0x0000000117067824 */ /* 0x000fe200078e0204 */
[----:B------:R-:W-:Y:S01]  /*1ed0*/  LEA R4, P0, R22, UR8, 0x1 ;  /* 0x0000000816047c11 */ /* 0x000fe2000f8008ff */
[----:B------:R-:W-:Y:S01]  /*1ee0*/  IMAD.WIDE.U32 R10, R10, R3, RZ ;  /* 0x000000030a0a7225 */ /* 0x000fe200078e00ff */
[----:B------:R-:W-:Y:S02]  /*1ef0*/  @!P3 LDGSTS.E.BYPASS.LTC128B.128 [R91+0x6800], desc[UR10][R24.64] ;  /* 0x06800000185bbfae */ /* 0x000fe4000b981a0a */
[----:B------:R-:W-:-:S02]  /*1f00*/  LEA.HI.X R6, R22, UR9, R6, 0x1, P0 ;  /* 0x0000000916067c11 */ /* 0x000fc400080f0c06 */
[----:B------:R-:W-:Y:S04]  /*1f10*/  @!P3 LDGSTS.E.BYPASS.LTC128B.128 [R91+0x8800], desc[UR10][R24.64+0x80] ;  /* 0x08800080185bbfae */ /* 0x000fe8000b981a0a */
[----:B------:R-:W-:Y:S01]  /*1f20*/  @!P3 LDGSTS.E.BYPASS.LTC128B.128 [R91+0xa800], desc[UR10][R24.64+0x100] ;  /* 0x0a800100185bbfae */ /* 0x000fe2000b981a0a */
[----:B------:R-:W-:-:S03]  /*1f30*/  @!P1 LEA R16, P3, R20, R187, 0x1 ;  /* 0x000000bb14109211 */ /* 0x000fc600078608ff */
[----:B------:R-:W-:Y:S01]  /*1f40*/  @!P2 LDGSTS.E.BYPASS.LTC128B.128 [R91+0x7000], desc[UR10][R12.64] ;  /* 0x070000000c5bafae */ /* 0x000fe2000b981a0a */
[----:B------:R-:W-:Y:S02]  /*1f50*/  @!P1 LEA.HI.X R17, R20, R186, R7, 0x1, P3 ;  /* 0x000000ba14119211 */ /* 0x000fe400018f0c07 */
[----:B------:R-:W-:Y:S01]  /*1f60*/  ISETP.GE.AND P3, PT, R15, R2, PT ;  /* 0x000000020f00720c */ /* 0x000fe20003f66270 */
[----:B------:R-:W-:Y:S01]  /*1f70*/  @!P2 LDGSTS.E.BYPASS.LTC128B.128 [R91+0x9000], desc[UR10][R12.64+0x80] ;  /* 0x090000800c5bafae */ /* 0x000fe2000b981a0a */
[----:B------:R-:W-:Y:S01]  /*1f80*/  SHF.L.U64.HI R2, R162, 0x6, R163 ;  /* 0x00000006a2027819 */ /* 0x000fe200000102a3 */
[----:B------:R-:W-:Y:S01]  /*1f90*/  IMAD.SHL.U32 R15, R163, 0x20, RZ ;  /* 0x00000020a30f7824 */ /* 0x000fe200078e00ff */
[----:B------:R-:W-:Y:S01]  /*1fa0*/  LOP3.LUT R7, R134, 0x8, RZ, 0xc0, !PT ;  /* 0x0000000886077812 */ /* 0x000fe200078ec0ff */
[----:B------:R2:W-:Y:S01]  /*1fb0*/  @!P2 LDGSTS.E.BYPASS.LTC128B.128 [R91+0xb000], desc[UR10][R12.64+0x100] ;  /* 0x0b0001000c5bafae */ /* 0x0005e2000b981a0a */
[----:B------:R-:W-:Y:S01]  /*1fc0*/  @!P6 LEA R18, P2, R10, R4, 0x1 ;  /* 0x000000040a12e211 */ /* 0x000fe200078408ff */
[----:B-1----:R-:W-:-:S02]  /*1fd0*/  IMAD R9, R2, R3, RZ ;  /* 0x0000000302097224 */ /* 0x002fc400078e02ff */
[----:B------:R-:W-:Y:S01]  /*1fe0*/  @!P1 LDGSTS.E.BYPASS.LTC128B.128 [R91+0x7800], desc[UR10][R16.64] ;  /* 0x07800000105b9fae */ /* 0x000fe2000b981a0a */
[----:B------:R-:W-:Y:S01]  /*1ff0*/  LOP3.LUT R7, R148, R7, RZ, 0x3c, !PT ;  /* 0x0000000794077212 */ /* 0x000fe200078e3cff */
[----:B------:R-:W-:Y:S02]  /*2000*/  IMAD.IADD R2, R195, 0x1, R15 ;  /* 0x00000001c3027824 */ /* 0x000fe400078e020f */
[----:B------:R-:W-:Y:S01]  /*2010*/  @!P1 LDGSTS.E.BYPASS.LTC128B.128 [R91+0x9800], desc[UR10][R16.64+0x80] ;  /* 0x09800080105b9fae */ /* 0x000fe2000b981a0a */
[----:B------:R-:W-:Y:S02]  /*2020*/  IMAD.IADD R11, R11, 0x1, R9 ;  /* 0x000000010b0b7824 */ /* 0x000fe400078e0209 */
[----:B------:R-:W-:Y:S01]  /*2030*/  IMAD R222, R7, 0x2, R222 ;  /* 0x0000000207de7824 */ /* 0x000fe200078e02de */
[----:B------:R1:W-:Y:S01]  /*2040*/  @!P1 LDGSTS.E.BYPASS.LTC128B.128 [R91+0xb800], desc[UR10][R16.64+0x100] ;  /* 0x0b800100105b9fae */ /* 0x0003e2000b981a0a */
[----:B------:R-:W-:Y:S01]  /*2050*/  @!P5 LEA R9, P1, R162, R10, 0x4 ;  /* 0x0000000aa209d211 */ /* 0x000fe200078220ff */
[----:B------:R-:W-:Y:S01]  /*2060*/  @!P3 IMAD R15, R163, 0x30, RZ ;  /* 0x00000030a30fb824 */ /* 0x000fe200078e02ff */
[----:B------:R-:W-:Y:S01]  /*2070*/  @!P6 LEA.HI.X R19, R10, R6, R11, 0x1, P2 ;  /* 0x000000060a13e211 */ /* 0x000fe200010f0c0b */
[----:B------:R-:W0:Y:S01]  /*2080*/  LDGDEPBAR ;  /* 0x00000000000079af */ /* 0x000e220000000000 */
[----:B------:R-:W-:Y:S01]  /*2090*/  @!P5 LEA.HI.X R7, R162, R11, R163, 0x4, P1 ;  /* 0x0000000ba207d211 */ /* 0x000fe200008f24a3 */
[----:B------:R-:W-:Y:S01]  /*20a0*/  VIADD R100, R222, UR6 ;  /* 0x00000006de647c36 */ /* 0x000fe20008000000 */
[----:B------:R-:W-:-:S04]  /*20b0*/  @!P5 LEA R8, P2, R9, R4, 0x1 ;  /* 0x000000040908d211 */ /* 0x000fc800078408ff */
[----:B------:R-:W-:Y:S02]  /*20c0*/  @!P5 LEA.HI.X R9, R9, R6, R7, 0x1, P2 ;  /* 0x000000060909d211 */ /* 0x000fe400010f0c07 */
[----:B------:R-:W-:Y:S02]  /*20d0*/  LOP3.LUT R7, R161, 0x8, RZ, 0xc0, !PT ;  /* 0x00000008a1077812 */ /* 0x000fe400078ec0ff */
[----:B--2---:R-:W-:Y:S02]  /*20e0*/  @!P4 IADD3 R13, P0, PT, R10, R194, RZ ;  /* 0x000000c20a0dc210 */ /* 0x004fe40007f1e0ff */
[----:B------:R-:W-:-:S05]  /*20f0*/  LOP3.LUT R84, R148, R7, RZ, 0x3c, !PT ;  /* 0x0000000794547212 */ /* 0x000fca00078e3cff */
[----:B------:R-:W-:Y:S02]  /*2100*/  IMAD.IADD R5, R84, 0x1, R5 ;  /* 0x0000000154057824 */ /* 0x000fe400078e0205 */
[----:B-1----:R-:W-:Y:S01]  /*2110*/  @!P3 IMAD.WIDE.U32 R16, R162, 0x30, R10 ;  /* 0x00000030a210b825 */ /* 0x002fe200078e000a */
[----:B------:R-:W-:-:S04]  /*2120*/  DEPBAR.LE SB0, 0x0 ;  /* 0x000080000000791a */ /* 0x000fc80000000000 */
[----:B------:R-:W-:Y:S01]  /*2130*/  BAR.SYNC.DEFER_BLOCKING 0x0 ;  /* 0x0000000000007b1d */ /* 0x000fe20000010000 */
[----:B------:R-:W-:Y:S01]  /*2140*/  @!P4 IADD3.X R11, PT, PT, R2, R11, RZ, P0, !PT ;  /* 0x0000000b020bc210 */ /* 0x000fe200007fe4ff */
[----:B------:R-:W-:Y:S01]  /*2150*/  @!P3 IMAD.IADD R15, R17, 0x1, R15 ;  /* 0x00000001110fb824 */ /* 0x000fe200078e020f */
[CC--:B------:R-:W-:Y:S02]  /*2160*/  @!P4 LEA R10, P1, R13.reuse, R4.reuse, 0x1 ;  /* 0x000000040d0ac211 */ /* 0x0c0fe400078208ff */
[C---:B------:R-:W-:Y:S02]  /*2170*/  @!P3 LEA R14, P0, R16.reuse, R4, 0x1 ;  /* 0x00000004100eb211 */ /* 0x040fe400078008ff */
[-C--:B------:R-:W-:Y:S02]  /*2180*/  @!P4 LEA.HI.X R11, R13, R6.reuse, R11, 0x1, P1 ;  /* 0x000000060d0bc211 */ /* 0x080fe400008f0c0b */
[----:B------:R-:W-:Y:S02]  /*2190*/  @!P3 LEA.HI.X R15, R16, R6, R15, 0x1, P0 ;  /* 0x00000006100fb211 */ /* 0x000fe400000f0c0f */
[----:B------:R-:W-:Y:S01]  /*21a0*/  LEA R78, R5, UR6, 0x1 ;  /* 0x00000006054e7c11 */ /* 0x000fe2000f8e08ff */
        /* <DEDUP_REMOVED lines=8> */
[----:B------:R-:W-:Y:S01]  /*2230*/  @P6 STS.128 [R91+0x10000], RZ ;  /* 0x010000ff5b006388 */ /* 0x000fe20000000c00 */
[----:B------:R-:W-:-:S03]  /*2240*/  LOP3.LUT P6, RZ, R134, 0x2, RZ, 0xc0, !PT ;  /* 0x0000000286ff7812 */ /* 0x000fc600078cc0ff */
[----:B------:R-:W-:Y:S01]  /*2250*/  @P5 STS.128 [R91+0xc800], RZ ;  /* 0x00c800ff5b005388 */ /* 0x000fe20000000c00 */
[----:B------:R-:W-:-:S03]  /*2260*/  SEL R85, R183, 0xffffffe0, !P6 ;  /* 0xffffffe0b7557807 */ /* 0x000fc60007000000 */
[----:B------:R-:W-:Y:S02]  /*2270*/  @P5 STS.128 [R91+0xe800], RZ ;  /* 0x00e800ff5b005388 */ /* 0x000fe40000000c00 */
[--C-:B------:R-:W-:Y:S02]  /*2280*/  IMAD.IADD R76, R78, 0x1, R85.reuse ;  /* 0x000000014e4c7824 */ /* 0x100fe400078e0255 */
[----:B------:R-:W-:Y:S01]  /*2290*/  @P5 STS.128 [R91+0x10800], RZ ;  /* 0x010800ff5b005388 */ /* 0x000fe20000000c00 */
[----:B------:R-:W-:-:S03]  /*22a0*/  IMAD.IADD R101, R100, 0x1, R85 ;  /* 0x0000000164657824 */ /* 0x000fc600078e0255 */
[----:B------:R-:W-:Y:S01]  /*22b0*/  @!PT LDS RZ, [RZ] ;  /* 0x00000000fffff984 */ /* 0x000fe20000000800 */
[----:B------:R-:W-:Y:S01]  /*22c0*/  @!PT LDS RZ, [RZ] ;  /* 0x00000000fffff984 */ /* 0x000fe20000000800 */
[----:B------:R-:W-:Y:S01]  /*22d0*/  @!PT LDS RZ, [RZ] ;  /* 0x00000000fffff984 */ /* 0x000fe20000000800 */
[----:B------:R-:W-:Y:S04]  /*22e0*/  @!P5 LDGSTS.E.BYPASS.LTC128B.128 [R91+0xc800], desc[UR10][R8.64] ;  /* 0x0c800000085bdfae */ /* 0x000fe8000b981a0a */
[----:B------:R-:W-:Y:S04]  /*22f0*/  @!P5 LDGSTS.E.BYPASS.LTC128B.128 [R91+0xe800], desc[UR10][R8.64+0x80] ;  /* 0x0e800080085bdfae */ /* 0x000fe8000b981a0a */
[----:B------:R-:W-:Y:S01]  /*2300*/  @!P5 LDGSTS.E.BYPASS.LTC128B.128 [R91+0x10800], desc[UR10][R8.64+0x100] ;  /* 0x10800100085bdfae */ /* 0x000fe2000b981a0a */
[----:B------:R-:W-:-:S03]  /*2310*/  LOP3.LUT P5, RZ, R134, 0x4, RZ, 0xc0, !PT ;  /* 0x0000000486ff7812 */ /* 0x000fc600078ac0ff */
[----:B------:R-:W-:Y:S01]  /*2320*/  @P4 STS.128 [R91+0xd000], RZ ;  /* 0x00d000ff5b004388 */ /* 0x000fe20000000c00 */
[----:B------:R-:W-:-:S03]  /*2330*/  SEL R149, R149, 0xffffffc0, !P5 ;  /* 0xffffffc095957807 */ /* 0x000fc60006800000 */
[----:B------:R-:W-:Y:S02]  /*2340*/  @P4 STS.128 [R91+0xf000], RZ ;  /* 0x00f000ff5b004388 */ /* 0x000fe40000000c00 */
[--C-:B------:R-:W-:Y:S02]  /*2350*/  IMAD.IADD R102, R78, 0x1, R149.reuse ;  /* 0x000000014e667824 */ /* 0x100fe400078e0295 */
[----:B------:R-:W-:Y:S01]  /*2360*/  @P4 STS.128 [R91+0x11000], RZ ;  /* 0x011000ff5b004388 */ /* 0x000fe20000000c00 */
[----:B------:R-:W-:Y:S02]  /*2370*/  IMAD.IADD R100, R100, 0x1, R149 ;  /* 0x0000000164647824 */ /* 0x000fe400078e0295 */
[C---:B------:R-:W-:Y:S01]  /*2380*/  IMAD.IADD R99, R85.reuse, 0x1, R102 ;  /* 0x0000000155637824 */ /* 0x040fe200078e0266 */
[----:B------:R-:W-:Y:S01]  /*2390*/  @!PT LDS RZ, [RZ] ;  /* 0x00000000fffff984 */ /* 0x000fe20000000800 */
[----:B------:R-:W-:Y:S01]  /*23a0*/  @!PT LDS RZ, [RZ] ;  /* 0x00000000fffff984 */ /* 0x000fe20000000800 */
[----:B------:R-:W-:Y:S01]  /*23b0*/  @!PT LDS RZ, [RZ] ;  /* 0x00000000fffff984 */ /* 0x000fe20000000800 */
[----:B------:R-:W-:Y:S01]  /*23c0*/  @!P4 LDGSTS.E.BYPASS.LTC128B.128 [R91+0xd000], desc[UR10][R10.64] ;  /* 0x0d0000000a5bcfae */ /* 0x000fe2000b981a0a */
[----:B------:R-:W-:-:S03]  /*23d0*/  IMAD.IADD R95, R85, 0x1, R100 ;  /* 0x00000001555f7824 */ /* 0x000fc600078e0264 */
[----:B------:R-:W-:Y:S04]  /*23e0*/  @!P4 LDGSTS.E.BYPASS.LTC128B.128 [R91+0xf000], desc[UR10][R10.64+0x80] ;  /* 0x0f0000800a5bcfae */ /* 0x000fe8000b981a0a */
[----:B------:R-:W-:Y:S01]  /*23f0*/  @!P4 LDGSTS.E.BYPASS.LTC128B.128 [R91+0x11000], desc[UR10][R10.64+0x100] ;  /* 0x110001000a5bcfae */ /* 0x000fe2000b981a0a */
[----:B------:R-:W-:-:S03]  /*2400*/  ISETP.NE.AND P4, PT, R166, 0x1, PT ;  /* 0x00000001a600780c */ /* 0x000fc60003f85270 */
        /* <DEDUP_REMOVED lines=11> */
[----:B------:R-:W4:Y:S04]  /*24c0*/  LDSM.16.M88.4 R36, [R222+UR6+0x6000] ;  /* 0x00600006de24783b */ /* 0x000f280008000200 */
[----:B------:R-:W5:Y:S04]  /*24d0*/  LDSM.16.M88.4 R20, [R222+UR6+0x7000] ;  /* 0x00700006de14783b */ /* 0x000f680008000200 */
[----:B------:R-:W5:Y:S04]  /*24e0*/  LDSM.16.M88.4 R4, [R222+UR6+0x7800] ;  /* 0x00780006de04783b */ /* 0x000f680008000200 */
[----:B------:R-:W-:Y:S04]  /*24f0*/  LDSM.16.M88.4 R52, [R76] ;  /* 0x000000004c34783b */ /* 0x000fe80000000200 */
[----:B------:R-:W5:Y:S04]  /*2500*/  LDSM.16.M88.4 R44, [R101+0x6800] ;  /* 0x00680000652c783b */ /* 0x000f680000000200 */
[----:B------:R-:W5:Y:S04]  /*2510*/  LDSM.16.M88.4 R48, [R101+0x6000] ;  /* 0x006000006530783b */ /* 0x000f680000000200 */
[----:B-1----:R-:W1:Y:S04]  /*2520*/  LDSM.16.M88.4 R16, [R101+0x7000] ;  /* 0x007000006510783b */ /* 0x002e680000000200 */
[----:B------:R-:W1:Y:S04]  /*2530*/  LDSM.16.M88.4 R56, [R101+0x7800] ;  /* 0x007800006538783b */ /* 0x000e680000000200 */
[----:B--2---:R-:W-:Y:S01]  /*2540*/  LDSM.16.M88.4 R12, [R102] ;  /* 0x00000000660c783b */ /* 0x004fe20000000200 */
[C---:B---3--:R-:W-:Y:S03]  /*2550*/  HMMA.16816.F32 R32, R64.reuse, R28, RZ ;  /* 0x0000001c4020723c */ /* 0x048fe600000018ff */
[----:B------:R-:W2:Y:S04]  /*2560*/  LDSM.16.M88.4 R8, [R100+0x6000] ;  /* 0x006000006408783b */ /* 0x000ea80000000200 */
[----:B------:R-:W-:Y:S01]  /*2570*/  LDSM.16.M88.4 R72, [R100+0x7000] ;  /* 0x007000006448783b */ /* 0x000fe20000000200 */
[C---:B------:R-:W-:Y:S03]  /*2580*/  HMMA.16816.F32 R28, R64.reuse, R30, RZ ;  /* 0x0000001e401c723c */ /* 0x040fe600000018ff */
[----:B------:R-:W-:Y:S04]  /*2590*/  LDSM.16.M88.4 R60, [R95+0x6800] ;  /* 0x006800005f3c783b */ /* 0x000fe80000000200 */
[----:B------:R-:W-:Y:S01]  /*25a0*/  LDSM.16.M88.4 R80, [R101+0xb000] ;  /* 0x00b000006550783b */ /* 0x000fe20000000200 */
[C---:B----4-:R-:W-:Y:S03]  /*25b0*/  HMMA.16816.F32 R40, R64.reuse, R36, RZ ;  /* 0x000000244028723c */ /* 0x050fe600000018ff */
[----:B------:R-:W0:Y:S05]  /*25c0*/  LDGDEPBAR ;  /* 0x00000000000079af */ /* 0x000e2a0000000000 */
[C---:B-----5:R-:W-:Y:S08]  /*25d0*/  HMMA.16816.F32 R24, R64.reuse, R20, RZ ;  /* 0x000000144018723c */ /* 0x060ff000000018ff */
[C---:B------:R-:W-:Y:S08]  /*25e0*/  HMMA.16816.F32 R36, R64.reuse, R38, RZ ;  /* 0x000000264024723c */ /* 0x040ff000000018ff */
[C---:B------:R-:W-:Y:S08]  /*25f0*/  HMMA.16816.F32 R20, R64.reuse, R22, RZ ;  /* 0x000000164014723c */ /* 0x040ff000000018ff */
[C---:B------:R-:W-:Y:S08]  /*2600*/  HMMA.16816.F32 R68, R64.reuse, R4, RZ ;  /* 0x000000044044723c */ /* 0x040ff000000018ff */
[----:B------:R-:W-:Y:S01]  /*2610*/  HMMA.16816.F32 R64, R64, R6, RZ ;  /* 0x000000064040723c */ /* 0x000fe200000018ff */
[----:B------:R-:W3:Y:S07]  /*2620*/  LDSM.16.M88.4 R4, [R100+0x6800] ;  /* 0x006800006404783b */ /* 0x000eee0000000200 */
[C---:B------:R-:W-:Y:S08]  /*2630*/  HMMA.16816.F32 R32, R52.reuse, R44, R32 ;  /* 0x0000002c3420723c */ /* 0x040ff00000001820 */
[C---:B------:R-:W-:Y:S01]  /*2640*/  HMMA.16816.F32 R28, R52.reuse, R46, R28 ;  /* 0x0000002e341c723c */ /* 0x040fe2000000181c */
[----:B------:R-:W4:Y:S07]  /*2650*/  LDSM.16.M88.4 R44, [R100+0x7800] ;  /* 0x00780000642c783b */ /* 0x000f2e0000000200 */
[C---:B------:R-:W-:Y:S08]  /*2660*/  HMMA.16816.F32 R40, R52.reuse, R48, R40 ;  /* 0x000000303428723c */ /* 0x040ff00000001828 */
[C---:B------:R-:W-:Y:S01]  /*2670*/  HMMA.16816.F32 R36, R52.reuse, R50, R36 ;  /* 0x000000323424723c */ /* 0x040fe20000001824 */
[----:B------:R-:W-:Y:S07]  /*2680*/  LDSM.16.M88.4 R48, [R99] ;  /* 0x000000006330783b */ /* 0x000fee0000000200 */
[C---:B-1----:R-:W-:Y:S08]  /*2690*/  HMMA.16816.F32 R24, R52.reuse, R16, R24 ;  /* 0x000000103418723c */ /* 0x042ff00000001818 */
[C---:B------:R-:W-:Y:S01]  /*26a0*/  HMMA.16816.F32 R20, R52.reuse, R18, R20 ;  /* 0x000000123414723c */ /* 0x040fe20000001814 */
[----:B------:R-:W1:Y:S07]  /*26b0*/  LDSM.16.M88.4 R16, [R95+0x6000] ;  /* 0x006000005f10783b */ /* 0x000e6e0000000200 */
[C---:B------:R-:W-:Y:S08]  /*26c0*/  HMMA.16816.F32 R68, R52.reuse, R56, R68 ;  /* 0x000000383444723c */ /* 0x040ff00000001844 */
[----:B------:R-:W-:Y:S01]  /*26d0*/  HMMA.16816.F32 R64, R52, R58, R64 ;  /* 0x0000003a3440723c */ /* 0x000fe20000001840 */
[----:B------:R-:W5:Y:S04]  /*26e0*/  LDSM.16.M88.4 R52, [R95+0x7800] ;  /* 0x007800005f34783b */ /* 0x000f680000000200 */
[----:B------:R-:W-:Y:S03]  /*26f0*/  LDSM.16.M88.4 R56, [R95+0x7000] ;  /* 0x007000005f38783b */ /* 0x000fe60000000200 */
[C---:B--2---:R-:W-:Y:S08]  /*2700*/  HMMA.16816.F32 R40, R12.reuse, R8, R40 ;  /* 0x000000080c28723c */ /* 0x044ff00000001828 */
[C---:B------:R-:W-:Y:S01]  /*2710*/  HMMA.16816.F32 R36, R12.reuse, R10, R36 ;  /* 0x0000000a0c24723c */ /* 0x040fe20000001824 */
[----:B------:R-:W-:Y:S07]  /*2720*/  LDSM.16.M88.4 R8, [R222+UR6+0x8000] ;  /* 0x00800006de08783b */ /* 0x000fee0008000200 */
[C---:B---3--:R-:W-:Y:S08]  /*2730*/  HMMA.16816.F32 R32, R12.reuse, R4, R32 ;  /* 0x000000040c20723c */ /* 0x048ff00000001820 */
[C---:B------:R-:W-:Y:S01]  /*2740*/  HMMA.16816.F32 R28, R12.reuse, R6, R28 ;  /* 0x000000060c1c723c */ /* 0x040fe2000000181c */
[----:B------:R-:W2:Y:S07]  /*2750*/  LDSM.16.M88.4 R4, [R78+0x2000] ;  /* 0x002000004e04783b */ /* 0x000eae0000000200 */
[C---:B------:R-:W-:Y:S08]  /*2760*/  HMMA.16816.F32 R24, R12.reuse, R72, R24 ;  /* 0x000000480c18723c */ /* 0x040ff00000001818 */
[C---:B------:R-:W-:Y:S01]  /*2770*/  HMMA.16816.F32 R20, R12.reuse, R74, R20 ;  /* 0x0000004a0c14723c */ /* 0x040fe20000001814 */
[----:B------:R-:W-:Y:S07]  /*2780*/  LDSM.16.M88.4 R72, [R101+0xb800] ;  /* 0x00b800006548783b */ /* 0x000fee0000000200 */
[C---:B----4-:R-:W-:Y:S08]  /*2790*/  HMMA.16816.F32 R68, R12.reuse, R44, R68 ;  /* 0x0000002c0c44723c */ /* 0x050ff00000001844 */
[----:B------:R-:W-:Y:S01]  /*27a0*/  HMMA.16816.F32 R64, R12, R46, R64 ;  /* 0x0000002e0c40723c */ /* 0x000fe20000001840 */
[----:B------:R-:W3:Y:S04]  /*27b0*/  LDSM.16.M88.4 R12, [R222+UR6+0x8800] ;  /* 0x00880006de0c783b */ /* 0x000ee80008000200 */
[----:B------:R-:W4:Y:S03]  /*27c0*/  LDSM.16.M88.4 R44, [R222+UR6+0x9800] ;  /* 0x00980006de2c783b */ /* 0x000f260008000200 */
[C---:B-1----:R-:W-:Y:S08]  /*27d0*/  HMMA.16816.F32 R40, R48.reuse, R16, R40 ;  /* 0x000000103028723c */ /* 0x042ff00000001828 */
[C---:B------:R-:W-:Y:S01]  /*27e0*/  HMMA.16816.F32 R36, R48.reuse, R18, R36 ;  /* 0x000000123024723c */ /* 0x040fe20000001824 */
[----:B------:R-:W1:Y:S07]  /*27f0*/  LDSM.16.M88.4 R16, [R222+UR6+0x9000] ;  /* 0x00900006de10783b */ /* 0x000e6e0008000200 */
[C---:B------:R-:W-:Y:S08]  /*2800*/  HMMA.16816.F32 R32, R48.reuse, R60, R32 ;  /* 0x0000003c3020723c */ /* 0x040ff00000001820 */
[C---:B------:R-:W-:Y:S01]  /*2810*/  HMMA.16816.F32 R28, R48.reuse, R62, R28 ;  /* 0x0000003e301c723c */ /* 0x040fe2000000181c */
[----:B------:R-:W-:Y:S07]  /*2820*/  LDSM.16.M88.4 R60, [R95+0x8000] ;  /* 0x008000005f3c783b */ /* 0x000fee0000000200 */
[C---:B-----5:R-:W-:Y:S08]  /*2830*/  HMMA.16816.F32 R68, R48.reuse, R52, R68 ;  /* 0x000000343044723c */ /* 0x060ff00000001844 */
[----:B------:R-:W-:Y:S01]  /*2840*/  HMMA.16816.F32 R64, R48, R54, R64 ;  /* 0x000000363040723c */ /* 0x000fe20000001840 */
[----:B------:R-:W-:Y:S07]  /*2850*/  LDSM.16.M88.4 R52, [R101+0x8000] ;  /* 0x008000006534783b */ /* 0x000fee0000000200 */
[C---:B--2---:R-:W-:Y:S08]  /*2860*/  HMMA.16816.F32 R40, R4.reuse, R8, R40 ;  /* 0x000000080428723c */ /* 0x044ff00000001828 */
[C---:B------:R-:W-:Y:S01]  /*2870*/  HMMA.16816.F32 R36, R4.reuse, R10, R36 ;  /* 0x0000000a0424723c */ /* 0x040fe20000001824 */
[----:B------:R-:W2:Y:S07]  /*2880*/  LDSM.16.M88.4 R8, [R76+0x2000] ;  /* 0x002000004c08783b */ /* 0x000eae0000000200 */
[C---:B---3--:R-:W-:Y:S08]  /*2890*/  HMMA.16816.F32 R32, R4.reuse, R12, R32 ;  /* 0x0000000c0420723c */ /* 0x048ff00000001820 */
[----:B------:R-:W-:Y:S01]  /*28a0*/  HMMA.16816.F32 R28, R4, R14, R28 ;  /* 0x0000000e041c723c */ /* 0x000fe2000000181c */
[----:B------:R-:W3:Y:S07]  /*28b0*/  LDSM.16.M88.4 R12, [R101+0x8800] ;  /* 0x00880000650c783b */ /* 0x000eee0000000200 */
[C---:B------:R-:W-:Y:S08]  /*28c0*/  HMMA.16816.F32 R24, R48.reuse, R56, R24 ;  /* 0x000000383018723c */ /* 0x040ff00000001818 */
[----:B------:R-:W-:Y:S01]  /*28d0*/  HMMA.16816.F32 R20, R48, R58, R20 ;  /* 0x0000003a3014723c */ /* 0x000fe20000001814 */
[----:B------:R-:W5:Y:S04]  /*28e0*/  LDSM.16.M88.4 R48, [R101+0x9000] ;  /* 0x009000006530783b */ /* 0x000f680000000200 */
[----:B------:R-:W-:Y:S03]  /*28f0*/  LDSM.16.M88.4 R56, [R95+0x8800] ;  /* 0x008800005f38783b */ /* 0x000fe60000000200 */
[C---:B----4-:R-:W-:Y:S08]  /*2900*/  HMMA.16816.F32 R68, R4.reuse, R44, R68 ;  /* 0x0000002c0444723c */ /* 0x050ff00000001844 */
[C---:B-1----:R-:W-:Y:S08]  /*2910*/  HMMA.16816.F32 R24, R4.reuse, R16, R24 ;  /* 0x000000100418723c */ /* 0x042ff00000001818 */
[C---:B------:R-:W-:Y:S01]  /*2920*/  HMMA.16816.F32 R20, R4.reuse, R18, R20 ;  /* 0x000000120414723c */ /* 0x040fe20000001814 */
[----:B------:R-:W1:Y:S07]  /*2930*/  LDSM.16.M88.4 R16, [R101+0x9800] ;  /* 0x009800006510783b */ /* 0x000e6e0000000200 */
[----:B------:R-:W-:Y:S01]  /*2940*/  HMMA.16816.F32 R64, R4, R46, R64 ;  /* 0x0000002e0440723c */ /* 0x000fe20000001840 */
[----:B------:R-:W-:Y:S04]  /*2950*/  LDSM.16.M88.4 R44, [R102+0x2000] ;  /* 0x00200000662c783b */ /* 0x000fe80000000200 */
[----:B------:R-:W4:Y:S03]  /*2960*/  LDSM.16.M88.4 R4, [R100+0x8000] ;  /* 0x008000006404783b */ /* 0x000f260000000200 */
[C---:B--2---:R-:W-:Y:S08]  /*2970*/  HMMA.16816.F32 R40, R8.reuse, R52, R40 ;  /* 0x000000340828723c */ /* 0x044ff00000001828 */
[C---:B------:R-:W-:Y:S01]  /*2980*/  HMMA.16816.F32 R36, R8.reuse, R54, R36 ;  /* 0x000000360824723c */ /* 0x040fe20000001824 */
[----:B------:R-:W2:Y:S07]  /*2990*/  LDSM.16.M88.4 R52, [R100+0x8800] ;  /* 0x008800006434783b */ /* 0x000eae0000000200 */
[C---:B---3--:R-:W-:Y:S08]  /*29a0*/  HMMA.16816.F32 R32, R8.reuse, R12, R32 ;  /* 0x0000000c0820723c */ /* 0x048ff00000001820 */
[C---:B------:R-:W-:Y:S01]  /*29b0*/  HMMA.16816.F32 R28, R8.reuse, R14, R28 ;  /* 0x0000000e081c723c */ /* 0x040fe2000000181c */
[----:B------:R-:W3:Y:S07]  /*29c0*/  LDSM.16.M88.4 R12, [R100+0x9000] ;  /* 0x00900000640c783b */ /* 0x000eee0000000200 */
[C---:B-----5:R-:W-:Y:S08]  /*29d0*/  HMMA.16816.F32 R24, R8.reuse, R48, R24 ;  /* 0x000000300818723c */ /* 0x060ff00000001818 */
[C---:B------:R-:W-:Y:S01]  /*29e0*/  HMMA.16816.F32 R20, R8.reuse, R50, R20 ;  /* 0x000000320814723c */ /* 0x040fe20000001814 */
[----:B------:R-:W5:Y:S07]  /*29f0*/  LDSM.16.M88.4 R48, [R100+0x9800] ;  /* 0x009800006430783b */ /* 0x000f6e0000000200 */
[C---:B-1----:R-:W-:Y:S08]  /*2a00*/  HMMA.16816.F32 R68, R8.reuse, R16, R68 ;  /* 0x000000100844723c */ /* 0x042ff00000001844 */
[----:B------:R-:W-:Y:S01]  /*2a10*/  HMMA.16816.F32 R64, R8, R18, R64 ;  /* 0x000000120840723c */ /* 0x000fe20000001840 */
[----:B------:R-:W-:Y:S04]  /*2a20*/  LDSM.16.M88.4 R16, [R95+0x9000] ;  /* 0x009000005f10783b */ /* 0x000fe80000000200 */
[----:B------:R-:W-:Y:S03]  /*2a30*/  LDSM.16.M88.4 R8, [R95+0x9800] ;  /* 0x009800005f08783b */ /* 0x000fe60000000200 */
[C---:B----4-:R-:W-:Y:S08]  /*2a40*/  HMMA.16816.F32 R40, R44.reuse, R4, R40 ;  /* 0x000000042c28723c */ /* 0x050ff00000001828 */
[C---:B------:R-:W-:Y:S01]  /*2a50*/  HMMA.16816.F32 R36, R44.reuse, R6, R36 ;  /* 0x000000062c24723c */ /* 0x040fe20000001824 */
[----:B------:R-:W1:Y:S07]  /*2a60*/  LDSM.16.M88.4 R4, [R99+0x2000] ;  /* 0x002000006304783b */ /* 0x000e6e0000000200 */
[C---:B--2---:R-:W-:Y:S08]  /*2a70*/  HMMA.16816.F32 R32, R44.reuse, R52, R32 ;  /* 0x000000342c20723c */ /* 0x044ff00000001820 */
[C---:B------:R-:W-:Y:S01]  /*2a80*/  HMMA.16816.F32 R28, R44.reuse, R54, R28 ;  /* 0x000000362c1c723c */ /* 0x040fe2000000181c */
[----:B------:R-:W-:Y:S07]  /*2a90*/  LDSM.16.M88.4 R52, [R222+UR6+0xa000] ;  /* 0x00a00006de34783b */ /* 0x000fee0008000200 */
[C---:B---3--:R-:W-:Y:S08]  /*2aa0*/  HMMA.16816.F32 R24, R44.reuse, R12, R24 ;  /* 0x0000000c2c18723c */ /* 0x048ff00000001818 */
[C---:B------:R-:W-:Y:S01]  /*2ab0*/  HMMA.16816.F32 R20, R44.reuse, R14, R20 ;  /* 0x0000000e2c14723c */ /* 0x040fe20000001814 */
[----:B------:R-:W2:Y:S04]  /*2ac0*/  LDSM.16.M88.4 R12, [R78+0x4000] ;  /* 0x004000004e0c783b */ /* 0x000ea80000000200 */
[----:B------:R-:W-:Y:S03]  /*2ad0*/  LDSM.16.M88.4 R76, [R76+0x4000] ;  /* 0x004000004c4c783b */ /* 0x000fe60000000200 */
[C---:B-----5:R-:W-:Y:S08]  /*2ae0*/  HMMA.16816.F32 R68, R44.reuse, R48, R68 ;  /* 0x000000302c44723c */ /* 0x060ff00000001844 */
        /* <DEDUP_REMOVED lines=9> */
[C---:B------:R-:W-:Y:S08]  /*2b80*/  HMMA.16816.F32 R24, R4.reuse, R16, R24 ;  /* 0x000000100418723c */ /* 0x040ff00000001818 */
[C---:B------:R-:W-:Y:S01]  /*2b90*/  HMMA.16816.F32 R20, R4.reuse, R18, R20 ;  /* 0x000000120414723c */ /* 0x040fe20000001814 */
[----:B------:R-:W-:Y:S07]  /*2ba0*/  LDSM.16.M88.4 R16, [R222+UR6+0xb800] ;  /* 0x00b80006de10783b */ /* 0x000fee0008000200 */
        /* <DEDUP_REMOVED lines=9> */
[----:B------:R-:W3:Y:S07]  /*2c40*/  LDSM.16.M88.4 R48, [R100+0xb000] ;  /* 0x00b000006430783b */ /* 0x000eee0000000200 */
[C---:B----4-:R-:W-:Y:S08]  /*2c50*/  HMMA.16816.F32 R24, R12.reuse, R44, R24 ;  /* 0x0000002c0c18723c */ /* 0x050ff00000001818 */
[----:B------:R-:W-:Y:S01]  /*2c60*/  HMMA.16816.F32 R20, R12, R46, R20 ;  /* 0x0000002e0c14723c */ /* 0x000fe20000001814 */
[----:B------:R-:W4:Y:S07]  /*2c70*/  LDSM.16.M88.4 R44, [R100+0xb800] ;  /* 0x00b80000642c783b */ /* 0x000f2e0000000200 */
[C---:B-1----:R-:W-:Y:S08]  /*2c80*/  HMMA.16816.F32 R32, R76.reuse, R4, R32 ;  /* 0x000000044c20723c */ /* 0x042ff00000001820 */
[----:B------:R-:W-:Y:S01]  /*2c90*/  HMMA.16816.F32 R28, R76, R6, R28 ;  /* 0x000000064c1c723c */ /* 0x000fe2000000181c */
[----:B------:R-:W-:Y:S07]  /*2ca0*/  LDSM.16.M88.4 R4, [R99+0x4000] ;  /* 0x004000006304783b */ /* 0x000fee0000000200 */
[C---:B------:R-:W-:Y:S08]  /*2cb0*/  HMMA.16816.F32 R68, R12.reuse, R16, R68 ;  /* 0x000000100c44723c */ /* 0x040ff00000001844 */
[----:B------:R-:W-:Y:S01]  /*2cc0*/  HMMA.16816.F32 R64, R12, R18, R64 ;  /* 0x000000120c40723c */ /* 0x000fe20000001840 */
[----:B------:R-:W1:Y:S04]  /*2cd0*/  LDSM.16.M88.4 R12, [R95+0xa800] ;  /* 0x00a800005f0c783b */ /* 0x000e680000000200 */
[----:B------:R-:W-:Y:S03]  /*2ce0*/  LDSM.16.M88.4 R16, [R95+0xa000] ;  /* 0x00a000005f10783b */ /* 0x000fe60000000200 */
[C---:B-----5:R-:W-:Y:S08]  /*2cf0*/  HMMA.16816.F32 R40, R76.reuse, R8, R40 ;  /* 0x000000084c28723c */ /* 0x060ff00000001828 */
[C---:B------:R-:W-:Y:S01]  /*2d00*/  HMMA.16816.F32 R36, R76.reuse, R10, R36 ;  /* 0x0000000a4c24723c */ /* 0x040fe20000001824 */
[----:B------:R-:W5:Y:S07]  /*2d10*/  LDSM.16.M88.4 R8, [R95+0xb000] ;  /* 0x00b000005f08783b */ /* 0x000f6e0000000200 */
[----:B------:R-:W-:Y:S08]  /*2d20*/  HMMA.16816.F32 R24, R76, R80, R24 ;  /* 0x000000504c18723c */ /* 0x000ff00000001818 */
[C---:B--2---:R-:W-:Y:S08]  /*2d30*/  HMMA.16816.F32 R32, R60.reuse, R52, R32 ;  /* 0x000000343c20723c */ /* 0x044ff00000001820 */
[----:B------:R-:W-:Y:S01]  /*2d40*/  HMMA.16816.F32 R28, R60, R54, R28 ;  /* 0x000000363c1c723c */ /* 0x000fe2000000181c */
[----:B------:R-:W2:Y:S01]  /*2d50*/  LDSM.16.M88.4 R52, [R95+0xb800] ;  /* 0x00b800005f34783b */ /* 0x000ea20000000200 */
[----:B------:R-:W-:-:S06]  /*2d60*/  DEPBAR.LE SB0, 0x0 ;  /* 0x000080000000791a */ /* 0x000fcc0000000000 */
[C---:B------:R-:W-:Y:S08]  /*2d70*/  HMMA.16816.F32 R20, R76.reuse, R82, R20 ;  /* 0x000000524c14723c */ /* 0x040ff00000001814 */
[C---:B------:R-:W-:Y:S08]  /*2d80*/  HMMA.16816.F32 R68, R76.reuse, R72, R68 ;  /* 0x000000484c44723c */ /* 0x040ff00000001844 */
[----:B------:R-:W-:Y:S08]  /*2d90*/  HMMA.16816.F32 R64, R76, R74, R64 ;  /* 0x0000004a4c40723c */ /* 0x000ff00000001840 */
[C---:B---3--:R-:W-:Y:S08]  /*2da0*/  HMMA.16816.F32 R24, R60.reuse, R48, R24 ;  /* 0x000000303c18723c */ /* 0x048ff00000001818 */
[C---:B------:R-:W-:Y:S08]  /*2db0*/  HMMA.16816.F32 R40, R60.reuse, R56, R40 ;  /* 0x000000383c28723c */ /* 0x040ff00000001828 */
[C---:B------:R-:W-:Y:S08]  /*2dc0*/  HMMA.16816.F32 R36, R60.reuse, R58, R36 ;  /* 0x0000003a3c24723c */ /* 0x040ff00000001824 */
[C---:B------:R-:W-:Y:S08]  /*2dd0*/  HMMA.16816.F32 R20, R60.reuse, R50, R20 ;  /* 0x000000323c14723c */ /* 0x040ff00000001814 */
[C---:B----4-:R-:W-:Y:S08]  /*2de0*/  HMMA.16816.F32 R68, R60.reuse, R44, R68 ;  /* 0x0000002c3c44723c */ /* 0x050ff00000001844 */
[----:B------:R-:W-:Y:S08]  /*2df0*/  HMMA.16816.F32 R64, R60, R46, R64 ;  /* 0x0000002e3c40723c */ /* 0x000ff00000001840 */
[----:B-1----:R-:W-:Y:S01]  /*2e00*/  HMMA.16816.F32 R32, R4, R12, R32 ;  /* 0x0000000c0420723c */ /* 0x002fe20000001820 */
[----:B------:R-:W-:-:S04]  /*2e10*/  LOP3.LUT R12, R161, 0x1f0, RZ, 0xc0, !PT ;  /* 0x000001f0a10c7812 */ /* 0x000fc800078ec0ff */
[----:B------:R-:W-:-:S03]  /*2e20*/  IADD3 R97, PT, PT, R12, 0x1, R97 ;  /* 0x000000010c617810 */ /* 0x000fc60007ffe061 */
[----:B-----5:R-:W-:Y:S01]  /*2e30*/  HMMA.16816.F32 R24, R4, R8, R24 ;  /* 0x000000080418723c */ /* 0x020fe20000001818 */
[----:B------:R-:W-:Y:S01]  /*2e40*/  SHF.R.U32.HI R8, RZ, 0x2, R134 ;  /* 0x00000002ff087819 */ /* 0x000fe20000011686 */
[----:B------:R-:W-:-:S03]  /*2e50*/  IMAD.SHL.U32 R9, R134, 0x2, RZ ;  /* 0x0000000286097824 */ /* 0x000fc600078e00ff */
[----:B------:R-:W-:Y:S02]  /*2e60*/  LOP3.LUT R8, R8, 0x7, RZ, 0xc0, !PT ;  /* 0x0000000708087812 */ /* 0x000fe400078ec0ff */
[----:B------:R-:W-:Y:S01]  /*2e70*/  LOP3.LUT R96, R96, 0x6, R9, 0xf8, !PT ;  /* 0x0000000660607812 */ /* 0x000fe200078ef809 */
[----:B------:R-:W-:Y:S01]  /*2e80*/  HMMA.16816.F32 R40, R4, R16, R40 ;  /* 0x000000100428723c */ /* 0x000fe20000001828 */
[----:B------:R-:W-:-:S04]  /*2e90*/  IADD3 R8, PT, PT, -R98, R97, R8 ;  /* 0x0000006162087210 */ /* 0x000fc80007ffe108 */
[--C-:B------:R-:W-:Y:S02]  /*2ea0*/  IADD3 R210, PT, PT, R8, UR12, R93.reuse ;  /* 0x0000000c08d27c10 */ /* 0x100fe4000fffe05d */
[----:B------:R-:W-:Y:S01]  /*2eb0*/  LOP3.LUT R8, R96, 0x1, RZ, 0xfc, !PT ;  /* 0x0000000160087812 */ /* 0x000fe200078efcff */
[C---:B------:R-:W-:Y:S01]  /*2ec0*/  HMMA.16816.F32 R36, R4.reuse, R18, R36 ;  /* 0x000000120424723c */ /* 0x040fe20000001824 */
[C---:B------:R-:W-:Y:S02]  /*2ed0*/  VIMNMX R211, PT, PT, R210.reuse, R93, PT ;  /* 0x0000005dd2d37248 */ /* 0x040fe40003fe0100 */
[----:B------:R-:W-:Y:S01]  /*2ee0*/  VIADDMNMX R210, R210, 0x8, R93, PT ;  /* 0x00000008d2d27846 */ /* 0x000fe2000380015d */
[----:B------:R-:W-:Y:S01]  /*2ef0*/  BAR.SYNC.DEFER_BLOCKING 0x0 ;  /* 0x0000000000007b1d */ /* 0x000fe20000010000 */
[C---:B------:R-:W-:Y:S02]  /*2f00*/  ISETP.GE.AND P3, PT, R8.reuse, R211, PT ;  /* 0x000000d30800720c */ /* 0x040fe40003f66270 */
[----:B------:R-:W-:Y:S01]  /*2f10*/  ISETP.GE.AND P2, PT, R8, R210, PT ;  /* 0x000000d20800720c */ /* 0x000fe20003f46270 */
[C---:B------:R-:W-:Y:S08]  /*2f20*/  HMMA.16816.F32 R28, R4.reuse, R14, R28 ;  /* 0x0000000e041c723c */ /* 0x040ff0000000181c */
[C---:B------:R-:W-:Y:S08]  /*2f30*/  HMMA.16816.F32 R20, R4.reuse, R10, R20 ;  /* 0x0000000a0414723c */ /* 0x040ff00000001814 */
[C---:B--2---:R-:W-:Y:S08]  /*2f40*/  HMMA.16816.F32 R68, R4.reuse, R52, R68 ;  /* 0x000000340444723c */ /* 0x044ff00000001844 */
[----:B------:R-:W-:Y:S01]  /*2f50*/  HMMA.16816.F32 R64, R4, R54, R64 ;  /* 0x000000360440723c */ /* 0x000fe20000001840 */
[----:B------:R-:W-:Y:S01]  /*2f60*/  LOP3.LUT R4, R96, 0x8, RZ, 0xfc, !PT ;  /* 0x0000000860047812 */ /* 0x000fe200078efcff */
[----:B------:R-:W-:-:S03]  /*2f70*/  NOP ;  /* 0x0000000000007918 */ /* 0x000fc60000000000 */
[----:B------:R-:W-:-:S15]  /*2f80*/  @!P4 BRA `(.L_x_472) ;  /* 0x000000000088c947 */ /* 0x000fde0003800000 */
[----:B------:R-:W-:-:S04]  /*2f90*/  VIADD R5, R166, 0xfffffffe ;  /* 0xfffffffea6057836 */ /* 0x000fc80000000000 */
[-C--:B------:R-:W-:Y:S02]  /*2fa0*/  IMAD R92, R92, R5.reuse, RZ ;  /* 0x000000055c5c7224 */ /* 0x080fe400078e02ff */
[----:B------:R-:W-:-:S04]  /*2fb0*/  IMAD.WIDE.U32 R94, R94, R5, RZ ;  /* 0x000000055e5e7225 */ /* 0x000fc800078e00ff */
[----:B------:R-:W-:Y:S01]  /*2fc0*/  IMAD.IADD R5, R95, 0x1, R92 ;  /* 0x000000015f057824 */ /* 0x000fe200078e025c */
[CC--:B------:R-:W-:Y:S02]  /*2fd0*/  LEA R12, P1, R94.reuse, R187.reuse, 0x1 ;  /* 0x000000bb5e0c7211 */ /* 0x0c0fe400078208ff */
[C---:B------:R-:W-:Y:S02]  /*2fe0*/  IADD3 R8, P0, PT, R221.reuse, R94, RZ ;  /* 0x0000005edd087210 */ /* 0x040fe40007f1e0ff */
[--C-:B------:R-:W-:Y:S02]  /*2ff0*/  LEA.HI.X R13, R94, R186, R5.reuse, 0x1, P1 ;  /* 0x000000ba5e0d7211 */ /* 0x100fe400008f0c05 */
[----:B------:R-:W-:Y:S01]  /*3000*/  IADD3 R6, P1, PT, R221, R8, RZ ;  /* 0x00000008dd067210 */ /* 0x000fe20007f3e0ff */
[----:B------:R-:W-:Y:S01]  /*3010*/  IMAD.X R5, R220, 0x1, R5, P0 ;  /* 0x00000001dc057824 */ /* 0x000fe200000e0605 */
[----:B------:R-:W-:Y:S01]  /*3020*/  LEA R10, P0, R8, R187, 0x1 ;  /* 0x000000bb080a7211 */ /* 0x000fe200078008ff */
[----:B------:R-:W-:Y:S01]  /*3030*/  @!PT LDS RZ, [RZ] ;  /* 0x00000000fffff984 */ /* 0x000fe20000000800 */
[----:B------:R-:W-:Y:S01]  /*3040*/  @!PT LDS RZ, [RZ] ;  /* 0x00000000fffff984 */ /* 0x000fe20000000800 */
[----:B------:R-:W-:Y:S01]  /*3050*/  @!PT LDS RZ, [RZ] ;  /* 0x00000000fffff984 */ /* 0x000fe20000000800 */
[----:B------:R1:W-:Y:S02]  /*3060*/  LDGSTS.E.BYPASS.LTC128B.128 [R91+0x6000], desc[UR10][R12.64] ;  /* 0x060000000c5b7fae */ /* 0x0003e4000b981a0a */
[--C-:B------:R-:W-:Y:S01]  /*3070*/  IMAD.X R7, R220, 0x1, R5.reuse, P1 ;  /* 0x00000001dc077824 */ /* 0x100fe200008e0605 */
[----:B------:R-:W-:Y:S01]  /*3080*/  LEA.HI.X R11, R8, R186, R5, 0x1, P0 ;  /* 0x000000ba080b7211 */ /* 0x000fe200000f0c05 */
[----:B------:R1:W-:Y:S01]  /*3090*/  LDGSTS.E.BYPASS.LTC128B.128 [R91+0x8000], desc[UR10][R12.64+0x80] ;  /* 0x080000800c5b7fae */ /* 0x0003e2000b981a0a */
[----:B------:R-:W-:-:S02]  /*30a0*/  LEA R8, P0, R164, R8, 0x5 ;  /* 0x00000008a4087211 */ /* 0x000fc400078028ff */
[----:B------:R-:W-:Y:S01]  /*30b0*/  LEA R16, P1, R6, R187, 0x1 ;  /* 0x000000bb06107211 */ /* 0x000fe200078208ff */
[----:B------:R1:W-:Y:S01]  /*30c0*/  LDGSTS.E.BYPASS.LTC128B.128 [R91+0xa000], desc[UR10][R12.64+0x100] ;  /* 0x0a0001000c5b7fae */ /* 0x0003e2000b981a0a */
[----:B------:R-:W-:Y:S02]  /*30d0*/  LEA.HI.X R5, R164, R5, R165, 0x5, P0 ;  /* 0x00000005a4057211 */ /* 0x000fe400000f2ca5 */
[----:B------:R-:W-:Y:S01]  /*30e0*/  LEA R14, P0, R8, R187, 0x1 ;  /* 0x000000bb080e7211 */ /* 0x000fe200078008ff */
[----:B------:R1:W-:Y:S01]  /*30f0*/  LDGSTS.E.BYPASS.LTC128B.128 [R91+0x6800], desc[UR10][R10.64] ;  /* 0x068000000a5b7fae */ /* 0x0003e2000b981a0a */
[-C--:B------:R-:W-:Y:S02]  /*3100*/  LEA.HI.X R17, R6, R186.reuse, R7, 0x1, P1 ;  /* 0x000000ba06117211 */ /* 0x080fe400008f0c07 */
[----:B------:R-:W-:Y:S01]  /*3110*/  LEA.HI.X R15, R8, R186, R5, 0x1, P0 ;  /* 0x000000ba080f7211 */ /* 0x000fe200000f0c05 */
[----:B------:R1:W-:Y:S04]  /*3120*/  LDGSTS.E.BYPASS.LTC128B.128 [R91+0x8800], desc[UR10][R10.64+0x80] ;  /* 0x088000800a5b7fae */ /* 0x0003e8000b981a0a */
[----:B------:R1:W-:Y:S04]  /*3130*/  LDGSTS.E.BYPASS.LTC128B.128 [R91+0xa800], desc[UR10][R10.64+0x100] ;  /* 0x0a8001000a5b7fae */ /* 0x0003e8000b981a0a */
[----:B------:R1:W-:Y:S04]  /*3140*/  LDGSTS.E.BYPASS.LTC128B.128 [R91+0x7000], desc[UR10][R16.64] ;  /* 0x07000000105b7fae */ /* 0x0003e8000b981a0a */
[----:B------:R1:W-:Y:S04]  /*3150*/  LDGSTS.E.BYPASS.LTC128B.128 [R91+0x9000], desc[UR10][R16.64+0x80] ;  /* 0x09000080105b7fae */ /* 0x0003e8000b981a0a */
[----:B------:R1:W-:Y:S04]  /*3160*/  LDGSTS.E.BYPASS.LTC128B.128 [R91+0xb000], desc[UR10][R16.64+0x100] ;  /* 0x0b000100105b7fae */ /* 0x0003e8000b981a0a */
[----:B------:R1:W-:Y:S04]  /*3170*/  LDGSTS.E.BYPASS.LTC128B.128 [R91+0x7800], desc[UR10][R14.64] ;  /* 0x078000000e5b7fae */ /* 0x0003e8000b981a0a */
[----:B------:R1:W-:Y:S04]  /*3180*/  LDGSTS.E.BYPASS.LTC128B.128 [R91+0x9800], desc[UR10][R14.64+0x80] ;  /* 0x098000800e5b7fae */ /* 0x0003e8000b981a0a */
[----:B------:R1:W-:Y:S04]  /*3190*/  LDGSTS.E.BYPASS.LTC128B.128 [R91+0xb800], desc[UR10][R14.64+0x100] ;  /* 0x0b8001000e5b7fae */ /* 0x0003e8000b981a0a */
[----:B------:R-:W0:Y:S02]  /*31a0*/  LDGDEPBAR ;  /* 0x00000000000079af */ /* 0x000e240000000000 */
.L_x_472:
[-C--:B------:R-:W-:Y:S01]  /*31b0*/  ISETP.GE.AND P1, PT, R4, R211.reuse, PT ;  /* 0x000000d30400720c */ /* 0x080fe20003f26270 */
[----:B-1----:R-:W1:Y:S01]  /*31c0*/  LDC R10, c[0x0][0x3e0] ;  /* 0x0000f800ff0a7b82 */ /* 0x002e620000000800 */
[----:B------:R-:W-:Y:S01]  /*31d0*/  LOP3.LUT R6, R96, 0x9, RZ, 0xfc, !PT ;  /* 0x0000000960067812 */ /* 0x000fe200078efcff */
[----:B------:R-:W-:Y:S01]  /*31e0*/  IMAD.SHL.U32 R233, R3, 0x2, RZ ;  /* 0x0000000203e97824 */ /* 0x000fe200078e00ff */
[-C--:B------:R-:W-:Y:S01]  /*31f0*/  ISETP.GE.AND P0, PT, R4, R210.reuse, PT ;  /* 0x000000d20400720c */ /* 0x080fe20003f06270 */
[----:B------:R-:W-:Y:S01]  /*3200*/  VIADD R231, R208, 0x9e3779b9 ;  /* 0x9e3779b9d0e77836 */ /* 0x000fe20000000000 */
[----:B------:R-:W-:Y:S01]  /*3210*/  LOP3.LUT R5, R96, 0x10, RZ, 0xfc, !PT ;  /* 0x0000001060057812 */ /* 0x000fe200078efcff */
[----:B------:R-:W2:Y:S01]  /*3220*/  LDCU UR7, c[0x0][0x45c] ;  /* 0x00008b80ff0777ac */ /* 0x000ea20008000800 */
[----:B------:R-:W-:Y:S01]  /*3230*/  FSEL R45, R41, -INF , !P3 ;  /* 0xff800000292d7808 */ /* 0x000fe20005800000 */
[----:B------:R-:W-:Y:S01]  /*3240*/  VIADD R229, R208, 0x3c6ef372 ;  /* 0x3c6ef372d0e57836 */ /* 0x000fe20000000000 */
[----:B------:R-:W-:Y:S01]  /*3250*/  FSEL R19, R36, -INF , !P1 ;  /* 0xff80000024137808 */ /* 0x000fe20004800000 */
[C---:B------:R-:W-:Y:S01]  /*3260*/  VIADD R227, R209.reuse, 0x76cf5d0a ;  /* 0x76cf5d0ad1e37836 */ /* 0x040fe20000000000 */
[CC--:B------:R-:W-:Y:S01]  /*3270*/  ISETP.GE.AND P3, PT, R6.reuse, R211.reuse, PT ;  /* 0x000000d30600720c */ /* 0x0c0fe20003f66270 */
[----:B------:R-:W-:Y:S01]  /*3280*/  VIADD R136, R209, 0x32370b8f ;  /* 0x32370b8fd1887836 */ /* 0x000fe20000000000 */
[----:B------:R-:W-:Y:S01]  /*3290*/  ISETP.GE.AND P1, PT, R6, R210, PT ;  /* 0x000000d20600720c */ /* 0x000fe20003f26270 */
[----:B------:R-:W-:Y:S01]  /*32a0*/  VIADD R213, R208, 0xdaa66d2b ;  /* 0xdaa66d2bd0d57836 */ /* 0x000fe20000000000 */
[----:B------:R-:W-:Y:S01]  /*32b0*/  LOP3.LUT R4, R96, 0x11, RZ, 0xfc, !PT ;  /* 0x0000001160047812 */ /* 0x000fe200078efcff */
[----:B------:R-:W-:Y:S01]  /*32c0*/  VIADD R205, R208, 0x78dde6e4 ;  /* 0x78dde6e4d0cd7836 */ /* 0x000fe20000000000 */
[----:B------:R-:W-:Y:S01]  /*32d0*/  FSEL R41, R38, -INF , !P0 ;  /* 0xff80000026297808 */ /* 0x000fe20004000000 */
[C---:B------:R-:W-:Y:S01]  /*32e0*/  VIADD R185, R208.reuse, 0xb54cda56 ;  /* 0xb54cda56d0b97836 */ /* 0x040fe20000000000 */
[----:B------:R-:W-:Y:S01]  /*32f0*/  ISETP.GE.AND P0, PT, R5, R211, PT ;  /* 0x000000d30500720c */ /* 0x000fe20003f06270 */
[----:B------:R-:W-:Y:S01]  /*3300*/  VIADD R214, R208, 0x1715609d ;  /* 0x1715609dd0d67836 */ /* 0x000fe20000000000 */
[----:B------:R-:W-:Y:S01]  /*3310*/  FSEL R37, R37, -INF , !P3 ;  /* 0xff80000025257808 */ /* 0x000fe20005800000 */
[----:B------:R-:W-:Y:S01]  /*3320*/  VIADD R216, R209, 0x646e171e ;  /* 0x646e171ed1d87836 */ /* 0x000fe20000000000 */
[----:B------:R-:W-:Y:S01]  /*3330*/  FSEL R39, R39, -INF , !P1 ;  /* 0xff80000027277808 */ /* 0x000fe20004800000 */
[----:B-1----:R-:W-:Y:S01]  /*3340*/  IMAD R10, R89, R10, R88 ;  /* 0x0000000a590a7224 */ /* 0x002fe200078e0258 */
[----:B------:R-:W-:-:S02]  /*3350*/  ISETP.GE.AND P3, PT, R5, R210, PT ;  /* 0x000000d20500720c */ /* 0x000fc40003f66270 */
[----:B------:R-:W-:Y:S02]  /*3360*/  ISETP.GE.AND P1, PT, R4, R211, PT ;  /* 0x000000d30400720c */ /* 0x000fe40003f26270 */
[----:B------:R-:W-:Y:S02]  /*3370*/  LOP3.LUT R5, R96, 0x18, RZ, 0xfc, !PT ;  /* 0x0000001860057812 */ /* 0x000fe400078efcff */
[----:B------:R-:W-:Y:S01]  /*3380*/  FSEL R17, R32, -INF , !P0 ;  /* 0xff80000020117808 */ /* 0x000fe20004000000 */
[C---:B------:R-:W-:Y:S01]  /*3390*/  VIADD R32, R209.reuse, 0xa9066899 ;  /* 0xa9066899d1207836 */ /* 0x040fe20000000000 */
[----:B------:R-:W-:Y:S02]  /*33a0*/  ISETP.GE.AND P0, PT, R4, R210, PT ;  /* 0x000000d20400720c */ /* 0x000fe40003f06270 */
[----:B------:R-:W-:Y:S02]  /*33b0*/  LOP3.LUT R4, R96, 0x19, RZ, 0xfc, !PT ;  /* 0x0000001960047812 */ /* 0x000fe400078efcff */
[----:B------:R-:W-:Y:S01]  /*33c0*/  FSEL R11, R34, -INF , !P3 ;  /* 0xff800000220b7808 */ /* 0x000fe20005800000 */
[----:B------:R-:W-:Y:S01]  /*33d0*/  VIADD R34, R209, 0xed9eba14 ;  /* 0xed9eba14d1227836 */ /* 0x000fe20000000000 */
[----:B------:R-:W-:-:S02]  /*33e0*/  FSEL R15, R33, -INF , !P1 ;  /* 0xff800000210f7808 */ /* 0x000fc40004800000 */
[CC--:B------:R-:W-:Y:S02]  /*33f0*/  ISETP.GE.AND P3, PT, R5.reuse, R211.reuse, PT ;  /* 0x000000d30500720c */ /* 0x0c0fe40003f66270 */
[----:B------:R-:W-:Y:S02]  /*3400*/  ISETP.GE.AND P1, PT, R5, R210, PT ;  /* 0x000000d20500720c */ /* 0x000fe40003f26270 */
[----:B------:R-:W-:Y:S02]  /*3410*/  FSEL R5, R35, -INF , !P0 ;  /* 0xff80000023057808 */ /* 0x000fe40004000000 */
[----:B------:R-:W-:Y:S02]  /*3420*/  ISETP.GE.AND P0, PT, R4, R211, PT ;  /* 0x000000d30400720c */ /* 0x000fe40003f06270 */
[----:B------:R-:W-:Y:S02]  /*3430*/  LOP3.LUT R6, R96, 0x20, RZ, 0xfc, !PT ;  /* 0x0000002060067812 */ /* 0x000fe400078efcff */
[----:B------:R-:W-:-:S02]  /*3440*/  FSEL R13, R28, -INF , !P3 ;  /* 0xff8000001c0d7808 */ /* 0x000fc40005800000 */
[-C--:B------:R-:W-:Y:S02]  /*3450*/  ISETP.GE.AND P3, PT, R4, R210.reuse, PT ;  /* 0x000000d20400720c */ /* 0x080fe40003f66270 */
[----:B------:R-:W-:Y:S02]  /*3460*/  FSEL R29, R29, -INF , !P0 ;  /* 0xff8000001d1d7808 */ /* 0x000fe40004000000 */
[-C--:B------:R-:W-:Y:S02]  /*3470*/  ISETP.GE.AND P0, PT, R6, R210.reuse, PT ;  /* 0x000000d20600720c */ /* 0x080fe40003f06270 */
[----:B------:R-:W-:Y:S02]  /*3480*/  LOP3.LUT R4, R96, 0x21, RZ, 0xfc, !PT ;  /* 0x0000002160047812 */ /* 0x000fe400078efcff */
[----:B------:R-:W-:Y:S02]  /*3490*/  FSEL R7, R31, -INF , !P3 ;  /* 0xff8000001f077808 */ /* 0x000fe40005800000 */
[----:B------:R-:W-:Y:S01]  /*34a0*/  FSEL R31, R43, -INF , !P2 ;  /* 0xff8000002b1f7808 */ /* 0x000fe20005000000 */
[----:B------:R-:W-:Y:S01]  /*34b0*/  IMAD.SHL.U32 R43, R10, 0x20, RZ ;  /* 0x000000200a2b7824 */ /* 0x000fe200078e00ff */
[----:B------:R-:W-:-:S02]  /*34c0*/  ISETP.GE.AND P2, PT, R4, R210, PT ;  /* 0x000000d20400720c */ /* 0x000fc40003f46270 */
[----:B------:R-:W-:Y:S02]  /*34d0*/  FSEL R139, R26, -INF , !P0 ;  /* 0xff8000001a8b7808 */ /* 0x000fe40004000000 */
[-C--:B------:R-:W-:Y:S02]  /*34e0*/  ISETP.GE.AND P0, PT, R96, R211.reuse, PT ;  /* 0x000000d36000720c */ /* 0x080fe40003f06270 */
[----:B------:R-:W-:Y:S02]  /*34f0*/  FSEL R137, R27, -INF , !P2 ;  /* 0xff8000001b897808 */ /* 0x000fe40005000000 */
[----:B------:R-:W-:Y:S02]  /*3500*/  FSEL R27, R40, -INF , !P0 ;  /* 0xff800000281b7808 */ /* 0x000fe40004000000 */
[----:B------:R-:W-:Y:S02]  /*3510*/  FSEL R9, R30, -INF , !P1 ;  /* 0xff8000001e097808 */ /* 0x000fe40004800000 */
[----:B------:R-:W-:-:S02]  /*3520*/  ISETP.GE.AND P1, PT, R6, R211, PT ;  /* 0x000000d30600720c */ /* 0x000fc40003f26270 */
[----:B------:R-:W-:Y:S02]  /*3530*/  FMNMX3.FTZ R14, R27, R45, R19, !PT ;  /* 0x0000002d1b0e7276 */ /* 0x000fe40007810013 */
[----:B------:R-:W-:Y:S02]  /*3540*/  LOP3.LUT R6, R96, 0x28, RZ, 0xfc, !PT ;  /* 0x0000002860067812 */ /* 0x000fe400078efcff */
[----:B------:R-:W-:Y:S02]  /*3550*/  ISETP.GE.AND P3, PT, R4, R211, PT ;  /* 0x000000d30400720c */ /* 0x000fe40003f66270 */
[----:B------:R-:W-:Y:S02]  /*3560*/  LOP3.LUT R4, R96, 0x29, RZ, 0xfc, !PT ;  /* 0x0000002960047812 */ /* 0x000fe400078efcff */
[----:B------:R-:W-:Y:S02]  /*3570*/  FSEL R179, R24, -INF , !P1 ;  /* 0xff80000018b37808 */ /* 0x000fe40004800000 */
[----:B------:R-:W-:-:S02]  /*3580*/  FMNMX3.FTZ R14, R14, R37, R17, !PT ;  /* 0x000000250e0e7276 */ /* 0x000fc40007810011 */
[CC--:B------:R-:W-:Y:S02]  /*3590*/  ISETP.GE.AND P1, PT, R6.reuse, R211.reuse, PT ;  /* 0x000000d30600720c */ /* 0x0c0fe40003f26270 */
[----:B------:R-:W-:Y:S02]  /*35a0*/  FSEL R177, R25, -INF , !P3 ;  /* 0xff80000019b17808 */ /* 0x000fe40005800000 */
[----:B------:R-:W-:Y:S02]  /*35b0*/  ISETP.GE.AND P3, PT, R6, R210, PT ;  /* 0x000000d20600720c */ /* 0x000fe40003f66270 */
[----:B------:R-:W-:Y:S02]  /*35c0*/  ISETP.GE.AND P2, PT, R4, R211, PT ;  /* 0x000000d30400720c */ /* 0x000fe40003f46270 */
[C---:B------:R-:W-:Y:S02]  /*35d0*/  LOP3.LUT R8, R96.reuse, 0x30, RZ, 0xfc, !PT ;  /* 0x0000003060087812 */ /* 0x040fe400078efcff */
[----:B------:R-:W-:-:S02]  /*35e0*/  LOP3.LUT R6, R96, 0x31, RZ, 0xfc, !PT ;  /* 0x0000003160067812 */ /* 0x000fc400078efcff */
[----:B------:R-:W-:Y:S02]  /*35f0*/  FMNMX3.FTZ R14, R14, R15, R13, !PT ;  /* 0x0000000f0e0e7276 */ /* 0x000fe4000781000d */
[----:B------:R-:W-:Y:S02]  /*3600*/  FSEL R147, R20, -INF , !P1 ;  /* 0xff80000014937808 */ /* 0x000fe40004800000 */
[-C--:B------:R-:W-:Y:S02]  /*3610*/  ISETP.GE.AND P1, PT, R8, R211.reuse, PT ;  /* 0x000000d30800720c */ /* 0x080fe40003f26270 */
[----:B------:R-:W-:Y:S02]  /*3620*/  FSEL R145, R21, -INF , !P2 ;  /* 0xff80000015917808 */ /* 0x000fe40005000000 */
[----:B------:R-:W-:Y:S02]  /*3630*/  ISETP.GE.AND P0, PT, R4, R210, PT ;  /* 0x000000d20400720c */ /* 0x000fe40003f06270 */
[----:B------:R-:W-:-:S02]  /*3640*/  ISETP.GE.AND P2, PT, R6, R211, PT ;  /* 0x000000d30600720c */ /* 0x000fc40003f46270 */
[----:B------:R-:W-:Y:S02]  /*3650*/  LOP3.LUT R4, R96, 0x38, RZ, 0xfc, !PT ;  /* 0x0000003860047812 */ /* 0x000fe400078efcff */
[----:B------:R-:W-:Y:S02]  /*3660*/  FMNMX3.FTZ R14, R14, R29, R179, !PT ;  /* 0x0000001d0e0e7276 */ /* 0x000fe400078100b3 */
[----:B------:R-:W-:Y:S02]  /*3670*/  FSEL R225, R68, -INF , !P1 ;  /* 0xff80000044e17808 */ /* 0x000fe40004800000 */
[----:B------:R-:W-:Y:S02]  /*3680*/  ISETP.GE.AND P1, PT, R96, R210, PT ;  /* 0x000000d26000720c */ /* 0x000fe40003f26270 */
[----:B------:R-:W-:Y:S02]  /*3690*/  FSEL R223, R69, -INF , !P2 ;  /* 0xff80000045df7808 */ /* 0x000fe40005000000 */
[----:B------:R-:W-:-:S02]  /*36a0*/  ISETP.GE.AND P2, PT, R4, R211, PT ;  /* 0x000000d30400720c */ /* 0x000fc40003f46270 */
[----:B------:R-:W-:Y:S02]  /*36b0*/  LOP3.LUT R96, R96, 0x39, RZ, 0xfc, !PT ;  /* 0x0000003960607812 */ /* 0x000fe400078efcff */
[----:B------:R-:W-:Y:S02]  /*36c0*/  FMNMX3.FTZ R14, R14, R177, R147, !PT ;  /* 0x000000b10e0e7276 */ /* 0x000fe40007810093 */
[----:B------:R-:W-:Y:S02]  /*36d0*/  FSEL R25, R42, -INF , !P1 ;  /* 0xff8000002a197808 */ /* 0x000fe40004800000 */
[----:B------:R-:W-:Y:S02]  /*36e0*/  FSEL R219, R64, -INF , !P2 ;  /* 0xff80000040db7808 */ /* 0x000fe40005000000 */
[----:B------:R-:W-:Y:S02]  /*36f0*/  ISETP.GE.AND P1, PT, R96, R211, PT ;  /* 0x000000d36000720c */ /* 0x000fe40003f26270 */
[----:B------:R-:W-:-:S02]  /*3700*/  FMNMX3.FTZ R14, R14, R145, R225, !PT ;  /* 0x000000910e0e7276 */ /* 0x000fc400078100e1 */
[----:B------:R-:W-:Y:S02]  /*3710*/  FMNMX3.FTZ R12, R25, R31, R41, !PT ;  /* 0x0000001f190c7276 */ /* 0x000fe40007810029 */
[----:B------:R-:W-:Y:S02]  /*3720*/  FSEL R217, R65, -INF , !P1 ;  /* 0xff80000041d97808 */ /* 0x000fe40004800000 */
[----:B------:R-:W-:Y:S02]  /*3730*/  FMNMX3.FTZ R14, R14, R223, R219, !PT ;  /* 0x000000df0e0e7276 */ /* 0x000fe400078100db */
[----:B------:R-:W-:Y:S02]  /*3740*/  FMNMX3.FTZ R12, R12, R39, R11, !PT ;  /* 0x000000270c0c7276 */ /* 0x000fe4000781000b */
[----:B------:R-:W-:Y:S02]  /*3750*/  FMNMX.FTZ R132, R217, R14, !PT ;  /* 0x0000000ed9847209 */ /* 0x000fe40007810000 */
[----:B------:R-:W-:-:S02]  /*3760*/  FMNMX3.FTZ R12, R12, R5, R9, !PT ;  /* 0x000000050c0c7276 */ /* 0x000fc40007810009 */
[----:B------:R-:W-:Y:S01]  /*3770*/  FSEL R35, R22, -INF , !P3 ;  /* 0xff80000016237808 */ /* 0x000fe20005800000 */
[----:B------:R-:W1:Y:S01]  /*3780*/  SHFL.BFLY PT, R21, R132, 0x2, 0x1f ;  /* 0x0c401f0084157f89 */ /* 0x000e6200000e0000 */
[-C--:B------:R-:W-:Y:S02]  /*3790*/  ISETP.GE.AND P3, PT, R4, R210.reuse, PT ;  /* 0x000000d20400720c */ /* 0x080fe40003f66270 */
[-C--:B------:R-:W-:Y:S02]  /*37a0*/  ISETP.GE.AND P2, PT, R8, R210.reuse, PT ;  /* 0x000000d20800720c */ /* 0x080fe40003f46270 */
[----:B------:R-:W-:Y:S02]  /*37b0*/  FMNMX3.FTZ R4, R12, R7, R139, !PT ;  /* 0x000000070c047276 */ /* 0x000fe4000781008b */
        /* <DEDUP_REMOVED lines=10> */
[----:B------:R-:W-:Y:S02]  /*3860*/  SHF.R.U32.HI R47, RZ, 0x5, R134 ;  /* 0x00000005ff2f7819 */ /* 0x000fe40000011686 */
[----:B------:R-:W-:Y:S02]  /*3870*/  LOP3.LUT R202, R134, 0x1f, RZ, 0xc0, !PT ;  /* 0x0000001f86ca7812 */ /* 0x000fe400078ec0ff */
[----:B------:R-:W-:Y:S01]  /*3880*/  FMNMX.FTZ R23, R197, R4, !PT ;  /* 0x00000004c5177209 */ /* 0x000fe20007810000 */
[----:B------:R-:W-:Y:S01]  /*3890*/  IMAD R206, R90, 0x4, R47 ;  /* 0x000000045ace7824 */ /* 0x000fe200078e022f */
[----:B------:R-:W-:-:S02]  /*38a0*/  IADD3 R202, P1, P0, R43, R86, R202 ;  /* 0x000000562bca7210 */ /* 0x000fc4000783e0ca */
[----:B------:R-:W-:Y:S01]  /*38b0*/  SHF.R.S32.HI R4, RZ, 0x1f, R43 ;  /* 0x0000001fff047819 */ /* 0x000fe2000001142b */
[----:B------:R-:W3:Y:S01]  /*38c0*/  SHFL.BFLY PT, R6, R23, 0x2, 0x1f ;  /* 0x0c401f0017067f89 */ /* 0x000ee200000e0000 */
[----:B------:R-:W-:Y:S01]  /*38d0*/  IMAD.WIDE.U32 R206, R206, -0x326172a9, RZ ;  /* 0xcd9e8d57cece7825 */ /* 0x000fe200078e00ff */
[----:B-1----:R-:W-:Y:S02]  /*38e0*/  FMNMX.FTZ R132, R132, R21, !PT ;  /* 0x0000001584847209 */ /* 0x002fe40007810000 */
[----:B------:R-:W-:Y:S01]  /*38f0*/  IADD3.X R87, PT, PT, R4, R87, RZ, P1, P0 ;  /* 0x0000005704577210 */ /* 0x000fe20000fe04ff */
[----:B------:R-:W-:Y:S01]  /*3900*/  IMAD.WIDE.U32 R202, R202, -0x2daee0ad, RZ ;  /* 0xd2511f53caca7825 */ /* 0x000fe200078e00ff */
[----:B------:R-:W-:Y:S01]  /*3910*/  LOP3.LUT R200, R84, 0x200, R151, 0xf8, !PT ;  /* 0x0000020054c87812 */ /* 0x000fe200078ef897 */
[----:B------:R-:W1:Y:S01]  /*3920*/  SHFL.BFLY PT, R21, R132, 0x1, 0x1f ;  /* 0x0c201f0084157f89 */ /* 0x000e6200000e0000 */
[----:B------:R-:W-:Y:S01]  /*3930*/  LOP3.LUT R192, R208, R87, R207, 0x96, !PT ;  /* 0x00000057d0c07212 */ /* 0x000fe200078e96cf */
[C---:B------:R-:W-:Y:S01]  /*3940*/  VIADD R43, R209.reuse, 0xbb67ae85 ;  /* 0xbb67ae85d12b7836 */ /* 0x040fe20000000000 */
[----:B------:R-:W-:Y:S01]  /*3950*/  LOP3.LUT R3, R209, R233, R203, 0x96, !PT ;  /* 0x000000e9d1037212 */ /* 0x000fe200078e96cb */
[----:B------:R-:W-:Y:S01]  /*3960*/  VIADD R233, R233, 0x1 ;  /* 0x00000001e9e97836 */ /* 0x000fe20000000000 */
[----:B------:R-:W-:Y:S01]  /*3970*/  LEA R200, R200, UR6, 0x1 ;  /* 0x00000006c8c87c11 */ /* 0x000fe2000f8e08ff */
[----:B------:R-:W-:-:S04]  /*3980*/  IMAD.WIDE.U32 R192, R192, -0x2daee0ad, RZ ;  /* 0xd2511f53c0c07825 */ /* 0x000fc800078e00ff */
[--C-:B------:R-:W-:Y:S01]  /*3990*/  IMAD.IADD R226, R85, 0x1, R200.reuse ;  /* 0x0000000155e27824 */ /* 0x100fe200078e02c8 */
[----:B------:R-:W-:Y:S01]  /*39a0*/  LOP3.LUT R190, R43, R202, R193, 0x96, !PT ;  /* 0x000000ca2bbe7212 */ /* 0x000fe200078e96c1 */
[----:B------:R-:W-:Y:S01]  /*39b0*/  IMAD.WIDE.U32 R42, R3, -0x326172a9, RZ ;  /* 0xcd9e8d57032a7825 */ /* 0x000fe200078e00ff */
[----:B------:R-:W-:Y:S03]  /*39c0*/  LDSM.16.MT88.4 R124, [R200+0xc000] ;  /* 0x00c00000c87c783b */ /* 0x000fe60000004200 */
[----:B------:R-:W-:Y:S01]  /*39d0*/  IMAD.WIDE.U32 R190, R190, -0x326172a9, RZ ;  /* 0xcd9e8d57bebe7825 */ /* 0x000fe200078e00ff */
[----:B------:R-:W-:Y:S01]  /*39e0*/  LOP3.LUT R4, R231, R206, R43, 0x96, !PT ;  /* 0x000000cee7047212 */ /* 0x000fe200078e962b */
[----:B------:R-:W-:Y:S01]  /*39f0*/  LDSM.16.MT88.4 R72, [R226+0xe000] ;  /* 0x00e00000e248783b */ /* 0x000fe20000004200 */
[----:B---3--:R-:W-:Y:S01]  /*3a00*/  FMNMX.FTZ R6, R23, R6, !PT ;  /* 0x0000000617067209 */ /* 0x008fe20007810000 */
[----:B------:R-:W-:Y:S01]  /*3a10*/  IMAD.IADD R224, R149, 0x1, R200 ;  /* 0x0000000195e07824 */ /* 0x000fe200078e02c8 */
[----:B------:R-:W-:Y:S01]  /*3a20*/  LOP3.LUT R42, R229, R42, R191, 0x96, !PT ;  /* 0x0000002ae52a7212 */ /* 0x000fe200078e96bf */
[----:B------:R-:W-:Y:S01]  /*3a30*/  IMAD.WIDE.U32 R22, R4, -0x2daee0ad, RZ ;  /* 0xd2511f5304167825 */ /* 0x000fe200078e00ff */
[----:B------:R-:W-:Y:S01]  /*3a40*/  LDSM.16.MT88.4 R64, [R200+0xe000] ;  /* 0x00e00000c840783b */ /* 0x000fe20000004200 */
[----:B-1----:R-:W-:-:S02]  /*3a50*/  FMNMX.FTZ R132, R132, R21, !PT ;  /* 0x0000001584847209 */ /* 0x002fc40007810000 */
[----:B------:R-:W-:Y:S01]  /*3a60*/  IMAD.WIDE.U32 R42, R42, -0x2daee0ad, RZ ;  /* 0xd2511f532a2a7825 */ /* 0x000fe200078e00ff */
[----:B------:R-:W1:Y:S01]  /*3a70*/  SHFL.BFLY PT, R3, R6, 0x1, 0x1f ;  /* 0x0c201f0006037f89 */ /* 0x000e6200000e0000 */
[----:B------:R-:W-:Y:S02]  /*3a80*/  LOP3.LUT R4, R227, R192, R23, 0x96, !PT ;  /* 0x000000c0e3047212 */ /* 0x000fe400078e9617 */
[C---:B--2---:R-:W-:Y:S01]  /*3a90*/  FMUL.FTZ R212, R132.reuse, UR7 ;  /* 0x0000000784d47c20 */ /* 0x044fe20008410000 */
[----:B------:R-:W-:Y:S01]  /*3aa0*/  FSETP.NEU.FTZ.AND P0, PT, R132, -INF , PT ;  /* 0xff8000008400780b */ /* 0x000fe20003f1d000 */
[----:B------:R-:W-:Y:S01]  /*3ab0*/  IMAD.IADD R218, R85, 0x1, R224 ;  /* 0x0000000155da7824 */ /* 0x000fe200078e02e0 */
[----:B------:R-:W-:Y:S01]  /*3ac0*/  LOP3.LUT R22, R136, R22, R43, 0x96, !PT ;  /* 0x0000001688167212 */ /* 0x000fe200078e962b */
[----:B------:R-:W-:Y:S01]  /*3ad0*/  IMAD.WIDE.U32 R20, R4, -0x326172a9, RZ ;  /* 0xcd9e8d5704147825 */ /* 0x000fe200078e00ff */
[----:B------:R-:W-:Y:S01]  /*3ae0*/  FSEL R212, R212, RZ, P0 ;  /* 0x000000ffd4d47208 */ /* 0x000fe20000000000 */
[----:B------:R-:W-:Y:S02]  /*3af0*/  LDSM.16.MT88.4 R48, [R224+0xc000] ;  /* 0x00c00000e030783b */ /* 0x000fe40000004200 */
[----:B------:R-:W-:Y:S01]  /*3b00*/  IMAD.WIDE.U32 R22, R22, -0x326172a9, RZ ;  /* 0xcd9e8d5716167825 */ /* 0x000fe200078e00ff */
[----:B------:R-:W-:-:S03]  /*3b10*/  LOP3.LUT R4, R213, R190, R21, 0x96, !PT ;  /* 0x000000bed5047212 */ /* 0x000fc600078e9615 */
[--C-:B------:R-:W-:Y:S01]  /*3b20*/  FFMA.FTZ R175, R27, UR7, -R212.reuse ;  /* 0x000000071baf7c23 */ /* 0x100fe200080108d4 */
[--C-:B------:R-:W-:Y:S01]  /*3b30*/  FFMA.FTZ R173, R19, UR7, -R212.reuse ;  /* 0x0000000713ad7c23 */ /* 0x100fe200080108d4 */
[----:B------:R-:W-:Y:S01]  /*3b40*/  FFMA.FTZ R159, R17, UR7, -R212 ;  /* 0x00000007119f7c23 */ /* 0x000fe200080108d4 */
[----:B------:R-:W-:Y:S01]  /*3b50*/  LOP3.LUT R20, R205, R20, R23, 0x96, !PT ;  /* 0x00000014cd147212 */ /* 0x000fe200078e9617 */
[----:B------:R-:W-:-:S04]  /*3b60*/  IMAD.WIDE.U32 R26, R4, -0x2daee0ad, RZ ;  /* 0xd2511f53041a7825 */ /* 0x000fc800078e00ff */
[--C-:B------:R-:W-:Y:S01]  /*3b70*/  FFMA.FTZ R172, R45, UR7, -R212.reuse ;  /* 0x000000072dac7c23 */ /* 0x100fe200080108d4 */
[----:B------:R-:W2:Y:S01]  /*3b80*/  LDC R4, c[0x0][0x4f8] ;  /* 0x00013e00ff047b82 */ /* 0x000ea20000000800 */
[----:B------:R-:W-:Y:S01]  /*3b90*/  FFMA.FTZ R168, R37, UR7, -R212 ;  /* 0x0000000725a87c23 */ /* 0x000fe200080108d4 */
[----:B------:R-:W-:Y:S01]  /*3ba0*/  IMAD.WIDE.U32 R20, R20, -0x2daee0ad, RZ ;  /* 0xd2511f5314147825 */ /* 0x000fe200078e00ff */
[----:B------:R-:W-:-:S03]  /*3bb0*/  LOP3.LUT R18, R34, R42, R27, 0x96, !PT ;  /* 0x0000002a22127212 */ /* 0x000fc600078e961b */
[----:B------:R-:W-:Y:S01]  /*3bc0*/  FFMA.FTZ R155, R13, UR7, -R212 ;  /* 0x000000070d9b7c23 */ /* 0x000fe200080108d4 */
[----:B------:R-:W-:Y:S01]  /*3bd0*/  LDSM.16.MT88.4 R56, [R218+0xc000] ;  /* 0x00c00000da38783b */ /* 0x000fe20000004200 */
[----:B-1----:R-:W-:Y:S01]  /*3be0*/  FMNMX.FTZ R3, R6, R3, !PT ;  /* 0x0000000306037209 */ /* 0x002fe20007810000 */
[----:B------:R-:W-:Y:S01]  /*3bf0*/  MUFU.EX2 R175, R175 ;  /* 0x000000af00af7308 */ /* 0x000fe20000000800 */
[----:B------:R-:W-:Y:S01]  /*3c00*/  LOP3.LUT R6, R32, R26, R21, 0x96, !PT ;  /* 0x0000001a20067212 */ /* 0x000fe200078e9615 */
[----:B------:R-:W-:Y:S01]  /*3c10*/  IMAD.WIDE.U32 R18, R18, -0x326172a9, RZ ;  /* 0xcd9e8d5712127825 */ /* 0x000fe200078e00ff */
[----:B------:R-:W-:-:S03]  /*3c20*/  FSETP.NEU.FTZ.AND P0, PT, R3, -INF , PT ;  /* 0xff8000000300780b */ /* 0x000fc60003f1d000 */
[----:B------:R-:W-:Y:S01]  /*3c30*/  FMUL.FTZ R196, R3, UR7 ;  /* 0x0000000703c47c20 */ /* 0x000fe20008410000 */
[----:B------:R-:W-:Y:S01]  /*3c40*/  LDSM.16.MT88.4 R80, [R224+0xe000] ;  /* 0x00e00000e050783b */ /* 0x000fe20000004200 */
[----:B------:R-:W-:Y:S01]  /*3c50*/  IMAD.WIDE.U32 R26, R6, -0x326172a9, RZ ;  /* 0xcd9e8d57061a7825 */ /* 0x000fe200078e00ff */
[----:B------:R-:W-:Y:S01]  /*3c60*/  LOP3.LUT R12, R214, R22, R19, 0x96, !PT ;  /* 0x00000016d60c7212 */ /* 0x000fe200078e9613 */
[----:B------:R-:W-:Y:S01]  /*3c70*/  MUFU.EX2 R172, R172 ;  /* 0x000000ac00ac7308 */ /* 0x000fe20000000800 */
[----:B------:R-:W-:Y:S01]  /*3c80*/  FSEL R196, R196, RZ, P0 ;  /* 0x000000ffc4c47208 */ /* 0x000fe20000000000 */
[----:B------:R-:W-:Y:S01]  /*3c90*/  IMAD.MOV.U32 R6, RZ, RZ, R26 ;  /* 0x000000ffff067224 */ /* 0x000fe200078e001a */
[----:B------:R-:W-:Y:S01]  /*3ca0*/  LOP3.LUT R113, R185, R18, R27, 0x96, !PT ;  /* 0x00000012b9717212 */ /* 0x000fe200078e961b */
[----:B------:R-:W-:Y:S01]  /*3cb0*/  IMAD.WIDE.U32 R12, R12, -0x2daee0ad, RZ ;  /* 0xd2511f530c0c7825 */ /* 0x000fe200078e00ff */
[----:B------:R-:W-:-:S03]  /*3cc0*/  PRMT R23, R26, 0x7771, RZ ;  /* 0x000077711a177816 */ /* 0x000fc600000000ff */
[--C-:B------:R-:W-:Y:S01]  /*3cd0*/  FFMA.FTZ R171, R25, UR7, -R196.reuse ;  /* 0x0000000719ab7c23 */ /* 0x100fe200080108c4 */
[--C-:B------:R-:W-:Y:S01]  /*3ce0*/  FFMA.FTZ R169, R41, UR7, -R196.reuse ;  /* 0x0000000729a97c23 */ /* 0x100fe200080108c4 */
[--C-:B------:R-:W-:Y:S01]  /*3cf0*/  FFMA.FTZ R158, R39, UR7, -R196.reuse ;  /* 0x00000007279e7c23 */ /* 0x100fe200080108c4 */
[--C-:B------:R-:W-:Y:S01]  /*3d00*/  FFMA.FTZ R170, R31, UR7, -R196.reuse ;  /* 0x000000071faa7c23 */ /* 0x100fe200080108c4 */
[----:B--2---:R-:W-:Y:S01]  /*3d10*/  LOP3.LUT R4, R4, 0xff, RZ, 0xc0, !PT ;  /* 0x000000ff04047812 */ /* 0x004fe200078ec0ff */
[----:B------:R-:W1:Y:S01]  /*3d20*/  LDSM.16.MT88.4 R16, [R218+0x10000] ;  /* 0x01000000da10783b */ /* 0x000e620000004200 */
[----:B------:R-:W-:Y:S01]  /*3d30*/  MUFU.EX2 R171, R171 ;  /* 0x000000ab00ab7308 */ /* 0x000fe20000000800 */
[----:B------:R-:W-:Y:S01]  /*3d40*/  LOP3.LUT R6, R6, 0xff, RZ, 0xc0, !PT ;  /* 0x000000ff06067812 */ /* 0x000fe200078ec0ff */
[----:B------:R-:W-:Y:S01]  /*3d50*/  FFMA.FTZ R157, R11, UR7, -R196 ;  /* 0x000000070b9d7c23 */ /* 0x000fe200080108c4 */
[----:B------:R-:W-:Y:S01]  /*3d60*/  IMAD R174, R4, 0x10000, R4 ;  /* 0x0001000004ae7824 */ /* 0x000fe200078e0204 */
[C---:B------:R-:W-:Y:S01]  /*3d70*/  PRMT R8, R26.reuse, 0x7773, RZ ;  /* 0x000077731a087816 */ /* 0x040fe200000000ff */
[----:B------:R-:W2:Y:S01]  /*3d80*/  LDSM.16.MT88.4 R40, [R226+0xc000] ;  /* 0x00c00000e228783b */ /* 0x000ea20000004200 */
[----:B------:R-:W-:Y:S01]  /*3d90*/  PRMT R115, R26, 0x7772, RZ ;  /* 0x000077721a737816 */ /* 0x000fe200000000ff */
[----:B------:R-:W-:Y:S01]  /*3da0*/  FFMA.FTZ R152, R29, UR7, -R212 ;  /* 0x000000071d987c23 */ /* 0x000fe200080108d4 */
[----:B------:R-:W-:Y:S01]  /*3db0*/  MUFU.EX2 R169, R169 ;  /* 0x000000a900a97308 */ /* 0x000fe20000000800 */
[----:B------:R-:W-:Y:S01]  /*3dc0*/  PRMT R4, R113, 0x7632, R4 ;  /* 0x0000763271047816 */ /* 0x000fe20000000004 */
[----:B------:R-:W3:Y:S01]  /*3dd0*/  LDSM.16.MT88.4 R88, [R218+0xe000] ;  /* 0x00e00000da58783b */ /* 0x000ee20000004200 */
[----:B------:R-:W-:Y:S01]  /*3de0*/  PRMT R23, R6, 0x5410, R23 ;  /* 0x0000541006177816 */ /* 0x000fe20000000017 */
[----:B------:R-:W-:Y:S01]  /*3df0*/  FFMA.FTZ R153, R9, UR7, -R196 ;  /* 0x0000000709997c23 */ /* 0x000fe200080108c4 */
[C---:B------:R-:W-:Y:S01]  /*3e00*/  LOP3.LUT R6, R113.reuse, 0xffff, RZ, 0xc0, !PT ;  /* 0x0000ffff71067812 */ /* 0x040fe200078ec0ff */
[----:B------:R-:W4:Y:S01]  /*3e10*/  LDSM.16.MT88.4 R96, [R200+0x10000] ;  /* 0x01000000c860783b */ /* 0x000f220000004200 */
[----:B------:R-:W-:Y:S01]  /*3e20*/  LOP3.LUT R21, R113, 0xff, RZ, 0xc0, !PT ;  /* 0x000000ff71157812 */ /* 0x000fe200078ec0ff */
[----:B------:R-:W5:Y:S01]  /*3e30*/  MUFU.EX2 R158, R158 ;  /* 0x0000009e009e7308 */ /* 0x000f620000000800 */
[----:B------:R-:W-:Y:S01]  /*3e40*/  PRMT R115, R115, 0x5410, R8 ;  /* 0x0000541073737816 */ /* 0x000fe20000000008 */
[----:B------:R-:W4:Y:S01]  /*3e50*/  LDSM.16.MT88.4 R104, [R226+0x10000] ;  /* 0x01000000e268783b */ /* 0x000f220000004200 */
[----:B------:R-:W-:Y:S01]  /*3e60*/  SHF.R.U32.HI R113, RZ, 0x18, R113 ;  /* 0x00000018ff717819 */ /* 0x000fe20000011671 */
[----:B------:R-:W-:Y:S01]  /*3e70*/  IMAD.MOV.U32 R8, RZ, RZ, R12 ;  /* 0x000000ffff087224 */ /* 0x000fe200078e000c */
[----:B------:R-:W-:Y:S01]  /*3e80*/  LOP3.LUT R4, R4, 0xff, RZ, 0xc0, !PT ;  /* 0x000000ff04047812 */ /* 0x000fe200078ec0ff */
[----:B------:R-:W4:Y:S01]  /*3e90*/  LDSM.16.MT88.4 R120, [R224+0x10000] ;  /* 0x01000000e078783b */ /* 0x000f220000004200 */
[----:B------:R-:W-:Y:S01]  /*3ea0*/  LOP3.LUT R115, R115, 0xff00ff, RZ, 0xc0, !PT ;  /* 0x00ff00ff73737812 */ /* 0x000fe200078ec0ff */
[----:B------:R-:W1:Y:S01]  /*3eb0*/  MUFU.EX2 R170, R170 ;  /* 0x000000aa00aa7308 */ /* 0x000e620000000800 */
[----:B------:R-:W-:Y:S01]  /*3ec0*/  PRMT R113, R4, 0x5410, R113 ;  /* 0x0000541004717816 */ /* 0x000fe20000000071 */
[----:B------:R-:W-:Y:S01]  /*3ed0*/  FFMA.FTZ R150, R7, UR7, -R196 ;  /* 0x0000000707967c23 */ /* 0x000fe200080108c4 */
[----:B------:R-:W-:Y:S01]  /*3ee0*/  SHF.R.U32.HI R6, RZ, 0x8, R6 ;  /* 0x00000008ff067819 */ /* 0x000fe20000011606 */
[----:B------:R-:W-:Y:S01]  /*3ef0*/  FFMA.FTZ R156, R5, UR7, -R196 ;  /* 0x00000007059c7c23 */ /* 0x000fe200080108c4 */
[--C-:B------:R-:W-:Y:S01]  /*3f00*/  HSET2.LE.AND R115, R115, R174.reuse, PT ;  /* 0x000000ae73737233 */ /* 0x100fe20003803000 */
[----:B------:R-:W-:Y:S01]  /*3f10*/  FFMA.FTZ R154, R15, UR7, -R212 ;  /* 0x000000070f9a7c23 */ /* 0x000fe200080108d4 */
[----:B------:R-:W-:Y:S01]  /*3f20*/  PRMT R21, R21, 0x5410, R6 ;  /* 0x0000541015157816 */ /* 0x000fe20000000006 */
[----:B------:R-:W-:Y:S01]  /*3f30*/  MUFU.EX2 R173, R173 ;  /* 0x000000ad00ad7308 */ /* 0x000fe20000000800 */
[--C-:B------:R-:W-:Y:S01]  /*3f40*/  HSET2.LE.AND R113, R113, R174.reuse, PT ;  /* 0x000000ae71717233 */ /* 0x100fe20003803000 */
[--C-:B------:R-:W-:Y:S01]  /*3f50*/  FFMA.FTZ R176, R179, UR7, -R212.reuse ;  /* 0x00000007b3b07c23 */ /* 0x100fe200080108d4 */
[----:B-----5:R-:W-:Y:S01]  /*3f60*/  F2FP.F16.F32.PACK_AB R6, R158, R169 ;  /* 0x000000a99e06723e */ /* 0x020fe200000000ff */
[--C-:B------:R-:W-:Y:S01]  /*3f70*/  FFMA.FTZ R178, R147, UR7, -R212.reuse ;  /* 0x0000000793b27c23 */ /* 0x100fe200080108d4 */
[----:B------:R-:W-:Y:S01]  /*3f80*/  PRMT R143, R12, 0x7772, RZ ;  /* 0x000077720c8f7816 */ /* 0x000fe200000000ff */
[--C-:B------:R-:W-:Y:S01]  /*3f90*/  FFMA.FTZ R179, R145, UR7, -R212.reuse ;  /* 0x0000000791b37c23 */ /* 0x100fe200080108d4 */
[----:B------:R-:W-:Y:S01]  /*3fa0*/  LOP3.LUT R115, R6, R115, RZ, 0xc0, !PT ;  /* 0x0000007306737212 */ /* 0x000fe200078ec0ff */
[----:B------:R-:W5:Y:S01]  /*3fb0*/  MUFU.EX2 R168, R168 ;  /* 0x000000a800a87308 */ /* 0x000f620000000800 */
[----:B-1----:R-:W-:Y:S01]  /*3fc0*/  F2FP.F16.F32.PACK_AB R4, R170, R171 ;  /* 0x000000abaa04723e */ /* 0x002fe200000000ff */
[----:B------:R-:W-:Y:S01]  /*3fd0*/  LDSM.16.MT88.4 R144, [R218+0x10800] ;  /* 0x01080000da90783b */ /* 0x000fe20000004200 */
[----:B------:R-:W-:Y:S01]  /*3fe0*/  PRMT R6, R12, 0x7773, RZ ;  /* 0x000077730c067816 */ /* 0x000fe200000000ff */
[----:B------:R-:W-:Y:S01]  /*3ff0*/  FFMA.FTZ R177, R177, UR7, -R212 ;  /* 0x00000007b1b17c23 */ /* 0x000fe200080108d4 */
[----:B------:R-:W-:Y:S01]  /*4000*/  LOP3.LUT R113, R4, R113, RZ, 0xc0, !PT ;  /* 0x0000007104717212 */ /* 0x000fe200078ec0ff */
[--C-:B------:R-:W-:Y:S01]  /*4010*/  FFMA.FTZ R198, R139, UR7, -R196.reuse ;  /* 0x000000078bc67c23 */ /* 0x100fe200080108c4 */
[----:B------:R-:W-:Y:S01]  /*4020*/  PRMT R4, R12, 0x7771, RZ ;  /* 0x000077710c047816 */ /* 0x000fe200000000ff */
[----:B------:R-:W-:Y:S01]  /*4030*/  MUFU.EX2 R155, R155 ;  /* 0x0000009b009b7308 */ /* 0x000fe20000000800 */
[----:B------:R-:W-:Y:S01]  /*4040*/  LOP3.LUT R11, R8, 0xff, RZ, 0xc0, !PT ;  /* 0x000000ff080b7812 */ /* 0x000fe200078ec0ff */
[----:B------:R-:W-:Y:S01]  /*4050*/  FFMA.FTZ R204, R35, UR7, -R196 ;  /* 0x0000000723cc7c23 */ /* 0x000fe200080108c4 */
[----:B------:R-:W-:Y:S01]  /*4060*/  PRMT R143, R143, 0x5410, R6 ;  /* 0x000054108f8f7816 */ /* 0x000fe20000000006 */
[----:B------:R-:W-:Y:S01]  /*4070*/  LDSM.16.MT88.4 R24, [R200+0xc800] ;  /* 0x00c80000c818783b */ /* 0x000fe20000004200 */
[----:B------:R-:W-:Y:S01]  /*4080*/  PRMT R9, R11, 0x5410, R4 ;  /* 0x000054100b097816 */ /* 0x000fe20000000004 */
[--C-:B------:R-:W-:Y:S01]  /*4090*/  FFMA.FTZ R223, R223, UR7, -R212.reuse ;  /* 0x00000007dfdf7c23 */ /* 0x100fe200080108d4 */
[--C-:B------:R-:W-:Y:S01]  /*40a0*/  HSET2.LE.AND R114, R23, R174.reuse, PT ;  /* 0x000000ae17727233 */ /* 0x100fe20003803000 */
[----:B------:R-:W1:Y:S01]  /*40b0*/  LDSM.16.MT88.4 R4, [R226+0xe800] ;  /* 0x00e80000e204783b */ /* 0x000e620000004200 */
[----:B------:R-:W2:Y:S01]  /*40c0*/  MUFU.EX2 R152, R152 ;  /* 0x0000009800987308 */ /* 0x000ea20000000800 */
[--C-:B------:R-:W-:Y:S01]  /*40d0*/  HSET2.LE.AND R112, R21, R174.reuse, PT ;  /* 0x000000ae15707233 */ /* 0x100fe20003803000 */
[----:B------:R-:W-:Y:S01]  /*40e0*/  FFMA.FTZ R217, R217, UR7, -R212 ;  /* 0x00000007d9d97c23 */ /* 0x000fe200080108d4 */
[----:B-----5:R-:W-:Y:S01]  /*40f0*/  F2FP.F16.F32.PACK_AB R23, R168, R173 ;  /* 0x000000ada817723e */ /* 0x020fe200000000ff */
[----:B------:R-:W-:Y:S01]  /*4100*/  LDSM.16.MT88.4 R28, [R226+0xc800] ;  /* 0x00c80000e21c783b */ /* 0x000fe20000004200 */
[----:B------:R-:W-:Y:S01]  /*4110*/  F2FP.F16.F32.PACK_AB R21, R172, R175 ;  /* 0x000000afac15723e */ /* 0x000fe200000000ff */
[--C-:B------:R-:W-:Y:S01]  /*4120*/  FFMA.FTZ R201, R201, UR7, -R196.reuse ;  /* 0x00000007c9c97c23 */ /* 0x100fe200080108c4 */
[----:B------:R-:W-:Y:S01]  /*4130*/  LOP3.LUT R20, R216, R20, R13, 0x96, !PT ;  /* 0x00000014d8147212 */ /* 0x000fe200078e960d */
[----:B------:R-:W-:Y:S01]  /*4140*/  MUFU.EX2 R159, R159 ;  /* 0x0000009f009f7308 */ /* 0x000fe20000000800 */
[----:B------:R-:W-:Y:S01]  /*4150*/  LOP3.LUT R114, R23, R114, RZ, 0xc0, !PT ;  /* 0x0000007217727212 */ /* 0x000fe200078ec0ff */
[----:B------:R-:W-:Y:S01]  /*4160*/  FFMA.FTZ R199, R199, UR7, -R196 ;  /* 0x00000007c7c77c23 */ /* 0x000fe200080108c4 */
[----:B------:R-:W-:Y:S01]  /*4170*/  LOP3.LUT R112, R21, R112, RZ, 0xc0, !PT ;  /* 0x0000007015707212 */ /* 0x000fe200078ec0ff */
[----:B------:R-:W-:Y:S01]  /*4180*/  FADD.FTZ R172, R175, R172 ;  /* 0x000000acafac7221 */ /* 0x000fe20000010000 */
[C---:B------:R-:W-:Y:S01]  /*4190*/  LOP3.LUT R13, R20.reuse, 0xffff, RZ, 0xc0, !PT ;  /* 0x0000ffff140d7812 */ /* 0x040fe200078ec0ff */
[----:B------:R-:W-:Y:S01]  /*41a0*/  FADD.FTZ R170, R171, R170 ;  /* 0x000000aaabaa7221 */ /* 0x000fe20000010000 */
[C---:B------:R-:W-:Y:S01]  /*41b0*/  PRMT R8, R20.reuse, 0x7632, R8 ;  /* 0x0000763214087816 */ /* 0x040fe20000000008 */
[----:B------:R-:W5:Y:S01]  /*41c0*/  MUFU.EX2 R154, R154 ;  /* 0x0000009a009a7308 */ /* 0x000f620000000800 */
[----:B------:R-:W-:Y:S01]  /*41d0*/  LOP3.LUT R10, R20, 0xff, RZ, 0xc0, !PT ;  /* 0x000000ff140a7812 */ /* 0x000fe200078ec0ff */
[C---:B------:R-:W-:Y:S01]  /*41e0*/  HMMA.16816.F32 R68, R112.reuse, R72, RZ ;  /* 0x000000487044723c */ /* 0x040fe200000018ff */
[----:B------:R-:W-:Y:S01]  /*41f0*/  SHF.R.U32.HI R141, RZ, 0x18, R20 ;  /* 0x00000018ff8d7819 */ /* 0x000fe20000011614 */
[----:B------:R-:W-:Y:S01]  /*4200*/  FADD.FTZ R173, R173, R172 ;  /* 0x000000acadad7221 */ /* 0x000fe20000010000 */
[----:B------:R-:W-:Y:S01]  /*4210*/  SHF.R.U32.HI R13, RZ, 0x8, R13 ;  /* 0x00000008ff0d7819 */ /* 0x000fe2000001160d */
[----:B------:R-:W-:Y:S01]  /*4220*/  LDSM.16.MT88.4 R20, [R224+0xc800] ;  /* 0x00c80000e014783b */ /* 0x000fe20000004200 */
[----:B------:R-:W-:Y:S01]  /*4230*/  LOP3.LUT R8, R8, 0xff, RZ, 0xc0, !PT ;  /* 0x000000ff08087812 */ /* 0x000fe200078ec0ff */
[----:B------:R-:W-:Y:S01]  /*4240*/  MUFU.EX2 R157, R157 ;  /* 0x0000009d009d7308 */ /* 0x000fe20000000800 */
[--C-:B------:R-:W-:Y:S01]  /*4250*/  HSET2.LE.AND R142, R9, R174.reuse, PT ;  /* 0x000000ae098e7233 */ /* 0x100fe20003803000 */
[C---:B------:R-:W-:Y:S01]  /*4260*/  HMMA.16816.F32 R72, R112.reuse, R74, RZ ;  /* 0x0000004a7048723c */ /* 0x040fe200000018ff */
[----:B--2---:R-:W-:Y:S01]  /*4270*/  F2FP.F16.F32.PACK_AB R11, R152, R155 ;  /* 0x0000009b980b723e */ /* 0x004fe200000000ff */
[----:B------:R-:W-:Y:S01]  /*4280*/  FADD.FTZ R169, R169, R170 ;  /* 0x000000aaa9a97221 */ /* 0x000fe20000010000 */
[----:B------:R-:W-:Y:S01]  /*4290*/  PRMT R9, R10, 0x5410, R13 ;  /* 0x000054100a097816 */ /* 0x000fe2000000000d */
[----:B------:R-:W-:Y:S01]  /*42a0*/  FADD.FTZ R168, R168, R173 ;  /* 0x000000ada8a87221 */ /* 0x000fe20000010000 */
[----:B------:R-:W-:Y:S01]  /*42b0*/  PRMT R141, R8, 0x5410, R141 ;  /* 0x00005410088d7816 */ /* 0x000fe2000000008d */
[----:B------:R-:W2:Y:S01]  /*42c0*/  MUFU.EX2 R156, R156 ;  /* 0x0000009c009c7308 */ /* 0x000ea20000000800 */
[----:B------:R-:W1:Y:S01]  /*42d0*/  LDSM.16.MT88.4 R12, [R218+0xc800] ;  /* 0x00c80000da0c783b */ /* 0x000e620000004200 */
[----:B------:R-:W-:Y:S01]  /*42e0*/  LOP3.LUT R143, R143, 0xff00ff, RZ, 0xc0, !PT ;  /* 0x00ff00ff8f8f7812 */ /* 0x000fe200078ec0ff */
[----:B------:R-:W-:Y:S01]  /*42f0*/  HMMA.16816.F32 R116, R112, R16, RZ ;  /* 0x000000107074723c */ /* 0x000fe200000018ff */
[----:B------:R-:W-:Y:S01]  /*4300*/  LOP3.LUT R142, R11, R142, RZ, 0xc0, !PT ;  /* 0x0000008e0b8e7212 */ /* 0x000fe200078ec0ff */
[----:B------:R-:W-:Y:S01]  /*4310*/  FADD.FTZ R158, R158, R169 ;  /* 0x000000a99e9e7221 */ /* 0x000fe20000010000 */
[----:B------:R-:W-:-:S02]  /*4320*/  HSET2.LE.AND R140, R9, R174, PT ;  /* 0x000000ae098c7233 */ /* 0x000fc40003803000 */
[----:B------:R-:W-:Y:S01]  /*4330*/  MUFU.EX2 R153, R153 ;  /* 0x0000009900997308 */ /* 0x000fe20000000800 */
[----:B-----5:R-:W-:Y:S01]  /*4340*/  F2FP.F16.F32.PACK_AB R17, R154, R159 ;  /* 0x0000009f9a11723e */ /* 0x020fe200000000ff */
[----:B------:R-:W5:Y:S01]  /*4350*/  LDSM.16.MT88.4 R8, [R200+0xe800] ;  /* 0x00e80000c808783b */ /* 0x000f620000004200 */
[--C-:B------:R-:W-:Y:S01]  /*4360*/  HSET2.LE.AND R141, R141, R174.reuse, PT ;  /* 0x000000ae8d8d7233 */ /* 0x100fe20003803000 */
[C---:B------:R-:W-:Y:S01]  /*4370*/  HMMA.16816.F32 R36, R112.reuse, R40, RZ ;  /* 0x000000287024723c */ /* 0x040fe200000018ff */
[----:B------:R-:W-:Y:S01]  /*4380*/  HSET2.LE.AND R143, R143, R174, PT ;  /* 0x000000ae8f8f7233 */ /* 0x000fe20003803000 */
[----:B------:R-:W-:Y:S01]  /*4390*/  FADD.FTZ R159, R159, R168 ;  /* 0x000000a89f9f7221 */ /* 0x000fe20000010000 */
[----:B------:R-:W-:Y:S01]  /*43a0*/  LOP3.LUT R140, R17, R140, RZ, 0xc0, !PT ;  /* 0x0000008c118c7212 */ /* 0x000fe200078ec0ff */
[----:B------:R-:W3:Y:S01]  /*43b0*/  MUFU.EX2 R150, R150 ;  /* 0x0000009600967308 */ /* 0x000ee20000000800 */
[----:B--2---:R-:W-:Y:S01]  /*43c0*/  F2FP.F16.F32.PACK_AB R16, R156, R157 ;  /* 0x0000009d9c10723e */ /* 0x004fe200000000ff */
[----:B------:R-:W-:Y:S01]  /*43d0*/  FADD.FTZ R157, R157, R158 ;  /* 0x0000009e9d9d7221 */ /* 0x000fe20000010000 */
[----:B------:R-:W-:Y:S01]  /*43e0*/  FADD.FTZ R154, R154, R159 ;  /* 0x0000009f9a9a7221 */ /* 0x000fe20000010000 */
[C---:B------:R-:W-:Y:S01]  /*43f0*/  HMMA.16816.F32 R128, R112.reuse, R124, RZ ;  /* 0x0000007c7080723c */ /* 0x040fe200000018ff */
[----:B------:R-:W-:Y:S01]  /*4400*/  LOP3.LUT R141, R16, R141, RZ, 0xc0, !PT ;  /* 0x0000008d108d7212 */ /* 0x000fe200078ec0ff */
[----:B------:R-:W-:Y:S01]  /*4410*/  FADD.FTZ R156, R156, R157 ;  /* 0x0000009d9c9c7221 */ /* 0x000fe20000010000 */
[----:B------:R-:W-:Y:S01]  /*4420*/  FADD.FTZ R155, R155, R154 ;  /* 0x0000009a9b9b7221 */ /* 0x000fe20000010000 */
[----:B------:R-:W-:Y:S03]  /*4430*/  MUFU.EX2 R176, R176 ;  /* 0x000000b000b07308 */ /* 0x000fe60000000800 */
[----:B------:R-:W-:Y:S01]  /*4440*/  FADD.FTZ R155, R152, R155 ;  /* 0x0000009b989b7221 */ /* 0x000fe20000010000 */
[----:B------:R-:W-:Y:S04]  /*4450*/  HMMA.16816.F32 R44, R112, R48, RZ ;  /* 0x00000030702c723c */ /* 0x000fe800000018ff */
[----:B------:R-:W2:Y:S01]  /*4460*/  MUFU.EX2 R177, R177 ;  /* 0x000000b100b17308 */ /* 0x000ea20000000800 */
[----:B---3--:R-:W-:Y:S01]  /*4470*/  F2FP.F16.F32.PACK_AB R138, R150, R153 ;  /* 0x00000099968a723e */ /* 0x008fe200000000ff */
[----:B------:R-:W-:-:S02]  /*4480*/  FADD.FTZ R153, R153, R156 ;  /* 0x0000009c99997221 */ /* 0x000fc40000010000 */
[C---:B------:R-:W-:Y:S01]  /*4490*/  HMMA.16816.F32 R52, R112.reuse, R56, RZ ;  /* 0x000000387034723c */ /* 0x040fe200000018ff */
[----:B------:R-:W-:Y:S01]  /*44a0*/  LOP3.LUT R143, R138, R143, RZ, 0xc0, !PT ;  /* 0x0000008f8a8f7212 */ /* 0x000fe200078ec0ff */
[----:B------:R-:W-:Y:S02]  /*44b0*/  FADD.FTZ R153, R150, R153 ;  /* 0x0000009996997221 */ /* 0x000fe40000010000 */
[----:B------:R-:W-:Y:S04]  /*44c0*/  MUFU.EX2 R178, R178 ;  /* 0x000000b200b27308 */ /* 0x000fe80000000800 */
[C---:B------:R-:W-:Y:S04]  /*44d0*/  HMMA.16816.F32 R60, R112.reuse, R64, RZ ;  /* 0x00000040703c723c */ /* 0x040fe800000018ff */
[----:B------:R-:W-:Y:S04]  /*44e0*/  MUFU.EX2 R179, R179 ;  /* 0x000000b300b37308 */ /* 0x000fe80000000800 */
[C---:B------:R-:W-:Y:S04]  /*44f0*/  HMMA.16816.F32 R76, R112.reuse, R80, RZ ;  /* 0x00000050704c723c */ /* 0x040fe800000018ff */
[----:B------:R-:W-:Y:S04]  /*4500*/  MUFU.EX2 R198, R198 ;  /* 0x000000c600c67308 */ /* 0x000fe80000000800 */
[C---:B------:R-:W-:Y:S04]  /*4510*/  HMMA.16816.F32 R84, R112.reuse, R88, RZ ;  /* 0x000000587054723c */ /* 0x040fe800000018ff */
[----:B------:R-:W-:Y:S04]  /*4520*/  MUFU.EX2 R204, R204 ;  /* 0x000000cc00cc7308 */ /* 0x000fe80000000800 */
[C---:B----4-:R-:W-:Y:S04]  /*4530*/  HMMA.16816.F32 R92, R112.reuse, R96, RZ ;  /* 0x00000060705c723c */ /* 0x050fe800000018ff */
[----:B------:R-:W-:Y:S04]  /*4540*/  MUFU.EX2 R223, R223 ;  /* 0x000000df00df7308 */ /* 0x000fe80000000800 */
[C---:B------:R-:W-:Y:S04]  /*4550*/  HMMA.16816.F32 R100, R112.reuse, R104, RZ ;  /* 0x000000687064723c */ /* 0x040fe800000018ff */
[----:B------:R-:W-:Y:S04]  /*4560*/  MUFU.EX2 R217, R217 ;  /* 0x000000d900d97308 */ /* 0x000fe80000000800 */
[C---:B------:R-:W-:Y:S04]  /*4570*/  HMMA.16816.F32 R108, R112.reuse, R120, RZ ;  /* 0x00000078706c723c */ /* 0x040fe800000018ff */
[----:B------:R-:W-:Y:S04]  /*4580*/  MUFU.EX2 R201, R201 ;  /* 0x000000c900c97308 */ /* 0x000fe80000000800 */
[C---:B------:R-:W-:Y:S04]  /*4590*/  HMMA.16816.F32 R40, R112.reuse, R42, RZ ;  /* 0x0000002a7028723c */ /* 0x040fe800000018ff */
[----:B------:R-:W-:Y:S04]  /*45a0*/  MUFU.EX2 R199, R199 ;  /* 0x000000c700c77308 */ /* 0x000fe80000000800 */
[C---:B------:R-:W-:Y:S08]  /*45b0*/  HMMA.16816.F32 R124, R112.reuse, R126, RZ ;  /* 0x0000007e707c723c */ /* 0x040ff000000018ff */
        /* <DEDUP_REMOVED lines=8> */
[----:B------:R-:W-:Y:S01]  /*4640*/  HMMA.16816.F32 R112, R112, R18, RZ ;  /* 0x000000127070723c */ /* 0x000fe200000018ff */
[----:B------:R-:W3:Y:S07]  /*4650*/  LDSM.16.MT88.4 R16, [R224+0xe800] ;  /* 0x00e80000e010783b */ /* 0x000eee0000004200 */
[C---:B-1----:R-:W-:Y:S08]  /*4660*/  HMMA.16816.F32 R68, R140.reuse, R4, R68 ;  /* 0x000000048c44723c */ /* 0x042ff00000001844 */
[C---:B------:R-:W-:Y:S01]  /*4670*/  HMMA.16816.F32 R72, R140.reuse, R6, R72 ;  /* 0x000000068c48723c */ /* 0x040fe20000001848 */
[----:B------:R-:W1:Y:S07]  /*4680*/  LDSM.16.MT88.4 R4, [R218+0xe800] ;  /* 0x00e80000da04783b */ /* 0x000e6e0000004200 */
[C---:B------:R-:W-:Y:S08]  /*4690*/  HMMA.16816.F32 R52, R140.reuse, R12, R52 ;  /* 0x0000000c8c34723c */ /* 0x040ff00000001834 */
[C---:B------:R-:W-:Y:S01]  /*46a0*/  HMMA.16816.F32 R56, R140.reuse, R14, R56 ;  /* 0x0000000e8c38723c */ /* 0x040fe20000001838 */
[----:B------:R-:W4:Y:S07]  /*46b0*/  LDSM.16.MT88.4 R12, [R200+0x10800] ;  /* 0x01080000c80c783b */ /* 0x000f2e0000004200 */
[----:B-----5:R-:W-:Y:S01]  /*46c0*/  HMMA.16816.F32 R60, R140, R8, R60 ;  /* 0x000000088c3c723c */ /* 0x020fe2000000183c */
[----:B------:R-:W-:-:S07]  /*46d0*/  LOP3.LUT R8, R209, R233, R203, 0x96, !PT ;  /* 0x000000e9d1087212 */ /* 0x000fce00078e96cb */
[----:B---3--:R-:W-:Y:S01]  /*46e0*/  HMMA.16816.F32 R76, R140, R16, R76 ;  /* 0x000000108c4c723c */ /* 0x008fe2000000184c */
[----:B------:R-:W-:-:S05]  /*46f0*/  IMAD.WIDE.U32 R16, R8, -0x326172a9, RZ ;  /* 0xcd9e8d5708107825 */ /* 0x000fca00078e00ff */
[----:B------:R-:W-:Y:S02]  /*4700*/  LOP3.LUT R231, R231, R206, R17, 0x96, !PT ;  /* 0x000000cee7e77212 */ /* 0x000fe400078e9611 */
[----:B------:R-:W-:Y:S01]  /*4710*/  HMMA.16816.F32 R64, R140, R10, R64 ;  /* 0x0000000a8c40723c */ /* 0x000fe20000001840 */
[----:B------:R-:W3:Y:S01]  /*4720*/  LDSM.16.MT88.4 R8, [R226+0x10800] ;  /* 0x01080000e208783b */ /* 0x000ee20000004200 */
[----:B------:R-:W-:Y:S01]  /*4730*/  LOP3.LUT R16, R229, R16, R191, 0x96, !PT ;  /* 0x00000010e5107212 */ /* 0x000fe200078e96bf */
[----:B------:R-:W-:-:S04]  /*4740*/  IMAD.WIDE.U32 R228, R231, -0x2daee0ad, RZ ;  /* 0xd2511f53e7e47825 */ /* 0x000fc800078e00ff */
[----:B------:R-:W-:Y:S01]  /*4750*/  IMAD.WIDE.U32 R16, R16, -0x2daee0ad, RZ ;  /* 0xd2511f5310107825 */ /* 0x000fe200078e00ff */
[----:B-1----:R-:W-:Y:S01]  /*4760*/  HMMA.16816.F32 R84, R140, R4, R84 ;  /* 0x000000048c54723c */ /* 0x002fe20000001854 */
[----:B------:R-:W-:-:S03]  /*4770*/  LOP3.LUT R227, R227, R192, R229, 0x96, !PT ;  /* 0x000000c0e3e37212 */ /* 0x000fc600078e96e5 */
[----:B------:R-:W-:Y:S02]  /*4780*/  LOP3.LUT R228, R136, R228, R17, 0x96, !PT ;  /* 0x000000e488e47212 */ /* 0x000fe400078e9611 */
[----:B------:R-:W-:Y:S01]  /*4790*/  IMAD.WIDE.U32 R230, R227, -0x326172a9, RZ ;  /* 0xcd9e8d57e3e67825 */ /* 0x000fe200078e00ff */
[----:B------:R-:W-:Y:S01]  /*47a0*/  SEL R227, R183, 0xffffffe0, !P6 ;  /* 0xffffffe0b7e37807 */ /* 0x000fe20007000000 */
[----:B------:R-:W-:Y:S01]  /*47b0*/  HMMA.16816.F32 R88, R140, R6, R88 ;  /* 0x000000068c58723c */ /* 0x000fe20000001858 */
[----:B------:R-:W1:Y:S01]  /*47c0*/  LDSM.16.MT88.4 R4, [R224+0x10800] ;  /* 0x01080000e004783b */ /* 0x000e620000004200 */
[----:B------:R-:W-:Y:S01]  /*47d0*/  IMAD.WIDE.U32 R228, R228, -0x326172a9, RZ ;  /* 0xcd9e8d57e4e47825 */ /* 0x000fe200078e00ff */
[----:B------:R-:W-:-:S03]  /*47e0*/  LOP3.LUT R213, R213, R190, R231, 0x96, !PT ;  /* 0x000000bed5d57212 */ /* 0x000fc600078e96e7 */
[----:B------:R-:W-:Y:S01]  /*47f0*/  IMAD.IADD R227, R227, 0x1, R200 ;  /* 0x00000001e3e37824 */ /* 0x000fe200078e02c8 */
[----:B------:R-:W-:Y:S01]  /*4800*/  LOP3.LUT R230, R205, R230, R229, 0x96, !PT ;  /* 0x000000e6cde67212 */ /* 0x000fe200078e96e5 */
[----:B----4-:R-:W-:Y:S01]  /*4810*/  HMMA.16816.F32 R92, R140, R12, R92 ;  /* 0x0000000c8c5c723c */ /* 0x010fe2000000185c */
[----:B------:R-:W-:-:S04]  /*4820*/  IMAD.WIDE.U32 R12, R213, -0x2daee0ad, RZ ;  /* 0xd2511f53d50c7825 */ /* 0x000fc800078e00ff */
[--C-:B------:R-:W-:Y:S01]  /*4830*/  FFMA.FTZ R205, R137, UR7, -R196.reuse ;  /* 0x0000000789cd7c23 */ /* 0x100fe200080108c4 */
[----:B------:R-:W-:Y:S01]  /*4840*/  FFMA.FTZ R213, R33, UR7, -R196 ;  /* 0x0000000721d57c23 */ /* 0x000fe200080108c4 */
[----:B------:R-:W-:Y:S01]  /*4850*/  LDSM.16.MT88.4 R136, [R226+0xd000] ;  /* 0x00d00000e288783b */ /* 0x000fe20000004200 */
[----:B------:R-:W-:Y:S01]  /*4860*/  IMAD.WIDE.U32 R230, R230, -0x2daee0ad, RZ ;  /* 0xd2511f53e6e67825 */ /* 0x000fe200078e00ff */
[----:B------:R-:W-:Y:S01]  /*4870*/  LOP3.LUT R232, R34, R16, R13, 0x96, !PT ;  /* 0x0000001022e87212 */ /* 0x000fe200078e960d */
[----:B------:R-:W-:Y:S01]  /*4880*/  HMMA.16816.F32 R96, R140, R14, R96 ;  /* 0x0000000e8c60723c */ /* 0x000fe20000001860 */
[----:B------:R-:W4:Y:S02]  /*4890*/  MUFU.EX2 R205, R205 ;  /* 0x000000cd00cd7308 */ /* 0x000f240000000800 */
[----:B------:R-:W-:Y:S01]  /*48a0*/  LOP3.LUT R32, R32, R12, R231, 0x96, !PT ;  /* 0x0000000c20207212 */ /* 0x000fe200078e96e7 */
[----:B------:R-:W-:-:S04]  /*48b0*/  IMAD.WIDE.U32 R232, R232, -0x326172a9, RZ ;  /* 0xcd9e8d57e8e87825 */ /* 0x000fc800078e00ff */
[----:B------:R-:W-:Y:S01]  /*48c0*/  HMMA.16816.F32 R80, R140, R18, R80 ;  /* 0x000000128c50723c */ /* 0x000fe20000001850 */
[----:B------:R-:W5:Y:S01]  /*48d0*/  MUFU.EX2 R213, R213 ;  /* 0x000000d500d57308 */ /* 0x000f620000000800 */
[----:B------:R-:W-:-:S05]  /*48e0*/  LOP3.LUT R228, R214, R228, R233, 0x96, !PT ;  /* 0x000000e4d6e47212 */ /* 0x000fca00078e96e9 */
[----:B------:R-:W-:Y:S01]  /*48f0*/  IMAD.WIDE.U32 R228, R228, -0x2daee0ad, RZ ;  /* 0xd2511f53e4e47825 */ /* 0x000fe200078e00ff */
[C---:B---3--:R-:W-:Y:S03]  /*4900*/  HMMA.16816.F32 R100, R140.reuse, R8, R100 ;  /* 0x000000088c64723c */ /* 0x048fe60000001864 */
[----:B------:R-:W-:Y:S01]  /*4910*/  IMAD.WIDE.U32 R8, R32, -0x326172a9, RZ ;  /* 0xcd9e8d5720087825 */ /* 0x000fe200078e00ff */
[----:B------:R-:W-:Y:S01]  /*4920*/  LOP3.LUT R216, R216, R230, R229, 0x96, !PT ;  /* 0x000000e6d8d87212 */ /* 0x000fe200078e96e5 */
[----:B------:R-:W-:Y:S02]  /*4930*/  LDSM.16.MT88.4 R32, [R224+0xd000] ;  /* 0x00d00000e020783b */ /* 0x000fe40000004200 */
[----:B------:R-:W-:Y:S01]  /*4940*/  IMAD.MOV.U32 R12, RZ, RZ, R8 ;  /* 0x000000ffff0c7224 */ /* 0x000fe200078e0008 */
[----:B------:R-:W-:Y:S01]  /*4950*/  LOP3.LUT R17, R185, R232, R9, 0x96, !PT ;  /* 0x000000e8b9117212 */ /* 0x000fe200078e9609 */
[----:B-1----:R-:W-:Y:S01]  /*4960*/  HMMA.16816.F32 R108, R140, R4, R108 ;  /* 0x000000048c6c723c */ /* 0x002fe2000000186c */
[----:B------:R-:W-:-:S02]  /*4970*/  PRMT R18, R8, 0x7773, RZ ;  /* 0x0000777308127816 */ /* 0x000fc400000000ff */
[----:B------:R-:W-:Y:S02]  /*4980*/  LOP3.LUT R5, R12, 0xff, RZ, 0xc0, !PT ;  /* 0x000000ff0c057812 */ /* 0x000fe400078ec0ff */
[----:B------:R1:W3:Y:S01]  /*4990*/  LDSM.16.MT88.4 R12, [R226+0xf000] ;  /* 0x00f00000e20c783b */ /* 0x0002e20000004200 */
[----:B------:R-:W-:Y:S02]  /*49a0*/  PRMT R9, R8, 0x7772, RZ ;  /* 0x0000777208097816 */ /* 0x000fe400000000ff */
[----:B------:R-:W-:Y:S01]  /*49b0*/  PRMT R4, R17, 0x7632, R4 ;  /* 0x0000763211047816 */ /* 0x000fe20000000004 */
[----:B------:R-:W-:Y:S01]  /*49c0*/  HMMA.16816.F32 R104, R140, R10, R104 ;  /* 0x0000000a8c68723c */ /* 0x000fe20000001868 */
[----:B------:R-:W-:Y:S02]  /*49d0*/  PRMT R18, R9, 0x5410, R18 ;  /* 0x0000541009127816 */ /* 0x000fe40000000012 */
[C---:B------:R-:W-:Y:S02]  /*49e0*/  LOP3.LUT R9, R17.reuse, 0xffff, RZ, 0xc0, !PT ;  /* 0x0000ffff11097812 */ /* 0x040fe400078ec0ff */
[----:B------:R-:W-:-:S02]  /*49f0*/  LOP3.LUT R10, R17, 0xff, RZ, 0xc0, !PT ;  /* 0x000000ff110a7812 */ /* 0x000fc400078ec0ff */
[----:B------:R-:W-:Y:S01]  /*4a00*/  PRMT R8, R8, 0x7771, RZ ;  /* 0x0000777108087816 */ /* 0x000fe200000000ff */
[C---:B------:R-:W-:Y:S01]  /*4a10*/  HMMA.16816.F32 R120, R140.reuse, R6, R120 ;  /* 0x000000068c78723c */ /* 0x040fe20000001878 */
[----:B------:R-:W-:Y:S02]  /*4a20*/  SHF.R.U32.HI R17, RZ, 0x18, R17 ;  /* 0x00000018ff117819 */ /* 0x000fe40000011611 */
[----:B------:R-:W-:Y:S02]  /*4a30*/  SHF.R.U32.HI R9, RZ, 0x8, R9 ;  /* 0x00000008ff097819 */ /* 0x000fe40000011609 */
[----:B------:R-:W-:Y:S02]  /*4a40*/  LOP3.LUT R4, R4, 0xff, RZ, 0xc0, !PT ;  /* 0x000000ff04047812 */ /* 0x000fe400078ec0ff */
[----:B------:R-:W-:Y:S01]  /*4a50*/  PRMT R5, R5, 0x5410, R8 ;  /* 0x0000541005057816 */ /* 0x000fe20000000008 */
[----:B------:R-:W-:Y:S01]  /*4a60*/  HMMA.16816.F32 R116, R140, R144, R116 ;  /* 0x000000908c74723c */ /* 0x000fe20000001874 */
[----:B------:R-:W-:-:S02]  /*4a70*/  PRMT R9, R10, 0x5410, R9 ;  /* 0x000054100a097816 */ /* 0x000fc40000000009 */
[----:B------:R-:W-:Y:S01]  /*4a80*/  PRMT R17, R4, 0x5410, R17 ;  /* 0x0000541004117816 */ /* 0x000fe20000000011 */
[----:B-1----:R-:W-:Y:S01]  /*4a90*/  IMAD.IADD R226, R149, 0x1, R200 ;  /* 0x0000000195e27824 */ /* 0x002fe200078e02c8 */
[----:B------:R-:W-:Y:S02]  /*4aa0*/  LOP3.LUT R19, R18, 0xff00ff, RZ, 0xc0, !PT ;  /* 0x00ff00ff12137812 */ /* 0x000fe400078ec0ff */
[--C-:B------:R-:W-:Y:S01]  /*4ab0*/  HSET2.LE.AND R16, R9, R174.reuse, PT ;  /* 0x000000ae09107233 */ /* 0x100fe20003803000 */
[----:B------:R-:W-:Y:S01]  /*4ac0*/  HMMA.16816.F32 R128, R140, R24, R128 ;  /* 0x000000188c80723c */ /* 0x000fe20000001880 */
[--C-:B------:R-:W-:Y:S01]  /*4ad0*/  HSET2.LE.AND R17, R17, R174.reuse, PT ;  /* 0x000000ae11117233 */ /* 0x100fe20003803000 */
[----:B------:R-:W1:Y:S01]  /*4ae0*/  LDSM.16.MT88.4 R8, [R218+0xf000] ;  /* 0x00f00000da08783b */ /* 0x000e620000004200 */
[--C-:B------:R-:W-:Y:S02]  /*4af0*/  HSET2.LE.AND R18, R5, R174.reuse, PT ;  /* 0x000000ae05127233 */ /* 0x100fe40003803000 */
[----:B------:R-:W-:-:S02]  /*4b00*/  HSET2.LE.AND R19, R19, R174, PT ;  /* 0x000000ae13137233 */ /* 0x000fc40003803000 */
[----:B--2---:R-:W-:Y:S01]  /*4b10*/  F2FP.F16.F32.PACK_AB R7, R177, R176 ;  /* 0x000000b0b107723e */ /* 0x004fe200000000ff */
[C---:B------:R-:W-:Y:S01]  /*4b20*/  HMMA.16816.F32 R44, R140.reuse, R20, R44 ;  /* 0x000000148c2c723c */ /* 0x040fe2000000182c */
[----:B----4-:R-:W-:Y:S01]  /*4b30*/  F2FP.F16.F32.PACK_AB R4, R205, R198 ;  /* 0x000000c6cd04723e */ /* 0x010fe200000000ff */
[----:B------:R-:W-:Y:S01]  /*4b40*/  FADD.FTZ R176, R176, R155 ;  /* 0x0000009bb0b07221 */ /* 0x000fe20000010000 */
[----:B------:R-:W-:Y:S01]  /*4b50*/  F2FP.F16.F32.PACK_AB R145, R179, R178 ;  /* 0x000000b2b391723e */ /* 0x000fe200000000ff */
[----:B------:R-:W-:Y:S01]  /*4b60*/  FADD.FTZ R198, R198, R153 ;  /* 0x00000099c6c67221 */ /* 0x000fe20000010000 */
[----:B-----5:R-:W-:Y:S01]  /*4b70*/  F2FP.F16.F32.PACK_AB R144, R213, R204 ;  /* 0x000000ccd590723e */ /* 0x020fe200000000ff */
[----:B------:R-:W-:Y:S01]  /*4b80*/  FADD.FTZ R177, R177, R176 ;  /* 0x000000b0b1b17221 */ /* 0x000fe20000010000 */
[----:B------:R-:W-:Y:S01]  /*4b90*/  LOP3.LUT R16, R7, R16, RZ, 0xc0, !PT ;  /* 0x0000001007107212 */ /* 0x000fe200078ec0ff */
[C---:B------:R-:W-:Y:S01]  /*4ba0*/  HMMA.16816.F32 R48, R140.reuse, R22, R48 ;  /* 0x000000168c30723c */ /* 0x040fe20000001830 */
[----:B------:R-:W-:Y:S01]  /*4bb0*/  LOP3.LUT R17, R4, R17, RZ, 0xc0, !PT ;  /* 0x0000001104117212 */ /* 0x000fe200078ec0ff */
[----:B------:R-:W-:Y:S01]  /*4bc0*/  LDSM.16.MT88.4 R20, [R227+0x11000] ;  /* 0x01100000e314783b */ /* 0x000fe20000004200 */
[----:B------:R-:W-:Y:S01]  /*4bd0*/  LOP3.LUT R18, R145, R18, RZ, 0xc0, !PT ;  /* 0x0000001291127212 */ /* 0x000fe200078ec0ff */
[----:B------:R-:W-:Y:S01]  /*4be0*/  FADD.FTZ R205, R205, R198 ;  /* 0x000000c6cdcd7221 */ /* 0x000fe20000010000 */
[----:B------:R-:W-:Y:S01]  /*4bf0*/  LOP3.LUT R19, R144, R19, RZ, 0xc0, !PT ;  /* 0x0000001390137212 */ /* 0x000fe200078ec0ff */
[----:B------:R-:W2:Y:S01]  /*4c00*/  LDSM.16.MT88.4 R4, [R226+0x11000] ;  /* 0x01100000e204783b */ /* 0x000ea20000004200 */
[----:B------:R-:W-:Y:S01]  /*4c10*/  FADD.FTZ R178, R178, R177 ;  /* 0x000000b1b2b27221 */ /* 0x000fe20000010000 */
[----:B------:R-:W-:Y:S01]  /*4c20*/  HMMA.16816.F32 R36, R140, R28, R36 ;  /* 0x0000001c8c24723c */ /* 0x000fe20000001824 */
[----:B------:R-:W-:-:S02]  /*4c30*/  FADD.FTZ R204, R204, R205 ;  /* 0x000000cdcccc7221 */ /* 0x000fc40000010000 */
[----:B------:R-:W-:Y:S02]  /*4c40*/  FADD.FTZ R179, R179, R178 ;  /* 0x000000b2b3b37221 */ /* 0x000fe40000010000 */
[----:B------:R-:W-:-:S03]  /*4c50*/  FADD.FTZ R213, R213, R204 ;  /* 0x000000ccd5d57221 */ /* 0x000fc60000010000 */
        /* <DEDUP_REMOVED lines=9> */
[----:B------:R-:W-:Y:S01]  /*4cf0*/  HMMA.16816.F32 R40, R140, R30, R40 ;  /* 0x0000001e8c28723c */ /* 0x000fe20000001828 */
[----:B------:R-:W4:Y:S07]  /*4d00*/  LDSM.16.MT88.4 R28, [R224+0xf000] ;  /* 0x00f00000e01c783b */ /* 0x000f2e0000004200 */
[----:B---3--:R-:W-:Y:S01]  /*4d10*/  HMMA.16816.F32 R128, R16, R12, R128 ;  /* 0x0000000c1080723c */ /* 0x008fe20000001880 */
[----:B------:R-:W-:Y:S01]  /*4d20*/  FFMA.FTZ R13, R219, UR7, -R212 ;  /* 0x00000007db0d7c23 */ /* 0x000fe200080108d4 */
[----:B------:R-:W-:Y:S01]  /*4d30*/  SEL R12, R183, 0xffffffe0, !P6 ;  /* 0xffffffe0b70c7807 */ /* 0x000fe20007000000 */
[----:B------:R-:W-:-:S02]  /*4d40*/  IMAD.IADD R219, R149, 0x1, R200 ;  /* 0x0000000195db7824 */ /* 0x000fc400078e02c8 */
[----:B------:R-:W-:Y:S02]  /*4d50*/  MUFU.EX2 R214, R13 ;  /* 0x0000000d00d67308 */ /* 0x000fe40000000800 */
[----:B------:R-:W-:Y:S01]  /*4d60*/  IMAD.IADD R219, R12, 0x1, R219 ;  /* 0x000000010cdb7824 */ /* 0x000fe200078e02db */
[----:B------:R-:W-:Y:S01]  /*4d70*/  HMMA.16816.F32 R124, R140, R26, R124 ;  /* 0x0000001a8c7c723c */ /* 0x000fe2000000187c */
[----:B------:R3:W5:Y:S01]  /*4d80*/  LDSM.16.MT88.4 R24, [R218+0xd000] ;  /* 0x00d00000da18783b */ /* 0x0007620000004200 */
[----:B------:R-:W-:-:S06]  /*4d90*/  PRMT R12, R228, 0x7773, RZ ;  /* 0x00007773e40c7816 */ /* 0x000fcc00000000ff */
[----:B------:R-:W-:Y:S01]  /*4da0*/  HMMA.16816.F32 R112, R140, R146, R112 ;  /* 0x000000928c70723c */ /* 0x000fe20000001870 */
[----:B------:R-:W5:Y:S04]  /*4db0*/  LDSM.16.MT88.4 R144, [R219+0x11000] ;  /* 0x01100000db90783b */ /* 0x000f680000004200 */
[----:B------:R-:W-:Y:S03]  /*4dc0*/  LDSM.16.MT88.4 R140, [R227+0xf800] ;  /* 0x00f80000e38c783b */ /* 0x000fe60000004200 */
[----:B-1----:R-:W-:Y:S01]  /*4dd0*/  HMMA.16816.F32 R60, R16, R8, R60 ;  /* 0x00000008103c723c */ /* 0x002fe2000000183c */
[----:B------:R-:W-:Y:S01]  /*4de0*/  IMAD.MOV.U32 R8, RZ, RZ, R228 ;  /* 0x000000ffff087224 */ /* 0x000fe200078e00e4 */
[----:B------:R-:W-:-:S06]  /*4df0*/  PRMT R9, R228, 0x7771, RZ ;  /* 0x00007771e4097816 */ /* 0x000fcc00000000ff */
[C---:B------:R-:W-:Y:S01]  /*4e00*/  HMMA.16816.F32 R64, R16.reuse, R10, R64 ;  /* 0x0000000a1040723c */ /* 0x040fe20000001840 */
[----:B------:R-:W-:Y:S01]  /*4e10*/  LOP3.LUT R10, R8, 0xff, RZ, 0xc0, !PT ;  /* 0x000000ff080a7812 */ /* 0x000fe200078ec0ff */
[----:B---3--:R-:W-:Y:S01]  /*4e20*/  FFMA.FTZ R218, R225, UR7, -R212 ;  /* 0x00000007e1da7c23 */ /* 0x008fe200080108d4 */
[C---:B------:R-:W-:Y:S01]  /*4e30*/  LOP3.LUT R8, R216.reuse, 0xffff, RZ, 0xc0, !PT ;  /* 0x0000ffffd8087812 */ /* 0x040fe200078ec0ff */
[--C-:B------:R-:W-:Y:S01]  /*4e40*/  FFMA.FTZ R212, R215, UR7, -R196.reuse ;  /* 0x00000007d7d47c23 */ /* 0x100fe200080108c4 */
[C---:B------:R-:W-:Y:S01]  /*4e50*/  PRMT R11, R216.reuse, 0x7632, R11 ;  /* 0x00007632d80b7816 */ /* 0x040fe2000000000b */
[----:B------:R-:W-:Y:S01]  /*4e60*/  FFMA.FTZ R196, R197, UR7, -R196 ;  /* 0x00000007c5c47c23 */ /* 0x000fe200080108c4 */
[----:B------:R-:W-:Y:S01]  /*4e70*/  SHF.R.U32.HI R8, RZ, 0x8, R8 ;  /* 0x00000008ff087819 */ /* 0x000fe20000011608 */
[----:B------:R-:W-:Y:S01]  /*4e80*/  HMMA.16816.F32 R100, R16, R20, R100 ;  /* 0x000000141064723c */ /* 0x000fe20000001864 */
[----:B------:R-:W-:Y:S01]  /*4e90*/  LOP3.LUT R21, R216, 0xff, RZ, 0xc0, !PT ;  /* 0x000000ffd8157812 */ /* 0x000fe200078ec0ff */
[----:B------:R-:W1:Y:S01]  /*4ea0*/  MUFU.EX2 R218, R218 ;  /* 0x000000da00da7308 */ /* 0x000e620000000800 */
[----:B------:R-:W-:Y:S01]  /*4eb0*/  LOP3.LUT R11, R11, 0xff, RZ, 0xc0, !PT ;  /* 0x000000ff0b0b7812 */ /* 0x000fe200078ec0ff */
[----:B------:R-:W-:Y:S01]  /*4ec0*/  IMAD.MOV.U32 R197, RZ, RZ, -0x1 ;  /* 0xffffffffffc57424 */ /* 0x000fe200078e00ff */
[----:B------:R-:W-:-:S02]  /*4ed0*/  PRMT R9, R10, 0x5410, R9 ;  /* 0x000054100a097816 */ /* 0x000fc40000000009 */
[----:B------:R-:W-:Y:S01]  /*4ee0*/  SHF.R.U32.HI R216, RZ, 0x18, R216 ;  /* 0x00000018ffd87819 */ /* 0x000fe200000116d8 */
[----:B------:R-:W-:Y:S01]  /*4ef0*/  HMMA.16816.F32 R104, R16, R22, R104 ;  /* 0x000000161068723c */ /* 0x000fe20000001868 */
[----:B------:R-:W-:Y:S01]  /*4f00*/  PRMT R23, R228, 0x7772, RZ ;  /* 0x00007772e4177816 */ /* 0x000fe200000000ff */
[----:B------:R-:W3:Y:S01]  /*4f10*/  MUFU.EX2 R212, R212 ;  /* 0x000000d400d47308 */ /* 0x000ee20000000800 */
[----:B------:R-:W-:Y:S02]  /*4f20*/  PRMT R21, R21, 0x5410, R8 ;  /* 0x0000541015157816 */ /* 0x000fe40000000008 */
[----:B------:R-:W-:-:S03]  /*4f30*/  PRMT R23, R23, 0x5410, R12 ;  /* 0x0000541017177816 */ /* 0x000fc6000000000c */
[C---:B--2---:R-:W-:Y:S01]  /*4f40*/  HMMA.16816.F32 R92, R16.reuse, R4, R92 ;  /* 0x00000004105c723c */ /* 0x044fe2000000185c */
[----:B------:R-:W-:Y:S01]  /*4f50*/  PRMT R5, R11, 0x5410, R216 ;  /* 0x000054100b057816 */ /* 0x000fe200000000d8 */
[----:B------:R-:W2:Y:S01]  /*4f60*/  MUFU.EX2 R196, R196 ;  /* 0x000000c400c47308 */ /* 0x000ea20000000800 */
[----:B------:R-:W-:Y:S02]  /*4f70*/  LOP3.LUT R23, R23, 0xff00ff, RZ, 0xc0, !PT ;  /* 0x00ff00ff17177812 */ /* 0x000fe400078ec0ff */
[--C-:B------:R-:W-:Y:S02]  /*4f80*/  HSET2.LE.AND R4, R21, R174.reuse, PT ;  /* 0x000000ae15047233 */ /* 0x100fe40003803000 */
[--C-:B------:R-:W-:Y:S01]  /*4f90*/  HSET2.LE.AND R5, R5, R174.reuse, PT ;  /* 0x000000ae05057233 */ /* 0x100fe20003803000 */
[----:B------:R-:W-:Y:S01]  /*4fa0*/  HMMA.16816.F32 R96, R16, R6, R96 ;  /* 0x000000061060723c */ /* 0x000fe20000001860 */
[--C-:B------:R-:W-:Y:S02]  /*4fb0*/  HSET2.LE.AND R6, R9, R174.reuse, PT ;  /* 0x000000ae09067233 */ /* 0x100fe40003803000 */
[----:B------:R-:W2:Y:S01]  /*4fc0*/  LDSM.16.MT88.4 R8, [R226+0xf800] ;  /* 0x00f80000e208783b */ /* 0x000ea20000004200 */
[----:B------:R-:W-:-:S02]  /*4fd0*/  HSET2.LE.AND R7, R23, R174, PT ;  /* 0x000000ae17077233 */ /* 0x000fc40003803000 */
[----:B-1----:R-:W-:Y:S01]  /*4fe0*/  F2FP.F16.F32.PACK_AB R23, R223, R218 ;  /* 0x000000dadf17723e */ /* 0x002fe200000000ff */
[----:B------:R-:W-:Y:S01]  /*4ff0*/  FADD.FTZ R218, R218, R179 ;  /* 0x000000b3dada7221 */ /* 0x000fe20000010000 */
[C---:B------:R-:W-:Y:S01]  /*5000*/  HMMA.16816.F32 R36, R16.reuse, R136, R36 ;  /* 0x000000881024723c */ /* 0x040fe20000001824 */
[----:B---3--:R-:W-:Y:S01]  /*5010*/  F2FP.F16.F32.PACK_AB R20, R201, R212 ;  /* 0x000000d4c914723e */ /* 0x008fe200000000ff */
[----:B------:R-:W-:Y:S01]  /*5020*/  FADD.FTZ R212, R212, R213 ;  /* 0x000000d5d4d47221 */ /* 0x000fe20000010000 */
[----:B------:R-:W-:Y:S01]  /*5030*/  F2FP.F16.F32.PACK_AB R21, R217, R214 ;  /* 0x000000d6d915723e */ /* 0x000fe200000000ff */
[----:B------:R-:W-:Y:S01]  /*5040*/  FADD.FTZ R223, R223, R218 ;  /* 0x000000dadfdf7221 */ /* 0x000fe20000010000 */
[----:B------:R-:W-:Y:S01]  /*5050*/  LOP3.LUT R4, R23, R4, RZ, 0xc0, !PT ;  /* 0x0000000417047212 */ /* 0x000fe200078ec0ff */
[----:B------:R-:W-:Y:S01]  /*5060*/  FADD.FTZ R212, R201, R212 ;  /* 0x000000d4c9d47221 */ /* 0x000fe20000010000 */
[----:B------:R-:W-:Y:S01]  /*5070*/  LOP3.LUT R5, R20, R5, RZ, 0xc0, !PT ;  /* 0x0000000514057212 */ /* 0x000fe200078ec0ff */
[----:B------:R-:W-:Y:S01]  /*5080*/  HMMA.16816.F32 R40, R16, R138, R40 ;  /* 0x0000008a1028723c */ /* 0x000fe20000001828 */
[----:B------:R-:W-:Y:S01]  /*5090*/  LOP3.LUT R6, R21, R6, RZ, 0xc0, !PT ;  /* 0x0000000615067212 */ /* 0x000fe200078ec0ff */
[----:B------:R-:W-:Y:S01]  /*50a0*/  LDSM.16.MT88.4 R136, [R227+0x11800] ;  /* 0x01180000e388783b */ /* 0x000fe20000004200 */
[----:B------:R-:W-:-:S03]  /*50b0*/  FADD.FTZ R214, R214, R223 ;  /* 0x000000dfd6d67221 */ /* 0x000fc60000010000 */
[----:B------:R-:W-:Y:S01]  /*50c0*/  LDSM.16.MT88.4 R20, [R219+0xd800] ;  /* 0x00d80000db14783b */ /* 0x000fe20000004200 */
[----:B------:R-:W-:Y:S01]  /*50d0*/  FADD.FTZ R205, R217, R214 ;  /* 0x000000d6d9cd7221 */ /* 0x000fe20000010000 */
[C---:B------:R-:W-:Y:S08]  /*50e0*/  HMMA.16816.F32 R44, R16.reuse, R32, R44 ;  /* 0x00000020102c723c */ /* 0x040ff0000000182c */
[C---:B------:R-:W-:Y:S01]  /*50f0*/  HMMA.16816.F32 R48, R16.reuse, R34, R48 ;  /* 0x000000221030723c */ /* 0x040fe20000001830 */
[----:B------:R-:W-:Y:S07]  /*5100*/  LDSM.16.MT88.4 R32, [R226+0xd800] ;  /* 0x00d80000e220783b */ /* 0x000fee0000004200 */
[C---:B----4-:R-:W-:Y:S08]  /*5110*/  HMMA.16816.F32 R76, R16.reuse, R28, R76 ;  /* 0x0000001c104c723c */ /* 0x050ff0000000184c */
[C---:B------:R-:W-:Y:S01]  /*5120*/  HMMA.16816.F32 R80, R16.reuse, R30, R80 ;  /* 0x0000001e1050723c */ /* 0x040fe20000001850 */
[----:B------:R-:W-:Y:S07]  /*5130*/  LDSM.16.MT88.4 R28, [R226+0x11800] ;  /* 0x01180000e21c783b */ /* 0x000fee0000004200 */
[C---:B-----5:R-:W-:Y:S08]  /*5140*/  HMMA.16816.F32 R52, R16.reuse, R24, R52 ;  /* 0x000000181034723c */ /* 0x060ff00000001834 */
[C---:B------:R-:W-:Y:S01]  /*5150*/  HMMA.16816.F32 R56, R16.reuse, R26, R56 ;  /* 0x0000001a1038723c */ /* 0x040fe20000001838 */
[----:B------:R-:W-:Y:S07]  /*5160*/  LDSM.16.MT88.4 R24, [R200+0xd800] ;  /* 0x00d80000c818783b */ /* 0x000fee0000004200 */
[C---:B------:R-:W-:Y:S01]  /*5170*/  HMMA.16816.F32 R124, R16.reuse, R14, R124 ;  /* 0x0000000e107c723c */ /* 0x040fe2000000187c */
[----:B------:R-:W1:Y:S07]  /*5180*/  LDSM.16.MT88.4 R12, [R227+0xd800] ;  /* 0x00d80000e30c783b */ /* 0x000e6e0000004200 */
[----:B------:R-:W-:Y:S01]  /*5190*/  HMMA.16816.F32 R116, R16, R144, R116 ;  /* 0x000000901074723c */ /* 0x000fe20000001874 */
[----:B--2---:R-:W-:Y:S01]  /*51a0*/  F2FP.F16.F32.PACK_AB R144, R196, R199 ;  /* 0x000000c7c490723e */ /* 0x004fe200000000ff */
[----:B------:R-:W-:-:S03]  /*51b0*/  FADD.FTZ R199, R199, R212 ;  /* 0x000000d4c7c77221 */ /* 0x000fc60000010000 */
[----:B------:R-:W-:Y:S01]  /*51c0*/  LOP3.LUT R7, R144, R7, RZ, 0xc0, !PT ;  /* 0x0000000790077212 */ /* 0x000fe200078ec0ff */
[----:B------:R-:W-:Y:S02]  /*51d0*/  FADD.FTZ R201, R196, R199 ;  /* 0x000000c7c4c97221 */ /* 0x000fe40000010000 */
[----:B------:R-:W-:Y:S01]  /*51e0*/  HMMA.16816.F32 R112, R16, R146, R112 ;  /* 0x000000921070723c */ /* 0x000fe20000001870 */
[----:B------:R-:W2:Y:S07]  /*51f0*/  LDSM.16.MT88.4 R16, [R200+0xf800] ;  /* 0x00f80000c810783b */ /* 0x000eae0000004200 */
[C---:B------:R-:W-:Y:S08]  /*5200*/  HMMA.16816.F32 R76, R4.reuse, R8, R76 ;  /* 0x00000008044c723c */ /* 0x040ff0000000184c */
[C---:B------:R-:W-:Y:S01]  /*5210*/  HMMA.16816.F32 R80, R4.reuse, R10, R80 ;  /* 0x0000000a0450723c */ /* 0x040fe20000001850 */
[----:B------:R-:W-:Y:S07]  /*5220*/  LDSM.16.MT88.4 R8, [R200+0x11800] ;  /* 0x01180000c808783b */ /* 0x000fee0000004200 */
[C---:B------:R-:W-:Y:S08]  /*5230*/  HMMA.16816.F32 R68, R4.reuse, R140, R68 ;  /* 0x0000008c0444723c */ /* 0x040ff00000001844 */
[C---:B-1----:R-:W-:Y:S08]  /*5240*/  HMMA.16816.F32 R36, R4.reuse, R12, R36 ;  /* 0x0000000c0424723c */ /* 0x042ff00000001824 */
[C---:B------:R-:W-:Y:S01]  /*5250*/  HMMA.16816.F32 R40, R4.reuse, R14, R40 ;  /* 0x0000000e0428723c */ /* 0x040fe20000001828 */
[----:B------:R-:W1:Y:S07]  /*5260*/  LDSM.16.MT88.4 R12, [R219+0xf800] ;  /* 0x00f80000db0c783b */ /* 0x000e6e0000004200 */
[C---:B--2---:R-:W-:Y:S08]  /*5270*/  HMMA.16816.F32 R60, R4.reuse, R16, R60 ;  /* 0x00000010043c723c */ /* 0x044ff0000000183c */
[C---:B------:R-:W-:Y:S01]  /*5280*/  HMMA.16816.F32 R64, R4.reuse, R18, R64 ;  /* 0x000000120440723c */ /* 0x040fe20000001840 */
[----:B------:R-:W2:Y:S07]  /*5290*/  LDSM.16.MT88.4 R16, [R219+0x11800] ;  /* 0x01180000db10783b */ /* 0x000eae0000004200 */
        /* <DEDUP_REMOVED lines=13> */
[C---:B------:R-:W-:Y:S08]  /*5370*/  HMMA.16816.F32 R92, R4.reuse, R8, R92 ;  /* 0x00000008045c723c */ /* 0x040ff0000000185c */
[C---:B------:R-:W-:Y:S08]  /*5380*/  HMMA.16816.F32 R96, R4.reuse, R10, R96 ;  /* 0x0000000a0460723c */ /* 0x040ff00000001860 */
[C---:B--2---:R-:W-:Y:S08]  /*5390*/  HMMA.16816.F32 R116, R4.reuse, R16, R116 ;  /* 0x000000100474723c */ /* 0x044ff00000001874 */
[----:B------:R-:W-:Y:S01]  /*53a0*/  HMMA.16816.F32 R112, R4, R18, R112 ;  /* 0x000000120470723c */ /* 0x000fe20000001870 */
[----:B------:R-:W-:-:S04]  /*53b0*/  NOP ;  /* 0x0000000000007918 */ /* 0x000fc80000000000 */
[----:B------:R-:W-:-:S15]  /*53c0*/  @!P4 BRA `(.L_x_473) ;  /* 0x000000380034c947 */ /* 0x000fde0003800000 */
[----:B------:R-:W1:Y:S01]  /*53d0*/  LDC.64 R162, c[0x0][0x3c0] ;  /* 0x0000f000ffa27b82 */ /* 0x000e620000000a00 */
[----:B------:R-:W2:Y:S01]  /*53e0*/  LDCU.64 UR4, c[0x0][0x3d8] ;  /* 0x00007b00ff0477ac */ /* 0x000ea20008000a00 */
[----:B------:R-:W-:Y:S01]  /*53f0*/  IADD3 R12, P0, PT, R160, R182, RZ ;  /* 0x000000b6a00c7210 */ /* 0x000fe20007f1e0ff */
[----:B------:R-:W-:-:S04]  /*5400*/  DEPBAR.LE SB0, 0x0 ;  /* 0x000080000000791a */ /* 0x000fc80000000000 */
[--C-:B------:R-:W-:Y:S01]  /*5410*/  SHF.R.U32.HI R133, RZ, 0x3, R134.reuse ;  /* 0x00000003ff857819 */ /* 0x100fe20000011686 */
[----:B------:R-:W3:Y:S01]  /*5420*/  LDCU.64 UR8, c[0x0][0x390] ;  /* 0x00007200ff0877ac */ /* 0x000ee20008000a00 */
[----:B------:R-:W-:Y:S01]  /*5430*/  IMAD.X R13, RZ, RZ, R181, P0 ;  /* 0x000000ffff0d7224 */ /* 0x000fe200000e06b5 */
[----:B------:R-:W-:Y:S01]  /*5440*/  SHF.R.S32.HI R0, RZ, 0x1f, R135 ;  /* 0x0000001fff007819 */ /* 0x000fe20000011487 */
[----:B------:R-:W-:Y:S01]  /*5450*/  VIADD R10, R166, 0xfffffffe ;  /* 0xfffffffea60a7836 */ /* 0x000fe20000000000 */
[----:B------:R-:W-:Y:S01]  /*5460*/  LOP3.LUT R151, R151, 0x200, RZ, 0xc0, !PT ;  /* 0x0000020097977812 */ /* 0x000fe200078ec0ff */
[----:B------:R-:W-:Y:S01]  /*5470*/  IMAD.SHL.U32 R230, R134, 0x20, RZ ;  /* 0x0000002086e67824 */ /* 0x000fe200078e00ff */
[----:B------:R-:W-:Y:S01]  /*5480*/  SHF.R.U32.HI R161, RZ, 0x1, R134 ;  /* 0x00000001ffa17819 */ /* 0x000fe20000011686 */
[----:B------:R-:W-:Y:S01]  /*5490*/  IMAD.MOV.U32 R223, RZ, RZ, 0x20 ;  /* 0x00000020ffdf7424 */ /* 0x000fe200078e00ff */
[----:B------:R-:W-:Y:S01]  /*54a0*/  LOP3.LUT R15, R167, 0x1f8, RZ, 0xc0, !PT ;  /* 0x000001f8a70f7812 */ /* 0x000fe200078ec0ff */
[----:B------:R-:W-:Y:S01]  /*54b0*/  VIADD R224, R222, UR6 ;  /* 0x00000006dee07c36 */ /* 0x000fe20008000000 */
[----:B------:R-:W-:Y:S01]  /*54c0*/  LOP3.LUT R230, R151, 0x7c00, R230, 0xf8, !PT ;  /* 0x00007c0097e67812 */ /* 0x000fe200078ef8e6 */
[----:B--2---:R-:W-:Y:S01]  /*54d0*/  IMAD R4, R0, UR4, RZ ;  /* 0x0000000400047c24 */ /* 0x004fe2000f8e02ff */
[----:B------:R-:W-:-:S02]  /*54e0*/  LOP3.LUT R7, R161, 0x8, RZ, 0xc0, !PT ;  /* 0x00000008a1077812 */ /* 0x000fc400078ec0ff */
[----:B------:R-:W-:Y:S01]  /*54f0*/  LOP3.LUT R188, R15, 0x38, R134, 0x78, !PT ;  /* 0x000000380fbc7812 */ /* 0x000fe200078e7886 */
[----:B------:R-:W-:Y:S01]  /*5500*/  IMAD R5, R135, UR5, R4 ;  /* 0x0000000587057c24 */ /* 0x000fe2000f8e0204 */
[----:B------:R-:W-:Y:S01]  /*5510*/  LOP3.LUT R230, R230, R148, R7, 0xf6, !PT ;  /* 0x00000094e6e67212 */ /* 0x000fe200078ef607 */
[CC--:B-1----:R-:W-:Y:S01]  /*5520*/  IMAD R180, R133.reuse, R163.reuse, RZ ;  /* 0x000000a385b47224 */ /* 0x0c2fe200078e02ff */
[----:B------:R-:W-:Y:S01]  /*5530*/  LOP3.LUT R204, R188, 0x1e00, R167, 0xf8, !PT ;  /* 0x00001e00bccc7812 */ /* 0x000fe200078ef8a7 */
[----:B------:R-:W-:Y:S01]  /*5540*/  IMAD.WIDE.U32 R12, R133, R162, R12 ;  /* 0x000000a2850c7225 */ /* 0x000fe200078e000c */
[----:B------:R-:W-:Y:S02]  /*5550*/  LEA R230, R230, UR6, 0x1 ;  /* 0x00000006e6e67c11 */ /* 0x000fe4000f8e08ff */
[----:B------:R-:W-:Y:S01]  /*5560*/  LEA R204, R204, UR6, 0x1 ;  /* 0x00000006cccc7c11 */ /* 0x000fe2000f8e08ff */
[----:B------:R-:W-:Y:S01]  /*5570*/  IMAD.IADD R13, R13, 0x1, R180 ;  /* 0x000000010d0d7824 */ /* 0x000fe200078e02b4 */
[----:B------:R-:W-:Y:S01]  /*5580*/  SEL R223, R223, 0xffffffe0, !P6 ;  /* 0xffffffe0dfdf7807 */ /* 0x000fe20007000000 */
[----:B------:R-:W-:-:S02]  /*5590*/  IMAD R8, R10, R163, RZ ;  /* 0x000000a30a087224 */ /* 0x000fc400078e02ff */
[----:B------:R-:W-:-:S04]  /*55a0*/  IMAD.WIDE.U32 R12, R135, UR4, R12 ;  /* 0x00000004870c7c25 */ /* 0x000fc8000f8e000c */
[----:B------:R-:W-:Y:S01]  /*55b0*/  IMAD.IADD R5, R13, 0x1, R5 ;  /* 0x000000010d057824 */ /* 0x000fe200078e0205 */
[----:B------:R-:W-:Y:S01]  /*55c0*/  BAR.SYNC.DEFER_BLOCKING 0x0 ;  /* 0x0000000000007b1d */ /* 0x000fe20000010000 */
[----:B---3--:R-:W-:Y:S01]  /*55d0*/  LEA R4, P0, R12, UR8, 0x1 ;  /* 0x000000080c047c11 */ /* 0x008fe2000f8008ff */
[----:B------:R-:W-:Y:S01]  /*55e0*/  IMAD.WIDE.U32 R10, R10, R162, RZ ;  /* 0x000000a20a0a7225 */ /* 0x000fe200078e00ff */
[----:B------:R-:W-:Y:S02]  /*55f0*/  SHF.L.U64.HI R13, R162, 0x4, R163 ;  /* 0x00000004a20d7819 */ /* 0x000fe400000102a3 */
[----:B------:R-:W-:Y:S01]  /*5600*/  LEA.HI.X R5, R12, UR9, R5, 0x1, P0 ;  /* 0x000000090c057c11 */ /* 0x000fe200080f0c05 */
[----:B------:R-:W-:Y:S01]  /*5610*/  IMAD.SHL.U32 R6, R162, 0x10, RZ ;  /* 0x00000010a2067824 */ /* 0x000fe200078e00ff */
[C---:B------:R-:W-:Y:S01]  /*5620*/  LEA R16, P2, R10.reuse, R4, 0x7 ;  /* 0x000000040a107211 */ /* 0x040fe200078438ff */
[----:B------:R-:W-:Y:S02]  /*5630*/  IMAD.IADD R8, R11, 0x1, R8 ;  /* 0x000000010b087824 */ /* 0x000fe400078e0208 */
[----:B------:R-:W-:Y:S01]  /*5640*/  IMAD.IADD R228, R223, 0x1, R230 ;  /* 0x00000001dfe47824 */ /* 0x000fe200078e02e6 */
[-C--:B------:R-:W-:Y:S01]  /*5650*/  LEA R7, P0, R10, R6.reuse, 0x6 ;  /* 0x000000060a077211 */ /* 0x080fe200078030ff */
[----:B------:R-:W-:Y:S01]  /*5660*/  IMAD.IADD R225, R224, 0x1, R223 ;  /* 0x00000001e0e17824 */ /* 0x000fe200078e02df */
[----:B------:R-:W-:Y:S01]  /*5670*/  LEA.HI.X R17, R10, R5, R8, 0x7, P2 ;  /* 0x000000050a117211 */ /* 0x000fe200010f3c08 */
[----:B------:R-:W-:Y:S01]  /*5680*/  IMAD.IADD R226, R149, 0x1, R230 ;  /* 0x0000000195e27824 */ /* 0x000fe200078e02e6 */
[----:B------:R-:W-:Y:S01]  /*5690*/  IADD3 R9, P1, PT, R7, R6, RZ ;  /* 0x0000000607097210 */ /* 0x000fe20007f3e0ff */
[----:B------:R-:W-:Y:S01]  /*56a0*/  IMAD.IADD R224, R224, 0x1, R149 ;  /* 0x00000001e0e07824 */ /* 0x000fe200078e0295 */
[----:B------:R-:W-:Y:S01]  /*56b0*/  LEA.HI.X R6, R10, R13, R8, 0x6, P0 ;  /* 0x0000000d0a067211 */ /* 0x000fe200000f3408 */
[----:B------:R-:W-:Y:S01]  /*56c0*/  IMAD.IADD R227, R223, 0x1, R226 ;  /* 0x00000001dfe37824 */ /* 0x000fe200078e02e2 */
[-C--:B------:R-:W-:Y:S01]  /*56d0*/  LEA R20, P2, R7, R4.reuse, 0x1 ;  /* 0x0000000407147211 */ /* 0x080fe200078408ff */
[----:B------:R-:W-:Y:S01]  /*56e0*/  IMAD.IADD R223, R223, 0x1, R224 ;  /* 0x00000001dfdf7824 */ /* 0x000fe200078e02e0 */
[----:B------:R-:W-:Y:S01]  /*56f0*/  LEA R11, P0, R162, R7, 0x5 ;  /* 0x00000007a20b7211 */ /* 0x000fe200078028ff */
[----:B------:R-:W-:Y:S01]  /*5700*/  IMAD.X R8, R6, 0x1, R13, P1 ;  /* 0x0000000106087824 */ /* 0x000fe200008e060d */
[----:B------:R-:W-:Y:S01]  /*5710*/  LEA R12, P1, R9, R4, 0x1 ;  /* 0x00000004090c7211 */ /* 0x000fe200078208ff */
[----:B------:R-:W-:Y:S01]  /*5720*/  @!PT LDS RZ, [RZ] ;  /* 0x00000000fffff984 */ /* 0x000fe20000000800 */
[----:B------:R-:W-:Y:S01]  /*5730*/  @!PT LDS RZ, [RZ] ;  /* 0x00000000fffff984 */ /* 0x000fe20000000800 */
[----:B------:R-:W-:Y:S01]  /*5740*/  @!PT LDS RZ, [RZ] ;  /* 0x00000000fffff984 */ /* 0x000fe20000000800 */
[----:B------:R-:W-:Y:S01]  /*5750*/  LDGSTS.E.BYPASS.LTC128B.128 [R204+0xc000], desc[UR10][R16.64] ;  /* 0x0c00000010cc7fae */ /* 0x000fe2000b981a0a */
[----:B------:R-:W-:-:S02]  /*5760*/  LEA.HI.X R21, R7, R5, R6, 0x1, P2 ;  /* 0x0000000507157211 */ /* 0x000fc400010f0c06 */
[----:B------:R-:W-:Y:S01]  /*5770*/  LEA.HI.X R10, R162, R6, R163, 0x5, P0 ;  /* 0x00000006a20a7211 */ /* 0x000fe200000f2ca3 */
[----:B------:R-:W-:Y:S01]  /*5780*/  LDGSTS.E.BYPASS.LTC128B.128 [R204+0xe000], desc[UR10][R16.64+0x80] ;  /* 0x0e00008010cc7fae */ /* 0x000fe2000b981a0a */
[----:B------:R-:W-:Y:S02]  /*5790*/  LEA R14, P0, R11, R4, 0x1 ;  /* 0x000000040b0e7211 */ /* 0x000fe400078008ff */
[-C--:B------:R-:W-:Y:S01]  /*57a0*/  LEA.HI.X R13, R9, R5.reuse, R8, 0x1, P1 ;  /* 0x00000005090d7211 */ /* 0x080fe200008f0c08 */
[----:B------:R1:W-:Y:S01]  /*57b0*/  LDGSTS.E.BYPASS.LTC128B.128 [R204+0x10000], desc[UR10][R16.64+0x100] ;  /* 0x1000010010cc7fae */ /* 0x0003e2000b981a0a */
[----:B------:R-:W-:-:S03]  /*57c0*/  LEA.HI.X R15, R11, R5, R10, 0x1, P0 ;  /* 0x000000050b0f7211 */ /* 0x000fc600000f0c0a */
[----:B------:R-:W-:Y:S04]  /*57d0*/  LDGSTS.E.BYPASS.LTC128B.128 [R204+0xc800], desc[UR10][R20.64] ;  /* 0x0c80000014cc7fae */ /* 0x000fe8000b981a0a */
[----:B------:R-:W-:Y:S04]  /*57e0*/  LDGSTS.E.BYPASS.LTC128B.128 [R204+0xe800], desc[UR10][R20.64+0x80] ;  /* 0x0e80008014cc7fae */ /* 0x000fe8000b981a0a */
[----:B------:R-:W-:Y:S04]  /*57f0*/  LDGSTS.E.BYPASS.LTC128B.128 [R204+0x10800], desc[UR10][R20.64+0x100] ;  /* 0x1080010014cc7fae */ /* 0x000fe8000b981a0a */
        /* <DEDUP_REMOVED lines=8> */
[----:B-1----:R-:W1:Y:S04]  /*5880*/  LDSM.16.M88.4 R16, [R222+UR6+0x6800] ;  /* 0x00680006de10783b */ /* 0x002e680008000200 */
[----:B------:R-:W4:Y:S04]  /*5890*/  LDSM.16.M88.4 R168, [R222+UR6+0x7000] ;  /* 0x00700006dea8783b */ /* 0x000f280008000200 */
[----:B------:R-:W5:Y:S04]  /*58a0*/  LDSM.16.M88.4 R4, [R222+UR6+0x7800] ;  /* 0x00780006de04783b */ /* 0x000f680008000200 */
[----:B------:R-:W-:Y:S04]  /*58b0*/  LDSM.16.M88.4 R144, [R225+0x6000] ;  /* 0x00600000e190783b */ /* 0x000fe80000000200 */
[----:B--2---:R-:W2:Y:S04]  /*58c0*/  LDSM.16.M88.4 R12, [R228] ;  /* 0x00000000e40c783b */ /* 0x004ea80000000200 */
[----:B------:R-:W2:Y:S04]  /*58d0*/  LDSM.16.M88.4 R140, [R225+0x7800] ;  /* 0x00780000e18c783b */ /* 0x000ea80000000200 */
[----:B------:R-:W-:Y:S04]  /*58e0*/  LDSM.16.M88.4 R32, [R226] ;  /* 0x00000000e220783b */ /* 0x000fe80000000200 */
[----:B------:R-:W2:Y:S04]  /*58f0*/  LDSM.16.M88.4 R8, [R224+0x6000] ;  /* 0x00600000e008783b */ /* 0x000ea80000000200 */
[----:B------:R-:W2:Y:S01]  /*5900*/  LDSM.16.M88.4 R136, [R225+0x6800] ;  /* 0x00680000e188783b */ /* 0x000ea20000000200 */
[C---:B---3--:R-:W-:Y:S03]  /*5910*/  HMMA.16816.F32 R28, R152.reuse, R24, RZ ;  /* 0x00000018981c723c */ /* 0x048fe600000018ff */
[----:B------:R-:W3:Y:S04]  /*5920*/  LDSM.16.M88.4 R148, [R225+0x7000] ;  /* 0x00700000e194783b */ /* 0x000ee80000000200 */
[----:B------:R-:W-:Y:S01]  /*5930*/  LDSM.16.M88.4 R196, [R223+0x7800] ;  /* 0x00780000dfc4783b */ /* 0x000fe20000000200 */
[C---:B------:R-:W-:Y:S03]  /*5940*/  HMMA.16816.F32 R24, R152.reuse, R26, RZ ;  /* 0x0000001a9818723c */ /* 0x040fe600000018ff */
[----:B------:R-:W-:Y:S04]  /*5950*/  LDSM.16.M88.4 R176, [R222+UR6+0x9000] ;  /* 0x00900006deb0783b */ /* 0x000fe80008000200 */
[----:B------:R-:W-:Y:S01]  /*5960*/  LDSM.16.M88.4 R212, [R226+0x2000] ;  /* 0x00200000e2d4783b */ /* 0x000fe20000000200 */
        /* <DEDUP_REMOVED lines=8> */
[----:B------:R-:W1:Y:S07]  /*59f0*/  LDSM.16.M88.4 R4, [R224+0x6800] ;  /* 0x00680000e004783b */ /* 0x000e6e0000000200 */
[C---:B--2---:R-:W-:Y:S08]  /*5a00*/  HMMA.16816.F32 R28, R12.reuse, R144, R28 ;  /* 0x000000900c1c723c */ /* 0x044ff0000000181c */
[C---:B------:R-:W-:Y:S01]  /*5a10*/  HMMA.16816.F32 R24, R12.reuse, R146, R24 ;  /* 0x000000920c18723c */ /* 0x040fe20000001818 */
[----:B------:R-:W2:Y:S07]  /*5a20*/  LDSM.16.M88.4 R144, [R224+0x7000] ;  /* 0x00700000e090783b */ /* 0x000eae0000000200 */
[C---:B------:R-:W-:Y:S08]  /*5a30*/  HMMA.16816.F32 R156, R12.reuse, R140, R156 ;  /* 0x0000008c0c9c723c */ /* 0x040ff0000000189c */
[----:B------:R-:W-:Y:S01]  /*5a40*/  HMMA.16816.F32 R152, R12, R142, R152 ;  /* 0x0000008e0c98723c */ /* 0x000fe20000001898 */
[----:B------:R-:W-:Y:S07]  /*5a50*/  LDSM.16.M88.4 R140, [R227] ;  /* 0x00000000e38c783b */ /* 0x000fee0000000200 */
[C---:B------:R-:W-:Y:S08]  /*5a60*/  HMMA.16816.F32 R28, R32.reuse, R8, R28 ;  /* 0x00000008201c723c */ /* 0x040ff0000000181c */
[----:B------:R-:W-:Y:S01]  /*5a70*/  HMMA.16816.F32 R24, R32, R10, R24 ;  /* 0x0000000a2018723c */ /* 0x000fe20000001818 */
[----:B------:R-:W4:Y:S07]  /*5a80*/  LDSM.16.M88.4 R8, [R223+0x6000] ;  /* 0x00600000df08783b */ /* 0x000f2e0000000200 */
[C---:B------:R-:W-:Y:S08]  /*5a90*/  HMMA.16816.F32 R20, R12.reuse, R136, R20 ;  /* 0x000000880c14723c */ /* 0x040ff00000001814 */
[C---:B------:R-:W-:Y:S01]  /*5aa0*/  HMMA.16816.F32 R16, R12.reuse, R138, R16 ;  /* 0x0000008a0c10723c */ /* 0x040fe20000001810 */
[----:B------:R-:W5:Y:S07]  /*5ab0*/  LDSM.16.M88.4 R136, [R224+0x7800] ;  /* 0x00780000e088783b */ /* 0x000f6e0000000200 */
[C---:B---3--:R-:W-:Y:S08]  /*5ac0*/  HMMA.16816.F32 R172, R12.reuse, R148, R172 ;  /* 0x000000940cac723c */ /* 0x048ff000000018ac */
[----:B------:R-:W-:Y:S01]  /*5ad0*/  HMMA.16816.F32 R168, R12, R150, R168 ;  /* 0x000000960ca8723c */ /* 0x000fe200000018a8 */
[----:B------:R-:W3:Y:S04]  /*5ae0*/  LDSM.16.M88.4 R12, [R223+0x6800] ;  /* 0x00680000df0c783b */ /* 0x000ee80000000200 */
[----:B------:R-:W-:Y:S03]  /*5af0*/  LDSM.16.M88.4 R148, [R222+UR6+0x9800] ;  /* 0x00980006de94783b */ /* 0x000fe60008000200 */
[C---:B-1----:R-:W-:Y:S08]  /*5b00*/  HMMA.16816.F32 R20, R32.reuse, R4, R20 ;  /* 0x000000042014723c */ /* 0x042ff00000001814 */
[C---:B------:R-:W-:Y:S01]  /*5b10*/  HMMA.16816.F32 R16, R32.reuse, R6, R16 ;  /* 0x000000062010723c */ /* 0x040fe20000001810 */
[----:B------:R-:W1:Y:S07]  /*5b20*/  LDSM.16.M88.4 R4, [R223+0x7000] ;  /* 0x00700000df04783b */ /* 0x000e6e0000000200 */
[C---:B--2---:R-:W-:Y:S08]  /*5b30*/  HMMA.16816.F32 R172, R32.reuse, R144, R172 ;  /* 0x0000009020ac723c */ /* 0x044ff000000018ac */
[----:B------:R-:W-:Y:S01]  /*5b40*/  HMMA.16816.F32 R168, R32, R146, R168 ;  /* 0x0000009220a8723c */ /* 0x000fe200000018a8 */
[----:B------:R-:W-:Y:S07]  /*5b50*/  LDSM.16.M88.4 R144, [R230+0x2000] ;  /* 0x00200000e690783b */ /* 0x000fee0000000200 */
[C---:B----4-:R-:W-:Y:S08]  /*5b60*/  HMMA.16816.F32 R28, R140.reuse, R8, R28 ;  /* 0x000000088c1c723c */ /* 0x050ff0000000181c */
[----:B------:R-:W-:Y:S01]  /*5b70*/  HMMA.16816.F32 R24, R140, R10, R24 ;  /* 0x0000000a8c18723c */ /* 0x000fe20000001818 */
[----:B------:R-:W2:Y:S07]  /*5b80*/  LDSM.16.M88.4 R8, [R222+UR6+0x8800] ;  /* 0x00880006de08783b */ /* 0x000eae0008000200 */
[C---:B-----5:R-:W-:Y:S08]  /*5b90*/  HMMA.16816.F32 R156, R32.reuse, R136, R156 ;  /* 0x00000088209c723c */ /* 0x060ff0000000189c */
[----:B------:R-:W-:Y:S01]  /*5ba0*/  HMMA.16816.F32 R152, R32, R138, R152 ;  /* 0x0000008a2098723c */ /* 0x000fe20000001898 */
[----:B------:R-:W4:Y:S04]  /*5bb0*/  LDSM.16.M88.4 R136, [R222+UR6+0x8000] ;  /* 0x00800006de88783b */ /* 0x000f280008000200 */
[----:B------:R-:W-:Y:S03]  /*5bc0*/  LDSM.16.M88.4 R32, [R225+0x8000] ;  /* 0x00800000e120783b */ /* 0x000fe60000000200 */
[C---:B---3--:R-:W-:Y:S08]  /*5bd0*/  HMMA.16816.F32 R20, R140.reuse, R12, R20 ;  /* 0x0000000c8c14723c */ /* 0x048ff00000001814 */
[C---:B------:R-:W-:Y:S01]  /*5be0*/  HMMA.16816.F32 R16, R140.reuse, R14, R16 ;  /* 0x0000000e8c10723c */ /* 0x040fe20000001810 */
[----:B------:R-:W-:Y:S07]  /*5bf0*/  LDSM.16.M88.4 R12, [R225+0x8800] ;  /* 0x00880000e10c783b */ /* 0x000fee0000000200 */
[C---:B-1----:R-:W-:Y:S08]  /*5c00*/  HMMA.16816.F32 R172, R140.reuse, R4, R172 ;  /* 0x000000048cac723c */ /* 0x042ff000000018ac */
[----:B------:R-:W-:Y:S01]  /*5c10*/  HMMA.16816.F32 R168, R140, R6, R168 ;  /* 0x000000068ca8723c */ /* 0x000fe200000018a8 */
[----:B------:R-:W1:Y:S07]  /*5c20*/  LDSM.16.M88.4 R4, [R228+0x2000] ;  /* 0x00200000e404783b */ /* 0x000e6e0000000200 */
[C---:B--2---:R-:W-:Y:S08]  /*5c30*/  HMMA.16816.F32 R20, R144.reuse, R8, R20 ;  /* 0x000000089014723c */ /* 0x044ff00000001814 */
[----:B------:R-:W-:Y:S01]  /*5c40*/  HMMA.16816.F32 R16, R144, R10, R16 ;  /* 0x0000000a9010723c */ /* 0x000fe20000001810 */
[----:B------:R-:W2:Y:S07]  /*5c50*/  LDSM.16.M88.4 R8, [R225+0x9800] ;  /* 0x00980000e108783b */ /* 0x000eae0000000200 */
[C---:B------:R-:W-:Y:S08]  /*5c60*/  HMMA.16816.F32 R156, R140.reuse, R196, R156 ;  /* 0x000000c48c9c723c */ /* 0x040ff0000000189c */
[----:B------:R-:W-:Y:S01]  /*5c70*/  HMMA.16816.F32 R152, R140, R198, R152 ;  /* 0x000000c68c98723c */ /* 0x000fe20000001898 */
[----:B------:R-:W3:Y:S04]  /*5c80*/  LDSM.16.M88.4 R140, [R225+0x9000] ;  /* 0x00900000e18c783b */ /* 0x000ee80000000200 */
[----:B------:R-:W-:Y:S03]  /*5c90*/  LDSM.16.M88.4 R196, [R223+0x8000] ;  /* 0x00800000dfc4783b */ /* 0x000fe60000000200 */
[C---:B----4-:R-:W-:Y:S08]  /*5ca0*/  HMMA.16816.F32 R28, R144.reuse, R136, R28 ;  /* 0x00000088901c723c */ /* 0x050ff0000000181c */
[C---:B------:R-:W-:Y:S01]  /*5cb0*/  HMMA.16816.F32 R24, R144.reuse, R138, R24 ;  /* 0x0000008a9018723c */ /* 0x040fe20000001818 */
[----:B------:R-:W-:Y:S07]  /*5cc0*/  LDSM.16.M88.4 R136, [R224+0x8000] ;  /* 0x00800000e088783b */ /* 0x000fee0000000200 */
[C---:B------:R-:W-:Y:S08]  /*5cd0*/  HMMA.16816.F32 R156, R144.reuse, R148, R156 ;  /* 0x00000094909c723c */ /* 0x040ff0000000189c */
[----:B------:R-:W-:Y:S01]  /*5ce0*/  HMMA.16816.F32 R152, R144, R150, R152 ;  /* 0x000000969098723c */ /* 0x000fe20000001898 */
[----:B------:R-:W-:Y:S07]  /*5cf0*/  LDSM.16.M88.4 R148, [R227+0x2000] ;  /* 0x00200000e394783b */ /* 0x000fee0000000200 */
[C---:B-1----:R-:W-:Y:S08]  /*5d00*/  HMMA.16816.F32 R28, R4.reuse, R32, R28 ;  /* 0x00000020041c723c */ /* 0x042ff0000000181c */
[C---:B------:R-:W-:Y:S01]  /*5d10*/  HMMA.16816.F32 R24, R4.reuse, R34, R24 ;  /* 0x000000220418723c */ /* 0x040fe20000001818 */
[----:B------:R-:W1:Y:S07]  /*5d20*/  LDSM.16.M88.4 R32, [R224+0x8800] ;  /* 0x00880000e020783b */ /* 0x000e6e0000000200 */
[C---:B------:R-:W-:Y:S08]  /*5d30*/  HMMA.16816.F32 R20, R4.reuse, R12, R20 ;  /* 0x0000000c0414723c */ /* 0x040ff00000001814 */
[----:B------:R-:W-:Y:S01]  /*5d40*/  HMMA.16816.F32 R16, R4, R14, R16 ;  /* 0x0000000e0410723c */ /* 0x000fe20000001810 */
[----:B------:R-:W4:Y:S07]  /*5d50*/  LDSM.16.M88.4 R12, [R224+0x9000] ;  /* 0x00900000e00c783b */ /* 0x000f2e0000000200 */
[C---:B------:R-:W-:Y:S08]  /*5d60*/  HMMA.16816.F32 R172, R144.reuse, R176, R172 ;  /* 0x000000b090ac723c */ /* 0x040ff000000018ac */
[----:B------:R-:W-:Y:S01]  /*5d70*/  HMMA.16816.F32 R168, R144, R178, R168 ;  /* 0x000000b290a8723c */ /* 0x000fe200000018a8 */
[----:B------:R-:W-:Y:S04]  /*5d80*/  LDSM.16.M88.4 R176, [R223+0x9800] ;  /* 0x00980000dfb0783b */ /* 0x000fe80000000200 */
[----:B------:R-:W-:Y:S03]  /*5d90*/  LDSM.16.M88.4 R144, [R222+UR6+0xa000] ;  /* 0x00a00006de90783b */ /* 0x000fe60008000200 */
[C---:B--2---:R-:W-:Y:S08]  /*5da0*/  HMMA.16816.F32 R156, R4.reuse, R8, R156 ;  /* 0x00000008049c723c */ /* 0x044ff0000000189c */
[C---:B------:R-:W-:Y:S01]  /*5db0*/  HMMA.16816.F32 R152, R4.reuse, R10, R152 ;  /* 0x0000000a0498723c */ /* 0x040fe20000001898 */
[----:B------:R-:W2:Y:S07]  /*5dc0*/  LDSM.16.M88.4 R8, [R223+0x8800] ;  /* 0x00880000df08783b */ /* 0x000eae0000000200 */
[C---:B---3--:R-:W-:Y:S08]  /*5dd0*/  HMMA.16816.F32 R172, R4.reuse, R140, R172 ;  /* 0x0000008c04ac723c */ /* 0x048ff000000018ac */
[----:B------:R-:W-:Y:S01]  /*5de0*/  HMMA.16816.F32 R168, R4, R142, R168 ;  /* 0x0000008e04a8723c */ /* 0x000fe200000018a8 */
[----:B------:R-:W3:Y:S04]  /*5df0*/  LDSM.16.M88.4 R4, [R223+0x9000] ;  /* 0x00900000df04783b */ /* 0x000ee80000000200 */
[----:B------:R-:W-:Y:S03]  /*5e00*/  LDSM.16.M88.4 R140, [R222+UR6+0xa800] ;  /* 0x00a80006de8c783b */ /* 0x000fe60008000200 */
[C---:B-1----:R-:W-:Y:S08]  /*5e10*/  HMMA.16816.F32 R20, R212.reuse, R32, R20 ;  /* 0x00000020d414723c */ /* 0x042ff00000001814 */
[C---:B------:R-:W-:Y:S01]  /*5e20*/  HMMA.16816.F32 R16, R212.reuse, R34, R16 ;  /* 0x00000022d410723c */ /* 0x040fe20000001810 */
[----:B------:R-:W-:Y:S07]  /*5e30*/  LDSM.16.M88.4 R32, [R222+UR6+0xb800] ;  /* 0x00b80006de20783b */ /* 0x000fee0008000200 */
[C---:B----4-:R-:W-:Y:S08]  /*5e40*/  HMMA.16816.F32 R172, R212.reuse, R12, R172 ;  /* 0x0000000cd4ac723c */ /* 0x050ff000000018ac */
[C---:B------:R-:W-:Y:S01]  /*5e50*/  HMMA.16816.F32 R168, R212.reuse, R14, R168 ;  /* 0x0000000ed4a8723c */ /* 0x040fe200000018a8 */
[----:B------:R-:W1:Y:S07]  /*5e60*/  LDSM.16.M88.4 R12, [R230+0x4000] ;  /* 0x00400000e60c783b */ /* 0x000e6e0000000200 */
[C---:B------:R-:W-:Y:S08]  /*5e70*/  HMMA.16816.F32 R28, R212.reuse, R136, R28 ;  /* 0x00000088d41c723c */ /* 0x040ff0000000181c */
[C---:B------:R-:W-:Y:S01]  /*5e80*/  HMMA.16816.F32 R24, R212.reuse, R138, R24 ;  /* 0x0000008ad418723c */ /* 0x040fe20000001818 */
[----:B------:R-:W4:Y:S07]  /*5e90*/  LDSM.16.M88.4 R136, [R222+UR6+0xb000] ;  /* 0x00b00006de88783b */ /* 0x000f2e0008000200 */
[C---:B------:R-:W-:Y:S08]  /*5ea0*/  HMMA.16816.F32 R156, R212.reuse, R216, R156 ;  /* 0x000000d8d49c723c */ /* 0x040ff0000000189c */
[----:B------:R-:W-:Y:S01]  /*5eb0*/  HMMA.16816.F32 R152, R212, R218, R152 ;  /* 0x000000dad498723c */ /* 0x000fe20000001898 */
[----:B------:R-:W-:Y:S07]  /*5ec0*/  LDSM.16.M88.4 R212, [R228+0x4000] ;  /* 0x00400000e4d4783b */ /* 0x000fee0000000200 */
        /* <DEDUP_REMOVED lines=16> */
[C---:B------:R-:W-:Y:S08]  /*5fd0*/  HMMA.16816.F32 R20, R12.reuse, R140, R20 ;  /* 0x0000008c0c14723c */ /* 0x040ff00000001814 */
[C---:B------:R-:W-:Y:S01]  /*5fe0*/  HMMA.16816.F32 R16, R12.reuse, R142, R16 ;  /* 0x0000008e0c10723c */ /* 0x040fe20000001810 */
[----:B------:R-:W5:Y:S07]  /*5ff0*/  LDSM.16.M88.4 R140, [R224+0xa800] ;  /* 0x00a80000e08c783b */ /* 0x000f6e0000000200 */
[C---:B----4-:R-:W-:Y:S08]  /*6000*/  HMMA.16816.F32 R172, R12.reuse, R136, R172 ;  /* 0x000000880cac723c */ /* 0x050ff000000018ac */
[C---:B------:R-:W-:Y:S01]  /*6010*/  HMMA.16816.F32 R168, R12.reuse, R138, R168 ;  /* 0x0000008a0ca8723c */ /* 0x040fe200000018a8 */
        /* <DEDUP_REMOVED lines=8> */
[C---:B---3--:R-:W-:Y:S08]  /*60a0*/  HMMA.16816.F32 R20, R212.reuse, R4, R20 ;  /* 0x00000004d414723c */ /* 0x048ff00000001814 */
[----:B------:R-:W-:Y:S01]  /*60b0*/  HMMA.16816.F32 R16, R212, R6, R16 ;  /* 0x00000006d410723c */ /* 0x000fe20000001810 */
[----:B------:R-:W3:Y:S07]  /*60c0*/  LDSM.16.M88.4 R4, [R223+0xa800] ;  /* 0x00a80000df04783b */ /* 0x000eee0000000200 */
[C---:B-1----:R-:W-:Y:S08]  /*60d0*/  HMMA.16816.F32 R28, R148.reuse, R144, R28 ;  /* 0x00000090941c723c */ /* 0x042ff0000000181c */
[C---:B------:R-:W-:Y:S01]  /*60e0*/  HMMA.16816.F32 R24, R148.reuse, R146, R24 ;  /* 0x000000929418723c */ /* 0x040fe20000001818 */
[----:B------:R-:W1:Y:S07]  /*60f0*/  LDSM.16.M88.4 R144, [R223+0xb000] ;  /* 0x00b00000df90783b */ /* 0x000e6e0000000200 */
[----:B-----5:R-:W-:Y:S08]  /*6100*/  HMMA.16816.F32 R20, R148, R140, R20 ;  /* 0x0000008c9414723c */ /* 0x020ff00000001814 */
        /* <DEDUP_REMOVED lines=8> */
[----:B------:R-:W-:Y:S08]  /*6190*/  HMMA.16816.F32 R16, R148, R142, R16 ;  /* 0x0000008e9410723c */ /* 0x000ff00000001810 */
[----:B---3--:R-:W-:Y:S01]  /*61a0*/  HMMA.16816.F32 R20, R12, R4, R20 ;  /* 0x000000040c14723c */ /* 0x008fe20000001814 */
[----:B------:R-:W-:-:S05]  /*61b0*/  IMAD.SHL.U32 R5, R134, 0x2, RZ ;  /* 0x0000000286057824 */ /* 0x000fca00078e00ff */
[----:B------:R-:W-:Y:S02]  /*61c0*/  LOP3.LUT R5, R5, 0x6, RZ, 0xc0, !PT ;  /* 0x0000000605057812 */ /* 0x000fe400078ec0ff */
[----:B------:R-:W-:Y:S03]  /*61d0*/  HMMA.16816.F32 R172, R148, R136, R172 ;  /* 0x0000008894ac723c */ /* 0x000fe600000018ac */
[----:B------:R-:W-:-:S04]  /*61e0*/  IMAD R4, R166, 0x40, R5 ;  /* 0x00000040a6047824 */ /* 0x000fc800078e0205 */
[----:B------:R-:W-:Y:S01]  /*61f0*/  VIADD R5, R4, 0xffffff80 ;  /* 0xffffff8004057836 */ /* 0x000fe20000000000 */
[C---:B------:R-:W-:Y:S01]  /*6200*/  HMMA.16816.F32 R156, R148.reuse, R32, R156 ;  /* 0x00000020949c723c */ /* 0x040fe2000000189c */
[----:B------:R-:W-:Y:S03]  /*6210*/  BAR.SYNC.DEFER_BLOCKING 0x0 ;  /* 0x0000000000007b1d */ /* 0x000fe60000010000 */
[C---:B------:R-:W-:Y:S02]  /*6220*/  ISETP.GE.AND P1, PT, R5.reuse, R211, PT ;  /* 0x000000d30500720c */ /* 0x040fe40003f26270 */
[----:B------:R-:W-:Y:S02]  /*6230*/  ISETP.GE.AND P3, PT, R5, R210, PT ;  /* 0x000000d20500720c */ /* 0x000fe40003f66270 */
[----:B------:R-:W-:Y:S01]  /*6240*/  HMMA.16816.F32 R168, R148, R138, R168 ;  /* 0x0000008a94a8723c */ /* 0x000fe200000018a8 */
[----:B------:R-:W-:-:S02]  /*6250*/  FSEL R33, R28, -INF , !P1 ;  /* 0xff8000001c217808 */ /* 0x000fc40004800000 */
[----:B------:R-:W-:-:S05]  /*6260*/  FSEL R5, R30, -INF , !P3 ;  /* 0xff8000001e057808 */ /* 0x000fca0005800000 */
[----:B------:R-:W-:Y:S08]  /*6270*/  HMMA.16816.F32 R152, R148, R34, R152 ;  /* 0x000000229498723c */ /* 0x000ff00000001898 */
[----:B------:R-:W-:Y:S01]  /*6280*/  HMMA.16816.F32 R16, R12, R6, R16 ;  /* 0x000000060c10723c */ /* 0x000fe20000001810 */
[C---:B------:R-:W-:Y:S02]  /*6290*/  VIADD R6, R4.reuse, 0xffffff88 ;  /* 0xffffff8804067836 */ /* 0x040fe40000000000 */
[----:B------:R-:W-:-:S03]  /*62a0*/  VIADD R7, R4, 0xffffff81 ;  /* 0xffffff8104077836 */ /* 0x000fc60000000000 */
[CC--:B------:R-:W-:Y:S02]  /*62b0*/  ISETP.GE.AND P4, PT, R6.reuse, R211.reuse, PT ;  /* 0x000000d30600720c */ /* 0x0c0fe40003f86270 */
[-C--:B------:R-:W-:Y:S01]  /*62c0*/  ISETP.GE.AND P1, PT, R6, R210.reuse, PT ;  /* 0x000000d20600720c */ /* 0x080fe20003f26270 */
[C---:B-1----:R-:W-:Y:S01]  /*62d0*/  HMMA.16816.F32 R172, R12.reuse, R144, R172 ;  /* 0x000000900cac723c */ /* 0x042fe200000018ac */
[CC--:B------:R-:W-:Y:S01]  /*62e0*/  ISETP.GE.AND P0, PT, R7.reuse, R211.reuse, PT ;  /* 0x000000d30700720c */ /* 0x0c0fe20003f06270 */
[C---:B------:R-:W-:Y:S01]  /*62f0*/  VIADD R6, R4.reuse, 0xffffff89 ;  /* 0xffffff8904067836 */ /* 0x040fe20000000000 */
[-C--:B------:R-:W-:Y:S01]  /*6300*/  ISETP.GE.AND P2, PT, R7, R210.reuse, PT ;  /* 0x000000d20700720c */ /* 0x080fe20003f46270 */
[----:B------:R-:W-:Y:S01]  /*6310*/  VIADD R7, R4, 0xffffff90 ;  /* 0xffffff9004077836 */ /* 0x000fe20000000000 */
[----:B------:R-:W-:Y:S02]  /*6320*/  FSEL R35, R29, -INF , !P0 ;  /* 0xff8000001d237808 */ /* 0x000fe40004000000 */
[----:B------:R-:W-:Y:S01]  /*6330*/  ISETP.GE.AND P0, PT, R6, R210, PT ;  /* 0x000000d20600720c */ /* 0x000fe20003f06270 */
[----:B--2---:R-:W-:Y:S01]  /*6340*/  HMMA.16816.F32 R156, R12, R8, R156 ;  /* 0x000000080c9c723c */ /* 0x004fe2000000189c */
[----:B------:R-:W-:Y:S01]  /*6350*/  VIADD R8, R4, 0xffffff98 ;  /* 0xffffff9804087836 */ /* 0x000fe20000000000 */
[-C--:B------:R-:W-:Y:S01]  /*6360*/  ISETP.GE.AND P3, PT, R6, R211.reuse, PT ;  /* 0x000000d30600720c */ /* 0x080fe20003f66270 */
[C---:B------:R-:W-:Y:S01]  /*6370*/  VIADD R6, R4.reuse, 0xffffff91 ;  /* 0xffffff9104067836 */ /* 0x040fe20000000000 */
[----:B------:R-:W-:Y:S01]  /*6380*/  FSEL R27, R27, -INF , !P0 ;  /* 0xff8000001b1b7808 */ /* 0x000fe20004000000 */
[----:B------:R-:W-:Y:S01]  /*6390*/  VIADD R9, R4, 0xffffffb0 ;  /* 0xffffffb004097836 */ /* 0x000fe20000000000 */
[----:B------:R-:W-:-:S02]  /*63a0*/  ISETP.GE.AND P0, PT, R8, R211, PT ;  /* 0x000000d30800720c */ /* 0x000fc40003f06270 */
[C---:B------:R-:W-:Y:S01]  /*63b0*/  HMMA.16816.F32 R168, R12.reuse, R146, R168 ;  /* 0x000000920ca8723c */ /* 0x040fe200000018a8 */
[----:B------:R-:W-:Y:S02]  /*63c0*/  FSEL R31, R31, -INF , !P2 ;  /* 0xff8000001f1f7808 */ /* 0x000fe40005000000 */
[----:B------:R-:W-:Y:S02]  /*63d0*/  FSEL R215, R16, -INF , !P0 ;  /* 0xff80000010d77808 */ /* 0x000fe40004000000 */
[----:B------:R-:W-:Y:S02]  /*63e0*/  FSEL R29, R24, -INF , !P4 ;  /* 0xff800000181d7808 */ /* 0x000fe40006000000 */
[CC--:B------:R-:W-:Y:S01]  /*63f0*/  ISETP.GE.AND P2, PT, R7.reuse, R211.reuse, PT ;  /* 0x000000d30700720c */ /* 0x0c0fe20003f46270 */
[----:B------:R-:W-:Y:S01]  /*6400*/  HMMA.16816.F32 R152, R12, R10, R152 ;  /* 0x0000000a0c98723c */ /* 0x000fe20000001898 */
[C---:B------:R-:W-:Y:S01]  /*6410*/  VIADD R13, R4.reuse, 0xffffffa0 ;  /* 0xffffffa0040d7836 */ /* 0x040fe20000000000 */
[----:B------:R-:W-:Y:S01]  /*6420*/  ISETP.GE.AND P4, PT, R7, R210, PT ;  /* 0x000000d20700720c */ /* 0x000fe20003f86270 */
[----:B------:R-:W-:Y:S01]  /*6430*/  VIADD R11, R4, 0xffffffa8 ;  /* 0xffffffa8040b7836 */ /* 0x000fe20000000000 */
[----:B------:R-:W-:Y:S01]  /*6440*/  FSEL R7, R26, -INF , !P1 ;  /* 0xff8000001a077808 */ /* 0x000fe20004800000 */
[C---:B------:R-:W-:Y:S01]  /*6450*/  VIADD R14, R4.reuse, 0xffffff99 ;  /* 0xffffff99040e7836 */ /* 0x040fe20000000000 */
[-C--:B------:R-:W-:Y:S01]  /*6460*/  ISETP.GE.AND P0, PT, R13, R211.reuse, PT ;  /* 0x000000d30d00720c */ /* 0x080fe20003f06270 */
[----:B------:R-:W-:Y:S01]  /*6470*/  VIADD R12, R4, 0xffffffa1 ;  /* 0xffffffa1040c7836 */ /* 0x000fe20000000000 */
[----:B------:R-:W-:Y:S01]  /*6480*/  ISETP.GE.AND P1, PT, R6, R211, PT ;  /* 0x000000d30600720c */ /* 0x000fe20003f26270 */
[----:B------:R-:W-:Y:S01]  /*6490*/  VIADD R10, R4, 0xffffffa9 ;  /* 0xffffffa9040a7836 */ /* 0x000fe20000000000 */
[----:B------:R-:W-:-:S02]  /*64a0*/  FSEL R235, R172, -INF , !P0 ;  /* 0xff800000aceb7808 */ /* 0x000fc40004000000 */
[-C--:B------:R-:W-:Y:S02]  /*64b0*/  ISETP.GE.AND P0, PT, R11, R211.reuse, PT ;  /* 0x000000d30b00720c */ /* 0x080fe40003f06270 */
[----:B------:R-:W-:Y:S02]  /*64c0*/  FSEL R25, R25, -INF , !P3 ;  /* 0xff80000019197808 */ /* 0x000fe40005800000 */
[----:B------:R-:W-:Y:S01]  /*64d0*/  ISETP.GE.AND P3, PT, R6, R210, PT ;  /* 0x000000d20600720c */ /* 0x000fe20003f66270 */
[----:B------:R-:W-:Y:S01]  /*64e0*/  VIADD R6, R4, 0xffffffb8 ;  /* 0xffffffb804067836 */ /* 0x000fe20000000000 */
[----:B------:R-:W-:Y:S02]  /*64f0*/  FSEL R227, R168, -INF , !P0 ;  /* 0xff800000a8e37808 */ /* 0x000fe40004000000 */
[----:B------:R-:W-:Y:S02]  /*6500*/  FSEL R217, R21, -INF , !P1 ;  /* 0xff80000015d97808 */ /* 0x000fe40004800000 */
[----:B------:R-:W-:-:S02]  /*6510*/  ISETP.GE.AND P0, PT, R9, R211, PT ;  /* 0x000000d30900720c */ /* 0x000fc40003f06270 */
[----:B------:R-:W-:Y:S02]  /*6520*/  ISETP.GE.AND P1, PT, R14, R211, PT ;  /* 0x000000d30e00720c */ /* 0x000fe40003f26270 */
[----:B------:R-:W-:Y:S02]  /*6530*/  FMNMX3.FTZ R16, R132, R33, R35, !PT ;  /* 0x0000002184107276 */ /* 0x000fe40007810023 */
[----:B------:R-:W-:Y:S02]  /*6540*/  FSEL R196, R156, -INF , !P0 ;  /* 0xff8000009cc47808 */ /* 0x000fe40004000000 */
[----:B------:R-:W-:Y:S02]  /*6550*/  FSEL R213, R20, -INF , !P2 ;  /* 0xff80000014d57808 */ /* 0x000fe40005000000 */
[----:B------:R-:W-:Y:S02]  /*6560*/  FSEL R149, R17, -INF , !P1 ;  /* 0xff80000011957808 */ /* 0x000fe40004800000 */
[----:B------:R-:W-:-:S02]  /*6570*/  FMNMX3.FTZ R16, R16, R29, R25, !PT ;  /* 0x0000001d10107276 */ /* 0x000fc40007810019 */
[-C--:B------:R-:W-:Y:S02]  /*6580*/  ISETP.GE.AND P0, PT, R6, R211.reuse, PT ;  /* 0x000000d30600720c */ /* 0x080fe40003f06270 */
[----:B------:R-:W-:Y:S02]  /*6590*/  ISETP.GE.AND P1, PT, R12, R211, PT ;  /* 0x000000d30c00720c */ /* 0x000fe40003f26270 */
[----:B------:R-:W-:Y:S02]  /*65a0*/  FMNMX3.FTZ R16, R16, R213, R217, !PT ;  /* 0x000000d510107276 */ /* 0x000fe400078100d9 */
[----:B------:R-:W-:Y:S02]  /*65b0*/  FSEL R199, R152, -INF , !P0 ;  /* 0xff80000098c77808 */ /* 0x000fe40004000000 */
[----:B------:R-:W-:Y:S01]  /*65c0*/  ISETP.GE.AND P2, PT, R8, R210, PT ;  /* 0x000000d20800720c */ /* 0x000fe20003f46270 */
[C---:B------:R-:W-:Y:S01]  /*65d0*/  VIADD R8, R4.reuse, 0xffffffb1 ;  /* 0xffffffb104087836 */ /* 0x040fe20000000000 */
[----:B------:R-:W-:Y:S01]  /*65e0*/  FSEL R231, R173, -INF , !P1 ;  /* 0xff800000ade77808 */ /* 0x000fe20004800000 */
[----:B------:R-:W-:Y:S01]  /*65f0*/  VIADD R4, R4, 0xffffffb9 ;  /* 0xffffffb904047836 */ /* 0x000fe20000000000 */
[----:B------:R-:W-:-:S02]  /*6600*/  ISETP.GE.U32.AND P0, PT, R166, 0x3, PT ;  /* 0x00000003a600780c */ /* 0x000fc40003f06070 */
[----:B------:R-:W-:Y:S02]  /*6610*/  ISETP.GE.AND P1, PT, R10, R211, PT ;  /* 0x000000d30a00720c */ /* 0x000fe40003f26270 */
[----:B------:R-:W-:Y:S02]  /*6620*/  FMNMX3.FTZ R16, R16, R215, R149, !PT ;  /* 0x000000d710107276 */ /* 0x000fe40007810095 */
[----:B------:R-:W-:Y:S02]  /*6630*/  FSEL R223, R169, -INF , !P1 ;  /* 0xff800000a9df7808 */ /* 0x000fe40004800000 */
[----:B------:R-:W-:Y:S02]  /*6640*/  ISETP.GE.AND P1, PT, R8, R211, PT ;  /* 0x000000d30800720c */ /* 0x000fe40003f26270 */
[----:B------:R-:W-:Y:S02]  /*6650*/  FMNMX3.FTZ R16, R16, R235, R231, !PT ;  /* 0x000000eb10107276 */ /* 0x000fe400078100e7 */
[----:B------:R-:W-:-:S02]  /*6660*/  FSEL R179, R157, -INF , !P1 ;  /* 0xff8000009db37808 */ /* 0x000fc40004800000 */
[----:B------:R-:W-:Y:S02]  /*6670*/  ISETP.GE.AND P1, PT, R4, R211, PT ;  /* 0x000000d30400720c */ /* 0x000fe40003f26270 */
[----:B------:R-:W-:Y:S02]  /*6680*/  FMNMX3.FTZ R16, R16, R227, R223, !PT ;  /* 0x000000e310107276 */ /* 0x000fe400078100df */
[----:B------:R-:W-:Y:S02]  /*6690*/  FSEL R178, R153, -INF , !P1 ;  /* 0xff80000099b27808 */ /* 0x000fe40004800000 */
[----:B------:R-:W-:Y:S01]  /*66a0*/  FMNMX3.FTZ R17, R16, R196, R179, !PT ;  /* 0x000000c410117276 */ /* 0x000fe200078100b3 */
[----:B------:R-:W-:Y:S06]  /*66b0*/  @!P0 BRA `(.L_x_474) ;  /* 0x0000000000848947 */ /* 0x000fec0003800000 */
[----:B------:R-:W-:-:S04]  /*66c0*/  VIADD R15, R166, 0xfffffffd ;  /* 0xfffffffda60f7836 */ /* 0x000fc80000000000 */
[----:B------:R-:W-:-:S04]  /*66d0*/  IMAD.WIDE.U32 R20, R15, R164, RZ ;  /* 0x000000a40f147225 */ /* 0x000fc800078e00ff */
[----:B------:R-:W-:Y:S01]  /*66e0*/  IMAD R15, R15, R165, R21 ;  /* 0x000000a50f0f7224 */ /* 0x000fe200078e0215 */
[C---:B------:R-:W-:Y:S02]  /*66f0*/  LEA R136, P1, R20.reuse, R187, 0x7 ;  /* 0x000000bb14887211 */ /* 0x040fe400078238ff */
[C---:B------:R-:W-:Y:S02]  /*6700*/  LEA R16, P0, R20.reuse, R221, 0x6 ;  /* 0x000000dd14107211 */ /* 0x040fe400078030ff */
[C-C-:B------:R-:W-:Y:S02]  /*6710*/  LEA.HI.X R137, R20.reuse, R186, R15.reuse, 0x7, P1 ;  /* 0x000000ba14897211 */ /* 0x140fe400008f3c0f */
[----:B------:R-:W-:Y:S02]  /*6720*/  LEA.HI.X R15, R20, R220, R15, 0x6, P0 ;  /* 0x000000dc140f7211 */ /* 0x000fe400000f340f */
[----:B------:R-:W-:Y:S01]  /*6730*/  IADD3 R221, P0, PT, R221, R16, RZ ;  /* 0x00000010dddd7210 */ /* 0x000fe20007f1e0ff */
[----:B------:R-:W-:Y:S01]  /*6740*/  @!PT LDS RZ, [RZ] ;  /* 0x00000000fffff984 */ /* 0x000fe20000000800 */
[----:B------:R-:W-:Y:S01]  /*6750*/  @!PT LDS RZ, [RZ] ;  /* 0x00000000fffff984 */ /* 0x000fe20000000800 */
[----:B------:R-:W-:Y:S01]  /*6760*/  @!PT LDS RZ, [RZ] ;  /* 0x00000000fffff984 */ /* 0x000fe20000000800 */
[----:B------:R1:W-:Y:S01]  /*6770*/  LDGSTS.E.BYPASS.LTC128B.128 [R204+0x6000], desc[UR10][R136.64] ;  /* 0x0600000088cc7fae */ /* 0x0003e2000b981a0a */
[----:B------:R-:W-:-:S03]  /*6780*/  LEA R138, P1, R16, R187, 0x1 ;  /* 0x000000bb108a7211 */ /* 0x000fc600078208ff */
[--C-:B------:R-:W-:Y:S01]  /*6790*/  IMAD.X R220, R220, 0x1, R15.reuse, P0 ;  /* 0x00000001dcdc7824 */ /* 0x100fe200000e060f */
[----:B------:R-:W-:Y:S01]  /*67a0*/  LEA R20, P0, R164, R16, 0x5 ;  /* 0x00000010a4147211 */ /* 0x000fe200078028ff */
[----:B------:R1:W-:Y:S01]  /*67b0*/  LDGSTS.E.BYPASS.LTC128B.128 [R204+0x8000], desc[UR10][R136.64+0x80] ;  /* 0x0800008088cc7fae */ /* 0x0003e2000b981a0a */
[-C--:B------:R-:W-:Y:S02]  /*67c0*/  LEA.HI.X R139, R16, R186.reuse, R15, 0x1, P1 ;  /* 0x000000ba108b7211 */ /* 0x080fe400008f0c0f */
[C---:B------:R-:W-:Y:S01]  /*67d0*/  LEA R140, P1, R221.reuse, R187, 0x1 ;  /* 0x000000bbdd8c7211 */ /* 0x040fe200078208ff */
[----:B------:R1:W-:Y:S01]  /*67e0*/  LDGSTS.E.BYPASS.LTC128B.128 [R204+0xa000], desc[UR10][R136.64+0x100] ;  /* 0x0a00010088cc7fae */ /* 0x0003e2000b981a0a */
[----:B------:R-:W-:Y:S02]  /*67f0*/  LEA.HI.X R15, R164, R15, R165, 0x5, P0 ;  /* 0x0000000fa40f7211 */ /* 0x000fe400000f2ca5 */
[----:B------:R-:W-:Y:S01]  /*6800*/  LEA R142, P0, R20, R187, 0x1 ;  /* 0x000000bb148e7211 */ /* 0x000fe200078008ff */
[----:B------:R1:W-:Y:S01]  /*6810*/  LDGSTS.E.BYPASS.LTC128B.128 [R204+0x6800], desc[UR10][R138.64] ;  /* 0x068000008acc7fae */ /* 0x0003e2000b981a0a */
[----:B------:R-:W-:-:S02]  /*6820*/  LEA.HI.X R141, R221, R186, R220, 0x1, P1 ;  /* 0x000000badd8d7211 */ /* 0x000fc400008f0cdc */
        /* <DEDUP_REMOVED lines=10> */
.L_x_474:
[-C--:B------:R-:W-:Y:S01]  /*68d0*/  ISETP.GE.AND P1, PT, R14, R210.reuse, PT ;  /* 0x000000d20e00720c */ /* 0x080fe20003f26270 */
[----:B------:R-:W-:Y:S01]  /*68e0*/  VIADD R243, R208, 0x9e3779b9 ;  /* 0x9e3779b9d0f37836 */ /* 0x000fe20000000000 */
[----:B------:R-:W-:Y:S01]  /*68f0*/  FMNMX3.FTZ R14, R3, R5, R31, !PT ;  /* 0x00000005030e7276 */ /* 0x000fe2000781001f */
[----:B------:R-:W-:Y:S01]  /*6900*/  VIADD R222, R209, 0x32370b8f ;  /* 0x32370b8fd1de7836 */ /* 0x000fe20000000000 */
[----:B------:R-:W-:Y:S01]  /*6910*/  FSEL R153, R22, -INF , !P4 ;  /* 0xff80000016997808 */ /* 0x000fe20006000000 */
[----:B------:R-:W2:Y:S01]  /*6920*/  LDCU UR7, c[0x0][0x45c] ;  /* 0x00008b80ff0777ac */ /* 0x000ea20008000800 */
[----:B------:R-:W-:Y:S01]  /*6930*/  FSEL R145, R23, -INF , !P3 ;  /* 0xff80000017917808 */ /* 0x000fe20005800000 */
[----:B------:R-:W-:Y:S01]  /*6940*/  VIADD R218, R209, 0xed9eba14 ;  /* 0xed9eba14d1da7836 */ /* 0x000fe20000000000 */
[----:B------:R-:W-:Y:S01]  /*6950*/  FMNMX3.FTZ R14, R14, R7, R27, !PT ;  /* 0x000000070e0e7276 */ /* 0x000fe2000781001b */
[----:B------:R-:W-:Y:S01]  /*6960*/  VIADD R226, R208, 0x1715609d ;  /* 0x1715609dd0e27836 */ /* 0x000fe20000000000 */
[----:B------:R-:W-:-:S02]  /*6970*/  ISETP.GE.AND P0, PT, R13, R210, PT ;  /* 0x000000d20d00720c */ /* 0x000fc40003f06270 */
[-C--:B------:R-:W-:Y:S02]  /*6980*/  ISETP.GE.AND P4, PT, R12, R210.reuse, PT ;  /* 0x000000d20c00720c */ /* 0x080fe40003f86270 */
[----:B------:R-:W-:Y:S02]  /*6990*/  FSEL R151, R18, -INF , !P2 ;  /* 0xff80000012977808 */ /* 0x000fe40005000000 */
[----:B------:R-:W-:Y:S02]  /*69a0*/  FSEL R147, R19, -INF , !P1 ;  /* 0xff80000013937808 */ /* 0x000fe40004800000 */
[----:B------:R-:W-:Y:S02]  /*69b0*/  FMNMX3.FTZ R14, R14, R153, R145, !PT ;  /* 0x000000990e0e7276 */ /* 0x000fe40007810091 */
        /* <DEDUP_REMOVED lines=8> */
[----:B------:R-:W-:Y:S01]  /*6a40*/  FSEL R221, R171, -INF , !P2 ;  /* 0xff800000abdd7808 */ /* 0x000fe20005000000 */
[----:B------:R-:W-:Y:S01]  /*6a50*/  VIADD R171, R200, 0xc040 ;  /* 0x0000c040c8ab7836 */ /* 0x000fe20000000000 */
[----:B------:R-:W-:Y:S02]  /*6a60*/  FMNMX3.FTZ R14, R14, R233, R229, !PT ;  /* 0x000000e90e0e7276 */ /* 0x000fe400078100e5 */
[-C--:B------:R-:W-:Y:S02]  /*6a70*/  ISETP.GE.AND P4, PT, R6, R210.reuse, PT ;  /* 0x000000d20600720c */ /* 0x080fe40003f86270 */
[----:B------:R-:W-:Y:S02]  /*6a80*/  ISETP.GE.AND P2, PT, R4, R210, PT ;  /* 0x000000d20400720c */ /* 0x000fe40003f46270 */
[----:B------:R-:W-:Y:S02]  /*6a90*/  FSEL R211, R158, -INF , !P1 ;  /* 0xff8000009ed37808 */ /* 0x000fe40004800000 */
[----:B------:R-:W-:-:S02]  /*6aa0*/  FSEL R197, R159, -INF , !P0 ;  /* 0xff8000009fc57808 */ /* 0x000fc40004000000 */
[----:B------:R-:W-:Y:S02]  /*6ab0*/  FMNMX3.FTZ R14, R14, R225, R221, !PT ;  /* 0x000000e10e0e7276 */ /* 0x000fe400078100dd */
[----:B------:R-:W-:Y:S02]  /*6ac0*/  FSEL R177, R154, -INF , !P4 ;  /* 0xff8000009ab17808 */ /* 0x000fe40006000000 */
[----:B------:R-:W-:Y:S02]  /*6ad0*/  FSEL R175, R155, -INF , !P2 ;  /* 0xff8000009baf7808 */ /* 0x000fe40005000000 */
[----:B------:R-:W-:Y:S02]  /*6ae0*/  FMNMX3.FTZ R14, R14, R211, R197, !PT ;  /* 0x000000d30e0e7276 */ /* 0x000fe400078100c5 */
[----:B------:R-:W-:Y:S02]  /*6af0*/  FMNMX3.FTZ R13, R17, R199, R178, !PT ;  /* 0x000000c7110d7276 */ /* 0x000fe400078100b2 */
[----:B------:R-:W-:-:S02]  /*6b00*/  FMNMX3.FTZ R9, R14, R177, R175, !PT ;  /* 0x000000b10e097276 */ /* 0x000fc400078100af */
[----:B------:R-:W-:Y:S01]  /*6b10*/  SHF.L.U32 R224, R166, 0x1, RZ ;  /* 0x00000001a6e07819 */ /* 0x000fe200000006ff */
[----:B------:R-:W3:Y:S01]  /*6b20*/  SHFL.BFLY PT, R12, R13, 0x2, 0x1f ;  /* 0x0c401f000d0c7f89 */ /* 0x000ee200000e0000 */
[----:B------:R-:W-:Y:S02]  /*6b30*/  IADD3 R241, PT, PT, R208, 0x3c6ef372, RZ ;  /* 0x3c6ef372d0f17810 */ /* 0x000fe40007ffe0ff */
[----:B------:R-:W-:Y:S01]  /*6b40*/  IADD3 R11, PT, PT, R224, -0x4, RZ ;  /* 0xfffffffce00b7810 */ /* 0x000fe20007ffe0ff */
[----:B------:R-:W4:Y:S01]  /*6b50*/  SHFL.BFLY PT, R4, R9, 0x2, 0x1f ;  /* 0x0c401f0009047f89 */ /* 0x000f2200000e0000 */
[C---:B------:R-:W-:Y:S02]  /*6b60*/  IADD3 R239, PT, PT, R209.reuse, 0x76cf5d0a, RZ ;  /* 0x76cf5d0ad1ef7810 */ /* 0x040fe40007ffe0ff */
[----:B------:R-:W-:Y:S02]  /*6b70*/  LOP3.LUT R6, R209, R11, R203, 0x96, !PT ;  /* 0x0000000bd1067212 */ /* 0x000fe400078e96cb */
[----:B------:R-:W-:-:S02]  /*6b80*/  IADD3 R237, PT, PT, R208, -0x255992d5, RZ ;  /* 0xdaa66d2bd0ed7810 */ /* 0x000fc40007ffe0ff */
[----:B------:R-:W-:Y:S01]  /*6b90*/  IADD3 R220, PT, PT, R208, 0x78dde6e4, RZ ;  /* 0x78dde6e4d0dc7810 */ /* 0x000fe20007ffe0ff */
[----:B------:R-:W-:Y:S01]  /*6ba0*/  IMAD.WIDE.U32 R244, R6, -0x326172a9, RZ ;  /* 0xcd9e8d5706f47825 */ /* 0x000fe200078e00ff */
[----:B------:R-:W-:Y:S02]  /*6bb0*/  IADD3 R216, PT, PT, R209, -0x56f99767, RZ ;  /* 0xa9066899d1d87810 */ /* 0x000fe40007ffe0ff */
[----:B------:R-:W-:Y:S02]  /*6bc0*/  IADD3 R16, PT, PT, R200, 0xc000, RZ ;  /* 0x0000c000c8107810 */ /* 0x000fe40007ffe0ff */
[----:B------:R-:W-:Y:S02]  /*6bd0*/  LOP3.LUT R6, R243, R206, R245, 0x96, !PT ;  /* 0x000000cef3067212 */ /* 0x000fe400078e96f5 */
[----:B------:R-:W-:Y:S02]  /*6be0*/  LOP3.LUT R244, R241, R244, R191, 0x96, !PT ;  /* 0x000000f4f1f47212 */ /* 0x000fe400078e96bf */
[----:B------:R-:W-:Y:S01]  /*6bf0*/  @P5 IADD3 R171, PT, PT, R16, -0x40, RZ ;  /* 0xffffffc010ab5810 */ /* 0x000fe20007ffe0ff */
[----:B------:R-:W-:Y:S01]  /*6c00*/  IMAD.WIDE.U32 R246, R6, -0x2daee0ad, RZ ;  /* 0xd2511f5306f67825 */ /* 0x000fe200078e00ff */
[----:B------:R-:W-:-:S02]  /*6c10*/  SEL R144, R183, 0xffffffe0, !P6 ;  /* 0xffffffe0b7907807 */ /* 0x000fc40007000000 */
[----:B---3--:R-:W-:Y:S01]  /*6c20*/  FMNMX.FTZ R13, R13, R12, !PT ;  /* 0x0000000c0d0d7209 */ /* 0x008fe20007810000 */
[----:B------:R-:W-:Y:S01]  /*6c30*/  IMAD.WIDE.U32 R244, R244, -0x2daee0ad, RZ ;  /* 0xd2511f53f4f47825 */ /* 0x000fe200078e00ff */
[----:B------:R-:W-:Y:S02]  /*6c40*/  LOP3.LUT R6, R239, R192, R247, 0x96, !PT ;  /* 0x000000c0ef067212 */ /* 0x000fe400078e96f7 */
[----:B----4-:R-:W-:Y:S01]  /*6c50*/  FMNMX.FTZ R4, R9, R4, !PT ;  /* 0x0000000409047209 */ /* 0x010fe20007810000 */
[----:B------:R-:W3:Y:S01]  /*6c60*/  SHFL.BFLY PT, R168, R13, 0x1, 0x1f ;  /* 0x0c201f000da87f89 */ /* 0x000ee200000e0000 */
[----:B------:R-:W-:Y:S01]  /*6c70*/  LOP3.LUT R246, R222, R246, R245, 0x96, !PT ;  /* 0x000000f6def67212 */ /* 0x000fe200078e96f5 */
[----:B------:R-:W-:Y:S01]  /*6c80*/  IMAD.WIDE.U32 R154, R6, -0x326172a9, RZ ;  /* 0xcd9e8d57069a7825 */ /* 0x000fe200078e00ff */
[----:B------:R-:W4:Y:S01]  /*6c90*/  LDC R9, c[0x0][0x4f8] ;  /* 0x00013e00ff097b82 */ /* 0x000f220000000800 */
[----:B------:R-:W5:Y:S01]  /*6ca0*/  SHFL.BFLY PT, R165, R4, 0x1, 0x1f ;  /* 0x0c201f0004a57f89 */ /* 0x000f6200000e0000 */
[----:B------:R-:W-:Y:S01]  /*6cb0*/  IADD3 R174, PT, PT, R144, R200, RZ ;  /* 0x000000c890ae7210 */ /* 0x000fe20007ffe0ff */
[----:B------:R-:W-:Y:S01]  /*6cc0*/  IMAD.WIDE.U32 R246, R246, -0x326172a9, RZ ;  /* 0xcd9e8d57f6f67825 */ /* 0x000fe200078e00ff */
[----:B------:R-:W-:-:S02]  /*6cd0*/  IADD3 R144, PT, PT, R144, R171, RZ ;  /* 0x000000ab90907210 */ /* 0x000fc40007ffe0ff */
[----:B------:R-:W-:Y:S01]  /*6ce0*/  IADD3 R228, PT, PT, R209, 0x646e171e, RZ ;  /* 0x646e171ed1e47810 */ /* 0x000fe20007ffe0ff */
[----:B------:R-:W-:Y:S01]  /*6cf0*/  LDSM.16.MT88.4 R20, [R174+0xc000] ;  /* 0x00c00000ae14783b */ /* 0x000fe20000004200 */
[----:B------:R-:W-:-:S03]  /*6d00*/  LOP3.LUT R154, R220, R154, R247, 0x96, !PT ;  /* 0x0000009adc9a7212 */ /* 0x000fc600078e96f7 */
[----:B-1----:R-:W-:Y:S01]  /*6d10*/  LDSM.16.MT88.4 R136, [R144+0x2000] ;  /* 0x002000009088783b */ /* 0x002fe20000004200 */
[----:B---3--:R-:W-:Y:S02]  /*6d20*/  FMNMX.FTZ R168, R13, R168, !PT ;  /* 0x000000a80da87209 */ /* 0x008fe40007810000 */
[----:B----4-:R-:W-:Y:S02]  /*6d30*/  LOP3.LUT R9, R9, 0xff, RZ, 0xc0, !PT ;  /* 0x000000ff09097812 */ /* 0x010fe400078ec0ff */
[----:B-----5:R-:W-:Y:S01]  /*6d40*/  FMNMX.FTZ R165, R4, R165, !PT ;  /* 0x000000a504a57209 */ /* 0x020fe20007810000 */
[----:B--2---:R-:W-:Y:S01]  /*6d50*/  FMUL.FTZ R198, R168, UR7 ;  /* 0x00000007a8c67c20 */ /* 0x004fe20008410000 */
[----:B------:R-:W-:Y:S01]  /*6d60*/  LOP3.LUT R4, R237, R190, R155, 0x96, !PT ;  /* 0x000000beed047212 */ /* 0x000fe200078e969b */
[----:B------:R-:W-:Y:S01]  /*6d70*/  IMAD.WIDE.U32 R154, R154, -0x2daee0ad, RZ ;  /* 0xd2511f539a9a7825 */ /* 0x000fe200078e00ff */
[----:B------:R-:W-:-:S03]  /*6d80*/  FSETP.NEU.FTZ.AND P0, PT, R165, -INF , PT ;  /* 0xff800000a500780b */ /* 0x000fc60003f1d000 */
[----:B------:R-:W-:Y:S01]  /*6d90*/  FMUL.FTZ R176, R165, UR7 ;  /* 0x00000007a5b07c20 */ /* 0x000fe20008410000 */
[----:B------:R-:W-:Y:S01]  /*6da0*/  FSETP.NEU.FTZ.AND P1, PT, R168, -INF , PT ;  /* 0xff800000a800780b */ /* 0x000fe20003f3d000 */
[----:B------:R-:W-:-:S03]  /*6db0*/  IMAD.WIDE.U32 R12, R4, -0x2daee0ad, RZ ;  /* 0xd2511f53040c7825 */ /* 0x000fc600078e00ff */
[----:B------:R-:W-:Y:S01]  /*6dc0*/  FSEL R176, R176, RZ, P0 ;  /* 0x000000ffb0b07208 */ /* 0x000fe20000000000 */
[----:B------:R-:W-:Y:S01]  /*6dd0*/  IMAD R173, R9, 0x10000, R9 ;  /* 0x0001000009ad7824 */ /* 0x000fe200078e0209 */
[----:B------:R-:W-:Y:S02]  /*6de0*/  LOP3.LUT R12, R216, R12, R155, 0x96, !PT ;  /* 0x0000000cd80c7212 */ /* 0x000fe400078e969b */
[----:B------:R-:W-:Y:S01]  /*6df0*/  LOP3.LUT R244, R218, R244, R13, 0x96, !PT ;  /* 0x000000f4daf47212 */ /* 0x000fe200078e960d */
[----:B------:R-:W-:Y:S01]  /*6e00*/  FFMA.FTZ R156, R7, UR7, -R176 ;  /* 0x00000007079c7c23 */ /* 0x000fe200080108b0 */
[----:B------:R-:W-:Y:S01]  /*6e10*/  FSEL R198, R198, RZ, P1 ;  /* 0x000000ffc6c67208 */ /* 0x000fe20000800000 */
[----:B------:R-:W-:Y:S01]  /*6e20*/  IMAD.WIDE.U32 R12, R12, -0x326172a9, RZ ;  /* 0xcd9e8d570c0c7825 */ /* 0x000fe200078e00ff */
[----:B------:R-:W-:-:S03]  /*6e30*/  FSEL R11, R168, RZ, P1 ;  /* 0x000000ffa80b7208 */ /* 0x000fc60000800000 */
[--C-:B------:R-:W-:Y:S01]  /*6e40*/  FFMA.FTZ R157, R31, UR7, -R176.reuse ;  /* 0x000000071f9d7c23 */ /* 0x100fe200080108b0 */
[----:B------:R-:W-:Y:S01]  /*6e50*/  FFMA.FTZ R170, R5, UR7, -R176 ;  /* 0x0000000705aa7c23 */ /* 0x000fe200080108b0 */
[----:B------:R-:W-:Y:S01]  /*6e60*/  IMAD.WIDE.U32 R244, R244, -0x326172a9, RZ ;  /* 0xcd9e8d57f4f47825 */ /* 0x000fe200078e00ff */
[----:B------:R-:W-:-:S03]  /*6e70*/  MOV R10, R12 ;  /* 0x0000000c000a7202 */ /* 0x000fc60000000f00 */
[--C-:B------:R-:W-:Y:S01]  /*6e80*/  FFMA.FTZ R159, R29, UR7, -R198.reuse ;  /* 0x000000071d9f7c23 */ /* 0x100fe200080108c6 */
[----:B------:R-:W-:Y:S01]  /*6e90*/  FADD.FTZ R7, R132, -R11 ;  /* 0x8000000b84077221 */ /* 0x000fe20000010000 */
[----:B------:R-:W1:Y:S01]  /*6ea0*/  LDSM.16.MT88.4 R28, [R171] ;  /* 0x00000000ab1c783b */ /* 0x000e620000004200 */
[----:B------:R-:W-:Y:S01]  /*6eb0*/  LOP3.LUT R11, R10, 0xff, RZ, 0xc0, !PT ;  /* 0x000000ff0a0b7812 */ /* 0x000fe200078ec0ff */
[--C-:B------:R-:W-:Y:S01]  /*6ec0*/  FFMA.FTZ R172, R33, UR7, -R198.reuse ;  /* 0x0000000721ac7c23 */ /* 0x100fe200080108c6 */
[----:B------:R-:W-:Y:S01]  /*6ed0*/  FSEL R10, R165, RZ, P0 ;  /* 0x000000ffa50a7208 */ /* 0x000fe20000000000 */
[--C-:B------:R-:W-:Y:S01]  /*6ee0*/  FFMA.FTZ R164, R35, UR7, -R198.reuse ;  /* 0x0000000723a47c23 */ /* 0x100fe200080108c6 */
[----:B------:R-:W-:Y:S01]  /*6ef0*/  LOP3.LUT R8, R185, R244, R13, 0x96, !PT ;  /* 0x000000f4b9087212 */ /* 0x000fe200078e960d */
[----:B------:R-:W-:Y:S01]  /*6f00*/  FFMA.FTZ R158, R25, UR7, -R198 ;  /* 0x00000007199e7c23 */ /* 0x000fe200080108c6 */
[C---:B------:R-:W-:Y:S01]  /*6f10*/  PRMT R4, R12.reuse, 0x7773, RZ ;  /* 0x000077730c047816 */ /* 0x040fe200000000ff */
[----:B------:R-:W-:Y:S01]  /*6f20*/  FFMA.FTZ R169, R27, UR7, -R176 ;  /* 0x000000071ba97c23 */ /* 0x000fe200080108b0 */
[C---:B------:R-:W-:Y:S01]  /*6f30*/  PRMT R5, R12.reuse, 0x7772, RZ ;  /* 0x000077720c057816 */ /* 0x040fe200000000ff */
[----:B------:R-:W-:Y:S01]  /*6f40*/  FADD.FTZ R3, R3, -R10 ;  /* 0x8000000a03037221 */ /* 0x000fe20000010000 */
[----:B------:R-:W-:Y:S01]  /*6f50*/  PRMT R6, R12, 0x7771, RZ ;  /* 0x000077710c067816 */ /* 0x000fe200000000ff */
[----:B------:R-:W-:Y:S01]  /*6f60*/  FMUL.FTZ R132, R7, UR7 ;  /* 0x0000000707847c20 */ /* 0x000fe20008410000 */
[----:B------:R-:W2:Y:S01]  /*6f70*/  LDSM.16.MT88.4 R12, [R200+0xc000] ;  /* 0x00c00000c80c783b */ /* 0x000ea20000004200 */
[----:B------:R-:W-:Y:S01]  /*6f80*/  FMUL.FTZ R3, R3, UR7 ;  /* 0x0000000703037c20 */ /* 0x000fe20008410000 */
[----:B------:R-:W-:Y:S01]  /*6f90*/  MUFU.EX2 R172, R172 ;  /* 0x000000ac00ac7308 */ /* 0x000fe20000000800 */
[----:B------:R-:W-:Y:S01]  /*6fa0*/  PRMT R5, R5, 0x5410, R4 ;  /* 0x0000541005057816 */ /* 0x000fe20000000004 */
[--C-:B------:R-:W-:Y:S01]  /*6fb0*/  FFMA.FTZ R204, R213, UR7, -R198.reuse ;  /* 0x00000007d5cc7c23 */ /* 0x100fe200080108c6 */
[C---:B------:R-:W-:Y:S01]  /*6fc0*/  LOP3.LUT R4, R8.reuse, 0xffff, RZ, 0xc0, !PT ;  /* 0x0000ffff08047812 */ /* 0x040fe200078ec0ff */
[----:B------:R-:W-:Y:S01]  /*6fd0*/  FFMA.FTZ R213, R217, UR7, -R198 ;  /* 0x00000007d9d57c23 */ /* 0x000fe200080108c6 */
[C---:B------:R-:W-:Y:S01]  /*6fe0*/  PRMT R7, R8.reuse, 0x7632, R7 ;  /* 0x0000763208077816 */ /* 0x040fe20000000007 */
[----:B------:R-:W-:Y:S01]  /*6ff0*/  FFMA.FTZ R217, R151, UR7, -R176 ;  /* 0x0000000797d97c23 */ /* 0x000fe200080108b0 */
[----:B------:R-:W-:Y:S01]  /*7000*/  LOP3.LUT R17, R8, 0xff, RZ, 0xc0, !PT ;  /* 0x000000ff08117812 */ /* 0x000fe200078ec0ff */
[----:B------:R-:W3:Y:S01]  /*7010*/  MUFU.EX2 R164, R164 ;  /* 0x000000a400a47308 */ /* 0x000ee20000000800 */
[----:B------:R-:W-:Y:S01]  /*7020*/  SHF.R.U32.HI R4, RZ, 0x8, R4 ;  /* 0x00000008ff047819 */ /* 0x000fe20000011604 */
[----:B------:R-:W-:Y:S01]  /*7030*/  FFMA.FTZ R212, R147, UR7, -R176 ;  /* 0x0000000793d47c23 */ /* 0x000fe200080108b0 */
[----:B------:R-:W-:Y:S01]  /*7040*/  SHF.R.U32.HI R8, RZ, 0x18, R8 ;  /* 0x00000018ff087819 */ /* 0x000fe20000011608 */
[--C-:B------:R-:W-:Y:S01]  /*7050*/  FFMA.FTZ R210, R215, UR7, -R198.reuse ;  /* 0x00000007d7d27c23 */ /* 0x100fe200080108c6 */
[----:B------:R-:W-:Y:S01]  /*7060*/  LOP3.LUT R7, R7, 0xff, RZ, 0xc0, !PT ;  /* 0x000000ff07077812 */ /* 0x000fe200078ec0ff */
[----:B------:R-:W-:Y:S01]  /*7070*/  FFMA.FTZ R215, R149, UR7, -R198 ;  /* 0x0000000795d77c23 */ /* 0x000fe200080108c6 */
[----:B------:R-:W-:Y:S01]  /*7080*/  PRMT R6, R11, 0x5410, R6 ;  /* 0x000054100b067816 */ /* 0x000fe20000000006 */
[----:B------:R-:W-:Y:S01]  /*7090*/  MUFU.EX2 R159, R159 ;  /* 0x0000009f009f7308 */ /* 0x000fe20000000800 */
[----:B------:R-:W-:Y:S01]  /*70a0*/  PRMT R4, R17, 0x5410, R4 ;  /* 0x0000541011047816 */ /* 0x000fe20000000004 */
[--C-:B------:R-:W-:Y:S01]  /*70b0*/  FFMA.FTZ R214, R153, UR7, -R176.reuse ;  /* 0x0000000799d67c23 */ /* 0x100fe200080108b0 */
[----:B------:R-:W-:Y:S01]  /*70c0*/  LOP3.LUT R10, R5, 0xff00ff, RZ, 0xc0, !PT ;  /* 0x00ff00ff050a7812 */ /* 0x000fe200078ec0ff */
[----:B------:R-:W-:Y:S01]  /*70d0*/  FFMA.FTZ R219, R145, UR7, -R176 ;  /* 0x0000000791db7c23 */ /* 0x000fe200080108b0 */
[----:B------:R-:W-:Y:S01]  /*70e0*/  PRMT R8, R7, 0x5410, R8 ;  /* 0x0000541007087816 */ /* 0x000fe20000000008 */
[----:B------:R-:W-:Y:S01]  /*70f0*/  LDSM.16.MT88.4 R148, [R200+0xc800] ;  /* 0x00c80000c894783b */ /* 0x000fe20000004200 */
[--C-:B------:R-:W-:Y:S01]  /*7100*/  HSET2.LE.AND R6, R6, R173.reuse, PT ;  /* 0x000000ad06067233 */ /* 0x100fe20003803000 */
[----:B------:R-:W4:Y:S01]  /*7110*/  MUFU.EX2 R158, R158 ;  /* 0x0000009e009e7308 */ /* 0x000f220000000800 */
[--C-:B------:R-:W-:Y:S01]  /*7120*/  HSET2.LE.AND R7, R10, R173.reuse, PT ;  /* 0x000000ad0a077233 */ /* 0x100fe20003803000 */
[----:B------:R-:W-:Y:S01]  /*7130*/  FFMA.FTZ R225, R225, UR7, -R176 ;  /* 0x00000007e1e17c23 */ /* 0x000fe200080108b0 */
[--C-:B------:R-:W-:Y:S01]  /*7140*/  HSET2.LE.AND R4, R4, R173.reuse, PT ;  /* 0x000000ad04047233 */ /* 0x100fe20003803000 */
[--C-:B------:R-:W-:Y:S01]  /*7150*/  FFMA.FTZ R196, R196, UR7, -R198.reuse ;  /* 0x00000007c4c47c23 */ /* 0x100fe200080108c6 */
[----:B------:R-:W-:Y:S01]  /*7160*/  HSET2.LE.AND R5, R8, R173, PT ;  /* 0x000000ad08057233 */ /* 0x000fe20003803000 */
[--C-:B------:R-:W-:Y:S01]  /*7170*/  FFMA.FTZ R179, R179, UR7, -R198.reuse ;  /* 0x00000007b3b37c23 */ /* 0x100fe200080108c6 */
[----:B---3--:R-:W-:Y:S01]  /*7180*/  F2FP.F16.F32.PACK_AB R9, R164, R172 ;  /* 0x000000aca409723e */ /* 0x008fe200000000ff */
[----:B------:R-:W-:Y:S01]  /*7190*/  MUFU.EX2 R170, R170 ;  /* 0x000000aa00aa7308 */ /* 0x000fe20000000800 */
[----:B------:R-:W-:Y:S01]  /*71a0*/  LOP3.LUT R244, R226, R246, R245, 0x96, !PT ;  /* 0x000000f6e2f47212 */ /* 0x000fe200078e96f5 */
[--C-:B------:R-:W-:Y:S01]  /*71b0*/  FFMA.FTZ R199, R199, UR7, -R198.reuse ;  /* 0x00000007c7c77c23 */ /* 0x100fe200080108c6 */
[----:B------:R-:W-:Y:S01]  /*71c0*/  LOP3.LUT R4, R9, R4, RZ, 0xc0, !PT ;  /* 0x0000000409047212 */ /* 0x000fe200078ec0ff */
[----:B------:R-:W-:Y:S01]  /*71d0*/  FFMA.FTZ R178, R178, UR7, -R198 ;  /* 0x00000007b2b27c23 */ /* 0x000fe200080108c6 */
[----:B------:R-:W-:Y:S01]  /*71e0*/  FFMA.FTZ R197, R197, UR7, -R176 ;  /* 0x00000007c5c57c23 */ /* 0x000fe200080108b0 */
[----:B------:R-:W-:-:S04]  /*71f0*/  IMAD.WIDE.U32 R244, R244, -0x2daee0ad, RZ ;  /* 0xd2511f53f4f47825 */ /* 0x000fc800078e00ff */
[----:B------:R-:W-:Y:S01]  /*7200*/  FFMA.FTZ R177, R177, UR7, -R176 ;  /* 0x00000007b1b17c23 */ /* 0x000fe200080108b0 */
[----:B------:R-:W3:Y:S01]  /*7210*/  MUFU.EX2 R157, R157 ;  /* 0x0000009d009d7308 */ /* 0x000ee20000000800 */
[----:B----4-:R-:W-:Y:S02]  /*7220*/  F2FP.F16.F32.PACK_AB R11, R158, R159 ;  /* 0x0000009f9e0b723e */ /* 0x010fe400000000ff */
[----:B------:R-:W-:Y:S02]  /*7230*/  LOP3.LUT R154, R228, R154, R245, 0x96, !PT ;  /* 0x0000009ae49a7212 */ /* 0x000fe400078e96f5 */
[----:B------:R-:W-:-:S03]  /*7240*/  LOP3.LUT R6, R11, R6, RZ, 0xc0, !PT ;  /* 0x000000060b067212 */ /* 0x000fc600078ec0ff */
[----:B------:R-:W-:Y:S08]  /*7250*/  MUFU.EX2 R156, R156 ;  /* 0x0000009c009c7308 */ /* 0x000ff00000000800 */
[----:B------:R-:W4:Y:S01]  /*7260*/  MUFU.EX2 R169, R169 ;  /* 0x000000a900a97308 */ /* 0x000f220000000800 */
[----:B---3--:R-:W-:-:S04]  /*7270*/  F2FP.F16.F32.PACK_AB R8, R157, R170 ;  /* 0x000000aa9d08723e */ /* 0x008fc800000000ff */
[----:B------:R-:W-:-:S03]  /*7280*/  LOP3.LUT R5, R8, R5, RZ, 0xc0, !PT ;  /* 0x0000000508057212 */ /* 0x000fc600078ec0ff */
[----:B------:R-:W3:Y:S08]  /*7290*/  MUFU.EX2 R132, R132 ;  /* 0x0000008400847308 */ /* 0x000ef00000000800 */
[----:B------:R-:W5:Y:S01]  /*72a0*/  MUFU.EX2 R3, R3 ;  /* 0x0000000300037308 */ /* 0x000f620000000800 */
[----:B----4-:R-:W-:-:S04]  /*72b0*/  F2FP.F16.F32.PACK_AB R10, R169, R156 ;  /* 0x0000009ca90a723e */ /* 0x010fc800000000ff */
[----:B------:R-:W-:-:S03]  /*72c0*/  LOP3.LUT R7, R10, R7, RZ, 0xc0, !PT ;  /* 0x000000070a077212 */ /* 0x000fc600078ec0ff */
[----:B------:R-:W-:Y:S01]  /*72d0*/  MUFU.EX2 R217, R217 ;  /* 0x000000d900d97308 */ /* 0x000fe20000000800 */
[-C--:B---3--:R-:W-:Y:S01]  /*72e0*/  FMUL.FTZ R24, R44, R132.reuse ;  /* 0x000000842c187220 */ /* 0x088fe20000410000 */
        /* <DEDUP_REMOVED lines=32> */
[C---:B--2---:R-:W-:Y:S01]  /*74f0*/  HMMA.16816.F32 R8, R4.reuse, R12, R8 ;  /* 0x0000000c0408723c */ /* 0x044fe20000001808 */
[-C--:B------:R-:W-:Y:S01]  /*7500*/  FMUL.FTZ R40, R40, R132.reuse ;  /* 0x0000008428287220 */ /* 0x080fe20000410000 */
[-C--:B------:R-:W-:Y:S01]  /*7510*/  FMUL.FTZ R41, R41, R132.reuse ;  /* 0x0000008429297220 */ /* 0x080fe20000410000 */
[-C--:B------:R-:W-:Y:S01]  /*7520*/  FMUL.FTZ R42, R42, R3.reuse ;  /* 0x000000032a2a7220 */ /* 0x080fe20000410000 */
[-C--:B------:R-:W-:Y:S01]  /*7530*/  FMUL.FTZ R43, R43, R3.reuse ;  /* 0x000000032b2b7220 */ /* 0x080fe20000410000 */
[----:B------:R-:W-:Y:S01]  /*7540*/  LDSM.16.MT88.4 R36, [R200+0xe000] ;  /* 0x00e00000c824783b */ /* 0x000fe20000004200 */
[-C--:B------:R-:W-:Y:S01]  /*7550*/  FMUL.FTZ R140, R84, R132.reuse ;  /* 0x00000084548c7220 */ /* 0x080fe20000410000 */
[-C--:B------:R-:W-:Y:S01]  /*7560*/  FMUL.FTZ R141, R85, R132.reuse ;  /* 0x00000084558d7220 */ /* 0x080fe20000410000 */
[C---:B------:R-:W-:Y:S01]  /*7570*/  HMMA.16816.F32 R12, R4.reuse, R14, R124 ;  /* 0x0000000e040c723c */ /* 0x040fe2000000187c */
[----:B------:R-:W2:Y:S01]  /*7580*/  LDSM.16.MT88.4 R124, [R144] ;  /* 0x00000000907c783b */ /* 0x000ea20000004200 */
        /* <DEDUP_REMOVED lines=11> */
[----:B------:R-:W5:Y:S01]  /*7640*/  LDSM.16.MT88.4 R60, [R200+0x10000] ;  /* 0x01000000c83c783b */ /* 0x000f620000004200 */
        /* <DEDUP_REMOVED lines=10> */
[C---:B------:R-:W-:Y:S01]  /*76f0*/  HMMA.16816.F32 R140, R4.reuse, R136, R140 ;  /* 0x00000088048c723c */ /* 0x040fe2000000188c */
[-C--:B------:R-:W-:Y:S01]  /*7700*/  FMUL.FTZ R80, R80, R132.reuse ;  /* 0x0000008450507220 */ /* 0x080fe20000410000 */
[-C--:B------:R-:W-:Y:S01]  /*7710*/  FMUL.FTZ R81, R81, R132.reuse ;  /* 0x0000008451517220 */ /* 0x080fe20000410000 */
[-C--:B------:R-:W-:Y:S01]  /*7720*/  FMUL.FTZ R82, R82, R3.reuse ;  /* 0x0000000352527220 */ /* 0x080fe20000410000 */
[-C--:B------:R-:W-:Y:S01]  /*7730*/  FMUL.FTZ R83, R83, R3.reuse ;  /* 0x0000000353537220 */ /* 0x080fe20000410000 */
[-C--:B------:R-:W-:Y:S01]  /*7740*/  FMUL.FTZ R56, R56, R132.reuse ;  /* 0x0000008438387220 */ /* 0x080fe20000410000 */
[----:B------:R-:W-:Y:S01]  /*7750*/  FMUL.FTZ R57, R57, R132 ;  /* 0x0000008439397220 */ /* 0x000fe20000410000 */
[-C--:B------:R-:W-:Y:S01]  /*7760*/  FMUL.FTZ R58, R58, R3.reuse ;  /* 0x000000033a3a7220 */ /* 0x080fe20000410000 */
[C---:B------:R-:W-:Y:S01]  /*7770*/  HMMA.16816.F32 R136, R4.reuse, R138, R88 ;  /* 0x0000008a0488723c */ /* 0x040fe20000001858 */
[----:B------:R-:W5:Y:S01]  /*7780*/  LDSM.16.MT88.4 R88, [R144+0x4000] ;  /* 0x004000009058783b */ /* 0x000f620000004200 */
[-C--:B------:R-:W-:Y:S01]  /*7790*/  FMUL.FTZ R59, R59, R3.reuse ;  /* 0x000000033b3b7220 */ /* 0x080fe20000410000 */
[----:B------:R-:W-:Y:S01]  /*77a0*/  MOV R84, R244 ;  /* 0x000000f400547202 */ /* 0x000fe20000000f00 */
        /* <DEDUP_REMOVED lines=21> */
[----:B------:R-:W-:Y:S01]  /*7900*/  PRMT R85, R244, 0x7772, RZ ;  /* 0x00007772f4557816 */ /* 0x000fe200000000ff */
[----:B------:R-:W-:Y:S01]  /*7910*/  MUFU.EX2 R204, R204 ;  /* 0x000000cc00cc7308 */ /* 0x000fe20000000800 */
[-C--:B------:R-:W-:Y:S01]  /*7920*/  FMUL.FTZ R104, R104, R132.reuse ;  /* 0x0000008468687220 */ /* 0x080fe20000410000 */
[-C--:B------:R-:W-:Y:S01]  /*7930*/  FMUL.FTZ R105, R105, R132.reuse ;  /* 0x0000008469697220 */ /* 0x080fe20000410000 */
[-C--:B------:R-:W-:Y:S01]  /*7940*/  FMUL.FTZ R106, R106, R3.reuse ;  /* 0x000000036a6a7220 */ /* 0x080fe20000410000 */
[-C--:B------:R-:W-:Y:S01]  /*7950*/  FMUL.FTZ R107, R107, R3.reuse ;  /* 0x000000036b6b7220 */ /* 0x080fe20000410000 */
[C---:B------:R-:W-:Y:S01]  /*7960*/  PRMT R87, R154.reuse, 0x7632, R87 ;  /* 0x000076329a577816 */ /* 0x040fe20000000057 */
[----:B----4-:R-:W-:Y:S01]  /*7970*/  HMMA.16816.F32 R72, R4, R76, R72 ;  /* 0x0000004c0448723c */ /* 0x010fe20000001848 */
[C---:B------:R-:W-:Y:S01]  /*7980*/  LOP3.LUT R76, R154.reuse, 0xffff, RZ, 0xc0, !PT ;  /* 0x0000ffff9a4c7812 */ /* 0x040fe200078ec0ff */
[----:B------:R-:W-:Y:S01]  /*7990*/  MUFU.EX2 R213, R213 ;  /* 0x000000d500d57308 */ /* 0x000fe20000000800 */
[----:B------:R-:W-:Y:S01]  /*79a0*/  LOP3.LUT R77, R154, 0xff, RZ, 0xc0, !PT ;  /* 0x000000ff9a4d7812 */ /* 0x000fe200078ec0ff */
[----:B------:R-:W-:Y:S01]  /*79b0*/  FFMA.FTZ R205, R205, R132, R172 ;  /* 0x00000084cdcd7223 */ /* 0x000fe200000100ac */
[----:B------:R-:W-:Y:S01]  /*79c0*/  LOP3.LUT R87, R87, 0xff, RZ, 0xc0, !PT ;  /* 0x000000ff57577812 */ /* 0x000fe200078ec0ff */
[----:B------:R-:W-:-:S02]  /*79d0*/  FFMA.FTZ R170, R201, R3, R170 ;  /* 0x00000003c9aa7223 */ /* 0x000fc400000100aa */
[C---:B------:R-:W-:Y:S01]  /*79e0*/  HMMA.16816.F32 R52, R4.reuse, R54, R80 ;  /* 0x000000360434723c */ /* 0x040fe20000001850 */
[----:B------:R-:W-:Y:S01]  /*79f0*/  PRMT R80, R244, 0x7771, RZ ;  /* 0x00007771f4507816 */ /* 0x000fe200000000ff */
[----:B------:R-:W-:Y:S01]  /*7a00*/  MUFU.EX2 R210, R210 ;  /* 0x000000d200d27308 */ /* 0x000fe20000000800 */
[----:B------:R-:W-:Y:S01]  /*7a10*/  LOP3.LUT R81, R84, 0xff, RZ, 0xc0, !PT ;  /* 0x000000ff54517812 */ /* 0x000fe200078ec0ff */
[-C--:B------:R-:W-:Y:S01]  /*7a20*/  FMUL.FTZ R83, R119, R3.reuse ;  /* 0x0000000377537220 */ /* 0x080fe20000410000 */
[----:B------:R-:W-:Y:S01]  /*7a30*/  SHF.R.U32.HI R84, RZ, 0x8, R76 ;  /* 0x00000008ff547819 */ /* 0x000fe2000001164c */
[----:B------:R-:W-:Y:S01]  /*7a40*/  FADD.FTZ R164, R164, R205 ;  /* 0x000000cda4a47221 */ /* 0x000fe20000010000 */
[----:B------:R-:W-:Y:S01]  /*7a50*/  PRMT R82, R244, 0x7773, RZ ;  /* 0x00007773f4527816 */ /* 0x000fe200000000ff */
[C---:B--2---:R-:W-:Y:S01]  /*7a60*/  HMMA.16816.F32 R128, R4.reuse, R124, R128 ;  /* 0x0000007c0480723c */ /* 0x044fe20000001880 */
[----:B------:R-:W-:Y:S01]  /*7a70*/  PRMT R80, R81, 0x5410, R80 ;  /* 0x0000541051507816 */ /* 0x000fe20000000050 */
[----:B------:R-:W1:Y:S01]  /*7a80*/  MUFU.EX2 R215, R215 ;  /* 0x000000d700d77308 */ /* 0x000e620000000800 */
[----:B------:R-:W-:Y:S01]  /*7a90*/  PRMT R84, R77, 0x5410, R84 ;  /* 0x000054104d547816 */ /* 0x000fe20000000054 */
[-C--:B------:R-:W-:Y:S01]  /*7aa0*/  FMUL.FTZ R81, R117, R132.reuse ;  /* 0x0000008475517220 */ /* 0x080fe20000410000 */
[----:B------:R-:W-:Y:S01]  /*7ab0*/  PRMT R85, R85, 0x5410, R82 ;  /* 0x0000541055557816 */ /* 0x000fe20000000052 */
[-C--:B------:R-:W-:Y:S01]  /*7ac0*/  FMUL.FTZ R82, R118, R3.reuse ;  /* 0x0000000376527220 */ /* 0x080fe20000410000 */
[--C-:B------:R-:W-:Y:S01]  /*7ad0*/  HSET2.LE.AND R86, R80, R173.reuse, PT ;  /* 0x000000ad50567233 */ /* 0x100fe20003803000 */
[C---:B------:R-:W-:Y:S01]  /*7ae0*/  HMMA.16816.F32 R124, R4.reuse, R126, R56 ;  /* 0x0000007e047c723c */ /* 0x040fe20000001838 */
[-C--:B------:R-:W-:Y:S01]  /*7af0*/  FMUL.FTZ R56, R92, R132.reuse ;  /* 0x000000845c387220 */ /* 0x080fe20000410000 */
[-C--:B------:R-:W-:Y:S01]  /*7b00*/  FMUL.FTZ R57, R93, R132.reuse ;  /* 0x000000845d397220 */ /* 0x080fe20000410000 */
[-C--:B------:R-:W-:Y:S01]  /*7b10*/  FMUL.FTZ R58, R94, R3.reuse ;  /* 0x000000035e3a7220 */ /* 0x080fe20000410000 */
[----:B------:R-:W-:Y:S01]  /*7b20*/  FMUL.FTZ R59, R95, R3 ;  /* 0x000000035f3b7220 */ /* 0x000fe20000410000 */
[----:B------:R-:W-:Y:S01]  /*7b30*/  MUFU.EX2 R214, R214 ;  /* 0x000000d600d67308 */ /* 0x000fe20000000800 */
[----:B------:R-:W-:Y:S01]  /*7b40*/  FMUL.FTZ R80, R116, R132 ;  /* 0x0000008474507220 */ /* 0x000fe20000410000 */
[----:B------:R-:W-:Y:S01]  /*7b50*/  HSET2.LE.AND R84, R84, R173, PT ;  /* 0x000000ad54547233 */ /* 0x000fe20003803000 */
[----:B------:R-:W-:Y:S01]  /*7b60*/  HMMA.16816.F32 R32, R4, R36, R32 ;  /* 0x000000240420723c */ /* 0x000fe20000001820 */
[----:B------:R-:W-:Y:S01]  /*7b70*/  LDSM.16.MT88.4 R116, [R200+0xe800] ;  /* 0x00e80000c874783b */ /* 0x000fe20000004200 */
[----:B------:R-:W-:Y:S01]  /*7b80*/  FADD.FTZ R157, R157, R170 ;  /* 0x000000aa9d9d7221 */ /* 0x000fe20000010000 */
[----:B------:R-:W-:-:S02]  /*7b90*/  FADD.FTZ R159, R159, R164 ;  /* 0x000000a49f9f7221 */ /* 0x000fc40000010000 */
[----:B------:R-:W2:Y:S01]  /*7ba0*/  MUFU.EX2 R219, R219 ;  /* 0x000000db00db7308 */ /* 0x000ea20000000800 */
[----:B------:R-:W-:Y:S01]  /*7bb0*/  LDSM.16.MT88.4 R92, [R144+0x800] ;  /* 0x00080000905c783b */ /* 0x000fe20000004200 */
[----:B------:R-:W-:Y:S01]  /*7bc0*/  FADD.FTZ R156, R156, R157 ;  /* 0x0000009d9c9c7221 */ /* 0x000fe20000010000 */
        /* <DEDUP_REMOVED lines=9> */
[----:B------:R-:W4:Y:S01]  /*7c60*/  LDSM.16.MT88.4 R120, [R171+0x800] ;  /* 0x00080000ab78783b */ /* 0x000f220000004200 */
[----:B------:R-:W-:Y:S01]  /*7c70*/  FMUL.FTZ R103, R115, R3 ;  /* 0x0000000373677220 */ /* 0x000fe20000410000 */
[----:B------:R-:W-:Y:S01]  /*7c80*/  MUFU.EX2 R225, R225 ;  /* 0x000000e100e17308 */ /* 0x000fe20000000800 */
[----:B------:R-:W-:Y:S01]  /*7c90*/  FADD.FTZ R159, R158, R159 ;  /* 0x0000009f9e9f7221 */ /* 0x000fe20000010000 */
[----:B------:R-:W-:Y:S01]  /*7ca0*/  LDSM.16.MT88.4 R112, [R200+0x10800] ;  /* 0x01080000c870783b */ /* 0x000fe20000004200 */
[----:B------:R-:W-:Y:S01]  /*7cb0*/  FADD.FTZ R169, R169, R156 ;  /* 0x0000009ca9a97221 */ /* 0x000fe20000010000 */
[----:B------:R-:W-:Y:S01]  /*7cc0*/  MOV R3, R165 ;  /* 0x000000a500037202 */ /* 0x000fe20000000f00 */
[----:B-----5:R-:W-:Y:S01]  /*7cd0*/  HMMA.16816.F32 R56, R4, R60, R56 ;  /* 0x0000003c0438723c */ /* 0x020fe20000001838 */
[----:B------:R-:W-:-:S02]  /*7ce0*/  MOV R132, R168 ;  /* 0x000000a800847202 */ /* 0x000fc40000000f00 */
[----:B------:R-:W-:Y:S05]  /*7cf0*/  MUFU.EX2 R196, R196 ;  /* 0x000000c400c47308 */ /* 0x000fea0000000800 */
[C---:B------:R-:W-:Y:S01]  /*7d00*/  HMMA.16816.F32 R60, R4.reuse, R62, R96 ;  /* 0x0000003e043c723c */ /* 0x040fe20000001860 */
[----:B------:R-:W-:Y:S02]  /*7d10*/  SHF.R.U32.HI R96, RZ, 0x18, R154 ;  /* 0x00000018ff607819 */ /* 0x000fe4000001169a */
[----:B------:R-:W-:Y:S01]  /*7d20*/  LOP3.LUT R98, R85, 0xff00ff, RZ, 0xc0, !PT ;  /* 0x00ff00ff55627812 */ /* 0x000fe200078ec0ff */
[----:B------:R-:W-:Y:S01]  /*7d30*/  LDSM.16.MT88.4 R152, [R144+0x2800] ;  /* 0x002800009098783b */ /* 0x000fe20000004200 */
[----:B------:R-:W-:Y:S01]  /*7d40*/  PRMT R96, R87, 0x5410, R96 ;  /* 0x0000541057607816 */ /* 0x000fe20000000060 */
[----:B------:R-:W-:Y:S01]  /*7d50*/  MUFU.EX2 R179, R179 ;  /* 0x000000b300b37308 */ /* 0x000fe20000000800 */
[----:B-1----:R-:W-:Y:S01]  /*7d60*/  F2FP.F16.F32.PACK_AB R97, R215, R210 ;  /* 0x000000d2d761723e */ /* 0x002fe200000000ff */
[----:B------:R-:W-:Y:S01]  /*7d70*/  HMMA.16816.F32 R64, R4, R68, R64 ;  /* 0x000000440440723c */ /* 0x000fe20000001840 */
[--C-:B------:R-:W-:Y:S01]  /*7d80*/  HSET2.LE.AND R87, R98, R173.reuse, PT ;  /* 0x000000ad62577233 */ /* 0x100fe20003803000 */
[----:B------:R-:W-:Y:S01]  /*7d90*/  LDSM.16.MT88.4 R144, [R174+0xc800] ;  /* 0x00c80000ae90783b */ /* 0x000fe20000004200 */
[----:B------:R-:W-:-:S02]  /*7da0*/  HSET2.LE.AND R85, R96, R173, PT ;  /* 0x000000ad60557233 */ /* 0x000fc40003803000 */
[----:B------:R-:W-:Y:S01]  /*7db0*/  LOP3.LUT R86, R97, R86, RZ, 0xc0, !PT ;  /* 0x0000005661567212 */ /* 0x000fe200078ec0ff */
[----:B------:R-:W-:Y:S02]  /*7dc0*/  MUFU.EX2 R199, R199 ;  /* 0x000000c700c77308 */ /* 0x000fe40000000800 */
[C---:B------:R-:W-:Y:S01]  /*7dd0*/  HMMA.16816.F32 R68, R4.reuse, R70, R104 ;  /* 0x000000460444723c */ /* 0x040fe20000001868 */
[----:B------:R-:W1:Y:S05]  /*7de0*/  LDSM.16.MT88.4 R104, [R171+0x2800] ;  /* 0x00280000ab68783b */ /* 0x000e6a0000004200 */
[----:B------:R-:W-:Y:S02]  /*7df0*/  MUFU.EX2 R178, R178 ;  /* 0x000000b200b27308 */ /* 0x000fe40000000800 */
[----:B------:R-:W-:Y:S01]  /*7e00*/  HMMA.16816.F32 R80, R4, R88, R80 ;  /* 0x000000580450723c */ /* 0x000fe20000001850 */
[----:B------:R-:W-:-:S02]  /*7e10*/  F2FP.F16.F32.PACK_AB R88, R212, R217 ;  /* 0x000000d9d458723e */ /* 0x000fc400000000ff */
[----:B------:R-:W-:Y:S01]  /*7e20*/  F2FP.F16.F32.PACK_AB R89, R213, R204 ;  /* 0x000000ccd559723e */ /* 0x000fe200000000ff */
[----:B------:R-:W-:Y:S01]  /*7e30*/  FADD.FTZ R204, R204, R159 ;  /* 0x0000009fcccc7221 */ /* 0x000fe20000010000 */
[----:B------:R-:W-:Y:S01]  /*7e40*/  LOP3.LUT R87, R88, R87, RZ, 0xc0, !PT ;  /* 0x0000005758577212 */ /* 0x000fe200078ec0ff */
[----:B------:R-:W-:Y:S01]  /*7e50*/  MUFU.EX2 R197, R197 ;  /* 0x000000c500c57308 */ /* 0x000fe20000000800 */
[----:B--2---:R-:W-:Y:S01]  /*7e60*/  F2FP.F16.F32.PACK_AB R88, R219, R214 ;  /* 0x000000d6db58723e */ /* 0x004fe200000000ff */
[----:B------:R-:W-:Y:S01]  /*7e70*/  HMMA.16816.F32 R100, R4, R90, R100 ;  /* 0x0000005a0464723c */ /* 0x000fe20000001864 */
[----:B------:R-:W-:Y:S01]  /*7e80*/  LOP3.LUT R84, R89, R84, RZ, 0xc0, !PT ;  /* 0x0000005459547212 */ /* 0x000fe200078ec0ff */
[----:B------:R-:W-:Y:S01]  /*7e90*/  FADD.FTZ R214, R214, R169 ;  /* 0x000000a9d6d67221 */ /* 0x000fe20000010000 */
[----:B------:R-:W-:Y:S01]  /*7ea0*/  LOP3.LUT R85, R88, R85, RZ, 0xc0, !PT ;  /* 0x0000005558557212 */ /* 0x000fe200078ec0ff */
[----:B------:R-:W-:Y:S02]  /*7eb0*/  FADD.FTZ R213, R213, R204 ;  /* 0x000000ccd5d57221 */ /* 0x000fe40000010000 */
[----:B------:R-:W-:Y:S01]  /*7ec0*/  MUFU.EX2 R177, R177 ;  /* 0x000000b100b17308 */ /* 0x000fe20000000800 */
[----:B------:R-:W-:Y:S01]  /*7ed0*/  FADD.FTZ R214, R219, R214 ;  /* 0x000000d6dbd67221 */ /* 0x000fe20000010000 */
[----:B------:R-:W-:-:S02]  /*7ee0*/  FADD.FTZ R210, R210, R213 ;  /* 0x000000d5d2d27221 */ /* 0x000fc40000010000 */
[C---:B---3--:R-:W-:Y:S01]  /*7ef0*/  HMMA.16816.F32 R40, R84.reuse, R108, R40 ;  /* 0x0000006c5428723c */ /* 0x048fe20000001828 */
[----:B------:R-:W-:Y:S02]  /*7f00*/  VIADD R109, R224, 0xfffffffd ;  /* 0xfffffffde06d7836 */ /* 0x000fe40000000000 */
[----:B------:R-:W-:Y:S01]  /*7f10*/  FADD.FTZ R217, R217, R214 ;  /* 0x000000d6d9d97221 */ /* 0x000fe20000010000 */
[----:B------:R-:W-:Y:S02]  /*7f20*/  FADD.FTZ R215, R215, R210 ;  /* 0x000000d2d7d77221 */ /* 0x000fe40000010000 */
[----:B------:R-:W-:Y:S01]  /*7f30*/  LOP3.LUT R108, R209, R109, R203, 0x96, !PT ;  /* 0x0000006dd16c7212 */ /* 0x000fe200078e96cb */
[----:B------:R-:W-:Y:S01]  /*7f40*/  FADD.FTZ R217, R212, R217 ;  /* 0x000000d9d4d97221 */ /* 0x000fe20000010000 */
[----:B----4-:R-:W-:Y:S03]  /*7f50*/  HMMA.16816.F32 R24, R84, R120, R24 ;  /* 0x000000785418723c */ /* 0x010fe60000001818 */
[----:B------:R-:W-:-:S05]  /*7f60*/  IMAD.WIDE.U32 R108, R108, -0x326172a9, RZ ;  /* 0xcd9e8d576c6c7825 */ /* 0x000fca00078e00ff */
[----:B------:R-:W-:Y:S01]  /*7f70*/  LOP3.LUT R243, R243, R206, R109, 0x96, !PT ;  /* 0x000000cef3f37212 */ /* 0x000fe200078e966d */
[----:B------:R-:W-:Y:S01]  /*7f80*/  HMMA.16816.F32 R8, R84, R148, R8 ;  /* 0x000000945408723c */ /* 0x000fe20000001808 */
[----:B------:R-:W-:-:S03]  /*7f90*/  LOP3.LUT R120, R241, R108, R191, 0x96, !PT ;  /* 0x0000006cf1787212 */ /* 0x000fc600078e96bf */
[----:B------:R-:W-:-:S04]  /*7fa0*/  IMAD.WIDE.U32 R148, R243, -0x2daee0ad, RZ ;  /* 0xd2511f53f3947825 */ /* 0x000fc800078e00ff */
[----:B-1----:R-:W-:Y:S01]  /*7fb0*/  HMMA.16816.F32 R48, R84, R104, R48 ;  /* 0x000000685430723c */ /* 0x002fe20000001830 */
[----:B------:R-:W-:-:S05]  /*7fc0*/  IMAD.WIDE.U32 R120, R120, -0x2daee0ad, RZ ;  /* 0xd2511f5378787825 */ /* 0x000fca00078e00ff */
[----:B------:R-:W-:Y:S02]  /*7fd0*/  LOP3.LUT R148, R222, R148, R121, 0x96, !PT ;  /* 0x00000094de947212 */ /* 0x000fe400078e9679 */
[C---:B------:R-:W-:Y:S01]  /*7fe0*/  HMMA.16816.F32 R104, R84.reuse, R106, R52 ;  /* 0x0000006a5468723c */ /* 0x040fe20000001834 */
[----:B------:R-:W1:Y:S07]  /*7ff0*/  LDSM.16.MT88.4 R52, [R171+0x4800] ;  /* 0x00480000ab34783b */ /* 0x000e6e0000004200 */
[----:B------:R-:W-:Y:S01]  /*8000*/  HMMA.16816.F32 R12, R84, R150, R12 ;  /* 0x00000096540c723c */ /* 0x000fe2000000180c */
[----:B------:R-:W-:Y:S01]  /*8010*/  LOP3.LUT R150, R239, R192, R149, 0x96, !PT ;  /* 0x000000c0ef967212 */ /* 0x000fe200078e9695 */
[----:B------:R-:W-:-:S04]  /*8020*/  IMAD.WIDE.U32 R148, R148, -0x326172a9, RZ ;  /* 0xcd9e8d5794947825 */ /* 0x000fc800078e00ff */
[----:B------:R-:W-:Y:S02]  /*8030*/  IMAD.WIDE.U32 R150, R150, -0x326172a9, RZ ;  /* 0xcd9e8d5796967825 */ /* 0x000fe400078e00ff */
[----:B------:R-:W-:Y:S01]  /*8040*/  HMMA.16816.F32 R32, R84, R116, R32 ;  /* 0x000000745420723c */ /* 0x000fe20000001820 */
[----:B------:R-:W-:Y:S02]  /*8050*/  LOP3.LUT R150, R220, R150, R149, 0x96, !PT ;  /* 0x00000096dc967212 */ /* 0x000fe400078e9695 */
[----:B------:R-:W-:Y:S02]  /*8060*/  SEL R220, R183, 0xffffffe0, !P6 ;  /* 0xffffffe0b7dc7807 */ /* 0x000fe40007000000 */
[----:B------:R-:W-:-:S03]  /*8070*/  LOP3.LUT R237, R237, R190, R151, 0x96, !PT ;  /* 0x000000beeded7212 */ /* 0x000fc600078e9697 */
[----:B------:R-:W-:Y:S01]  /*8080*/  HMMA.16816.F32 R36, R84, R118, R36 ;  /* 0x000000765424723c */ /* 0x000fe20000001824 */
[----:B------:R-:W2:Y:S01]  /*8090*/  LDSM.16.MT88.4 R116, [R174+0x10800] ;  /* 0x01080000ae74783b */ /* 0x000ea20000004200 */
[----:B------:R-:W-:Y:S01]  /*80a0*/  IADD3 R220, PT, PT, R220, R171, RZ ;  /* 0x000000abdcdc7210 */ /* 0x000fe20007ffe0ff */
[----:B------:R-:W-:-:S05]  /*80b0*/  IMAD.WIDE.U32 R150, R150, -0x2daee0ad, RZ ;  /* 0xd2511f5396967825 */ /* 0x000fca00078e00ff */
[C---:B------:R-:W-:Y:S01]  /*80c0*/  HMMA.16816.F32 R96, R84.reuse, R92, R128 ;  /* 0x0000005c5460723c */ /* 0x040fe20000001880 */
[----:B------:R-:W3:Y:S07]  /*80d0*/  LDSM.16.MT88.4 R128, [R220+0x4800] ;  /* 0x00480000dc80783b */ /* 0x000eee0000004200 */
[C---:B------:R-:W-:Y:S08]  /*80e0*/  HMMA.16816.F32 R44, R84.reuse, R110, R44 ;  /* 0x0000006e542c723c */ /* 0x040ff0000000182c */
[----:B------:R-:W-:Y:S01]  /*80f0*/  HMMA.16816.F32 R108, R84, R112, R56 ;  /* 0x00000070546c723c */ /* 0x000fe20000001838 */
[----:B------:R-:W-:-:S03]  /*8100*/  IMAD.WIDE.U32 R56, R237, -0x2daee0ad, RZ ;  /* 0xd2511f53ed387825 */ /* 0x000fc600078e00ff */
[----:B------:R-:W-:Y:S02]  /*8110*/  LOP3.LUT R216, R216, R56, R151, 0x96, !PT ;  /* 0x00000038d8d87212 */ /* 0x000fe400078e9697 */
[----:B------:R-:W-:Y:S02]  /*8120*/  LOP3.LUT R230, R218, R120, R57, 0x96, !PT ;  /* 0x00000078dae67212 */ /* 0x000fe400078e9639 */
[C---:B------:R-:W-:Y:S01]  /*8130*/  HMMA.16816.F32 R88, R84.reuse, R152, R140 ;  /* 0x000000985458723c */ /* 0x040fe2000000188c */
[--C-:B------:R-:W-:Y:S01]  /*8140*/  FFMA.FTZ R153, R231, UR7, -R198.reuse ;  /* 0x00000007e7997c23 */ /* 0x100fe200080108c6 */
[----:B------:R-:W-:Y:S01]  /*8150*/  IMAD.WIDE.U32 R56, R216, -0x326172a9, RZ ;  /* 0xcd9e8d57d8387825 */ /* 0x000fe200078e00ff */
[----:B------:R-:W-:Y:S03]  /*8160*/  LDSM.16.MT88.4 R140, [R174+0xd000] ;  /* 0x00d00000ae8c783b */ /* 0x000fe60000004200 */
[----:B------:R-:W-:Y:S01]  /*8170*/  FFMA.FTZ R152, R235, UR7, -R198 ;  /* 0x00000007eb987c23 */ /* 0x000fe200080108c6 */
[--C-:B------:R-:W-:Y:S01]  /*8180*/  FFMA.FTZ R216, R233, UR7, -R176.reuse ;  /* 0x00000007e9d87c23 */ /* 0x100fe200080108b0 */
[----:B------:R-:W-:Y:S01]  /*8190*/  IMAD.WIDE.U32 R230, R230, -0x326172a9, RZ ;  /* 0xcd9e8d57e6e67825 */ /* 0x000fe200078e00ff */
[C---:B------:R-:W-:Y:S01]  /*81a0*/  PRMT R113, R56.reuse, 0x7773, RZ ;  /* 0x0000777338717816 */ /* 0x040fe200000000ff */
[----:B-1----:R-:W-:Y:S01]  /*81b0*/  HMMA.16816.F32 R72, R84, R52, R72 ;  /* 0x000000345448723c */ /* 0x002fe20000001848 */
[----:B------:R-:W-:Y:S01]  /*81c0*/  MOV R52, R56 ;  /* 0x0000003800347202 */ /* 0x000fe20000000f00 */
[----:B------:R-:W-:Y:S01]  /*81d0*/  FFMA.FTZ R218, R221, UR7, -R176 ;  /* 0x00000007ddda7c23 */ /* 0x000fe200080108b0 */
[----:B------:R-:W-:Y:S01]  /*81e0*/  PRMT R112, R56, 0x7772, RZ ;  /* 0x0000777238707816 */ /* 0x000fe200000000ff */
[----:B------:R-:W-:Y:S01]  /*81f0*/  MUFU.EX2 R152, R152 ;  /* 0x0000009800987308 */ /* 0x000fe20000000800 */
[----:B------:R-:W-:-:S02]  /*8200*/  LOP3.LUT R148, R226, R148, R231, 0x96, !PT ;  /* 0x00000094e2947212 */ /* 0x000fc400078e96e7 */
[----:B------:R-:W-:Y:S01]  /*8210*/  PRMT R113, R112, 0x5410, R113 ;  /* 0x0000541070717816 */ /* 0x000fe20000000071 */
[C---:B--2---:R-:W-:Y:S01]  /*8220*/  HMMA.16816.F32 R64, R84.reuse, R116, R64 ;  /* 0x000000745440723c */ /* 0x044fe20000001840 */
[----:B------:R-:W-:Y:S01]  /*8230*/  LOP3.LUT R117, R52, 0xff, RZ, 0xc0, !PT ;  /* 0x000000ff34757812 */ /* 0x000fe200078ec0ff */
[----:B------:R-:W-:Y:S02]  /*8240*/  IMAD.WIDE.U32 R148, R148, -0x2daee0ad, RZ ;  /* 0xd2511f5394947825 */ /* 0x000fe400078e00ff */
[----:B------:R-:W-:Y:S03]  /*8250*/  MUFU.EX2 R153, R153 ;  /* 0x0000009900997308 */ /* 0x000fe60000000800 */
[----:B------:R-:W-:Y:S01]  /*8260*/  LOP3.LUT R150, R228, R150, R149, 0x96, !PT ;  /* 0x00000096e4967212 */ /* 0x000fe200078e9695 */
[C---:B------:R-:W-:Y:S01]  /*8270*/  HMMA.16816.F32 R4, R84.reuse, R154, R136 ;  /* 0x0000009a5404723c */ /* 0x040fe20000001888 */
[--C-:B------:R-:W-:Y:S01]  /*8280*/  FFMA.FTZ R154, R227, UR7, -R198.reuse ;  /* 0x00000007e39a7c23 */ /* 0x100fe200080108c6 */
[----:B------:R-:W-:Y:S01]  /*8290*/  FFMA.FTZ R155, R223, UR7, -R198 ;  /* 0x00000007df9b7c23 */ /* 0x000fe200080108c6 */
[----:B------:R-:W-:Y:S01]  /*82a0*/  LDSM.16.MT88.4 R136, [R174+0xf000] ;  /* 0x00f00000ae88783b */ /* 0x000fe20000004200 */
[--C-:B------:R-:W-:Y:S01]  /*82b0*/  FFMA.FTZ R223, R229, UR7, -R176.reuse ;  /* 0x00000007e5df7c23 */ /* 0x100fe200080108b0 */
[----:B------:R-:W-:Y:S01]  /*82c0*/  MUFU.EX2 R216, R216 ;  /* 0x000000d800d87308 */ /* 0x000fe20000000800 */
[--C-:B------:R-:W-:Y:S01]  /*82d0*/  FFMA.FTZ R198, R211, UR7, -R176.reuse ;  /* 0x00000007d3c67c23 */ /* 0x100fe200080108b0 */
[----:B------:R-:W-:Y:S01]  /*82e0*/  FFMA.FTZ R176, R175, UR7, -R176 ;  /* 0x00000007afb07c23 */ /* 0x000fe200080108b0 */
[----:B------:R-:W-:Y:S01]  /*82f0*/  HMMA.16816.F32 R60, R84, R114, R60 ;  /* 0x00000072543c723c */ /* 0x000fe2000000183c */
[----:B------:R-:W-:-:S04]  /*8300*/  PRMT R114, R56, 0x7771, RZ ;  /* 0x0000777138727816 */ /* 0x000fc800000000ff */
[----:B------:R-:W-:Y:S01]  /*8310*/  MUFU.EX2 R154, R154 ;  /* 0x0000009a009a7308 */ /* 0x000fe20000000800 */
[----:B------:R-:W-:Y:S02]  /*8320*/  PRMT R114, R117, 0x5410, R114 ;  /* 0x0000541075727816 */ /* 0x000fe40000000072 */
[C---:B------:R-:W-:Y:S01]  /*8330*/  HMMA.16816.F32 R68, R84.reuse, R118, R68 ;  /* 0x000000765444723c */ /* 0x040fe20000001844 */
[----:B------:R-:W-:Y:S02]  /*8340*/  LOP3.LUT R118, R185, R230, R57, 0x96, !PT ;  /* 0x000000e6b9767212 */ /* 0x000fe400078e9639 */
[----:B------:R-:W-:Y:S01]  /*8350*/  LDSM.16.MT88.4 R56, [R220+0x1000] ;  /* 0x00100000dc38783b */ /* 0x000fe20000004200 */
[----:B------:R-:W-:Y:S01]  /*8360*/  HSET2.LE.AND R114, R114, R173, PT ;  /* 0x000000ad72727233 */ /* 0x000fe20003803000 */
[----:B------:R-:W1:Y:S01]  /*8370*/  MUFU.EX2 R155, R155 ;  /* 0x0000009b009b7308 */ /* 0x000e620000000800 */
[C---:B------:R-:W-:Y:S02]  /*8380*/  LOP3.LUT R119, R118.reuse, 0xffff, RZ, 0xc0, !PT ;  /* 0x0000ffff76777812 */ /* 0x040fe400078ec0ff */
[----:B------:R-:W-:Y:S01]  /*8390*/  HMMA.16816.F32 R76, R84, R54, R76 ;  /* 0x00000036544c723c */ /* 0x000fe2000000184c */
[----:B------:R-:W2:Y:S01]  /*83a0*/  LDSM.16.MT88.4 R52, [R171+0x1000] ;  /* 0x00100000ab34783b */ /* 0x000ea20000004200 */
[----:B------:R-:W-:-:S02]  /*83b0*/  PRMT R115, R118, 0x7632, R115 ;  /* 0x0000763276737816 */ /* 0x000fc40000000073 */
[----:B------:R-:W-:Y:S01]  /*83c0*/  LOP3.LUT R116, R118, 0xff, RZ, 0xc0, !PT ;  /* 0x000000ff76747812 */ /* 0x000fe200078ec0ff */
[----:B------:R-:W4:Y:S01]  /*83d0*/  MUFU.EX2 R223, R223 ;  /* 0x000000df00df7308 */ /* 0x000f220000000800 */
[----:B------:R-:W-:Y:S02]  /*83e0*/  SHF.R.U32.HI R118, RZ, 0x18, R118 ;  /* 0x00000018ff767819 */ /* 0x000fe40000011676 */
[----:B------:R-:W-:Y:S01]  /*83f0*/  HMMA.16816.F32 R16, R84, R144, R16 ;  /* 0x000000905410723c */ /* 0x000fe20000001810 */
[----:B------:R-:W-:Y:S02]  /*8400*/  SHF.R.U32.HI R119, RZ, 0x8, R119 ;  /* 0x00000008ff777819 */ /* 0x000fe40000011677 */
[----:B------:R-:W-:Y:S02]  /*8410*/  LOP3.LUT R115, R115, 0xff, RZ, 0xc0, !PT ;  /* 0x000000ff73737812 */ /* 0x000fe400078ec0ff */
[----:B------:R-:W5:Y:S01]  /*8420*/  MUFU.EX2 R218, R218 ;  /* 0x000000da00da7308 */ /* 0x000f620000000800 */
[----:B------:R-:W-:-:S02]  /*8430*/  PRMT R112, R116, 0x5410, R119 ;  /* 0x0000541074707816 */ /* 0x000fc40000000077 */
[C---:B------:R-:W-:Y:S01]  /*8440*/  HMMA.16816.F32 R20, R84.reuse, R146, R20 ;  /* 0x000000925414723c */ /* 0x040fe20000001814 */
[----:B------:R-:W2:Y:S01]  /*8450*/  LDSM.16.MT88.4 R144, [R200+0xf000] ;  /* 0x00f00000c890783b */ /* 0x000ea20000004200 */
[----:B------:R-:W-:Y:S02]  /*8460*/  PRMT R118, R115, 0x5410, R118 ;  /* 0x0000541073767816 */ /* 0x000fe40000000076 */
[----:B------:R-:W-:Y:S01]  /*8470*/  LOP3.LUT R116, R113, 0xff00ff, RZ, 0xc0, !PT ;  /* 0x00ff00ff71747812 */ /* 0x000fe200078ec0ff */
[----:B------:R-:W2:Y:S01]  /*8480*/  MUFU.EX2 R198, R198 ;  /* 0x000000c600c67308 */ /* 0x000ea20000000800 */
[----:B-1----:R-:W-:Y:S02]  /*8490*/  F2FP.F16.F32.PACK_AB R115, R155, R154 ;  /* 0x0000009a9b73723e */ /* 0x002fe400000000ff */
[----:B------:R-:W-:Y:S01]  /*84a0*/  HMMA.16816.F32 R92, R84, R94, R124 ;  /* 0x0000005e545c723c */ /* 0x000fe2000000187c */
[----:B------:R-:W-:Y:S01]  /*84b0*/  HSET2.LE.AND R112, R112, R173, PT ;  /* 0x000000ad70707233 */ /* 0x000fe20003803000 */
[----:B------:R-:W-:Y:S01]  /*84c0*/  LDSM.16.MT88.4 R124, [R200+0xd000] ;  /* 0x00d00000c87c783b */ /* 0x000fe20000004200 */
[----:B------:R-:W-:-:S02]  /*84d0*/  LOP3.LUT R114, R115, R114, RZ, 0xc0, !PT ;  /* 0x0000007273727212 */ /* 0x000fc400078ec0ff */
[--C-:B------:R-:W-:Y:S01]  /*84e0*/  HSET2.LE.AND R113, R118, R173.reuse, PT ;  /* 0x000000ad76717233 */ /* 0x100fe20003803000 */
[----:B------:R-:W1:Y:S01]  /*84f0*/  MUFU.EX2 R176, R176 ;  /* 0x000000b000b07308 */ /* 0x000e620000000800 */
[----:B------:R-:W-:Y:S01]  /*8500*/  HSET2.LE.AND R115, R116, R173, PT ;  /* 0x000000ad74737233 */ /* 0x000fe20003803000 */
[C---:B------:R-:W-:Y:S01]  /*8510*/  HMMA.16816.F32 R28, R84.reuse, R122, R28 ;  /* 0x0000007a541c723c */ /* 0x040fe2000000181c */
[----:B------:R-:W-:Y:S01]  /*8520*/  F2FP.F16.F32.PACK_AB R117, R153, R152 ;  /* 0x000000989975723e */ /* 0x000fe200000000ff */
[----:B------:R-:W-:Y:S01]  /*8530*/  LDSM.16.MT88.4 R120, [R171+0x3000] ;  /* 0x00300000ab78783b */ /* 0x000fe20000004200 */
[----:B----4-:R-:W-:Y:S01]  /*8540*/  F2FP.F16.F32.PACK_AB R118, R223, R216 ;  /* 0x000000d8df76723e */ /* 0x010fe200000000ff */
[----:B------:R-:W-:Y:S01]  /*8550*/  FADD.FTZ R152, R152, R215 ;  /* 0x000000d798987221 */ /* 0x000fe20000010000 */
[----:B------:R-:W-:Y:S01]  /*8560*/  LOP3.LUT R112, R117, R112, RZ, 0xc0, !PT ;  /* 0x0000007075707212 */ /* 0x000fe200078ec0ff */
[----:B------:R-:W-:Y:S01]  /*8570*/  FADD.FTZ R216, R216, R217 ;  /* 0x000000d9d8d87221 */ /* 0x000fe20000010000 */
[----:B------:R-:W-:Y:S01]  /*8580*/  LOP3.LUT R113, R118, R113, RZ, 0xc0, !PT ;  /* 0x0000007176717212 */ /* 0x000fe200078ec0ff */
[----:B---3--:R-:W-:Y:S01]  /*8590*/  HMMA.16816.F32 R80, R84, R128, R80 ;  /* 0x000000805450723c */ /* 0x008fe20000001850 */
[----:B-----5:R-:W-:Y:S01]  /*85a0*/  F2FP.F16.F32.PACK_AB R128, R218, R225 ;  /* 0x000000e1da80723e */ /* 0x020fe200000000ff */
[----:B------:R-:W-:Y:S01]  /*85b0*/  LDSM.16.MT88.4 R116, [R220+0x3000] ;  /* 0x00300000dc74783b */ /* 0x000fe20000004200 */
[----:B------:R-:W-:Y:S01]  /*85c0*/  FADD.FTZ R153, R153, R152 ;  /* 0x0000009899997221 */ /* 0x000fe20000010000 */
[----:B------:R-:W-:Y:S01]  /*85d0*/  FADD.FTZ R216, R223, R216 ;  /* 0x000000d8dfd87221 */ /* 0x000fe20000010000 */
[----:B------:R-:W-:-:S02]  /*85e0*/  LOP3.LUT R115, R128, R115, RZ, 0xc0, !PT ;  /* 0x0000007380737212 */ /* 0x000fc400078ec0ff */
[----:B------:R-:W-:Y:S01]  /*85f0*/  FADD.FTZ R154, R154, R153 ;  /* 0x000000999a9a7221 */ /* 0x000fe20000010000 */
[----:B------:R-:W-:Y:S01]  /*8600*/  HMMA.16816.F32 R100, R84, R130, R100 ;  /* 0x000000825464723c */ /* 0x000fe20000001864 */
[----:B------:R-:W3:Y:S01]  /*8610*/  LDSM.16.MT88.4 R84, [R200+0x11000] ;  /* 0x01100000c854783b */ /* 0x000ee20000004200 */
[----:B------:R-:W-:Y:S01]  /*8620*/  FADD.FTZ R225, R225, R216 ;  /* 0x000000d8e1e17221 */ /* 0x000fe20000010000 */
[----:B------:R-:W-:-:S03]  /*8630*/  FADD.FTZ R155, R155, R154 ;  /* 0x0000009a9b9b7221 */ /* 0x000fc60000010000 */
[----:B------:R-:W-:Y:S02]  /*8640*/  FADD.FTZ R225, R218, R225 ;  /* 0x000000e1dae17221 */ /* 0x000fe40000010000 */
[C---:B--2---:R-:W-:Y:S08]  /*8650*/  HMMA.16816.F32 R24, R112.reuse, R52, R24 ;  /* 0x000000347018723c */ /* 0x044ff00000001818 */
[C---:B------:R-:W-:Y:S08]  /*8660*/  HMMA.16816.F32 R28, R112.reuse, R54, R28 ;  /* 0x00000036701c723c */ /* 0x040ff0000000181c */
[C---:B------:R-:W-:Y:S08]  /*8670*/  HMMA.16816.F32 R52, R112.reuse, R56, R96 ;  /* 0x000000387034723c */ /* 0x040ff00000001860 */
[C---:B------:R-:W-:Y:S08]  /*8680*/  HMMA.16816.F32 R56, R112.reuse, R58, R92 ;  /* 0x0000003a7038723c */ /* 0x040ff0000000185c */
[C---:B------:R-:W-:Y:S08]  /*8690*/  HMMA.16816.F32 R92, R112.reuse, R144, R32 ;  /* 0x00000090705c723c */ /* 0x040ff00000001820 */
[C---:B------:R-:W-:Y:S08]  /*86a0*/  HMMA.16816.F32 R16, R112.reuse, R140, R16 ;  /* 0x0000008c7010723c */ /* 0x040ff00000001810 */
[C---:B------:R-:W-:Y:S01]  /*86b0*/  HMMA.16816.F32 R20, R112.reuse, R142, R20 ;  /* 0x0000008e7014723c */ /* 0x040fe20000001814 */
[----:B------:R-:W2:Y:S07]  /*86c0*/  LDSM.16.MT88.4 R140, [R174+0x11000] ;  /* 0x01100000ae8c783b */ /* 0x000eae0000004200 */
[C---:B------:R-:W-:Y:S08]  /*86d0*/  HMMA.16816.F32 R32, R112.reuse, R136, R40 ;  /* 0x000000887020723c */ /* 0x040ff00000001828 */
[C---:B------:R-:W-:Y:S01]  /*86e0*/  HMMA.16816.F32 R44, R112.reuse, R138, R44 ;  /* 0x0000008a702c723c */ /* 0x040fe2000000182c */
[----:B------:R-:W4:Y:S07]  /*86f0*/  LDSM.16.MT88.4 R136, [R171+0x5000] ;  /* 0x00500000ab88783b */ /* 0x000f2e0000004200 */
[C---:B---3--:R-:W-:Y:S08]  /*8700*/  HMMA.16816.F32 R40, R112.reuse, R84, R108 ;  /* 0x000000547028723c */ /* 0x048ff0000000186c */
[----:B------:R-:W-:Y:S01]  /*8710*/  HMMA.16816.F32 R96, R112, R86, R60 ;  /* 0x000000567060723c */ /* 0x000fe2000000183c */
[----:B------:R-:W3:Y:S01]  /*8720*/  LDSM.16.MT88.4 R84, [R220+0x5000] ;  /* 0x00500000dc54783b */ /* 0x000ee20000004200 */
[----:B------:R-:W-:-:S06]  /*8730*/  IMAD.MOV.U32 R60, RZ, RZ, R148 ;  /* 0x000000ffff3c7224 */ /* 0x000fcc00078e0094 */
[C---:B------:R-:W-:Y:S08]  /*8740*/  HMMA.16816.F32 R128, R112.reuse, R124, R8 ;  /* 0x0000007c7080723c */ /* 0x040ff00000001808 */
[C---:B------:R-:W-:Y:S08]  /*8750*/  HMMA.16816.F32 R8, R112.reuse, R122, R104 ;  /* 0x0000007a7008723c */ /* 0x040ff00000001868 */
[----:B--2---:R-:W-:Y:S01]  /*8760*/  HMMA.16816.F32 R104, R112, R142, R68 ;  /* 0x0000008e7068723c */ /* 0x004fe20000001844 */
[----:B------:R-:W-:-:S02]  /*8770*/  PRMT R71, R150, 0x7632, R71 ;  /* 0x0000763296477816 */ /* 0x000fc40000000047 */
[----:B------:R-:W-:Y:S02]  /*8780*/  PRMT R69, R148, 0x7773, RZ ;  /* 0x0000777394457816 */ /* 0x000fe400000000ff */
[----:B------:R-:W-:-:S03]  /*8790*/  LOP3.LUT R71, R71, 0xff, RZ, 0xc0, !PT ;  /* 0x000000ff47477812 */ /* 0x000fc600078ec0ff */
[C---:B----4-:R-:W-:Y:S01]  /*87a0*/  HMMA.16816.F32 R108, R112.reuse, R136, R72 ;  /* 0x00000088706c723c */ /* 0x050fe20000001848 */
[----:B------:R-:W-:Y:S02]  /*87b0*/  LOP3.LUT R73, R150, 0xffff, RZ, 0xc0, !PT ;  /* 0x0000ffff96497812 */ /* 0x000fe400078ec0ff */
[----:B------:R-:W-:Y:S02]  /*87c0*/  PRMT R136, R148, 0x7771, RZ ;  /* 0x0000777194887816 */ /* 0x000fe400000000ff */
[----:B------:R-:W-:Y:S02]  /*87d0*/  LOP3.LUT R75, R60, 0xff, RZ, 0xc0, !PT ;  /* 0x000000ff3c4b7812 */ /* 0x000fe400078ec0ff */
[----:B------:R-:W-:Y:S01]  /*87e0*/  SHF.R.U32.HI R73, RZ, 0x8, R73 ;  /* 0x00000008ff497819 */ /* 0x000fe20000011649 */
[----:B------:R-:W-:Y:S01]  /*87f0*/  HMMA.16816.F32 R124, R112, R126, R12 ;  /* 0x0000007e707c723c */ /* 0x000fe2000000180c */
[----:B------:R-:W-:Y:S01]  /*8800*/  PRMT R72, R148, 0x7772, RZ ;  /* 0x0000777294487816 */ /* 0x000fe200000000ff */
[----:B------:R-:W2:Y:S01]  /*8810*/  LDSM.16.MT88.4 R60, [R200+0xd800] ;  /* 0x00d80000c83c783b */ /* 0x000ea20000004200 */
[----:B------:R-:W-:-:S02]  /*8820*/  PRMT R136, R75, 0x5410, R136 ;  /* 0x000054104b887816 */ /* 0x000fc40000000088 */
[----:B------:R-:W-:Y:S02]  /*8830*/  PRMT R72, R72, 0x5410, R69 ;  /* 0x0000541048487816 */ /* 0x000fe40000000045 */
[----:B------:R-:W-:Y:S01]  /*8840*/  F2FP.F16.F32.PACK_AB R137, R197, R198 ;  /* 0x000000c6c589723e */ /* 0x000fe200000000ff */
[----:B------:R-:W-:Y:S01]  /*8850*/  HMMA.16816.F32 R12, R112, R120, R48 ;  /* 0x00000078700c723c */ /* 0x000fe20000001830 */
[----:B------:R-:W-:-:S04]  /*8860*/  FADD.FTZ R198, R198, R225 ;  /* 0x000000e1c6c67221 */ /* 0x000fc80000010000 */
[----:B------:R-:W-:Y:S01]  /*8870*/  FADD.FTZ R198, R197, R198 ;  /* 0x000000c6c5c67221 */ /* 0x000fe20000010000 */
[----:B------:R-:W-:Y:S02]  /*8880*/  IADD3 R197, PT, PT, R166, -0x3, RZ ;  /* 0xfffffffda6c57810 */ /* 0x000fe40007ffe0ff */
[C---:B------:R-:W-:Y:S01]  /*8890*/  HMMA.16816.F32 R120, R112.reuse, R138, R76 ;  /* 0x0000008a7078723c */ /* 0x040fe2000000184c */
[----:B------:R-:W-:Y:S02]  /*88a0*/  LOP3.LUT R78, R150, 0xff, RZ, 0xc0, !PT ;  /* 0x000000ff964e7812 */ /* 0x000fe400078ec0ff */
[----:B------:R-:W-:Y:S02]  /*88b0*/  SHF.R.U32.HI R76, RZ, 0x18, R150 ;  /* 0x00000018ff4c7819 */ /* 0x000fe40000011696 */
[----:B------:R-:W-:Y:S01]  /*88c0*/  PRMT R78, R78, 0x5410, R73 ;  /* 0x000054104e4e7816 */ /* 0x000fe20000000049 */
[----:B------:R-:W-:Y:S01]  /*88d0*/  LDSM.16.MT88.4 R148, [R200+0x11800] ;  /* 0x01180000c894783b */ /* 0x000fe20000004200 */
[----:B------:R-:W-:Y:S01]  /*88e0*/  PRMT R76, R71, 0x5410, R76 ;  /* 0x00005410474c7816 */ /* 0x000fe2000000004c */
[----:B------:R-:W-:Y:S01]  /*88f0*/  HMMA.16816.F32 R88, R112, R116, R88 ;  /* 0x000000747058723c */ /* 0x000fe20000001858 */
[--C-:B------:R-:W-:Y:S01]  /*8900*/  HSET2.LE.AND R138, R136, R173.reuse, PT ;  /* 0x000000ad888a7233 */ /* 0x100fe20003803000 */
[----:B------:R-:W-:Y:S01]  /*8910*/  LDSM.16.MT88.4 R68, [R174+0xd800] ;  /* 0x00d80000ae44783b */ /* 0x000fe20000004200 */
[----:B------:R-:W-:-:S02]  /*8920*/  HSET2.LE.AND R78, R78, R173, PT ;  /* 0x000000ad4e4e7233 */ /* 0x000fc40003803000 */
[--C-:B------:R-:W-:Y:S02]  /*8930*/  HSET2.LE.AND R76, R76, R173.reuse, PT ;  /* 0x000000ad4c4c7233 */ /* 0x100fe40003803000 */
[----:B------:R-:W-:Y:S01]  /*8940*/  F2FP.F16.F32.PACK_AB R79, R179, R196 ;  /* 0x000000c4b34f723e */ /* 0x000fe200000000ff */
[C---:B------:R-:W-:Y:S01]  /*8950*/  HMMA.16816.F32 R4, R112.reuse, R118, R4 ;  /* 0x000000767004723c */ /* 0x040fe20000001804 */
[----:B------:R-:W-:Y:S01]  /*8960*/  F2FP.F16.F32.PACK_AB R77, R178, R199 ;  /* 0x000000c7b24d723e */ /* 0x000fe200000000ff */
[----:B------:R-:W-:Y:S01]  /*8970*/  FADD.FTZ R196, R196, R155 ;  /* 0x0000009bc4c47221 */ /* 0x000fe20000010000 */
[----:B------:R-:W-:Y:S02]  /*8980*/  LOP3.LUT R136, R79, R78, RZ, 0xc0, !PT ;  /* 0x0000004e4f887212 */ /* 0x000fe400078ec0ff */
[----:B------:R-:W-:Y:S01]  /*8990*/  LOP3.LUT R137, R137, R76, RZ, 0xc0, !PT ;  /* 0x0000004c89897212 */ /* 0x000fe200078ec0ff */
[----:B------:R-:W-:Y:S01]  /*89a0*/  FADD.FTZ R196, R179, R196 ;  /* 0x000000c4b3c47221 */ /* 0x000fe20000010000 */
[----:B------:R-:W-:Y:S01]  /*89b0*/  LOP3.LUT R138, R77, R138, RZ, 0xc0, !PT ;  /* 0x0000008a4d8a7212 */ /* 0x000fe200078ec0ff */
[C---:B------:R-:W-:Y:S01]  /*89c0*/  HMMA.16816.F32 R48, R112.reuse, R140, R64 ;  /* 0x0000008c7030723c */ /* 0x040fe20000001840 */
[----:B------:R-:W4:Y:S01]  /*89d0*/  LDSM.16.MT88.4 R64, [R200+0xf800] ;  /* 0x00f80000c840783b */ /* 0x000f220000004200 */
[----:B-1----:R-:W-:Y:S01]  /*89e0*/  F2FP.F16.F32.PACK_AB R140, R176, R177 ;  /* 0x000000b1b08c723e */ /* 0x002fe200000000ff */
[----:B------:R-:W-:Y:S01]  /*89f0*/  FADD.FTZ R199, R199, R196 ;  /* 0x000000c4c7c77221 */ /* 0x000fe20000010000 */
[----:B------:R-:W-:Y:S01]  /*8a00*/  FADD.FTZ R177, R177, R198 ;  /* 0x000000c6b1b17221 */ /* 0x000fe20000010000 */
[----:B------:R-:W-:Y:S02]  /*8a10*/  LDSM.16.MT88.4 R76, [R171+0x1800] ;  /* 0x00180000ab4c783b */ /* 0x000fe40000004200 */
[----:B------:R-:W-:Y:S01]  /*8a20*/  FADD.FTZ R205, R178, R199 ;  /* 0x000000c7b2cd7221 */ /* 0x000fe20000010000 */
[----:B---3--:R-:W-:Y:S01]  /*8a30*/  HMMA.16816.F32 R116, R112, R84, R80 ;  /* 0x000000547074723c */ /* 0x008fe20000001850 */
[----:B------:R-:W-:Y:S01]  /*8a40*/  LOP3.LUT R80, R72, 0xff00ff, RZ, 0xc0, !PT ;  /* 0x00ff00ff48507812 */ /* 0x000fe200078ec0ff */
[----:B------:R-:W-:Y:S01]  /*8a50*/  FADD.FTZ R201, R176, R177 ;  /* 0x000000b1b0c97221 */ /* 0x000fe20000010000 */
[----:B------:R-:W1:Y:S03]  /*8a60*/  LDSM.16.MT88.4 R72, [R174+0xf800] ;  /* 0x00f80000ae48783b */ /* 0x000e660000004200 */
[----:B------:R-:W-:-:S02]  /*8a70*/  HSET2.LE.AND R139, R80, R173, PT ;  /* 0x000000ad508b7233 */ /* 0x000fc40003803000 */
[C---:B------:R-:W-:Y:S01]  /*8a80*/  HMMA.16816.F32 R36, R112.reuse, R146, R36 ;  /* 0x000000927024723c */ /* 0x040fe20000001824 */
[----:B------:R-:W3:Y:S02]  /*8a90*/  LDSM.16.MT88.4 R144, [R174+0x11800] ;  /* 0x01180000ae90783b */ /* 0x000ee40000004200 */
[----:B------:R-:W-:Y:S02]  /*8aa0*/  LOP3.LUT R139, R140, R139, RZ, 0xc0, !PT ;  /* 0x0000008b8c8b7212 */ /* 0x000fe400078ec0ff */
[----:B------:R-:W5:Y:S03]  /*8ab0*/  LDSM.16.MT88.4 R80, [R171+0x3800] ;  /* 0x00380000ab50783b */ /* 0x000f660000004200 */
[----:B------:R-:W-:Y:S01]  /*8ac0*/  HMMA.16816.F32 R112, R112, R86, R100 ;  /* 0x000000567070723c */ /* 0x000fe20000001864 */
[----:B------:R-:W5:Y:S04]  /*8ad0*/  LDSM.16.MT88.4 R84, [R171+0x5800] ;  /* 0x00580000ab54783b */ /* 0x000f680000004200 */
[----:B------:R-:W-:Y:S03]  /*8ae0*/  LDSM.16.MT88.4 R140, [R220+0x1800] ;  /* 0x00180000dc8c783b */ /* 0x000fe60000004200 */
[C---:B--2---:R-:W-:Y:S08]  /*8af0*/  HMMA.16816.F32 R128, R136.reuse, R60, R128 ;  /* 0x0000003c8880723c */ /* 0x044ff00000001880 */
[C---:B------:R-:W-:Y:S08]  /*8b00*/  HMMA.16816.F32 R124, R136.reuse, R62, R124 ;  /* 0x0000003e887c723c */ /* 0x040ff0000000187c */
[C---:B----4-:R-:W-:Y:S08]  /*8b10*/  HMMA.16816.F32 R60, R136.reuse, R64, R92 ;  /* 0x00000040883c723c */ /* 0x050ff0000000185c */
[C---:B------:R-:W-:Y:S08]  /*8b20*/  HMMA.16816.F32 R64, R136.reuse, R66, R36 ;  /* 0x000000428840723c */ /* 0x040ff00000001824 */
[C---:B------:R-:W-:Y:S08]  /*8b30*/  HMMA.16816.F32 R92, R136.reuse, R148, R40 ;  /* 0x00000094885c723c */ /* 0x040ff00000001828 */
[C---:B------:R-:W-:Y:S01]  /*8b40*/  HMMA.16816.F32 R36, R136.reuse, R68, R16 ;  /* 0x000000448824723c */ /* 0x040fe20000001810 */
[----:B------:R-:W2:Y:S07]  /*8b50*/  LDSM.16.MT88.4 R16, [R220+0x3800] ;  /* 0x00380000dc10783b */ /* 0x000eae0000004200 */
[C---:B------:R-:W-:Y:S08]  /*8b60*/  HMMA.16816.F32 R40, R136.reuse, R70, R20 ;  /* 0x000000468828723c */ /* 0x040ff00000001814 */
[C---:B-1----:R-:W-:Y:S08]  /*8b70*/  HMMA.16816.F32 R68, R136.reuse, R72, R32 ;  /* 0x000000488844723c */ /* 0x042ff00000001820 */
[C---:B------:R-:W-:Y:S08]  /*8b80*/  HMMA.16816.F32 R72, R136.reuse, R74, R44 ;  /* 0x0000004a8848723c */ /* 0x040ff0000000182c */
[C---:B---3--:R-:W-:Y:S08]  /*8b90*/  HMMA.16816.F32 R100, R136.reuse, R144, R48 ;  /* 0x000000908864723c */ /* 0x048ff00000001830 */
[C---:B------:R-:W-:Y:S08]  /*8ba0*/  HMMA.16816.F32 R44, R136.reuse, R76, R24 ;  /* 0x0000004c882c723c */ /* 0x040ff00000001818 */
[C---:B------:R-:W-:Y:S08]  /*8bb0*/  HMMA.16816.F32 R48, R136.reuse, R78, R28 ;  /* 0x0000004e8830723c */ /* 0x040ff0000000181c */
[C---:B-----5:R-:W-:Y:S08]  /*8bc0*/  HMMA.16816.F32 R76, R136.reuse, R80, R12 ;  /* 0x00000050884c723c */ /* 0x060ff0000000180c */
[C---:B------:R-:W-:Y:S01]  /*8bd0*/  HMMA.16816.F32 R80, R136.reuse, R82, R8 ;  /* 0x000000528850723c */ /* 0x040fe20000001808 */
[----:B------:R-:W1:Y:S07]  /*8be0*/  LDSM.16.MT88.4 R8, [R220+0x5800] ;  /* 0x00580000dc08783b */ /* 0x000e6e0000004200 */
        /* <DEDUP_REMOVED lines=8> */
[C---:B-1----:R-:W-:Y:S08]  /*8c70*/  HMMA.16816.F32 R116, R136.reuse, R8, R116 ;  /* 0x000000088874723c */ /* 0x042ff00000001874 */
[----:B------:R-:W-:-:S15]  /*8c80*/  HMMA.16816.F32 R112, R136, R10, R112 ;  /* 0x0000000a8870723c */ /* 0x000fde0000001870 */
[----:B------:R-:W-:-:S05]  /*8c90*/  NOP ;  /* 0x0000000000007918 */ /* 0x000fca0000000000 */
.L_x_473:
[----:B------:R-:W-:-:S13]  /*8ca0*/  ISETP.GE.AND P0, PT, R197, RZ, PT ;  /* 0x000000ffc500720c */ /* 0x000fda0003f06270 */
[----:B------:R-:W-:Y:S05]  /*8cb0*/  @!P0 BRA `(.L_x_475) ;  /* 0x0000003400488947 */ /* 0x000fea0003800000 */
[----:B------:R-:W-:Y:S01]  /*8cc0*/  IMAD.MOV.U32 R4, RZ, RZ, R182 ;  /* 0x000000ffff047224 */ /* 0x000fe200078e00b6 */
[----:B------:R-:W-:Y:S01]  /*8cd0*/  S2UR UR7, SR_CgaCtaId ;  /* 0x00000000000779c3 */ /* 0x000fe20000008800 */
[----:B------:R-:W-:Y:S01]  /*8ce0*/  IMAD.MOV.U32 R5, RZ, RZ, R181 ;  /* 0x000000ffff057224 */ /* 0x000fe200078e00b5 */
[----:B------:R-:W1:Y:S01]  /*8cf0*/  S2R R199, SR_TID.X ;  /* 0x0000000000c77919 */ /* 0x000e620000002100 */
[----:B------:R-:W-:Y:S01]  /*8d00*/  IMAD R0, R0, UR4, RZ ;  /* 0x0000000400007c24 */ /* 0x000fe2000f8e02ff */
[----:B------:R-:W-:Y:S01]  /*8d10*/  UMOV UR6, 0x400 ;  /* 0x0000040000067882 */ /* 0x000fe20000000000 */
[----:B------:R-:W-:Y:S01]  /*8d20*/  IMAD.WIDE.U32 R4, R133, R162, R4 ;  /* 0x000000a285047225 */ /* 0x000fe200078e0004 */
[----:B------:R-:W-:Y:S02]  /*8d30*/  MOV R178, 0x40 ;  /* 0x0000004000b27802 */ /* 0x000fe40000000f00 */
[----:B------:R-:W-:Y:S01]  /*8d40*/  LOP3.LUT R200, R188, 0x1e00, R167, 0xf8, !PT ;  /* 0x00001e00bcc87812 */ /* 0x000fe200078ef8a7 */
[----:B------:R-:W-:Y:S01]  /*8d50*/  IMAD.IADD R5, R180, 0x1, R5 ;  /* 0x00000001b4057824 */ /* 0x000fe200078e0205 */
[----:B------:R-:W-:Y:S01]  /*8d60*/  SEL R178, R178, 0xffffffc0, !P5 ;  /* 0xffffffc0b2b27807 */ /* 0x000fe20006800000 */
[----:B------:R-:W-:-:S02]  /*8d70*/  IMAD.SHL.U32 R7, R134, 0x40, RZ ;  /* 0x0000004086077824 */ /* 0x000fc400078e00ff */
[C---:B------:R-:W-:Y:S01]  /*8d80*/  IMAD.WIDE.U32 R4, R135.reuse, UR4, R4 ;  /* 0x0000000487047c25 */ /* 0x040fe2000f8e0004 */
[----:B------:R-:W2:Y:S02]  /*8d90*/  LDCU UR4, c[0x0][0x45c] ;  /* 0x00008b80ff0477ac */ /* 0x000ea40008000800 */
[C---:B------:R-:W-:Y:S01]  /*8da0*/  LOP3.LUT R9, R160.reuse, 0x1c0, R7, 0xf8, !PT ;  /* 0x000001c0a0097812 */ /* 0x040fe200078ef807 */
[----:B------:R-:W-:Y:S01]  /*8db0*/  IMAD R135, R135, UR5, R0 ;  /* 0x0000000587877c24 */ /* 0x000fe2000f8e0200 */
[----:B------:R-:W3:Y:S01]  /*8dc0*/  S2UR UR5, SR_CgaCtaId ;  /* 0x00000000000579c3 */ /* 0x000ee20000008800 */
[----:B------:R-:W-:Y:S01]  /*8dd0*/  IADD3 R6, P0, PT, R160, R4, RZ ;  /* 0x00000004a0067210 */ /* 0x000fe20007f1e0ff */
[----:B------:R-:W-:Y:S01]  /*8de0*/  IMAD.SHL.U32 R179, R134, 0x20, RZ ;  /* 0x0000002086b37824 */ /* 0x000fe200078e00ff */
[--C-:B------:R-:W-:Y:S01]  /*8df0*/  SHF.R.U32.HI R4, RZ, 0x1, R134.reuse ;  /* 0x00000001ff047819 */ /* 0x100fe20000011686 */
[----:B------:R-:W-:Y:S01]  /*8e00*/  VIADD R198, R197, 0x1 ;  /* 0x00000001c5c67836 */ /* 0x000fe20000000000 */
[----:B------:R-:W-:Y:S01]  /*8e10*/  LOP3.LUT R0, R7, 0x200, RZ, 0xc0, !PT ;  /* 0x0000020007007812 */ /* 0x000fe200078ec0ff */
[----:B------:R-:W-:Y:S01]  /*8e20*/  IMAD.X R135, R135, 0x1, R5, P0 ;  /* 0x0000000187877824 */ /* 0x000fe200000e0605 */
[C---:B------:R-:W-:Y:S01]  /*8e30*/  LOP3.LUT R5, R9.reuse, 0x8, R134, 0x78, !PT ;  /* 0x0000000809057812 */ /* 0x040fe200078e7886 */
[----:B------:R-:W-:Y:S01]  /*8e40*/  IMAD.SHL.U32 R210, R6, 0x2, RZ ;  /* 0x0000000206d27824 */ /* 0x000fe200078e00ff */
[----:B------:R-:W-:Y:S01]  /*8e50*/  LOP3.LUT R4, R9, 0x8, R4, 0x78, !PT ;  /* 0x0000000809047812 */ /* 0x000fe200078e7804 */
[----:B------:R-:W-:Y:S01]  /*8e60*/  IMAD.WIDE.U32 R8, R197, R162, RZ ;  /* 0x000000a2c5087225 */ /* 0x000fe200078e00ff */
[----:B------:R-:W-:-:S02]  /*8e70*/  LOP3.LUT R182, R7, 0x400, RZ, 0xc0, !PT ;  /* 0x0000040007b67812 */ /* 0x000fc400078ec0ff */
[----:B------:R-:W-:Y:S01]  /*8e80*/  LOP3.LUT R179, R0, 0x7c00, R179, 0xf8, !PT ;  /* 0x00007c0000b37812 */ /* 0x000fe200078ef8b3 */
[----:B------:R-:W-:Y:S01]  /*8e90*/  IMAD R7, R197, R163, R9 ;  /* 0x000000a3c5077224 */ /* 0x000fe200078e0209 */
[----:B------:R-:W-:Y:S01]  /*8ea0*/  SHF.L.U64.HI R0, R6, 0x1, R135 ;  /* 0x0000000106007819 */ /* 0x000fe20000010287 */
[----:B------:R-:W-:Y:S01]  /*8eb0*/  IMAD.SHL.U32 R195, R162, 0x20, RZ ;  /* 0x00000020a2c37824 */ /* 0x000fe200078e00ff */
[C---:B------:R-:W-:Y:S01]  /*8ec0*/  LEA R210, P1, R8.reuse, R210, 0x7 ;  /* 0x000000d208d27211 */ /* 0x040fe200078238ff */
[----:B------:R-:W-:Y:S01]  /*8ed0*/  IMAD.MOV.U32 R133, RZ, RZ, R132 ;  /* 0x000000ffff857224 */ /* 0x000fe200078e0084 */
[----:B------:R-:W-:Y:S02]  /*8ee0*/  LEA R182, R5, R182, 0x1 ;  /* 0x000000b605b67211 */ /* 0x000fe400078e08ff */
[----:B------:R-:W-:Y:S02]  /*8ef0*/  LEA.HI.X R0, R8, R0, R7, 0x7, P1 ;  /* 0x0000000008007211 */ /* 0x000fe400008f3c07 */
[----:B------:R-:W-:Y:S01]  /*8f00*/  IADD3 R210, P1, PT, R210, UR8, RZ ;  /* 0x00000008d2d27c10 */ /* 0x000fe2000ff3e0ff */
[----:B---3--:R-:W-:Y:S01]  /*8f10*/  ULEA UR5, UR5, UR6, 0x18 ;  /* 0x0000000605057291 */ /* 0x008fe2000f8ec0ff */
[----:B------:R-:W-:Y:S01]  /*8f20*/  LOP3.LUT R179, R179, R4, RZ, 0xfc, !PT ;  /* 0x00000004b3b37212 */ /* 0x000fe200078efcff */
[----:B------:R-:W-:Y:S01]  /*8f30*/  IMAD.MOV.U32 R4, RZ, RZ, 0x20 ;  /* 0x00000020ff047424 */ /* 0x000fe200078e00ff */
[----:B------:R-:W-:Y:S01]  /*8f40*/  IADD3.X R211, PT, PT, R0, UR9, RZ, P1, !PT ;  /* 0x0000000900d37c10 */ /* 0x000fe20008ffe4ff */
[----:B------:R-:W-:Y:S01]  /*8f50*/  IMAD.MOV.U32 R0, RZ, RZ, R3 ;  /* 0x000000ffff007224 */ /* 0x000fe200078e0003 */
[----:B------:R-:W-:Y:S01]  /*8f60*/  IADD3 R188, P0, PT, R194, -0x100, RZ ;  /* 0xffffff00c2bc7810 */ /* 0x000fe20007f1e0ff */
[----:B------:R-:W-:Y:S01]  /*8f70*/  VIADD R3, R182, UR5 ;  /* 0x00000005b6037c36 */ /* 0x000fe20008000000 */
[----:B------:R-:W-:Y:S01]  /*8f80*/  LEA R179, R179, UR5, 0x1 ;  /* 0x00000005b3b37c11 */ /* 0x000fe2000f8e08ff */
[----:B------:R-:W-:Y:S01]  /*8f90*/  UMOV UR8, 0x400 ;  /* 0x0000040000087882 */ /* 0x000fe20000000000 */
[----:B------:R-:W-:Y:S01]  /*8fa0*/  IADD3.X R196, PT, PT, R2, -0x1, RZ, P0, !PT ;  /* 0xffffffff02c47810 */ /* 0x000fe200007fe4ff */
[----:B------:R-:W-:Y:S01]  /*8fb0*/  IMAD.IADD R181, R3, 0x1, R178 ;  /* 0x0000000103b57824 */ /* 0x000fe200078e02b2 */
[----:B------:R-:W-:Y:S01]  /*8fc0*/  SEL R2, R4, 0xffffffe0, !P6 ;  /* 0xffffffe004027807 */ /* 0x000fe20007000000 */
[----:B------:R-:W-:Y:S01]  /*8fd0*/  IMAD.IADD R178, R178, 0x1, R179 ;  /* 0x00000001b2b27824 */ /* 0x000fe200078e02b3 */
[----:B------:R-:W-:Y:S01]  /*8fe0*/  SHF.L.U64.HI R194, R162, 0x5, R163 ;  /* 0x00000005a2c27819 */ /* 0x000fe200000102a3 */
[----:B------:R-:W-:Y:S01]  /*8ff0*/  ULEA UR6, UR7, UR8, 0x18 ;  /* 0x0000000807067291 */ /* 0x000fe2000f8ec0ff */
[----:B------:R-:W-:Y:S01]  /*9000*/  LEA R197, R197, 0x1, 0x1 ;  /* 0x00000001c5c57811 */ /* 0x000fe200078e08ff */
[----:B------:R-:W-:Y:S01]  /*9010*/  IMAD.IADD R135, R2, 0x1, R179 ;  /* 0x0000000102877824 */ /* 0x000fe200078e02b3 */
[----:B------:R-:W-:Y:S01]  /*9020*/  LEA R200, R200, UR5, 0x1 ;  /* 0x00000005c8c87c11 */ /* 0x000fe2000f8e08ff */
[C---:B------:R-:W-:Y:S01]  /*9030*/  IMAD.IADD R180, R2.reuse, 0x1, R181 ;  /* 0x0000000102b47824 */ /* 0x040fe200078e02b5 */
[----:B------:R-:W-:Y:S01]  /*9040*/  IADD3 R176, PT, PT, R3, R2, RZ ;  /* 0x0000000203b07210 */ /* 0x000fe20007ffe0ff */
[----:B------:R-:W-:Y:S01]  /*9050*/  IMAD.IADD R177, R2, 0x1, R178 ;  /* 0x0000000102b17824 */ /* 0x000fe200078e02b2 */
[----:B-12---:R-:W-:Y:S06]  /*9060*/  BRA `(.L_x_476) ;  /* 0x0000000000947947 */ /* 0x006fec0003800000 */
.L_x_478:
[----:B------:R-:W1:Y:S01]  /*9070*/  LDC.64 R2, c[0x0][0x3b8] ;  /* 0x0000ee00ff027b82 */ /* 0x000e620000000a00 */
[----:B------:R-:W-:Y:S04]  /*9080*/  VIADD R137, R198, 0xfffffffe ;  /* 0xfffffffec6897836 */ /* 0x000fe80000000000 */
[C---:B-1----:R-:W-:Y:S01]  /*9090*/  IMAD.WIDE.U32 R140, R137.reuse, R2, RZ ;  /* 0x00000002898c7225 */ /* 0x042fe200078e00ff */
[----:B------:R-:W-:Y:S03]  /*90a0*/  SHF.L.U64.HI R136, R2, 0x4, R3 ;  /* 0x0000000402887819 */ /* 0x000fe60000010203 */
[----:B------:R-:W-:Y:S01]  /*90b0*/  IMAD R137, R137, R3, R141 ;  /* 0x0000000389897224 */ /* 0x000fe200078e028d */
[-C--:B------:R-:W-:Y:S01]  /*90c0*/  LEA R142, P2, R140, R187.reuse, 0x7 ;  /* 0x000000bb8c8e7211 */ /* 0x080fe200078438ff */
[----:B------:R-:W-:Y:S03]  /*90d0*/  IMAD.SHL.U32 R134, R2, 0x10, RZ ;  /* 0x0000001002867824 */ /* 0x000fe600078e00ff */
[C-C-:B------:R-:W-:Y:S02]  /*90e0*/  LEA.HI.X R143, R140.reuse, R186, R137.reuse, 0x7, P2 ;  /* 0x000000ba8c8f7211 */ /* 0x140fe400010f3c89 */
[C---:B------:R-:W-:Y:S03]  /*90f0*/  LEA R141, P0, R140.reuse, R134, 0x6 ;  /* 0x000000868c8d7211 */ /* 0x040fe600078030ff */
[----:B------:R-:W-:Y:S01]  /*9100*/  @!PT LDS RZ, [RZ] ;  /* 0x00000000fffff984 */ /* 0x000fe20000000800 */
[----:B------:R-:W-:Y:S01]  /*9110*/  @!PT LDS RZ, [RZ] ;  /* 0x00000000fffff984 */ /* 0x000fe20000000800 */
[----:B------:R-:W-:Y:S01]  /*9120*/  @!PT LDS RZ, [RZ] ;  /* 0x00000000fffff984 */ /* 0x000fe20000000800 */
[----:B------:R1:W-:Y:S01]  /*9130*/  LDGSTS.E.BYPASS.LTC128B.128 [R200+0x6000], desc[UR10][R142.64] ;  /* 0x060000008ec87fae */ /* 0x0003e2000b981a0a */
[----:B------:R-:W-:Y:S02]  /*9140*/  LEA.HI.X R139, R140, R136, R137, 0x6, P0 ;  /* 0x000000888c8b7211 */ /* 0x000fe400000f3489 */
[C---:B------:R-:W-:Y:S01]  /*9150*/  LEA R140, P2, R141.reuse, R187, 0x1 ;  /* 0x000000bb8d8c7211 */ /* 0x040fe200078408ff */
[----:B------:R1:W-:Y:S01]  /*9160*/  LDGSTS.E.BYPASS.LTC128B.128 [R200+0x8000], desc[UR10][R142.64+0x80] ;  /* 0x080000808ec87fae */ /* 0x0003e2000b981a0a */
[-C--:B------:R-:W-:Y:S02]  /*9170*/  LEA R138, P1, R2, R141.reuse, 0x5 ;  /* 0x0000008d028a7211 */ /* 0x080fe400078228ff */
[----:B------:R-:W-:Y:S01]  /*9180*/  IADD3 R134, P0, PT, R134, R141, RZ ;  /* 0x0000008d86867210 */ /* 0x000fe20007f1e0ff */
[----:B------:R1:W-:Y:S01]  /*9190*/  LDGSTS.E.BYPASS.LTC128B.128 [R200+0xa000], desc[UR10][R142.64+0x100] ;  /* 0x0a0001008ec87fae */ /* 0x0003e2000b981a0a */
[-C--:B------:R-:W-:Y:S02]  /*91a0*/  LEA.HI.X R141, R141, R186.reuse, R139, 0x1, P2 ;  /* 0x000000ba8d8d7211 */ /* 0x080fe400010f0c8b */
[----:B------:R-:W-:Y:S01]  /*91b0*/  LEA.HI.X R3, R2, R139, R3, 0x5, P1 ;  /* 0x0000008b02037211 */ /* 0x000fe200008f2c03 */
[----:B------:R-:W-:Y:S01]  /*91c0*/  IMAD.X R137, R136, 0x1, R139, P0 ;  /* 0x0000000188897824 */ /* 0x000fe200000e068b */
[-C--:B------:R-:W-:Y:S01]  /*91d0*/  LEA R136, P1, R134, R187.reuse, 0x1 ;  /* 0x000000bb86887211 */ /* 0x080fe200078208ff */
[----:B------:R1:W-:Y:S01]  /*91e0*/  LDGSTS.E.BYPASS.LTC128B.128 [R200+0x6800], desc[UR10][R140.64] ;  /* 0x068000008cc87fae */ /* 0x0003e2000b981a0a */
[----:B------:R-:W-:Y:S02]  /*91f0*/  LEA R2, P0, R138, R187, 0x1 ;  /* 0x000000bb8a027211 */ /* 0x000fe400078008ff */
[-C--:B------:R-:W-:Y:S01]  /*9200*/  LEA.HI.X R137, R134, R186.reuse, R137, 0x1, P1 ;  /* 0x000000ba86897211 */ /* 0x080fe200008f0c89 */
[----:B------:R1:W-:Y:S01]  /*9210*/  LDGSTS.E.BYPASS.LTC128B.128 [R200+0x8800], desc[UR10][R140.64+0x80] ;  /* 0x088000808cc87fae */ /* 0x0003e2000b981a0a */
[----:B------:R-:W-:Y:S03]  /*9220*/  LEA.HI.X R3, R138, R186, R3, 0x1, P0 ;  /* 0x000000ba8a037211 */ /* 0x000fe600000f0c03 */
[----:B------:R1:W-:Y:S04]  /*9230*/  LDGSTS.E.BYPASS.LTC128B.128 [R200+0xa800], desc[UR10][R140.64+0x100] ;  /* 0x0a8001008cc87fae */ /* 0x0003e8000b981a0a */
[----:B------:R1:W-:Y:S04]  /*9240*/  LDGSTS.E.BYPASS.LTC128B.128 [R200+0x7000], desc[UR10][R136.64] ;  /* 0x0700000088c87fae */ /* 0x0003e8000b981a0a */
[----:B------:R1:W-:Y:S04]  /*9250*/  LDGSTS.E.BYPASS.LTC128B.128 [R200+0x9000], desc[UR10][R136.64+0x80] ;  /* 0x0900008088c87fae */ /* 0x0003e8000b981a0a */
[----:B------:R1:W-:Y:S04]  /*9260*/  LDGSTS.E.BYPASS.LTC128B.128 [R200+0xb000], desc[UR10][R136.64+0x100] ;  /* 0x0b00010088c87fae */ /* 0x0003e8000b981a0a */
[----:B------:R1:W-:Y:S04]  /*9270*/  LDGSTS.E.BYPASS.LTC128B.128 [R200+0x7800], desc[UR10][R2.64] ;  /* 0x0780000002c87fae */ /* 0x0003e8000b981a0a */
[----:B------:R1:W-:Y:S04]  /*9280*/  LDGSTS.E.BYPASS.LTC128B.128 [R200+0x9800], desc[UR10][R2.64+0x80] ;  /* 0x0980008002c87fae */ /* 0x0003e8000b981a0a */
[----:B------:R1:W-:Y:S04]  /*9290*/  LDGSTS.E.BYPASS.LTC128B.128 [R200+0xb800], desc[UR10][R2.64+0x100] ;  /* 0x0b80010002c87fae */ /* 0x0003e8000b981a0a */
[----:B------:R-:W0:Y:S01]  /*92a0*/  LDGDEPBAR ;  /* 0x00000000000079af */ /* 0x000e220000000000 */
[----:B------:R-:W-:Y:S05]  /*92b0*/  BRA `(.L_x_477) ;  /* 0x0000000c00147947 */ /* 0x000fea0003800000 */
.L_x_476:
[----:B------:R-:W-:Y:S04]  /*92c0*/  DEPBAR.LE SB0, 0x0 ;  /* 0x000080000000791a */ /* 0x000fe80000000000 */
[----:B------:R-:W-:Y:S01]  /*92d0*/  BAR.SYNC.DEFER_BLOCKING 0x0 ;  /* 0x0000000000007b1d */ /* 0x000fe20000010000 */
[----:B------:R-:W-:Y:S05]  /*92e0*/  IADD3 R214, P0, PT, R210, R195, RZ ;  /* 0x000000c3d2d67210 */ /* 0x000fea0007f1e0ff */
[----:B------:R-:W-:Y:S01]  /*92f0*/  IMAD.X R215, R211, 0x1, R194, P0 ;  /* 0x00000001d3d77824 */ /* 0x000fe200000e06c2 */
[----:B------:R-:W-:Y:S05]  /*9300*/  IADD3 R212, P0, PT, R188, R214, RZ ;  /* 0x000000d6bcd47210 */ /* 0x000fea0007f1e0ff */
[----:B------:R-:W-:Y:S01]  /*9310*/  IMAD.X R213, R196, 0x1, R215, P0 ;  /* 0x00000001c4d57824 */ /* 0x000fe200000e06d7 */
[----:B------:R-:W-:Y:S05]  /*9320*/  IADD3 R2, P0, PT, R188, R212, RZ ;  /* 0x000000d4bc027210 */ /* 0x000fea0007f1e0ff */
[----:B------:R-:W-:Y:S01]  /*9330*/  IMAD.X R3, R196, 0x1, R213, P0 ;  /* 0x00000001c4037824 */ /* 0x000fe200000e06d5 */
[----:B------:R-:W-:Y:S01]  /*9340*/  ISETP.NE.AND P0, PT, R198, 0x1, PT ;  /* 0x00000001c600780c */ /* 0x000fe20003f05270 */
        /* <DEDUP_REMOVED lines=19> */
[----:B------:R-:W0:Y:S04]  /*9480*/  LDGDEPBAR ;  /* 0x00000000000079af */ /* 0x000e280000000000 */
[----:B------:R-:W5:Y:S04]  /*9490*/  LDSM.16.M88.4 R152, [R182+UR5+0x7800] ;  /* 0x00780005b698783b */ /* 0x000f680008000200 */
[----:B------:R-:W-:Y:S04]  /*94a0*/  LDSM.16.M88.4 R156, [R135] ;  /* 0x00000000879c783b */ /* 0x000fe80000000200 */
[----:B------:R-:W1:Y:S04]  /*94b0*/  LDSM.16.M88.4 R160, [R176+0x6000] ;  /* 0x00600000b0a0783b */ /* 0x000e680000000200 */
[----:B------:R-:W-:Y:S04]  /*94c0*/  LDSM.16.M88.4 R164, [R176+0x7000] ;  /* 0x00700000b0a4783b */ /* 0x000fe80000000200 */
[----:B------:R-:W-:Y:S04]  /*94d0*/  LDSM.16.M88.4 R168, [R180+0x6000] ;  /* 0x00600000b4a8783b */ /* 0x000fe80000000200 */
[----:B------:R-:W-:Y:S01]  /*94e0*/  LDSM.16.M88.4 R172, [R180+0x6800] ;  /* 0x00680000b4ac783b */ /* 0x000fe20000000200 */
[C---:B--2---:R-:W-:Y:S08]  /*94f0*/  HMMA.16816.F32 R4, R136.reuse, R140, RZ ;  /* 0x0000008c8804723c */ /* 0x044ff000000018ff */
        /* <DEDUP_REMOVED lines=10> */
[----:B------:R-:W4:Y:S04]  /*95a0*/  LDSM.16.M88.4 R136, [R178] ;  /* 0x00000000b288783b */ /* 0x000f280000000200 */
[----:B------:R-:W5:Y:S03]  /*95b0*/  LDSM.16.M88.4 R152, [R181+0x6800] ;  /* 0x00680000b598783b */ /* 0x000f660000000200 */
        /* <DEDUP_REMOVED lines=11> */
[----:B------:R-:W3:Y:S04]  /*9670*/  LDSM.16.M88.4 R144, [R180+0x7000] ;  /* 0x00700000b490783b */ /* 0x000ee80000000200 */
[----:B------:R-:W-:Y:S03]  /*9680*/  LDSM.16.M88.4 R156, [R182+UR5+0x9000] ;  /* 0x00900005b69c783b */ /* 0x000fe60008000200 */
[C---:B----4-:R-:W-:Y:S08]  /*9690*/  HMMA.16816.F32 R4, R136.reuse, R148, R4 ;  /* 0x000000948804723c */ /* 0x050ff00000001804 */
[C---:B------:R-:W-:Y:S01]  /*96a0*/  HMMA.16816.F32 R8, R136.reuse, R150, R8 ;  /* 0x000000968808723c */ /* 0x040fe20000001808 */
[----:B------:R-:W4:Y:S07]  /*96b0*/  LDSM.16.M88.4 R148, [R180+0x7800] ;  /* 0x00780000b494783b */ /* 0x000f2e0000000200 */
[C---:B-----5:R-:W-:Y:S08]  /*96c0*/  HMMA.16816.F32 R12, R136.reuse, R152, R12 ;  /* 0x00000098880c723c */ /* 0x060ff0000000180c */
[C---:B------:R-:W-:Y:S01]  /*96d0*/  HMMA.16816.F32 R16, R136.reuse, R154, R16 ;  /* 0x0000009a8810723c */ /* 0x040fe20000001810 */
[----:B------:R-:W-:Y:S07]  /*96e0*/  LDSM.16.M88.4 R152, [R182+UR5+0x8800] ;  /* 0x00880005b698783b */ /* 0x000fee0008000200 */
[C---:B-1----:R-:W-:Y:S08]  /*96f0*/  HMMA.16816.F32 R20, R136.reuse, R140, R20 ;  /* 0x0000008c8814723c */ /* 0x042ff00000001814 */
[C---:B------:R-:W-:Y:S01]  /*9700*/  HMMA.16816.F32 R24, R136.reuse, R142, R24 ;  /* 0x0000008e8818723c */ /* 0x040fe20000001818 */
[----:B------:R-:W-:Y:S07]  /*9710*/  LDSM.16.M88.4 R140, [R182+UR5+0x8000] ;  /* 0x00800005b68c783b */ /* 0x000fee0008000200 */
[C---:B------:R-:W-:Y:S08]  /*9720*/  HMMA.16816.F32 R28, R136.reuse, R160, R28 ;  /* 0x000000a0881c723c */ /* 0x040ff0000000181c */
[----:B------:R-:W-:Y:S01]  /*9730*/  HMMA.16816.F32 R32, R136, R162, R32 ;  /* 0x000000a28820723c */ /* 0x000fe20000001820 */
[----:B------:R-:W1:Y:S04]  /*9740*/  LDSM.16.M88.4 R136, [R179+0x2000] ;  /* 0x00200000b388783b */ /* 0x000e680000000200 */
[----:B------:R-:W-:Y:S03]  /*9750*/  LDSM.16.M88.4 R160, [R176+0x8000] ;  /* 0x00800000b0a0783b */ /* 0x000fe60000000200 */
        /* <DEDUP_REMOVED lines=8> */
[----:B------:R-:W2:Y:S07]  /*97e0*/  LDSM.16.M88.4 R144, [R182+UR5+0x9800] ;  /* 0x00980005b690783b */ /* 0x000eae0008000200 */
[C---:B----4-:R-:W-:Y:S08]  /*97f0*/  HMMA.16816.F32 R28, R164.reuse, R148, R28 ;  /* 0x00000094a41c723c */ /* 0x050ff0000000181c */
        /* <DEDUP_REMOVED lines=14> */
[----:B------:R-:W-:Y:S04]  /*98e0*/  LDSM.16.M88.4 R136, [R178+0x2000] ;  /* 0x00200000b288783b */ /* 0x000fe80000000200 */
[----:B------:R-:W2:Y:S03]  /*98f0*/  LDSM.16.M88.4 R144, [R181+0x8000] ;  /* 0x00800000b590783b */ /* 0x000ea60000000200 */
        /* <DEDUP_REMOVED lines=11> */
[----:B------:R-:W-:Y:S04]  /*99b0*/  LDSM.16.M88.4 R148, [R180+0x9000] ;  /* 0x00900000b494783b */ /* 0x000fe80000000200 */
[----:B------:R-:W-:Y:S03]  /*99c0*/  LDSM.16.M88.4 R156, [R180+0x9800] ;  /* 0x00980000b49c783b */ /* 0x000fe60000000200 */
[C---:B--2---:R-:W-:Y:S08]  /*99d0*/  HMMA.16816.F32 R4, R136.reuse, R144, R4 ;  /* 0x000000908804723c */ /* 0x044ff00000001804 */
[C---:B------:R-:W-:Y:S01]  /*99e0*/  HMMA.16816.F32 R8, R136.reuse, R146, R8 ;  /* 0x000000928808723c */ /* 0x040fe20000001808 */
[----:B------:R-:W2:Y:S07]  /*99f0*/  LDSM.16.M88.4 R144, [R180+0x8800] ;  /* 0x00880000b490783b */ /* 0x000eae0000000200 */
[C---:B---3--:R-:W-:Y:S08]  /*9a00*/  HMMA.16816.F32 R12, R136.reuse, R160, R12 ;  /* 0x000000a0880c723c */ /* 0x048ff0000000180c */
[C---:B------:R-:W-:Y:S01]  /*9a10*/  HMMA.16816.F32 R16, R136.reuse, R162, R16 ;  /* 0x000000a28810723c */ /* 0x040fe20000001810 */
[----:B------:R-:W-:Y:S07]  /*9a20*/  LDSM.16.M88.4 R160, [R182+UR5+0xb800] ;  /* 0x00b80005b6a0783b */ /* 0x000fee0008000200 */
[C---:B-1----:R-:W-:Y:S08]  /*9a30*/  HMMA.16816.F32 R20, R136.reuse, R140, R20 ;  /* 0x0000008c8814723c */ /* 0x042ff00000001814 */
[C---:B------:R-:W-:Y:S01]  /*9a40*/  HMMA.16816.F32 R24, R136.reuse, R142, R24 ;  /* 0x0000008e8818723c */ /* 0x040fe20000001818 */
[----:B------:R-:W-:Y:S07]  /*9a50*/  LDSM.16.M88.4 R140, [R182+UR5+0xa000] ;  /* 0x00a00005b68c783b */ /* 0x000fee0008000200 */
[C---:B----4-:R-:W-:Y:S08]  /*9a60*/  HMMA.16816.F32 R28, R136.reuse, R152, R28 ;  /* 0x00000098881c723c */ /* 0x050ff0000000181c */
[----:B------:R-:W-:Y:S01]  /*9a70*/  HMMA.16816.F32 R32, R136, R154, R32 ;  /* 0x0000009a8820723c */ /* 0x000fe20000001820 */
[----:B------:R-:W1:Y:S04]  /*9a80*/  LDSM.16.M88.4 R136, [R179+0x4000] ;  /* 0x00400000b388783b */ /* 0x000e680000000200 */
[----:B------:R-:W-:Y:S03]  /*9a90*/  LDSM.16.M88.4 R152, [R182+UR5+0xb000] ;  /* 0x00b00005b698783b */ /* 0x000fe60008000200 */
[C---:B------:R-:W-:Y:S08]  /*9aa0*/  HMMA.16816.F32 R4, R164.reuse, R168, R4 ;  /* 0x000000a8a404723c */ /* 0x040ff00000001804 */
[C---:B------:R-:W-:Y:S01]  /*9ab0*/  HMMA.16816.F32 R8, R164.reuse, R170, R8 ;  /* 0x000000aaa408723c */ /* 0x040fe20000001808 */
[----:B------:R-:W-:Y:S07]  /*9ac0*/  LDSM.16.M88.4 R168, [R176+0xa000] ;  /* 0x00a00000b0a8783b */ /* 0x000fee0000000200 */
[C---:B--2---:R-:W-:Y:S08]  /*9ad0*/  HMMA.16816.F32 R12, R164.reuse, R144, R12 ;  /* 0x00000090a40c723c */ /* 0x044ff0000000180c */
[C---:B------:R-:W-:Y:S01]  /*9ae0*/  HMMA.16816.F32 R16, R164.reuse, R146, R16 ;  /* 0x00000092a410723c */ /* 0x040fe20000001810 */
[----:B------:R-:W2:Y:S07]  /*9af0*/  LDSM.16.M88.4 R144, [R182+UR5+0xa800] ;  /* 0x00a80005b690783b */ /* 0x000eae0008000200 */
[C---:B------:R-:W-:Y:S08]  /*9b00*/  HMMA.16816.F32 R20, R164.reuse, R148, R20 ;  /* 0x00000094a414723c */ /* 0x040ff00000001814 */
[C---:B------:R-:W-:Y:S01]  /*9b10*/  HMMA.16816.F32 R24, R164.reuse, R150, R24 ;  /* 0x00000096a418723c */ /* 0x040fe20000001818 */
[----:B------:R-:W3:Y:S07]  /*9b20*/  LDSM.16.M88.4 R148, [R135+0x4000] ;  /* 0x004000008794783b */ /* 0x000eee0000000200 */
[C---:B------:R-:W-:Y:S08]  /*9b30*/  HMMA.16816.F32 R28, R164.reuse, R156, R28 ;  /* 0x0000009ca41c723c */ /* 0x040ff0000000181c */
[----:B------:R-:W-:Y:S01]  /*9b40*/  HMMA.16816.F32 R32, R164, R158, R32 ;  /* 0x0000009ea420723c */ /* 0x000fe20000001820 */
[----:B------:R-:W4:Y:S04]  /*9b50*/  LDSM.16.M88.4 R156, [R176+0xb000] ;  /* 0x00b00000b09c783b */ /* 0x000f280000000200 */
[----:B------:R-:W-:Y:S03]  /*9b60*/  LDSM.16.M88.4 R164, [R177+0x4000] ;  /* 0x00400000b1a4783b */ /* 0x000fe60000000200 */
        /* <DEDUP_REMOVED lines=11> */
[----:B------:R-:W2:Y:S04]  /*9c20*/  LDSM.16.M88.4 R136, [R178+0x4000] ;  /* 0x00400000b288783b */ /* 0x000ea80000000200 */
        /* <DEDUP_REMOVED lines=11> */
[----:B------:R-:W1:Y:S04]  /*9ce0*/  LDSM.16.M88.4 R140, [R180+0xa800] ;  /* 0x00a80000b48c783b */ /* 0x000e680000000200 */
[----:B------:R-:W4:Y:S03]  /*9cf0*/  LDSM.16.M88.4 R148, [R180+0xb000] ;  /* 0x00b00000b494783b */ /* 0x000f260000000200 */
        /* <DEDUP_REMOVED lines=29> */
[----:B------:R-:W-:Y:S08]  /*9ed0*/  FMNMX3.FTZ R132, R132, R24, R25, !PT ;  /* 0x0000001884847276 */ /* 0x000ff00007810019 */
[----:B------:R-:W-:Y:S08]  /*9ee0*/  FMNMX3.FTZ R132, R132, R28, R29, !PT ;  /* 0x0000001c84847276 */ /* 0x000ff0000781001d */
[----:B------:R-:W-:Y:S01]  /*9ef0*/  FMNMX3.FTZ R132, R132, R32, R33, !PT ;  /* 0x0000002084847276 */ /* 0x000fe20007810021 */
[----:B------:R-:W-:Y:S06]  /*9f00*/  @P0 BRA `(.L_x_478) ;  /* 0xfffffff000580947 */ /* 0x000fec000383ffff */
.L_x_477:
[----:B-1----:R-:W-:Y:S01]  /*9f10*/  FMNMX3.FTZ R3, R204, R26, R27, !PT ;  /* 0x0000001acc037276 */ /* 0x002fe2000781001b */
[----:B------:R-:W-:Y:S01]  /*9f20*/  SHFL.BFLY PT, R137, R132, 0x2, 0x1f ;  /* 0x0c401f0084897f89 */ /* 0x000fe200000e0000 */
[C---:B------:R-:W-:Y:S02]  /*9f30*/  IADD3 R231, PT, PT, R208.reuse, -0x61c88647, RZ ;  /* 0x9e3779b9d0e77810 */ /* 0x040fe40007ffe0ff */
[----:B------:R-:W-:Y:S02]  /*9f40*/  FMNMX3.FTZ R3, R3, R30, R31, !PT ;  /* 0x0000001e03037276 */ /* 0x000fe4000781001f */
[C---:B------:R-:W-:Y:S02]  /*9f50*/  IADD3 R229, PT, PT, R208.reuse, 0x3c6ef372, RZ ;  /* 0x3c6ef372d0e57810 */ /* 0x040fe40007ffe0ff */
[----:B------:R-:W-:Y:S02]  /*9f60*/  FMNMX3.FTZ R134, R3, R34, R35, !PT ;  /* 0x0000002203867276 */ /* 0x000fe40007810023 */
[C---:B------:R-:W-:Y:S02]  /*9f70*/  IADD3 R227, PT, PT, R209.reuse, 0x76cf5d0a, RZ ;  /* 0x76cf5d0ad1e37810 */ /* 0x040fe40007ffe0ff */
[C---:B------:R-:W-:Y:S01]  /*9f80*/  IADD3 R225, PT, PT, R209.reuse, 0x32370b8f, RZ ;  /* 0x32370b8fd1e17810 */ /* 0x040fe20007ffe0ff */
[----:B------:R-:W1:Y:S01]  /*9f90*/  SHFL.BFLY PT, R3, R134, 0x2, 0x1f ;  /* 0x0c401f0086037f89 */ /* 0x000e6200000e0000 */
[C---:B------:R-:W-:Y:S02]  /*9fa0*/  IADD3 R224, PT, PT, R208.reuse, 0x78dde6e4, RZ ;  /* 0x78dde6e4d0e07810 */ /* 0x040fe40007ffe0ff */
[C---:B------:R-:W-:Y:S02]  /*9fb0*/  IADD3 R223, PT, PT, R208.reuse, -0x255992d5, RZ ;  /* 0xdaa66d2bd0df7810 */ /* 0x040fe40007ffe0ff */
[C---:B------:R-:W-:Y:S02]  /*9fc0*/  IADD3 R221, PT, PT, R209.reuse, -0x56f99767, RZ ;  /* 0xa9066899d1dd7810 */ /* 0x040fe40007ffe0ff */
[C---:B------:R-:W-:Y:S02]  /*9fd0*/  IADD3 R222, PT, PT, R209.reuse, -0x126145ec, RZ ;  /* 0xed9eba14d1de7810 */ /* 0x040fe40007ffe0ff */
[----:B------:R-:W-:Y:S02]  /*9fe0*/  IADD3 R226, PT, PT, R208, 0x1715609d, RZ ;  /* 0x1715609dd0e27810 */ /* 0x000fe40007ffe0ff */
[----:B------:R-:W-:Y:S02]  /*9ff0*/  IADD3 R228, PT, PT, R209, 0x646e171e, RZ ;  /* 0x646e171ed1e47810 */ /* 0x000fe40007ffe0ff */
[----:B------:R-:W-:Y:S04]  /*a000*/  IADD3 R198, PT, PT, R198, -0x1, RZ ;  /* 0xffffffffc6c67810 */ /* 0x000fe80007ffe0ff */
[----:B------:R-:W-:Y:S02]  /*a010*/  ISETP.NE.AND P1, PT, R198, RZ, PT ;  /* 0x000000ffc600720c */ /* 0x000fe40003f25270 */
[----:B-1----:R-:W-:Y:S02]  /*a020*/  FMNMX.FTZ R2, R134, R3, !PT ;  /* 0x0000000386027209 */ /* 0x002fe40007810000 */
[----:B------:R-:W-:Y:S02]  /*a030*/  FMNMX.FTZ R139, R132, R137, !PT ;  /* 0x00000089848b7209 */ /* 0x000fe40007810000 */
[----:B------:R-:W-:Y:S01]  /*a040*/  IADD3 R137, PT, PT, R197, -0x1, RZ ;  /* 0xffffffffc5897810 */ /* 0x000fe20007ffe0ff */
[----:B------:R-:W1:Y:S03]  /*a050*/  SHFL.BFLY PT, R3, R2, 0x1, 0x1f ;  /* 0x0c201f0002037f89 */ /* 0x000e6600000e0000 */
[----:B------:R-:W-:Y:S05]  /*a060*/  LOP3.LUT R137, R137, R203, R209, 0x96, !PT ;  /* 0x000000cb89897212 */ /* 0x000fea00078e96d1 */
[----:B------:R-:W2:Y:S01]  /*a070*/  SHFL.BFLY PT, R136, R139, 0x1, 0x1f ;  /* 0x0c201f008b887f89 */ /* 0x000ea200000e0000 */
[----:B------:R-:W-:Y:S05]  /*a080*/  IMAD.WIDE.U32 R152, R137, -0x326172a9, RZ ;  /* 0xcd9e8d5789987825 */ /* 0x000fea00078e00ff */
[----:B------:R-:W-:Y:S02]  /*a090*/  LOP3.LUT R150, R206, R231, R153, 0x96, !PT ;  /* 0x000000e7ce967212 */ /* 0x000fe400078e9699 */
[----:B------:R-:W-:Y:S03]  /*a0a0*/  LOP3.LUT R152, R191, R229, R152, 0x96, !PT ;  /* 0x000000e5bf987212 */ /* 0x000fe600078e9698 */
[----:B------:R-:W-:Y:S04]  /*a0b0*/  IMAD.WIDE.U32 R150, R150, -0x2daee0ad, RZ ;  /* 0xd2511f5396967825 */ /* 0x000fe800078e00ff */
[----:B------:R-:W-:Y:S01]  /*a0c0*/  IMAD.WIDE.U32 R152, R152, -0x2daee0ad, RZ ;  /* 0xd2511f5398987825 */ /* 0x000fe200078e00ff */
[----:B------:R-:W-:Y:S02]  /*a0d0*/  LOP3.LUT R134, R192, R227, R151, 0x96, !PT ;  /* 0x000000e3c0867212 */ /* 0x000fe400078e9697 */
[----:B-1----:R-:W-:Y:S02]  /*a0e0*/  FMNMX.FTZ R3, R2, R3, !PT ;  /* 0x0000000302037209 */ /* 0x002fe40007810000 */
[----:B------:R-:W-:Y:S01]  /*a0f0*/  LOP3.LUT R150, R225, R150, R153, 0x96, !PT ;  /* 0x00000096e1967212 */ /* 0x000fe200078e9699 */
[----:B------:R-:W-:Y:S01]  /*a100*/  IMAD.WIDE.U32 R148, R134, -0x326172a9, RZ ;  /* 0xcd9e8d5786947825 */ /* 0x000fe200078e00ff */
[----:B--2---:R-:W-:Y:S03]  /*a110*/  FMNMX.FTZ R132, R139, R136, !PT ;  /* 0x000000888b847209 */ /* 0x004fe60007810000 */
[C---:B------:R-:W-:Y:S01]  /*a120*/  FMUL.FTZ R212, R3.reuse, UR4 ;  /* 0x0000000403d47c20 */ /* 0x040fe20008410000 */
[----:B------:R-:W-:Y:S01]  /*a130*/  IMAD.WIDE.U32 R150, R150, -0x326172a9, RZ ;  /* 0xcd9e8d5796967825 */ /* 0x000fe200078e00ff */
[C---:B------:R-:W-:Y:S03]  /*a140*/  FSETP.NEU.FTZ.AND P0, PT, R132.reuse, -INF , PT ;  /* 0xff8000008400780b */ /* 0x040fe60003f1d000 */
[----:B------:R-:W-:Y:S01]  /*a150*/  FMUL.FTZ R204, R132, UR4 ;  /* 0x0000000484cc7c20 */ /* 0x000fe20008410000 */
[----:B------:R-:W-:Y:S01]  /*a160*/  MOV R134, R199 ;  /* 0x000000c700867202 */ /* 0x000fe20000000f00 */
[C---:B------:R-:W-:Y:S01]  /*a170*/  FADD.FTZ R0, -R3.reuse, R0 ;  /* 0x0000000003007221 */ /* 0x040fe20000010100 */
[----:B------:R-:W-:Y:S02]  /*a180*/  LOP3.LUT R148, R224, R148, R151, 0x96, !PT ;  /* 0x00000094e0947212 */ /* 0x000fe400078e9697 */
[----:B------:R-:W-:Y:S02]  /*a190*/  FSEL R204, R204, RZ, P0 ;  /* 0x000000ffcccc7208 */ /* 0x000fe40000000000 */
[----:B------:R-:W-:Y:S02]  /*a1a0*/  FSETP.NEU.FTZ.AND P0, PT, R3, -INF , PT ;  /* 0xff8000000300780b */ /* 0x000fe40003f1d000 */
[----:B------:R-:W-:Y:S01]  /*a1b0*/  LOP3.LUT R136, R190, R223, R149, 0x96, !PT ;  /* 0x000000dfbe887212 */ /* 0x000fe200078e9695 */
[----:B------:R-:W-:Y:S01]  /*a1c0*/  IMAD.WIDE.U32 R148, R148, -0x2daee0ad, RZ ;  /* 0xd2511f5394947825 */ /* 0x000fe200078e00ff */
[----:B------:R-:W-:Y:S02]  /*a1d0*/  FSEL R212, R212, RZ, P0 ;  /* 0x000000ffd4d47208 */ /* 0x000fe40000000000 */
[----:B------:R-:W-:Y:S01]  /*a1e0*/  SHF.L.U32 R167, R134, 0x3, RZ ;  /* 0x0000000386a77819 */ /* 0x000fe200000006ff */
[----:B------:R-:W-:Y:S01]  /*a1f0*/  IMAD.WIDE.U32 R136, R136, -0x2daee0ad, RZ ;  /* 0xd2511f5388887825 */ /* 0x000fe200078e00ff */
[----:B------:R-:W-:Y:S03]  /*a200*/  SHF.R.U32.HI R161, RZ, 0x1, R134 ;  /* 0x00000001ffa17819 */ /* 0x000fe60000011686 */
[----:B------:R-:W-:Y:S01]  /*a210*/  FFMA.FTZ R169, R11, UR4, -R212 ;  /* 0x000000040ba97c23 */ /* 0x000fe200080108d4 */
[----:B------:R-:W-:Y:S01]  /*a220*/  SHF.L.U32 R11, R134, 0x6, RZ ;  /* 0x00000006860b7819 */ /* 0x000fe200000006ff */
[--C-:B------:R-:W-:Y:S01]  /*a230*/  FFMA.FTZ R165, R8, UR4, -R204.reuse ;  /* 0x0000000408a57c23 */ /* 0x100fe200080108cc */
[----:B------:R-:W-:Y:S01]  /*a240*/  LOP3.LUT R160, R167, 0x38, RZ, 0xc0, !PT ;  /* 0x00000038a7a07812 */ /* 0x000fe200078ec0ff */
[--C-:B------:R-:W-:Y:S01]  /*a250*/  FFMA.FTZ R168, R9, UR4, -R204.reuse ;  /* 0x0000000409a87c23 */ /* 0x100fe200080108cc */
[----:B------:R-:W1:Y:S01]  /*a260*/  LDC R8, c[0x0][0x4f8] ;  /* 0x00013e00ff087b82 */ /* 0x000e620000000800 */
[----:B------:R-:W-:Y:S01]  /*a270*/  LOP3.LUT R138, R221, R136, R149, 0x96, !PT ;  /* 0x00000088dd8a7212 */ /* 0x000fe200078e9695 */
[----:B------:R-:W-:Y:S01]  /*a280*/  FFMA.FTZ R171, R4, UR4, -R204 ;  /* 0x0000000404ab7c23 */ /* 0x000fe200080108cc */
[----:B------:R-:W-:Y:S01]  /*a290*/  LOP3.LUT R9, R160, 0x1c0, R11, 0xf8, !PT ;  /* 0x000001c0a0097812 */ /* 0x000fe200078ef80b */
[----:B------:R-:W-:Y:S01]  /*a2a0*/  FFMA.FTZ R170, R10, UR4, -R212 ;  /* 0x000000040aaa7c23 */ /* 0x000fe200080108d4 */
[----:B------:R-:W-:Y:S01]  /*a2b0*/  LOP3.LUT R2, R161, 0x8, RZ, 0xc0, !PT ;  /* 0x00000008a1027812 */ /* 0x000fe200078ec0ff */
[----:B------:R-:W-:Y:S01]  /*a2c0*/  IMAD.WIDE.U32 R138, R138, -0x326172a9, RZ ;  /* 0xcd9e8d578a8a7825 */ /* 0x000fe200078e00ff */
[----:B------:R-:W-:Y:S01]  /*a2d0*/  LOP3.LUT R152, R222, R152, R137, 0x96, !PT ;  /* 0x00000098de987212 */ /* 0x000fe200078e9689 */
[----:B------:R-:W-:Y:S01]  /*a2e0*/  MUFU.EX2 R169, R169 ;  /* 0x000000a900a97308 */ /* 0x000fe20000000800 */
[----:B------:R-:W-:Y:S01]  /*a2f0*/  LOP3.LUT R2, R9, R2, RZ, 0x3c, !PT ;  /* 0x0000000209027212 */ /* 0x000fe200078e3cff */
[----:B------:R-:W-:Y:S01]  /*a300*/  FFMA.FTZ R172, R5, UR4, -R204 ;  /* 0x0000000405ac7c23 */ /* 0x000fe200080108cc */
[----:B------:R-:W-:Y:S01]  /*a310*/  MOV R4, R138 ;  /* 0x0000008a00047202 */ /* 0x000fe20000000f00 */
[----:B------:R-:W-:Y:S01]  /*a320*/  IMAD.WIDE.U32 R152, R152, -0x326172a9, RZ ;  /* 0xcd9e8d5798987825 */ /* 0x000fe200078e00ff */
[----:B------:R-:W-:Y:S02]  /*a330*/  LOP3.LUT R2, R2, 0x200, R11, 0xf8, !PT ;  /* 0x0000020002027812 */ /* 0x000fe400078ef80b */
[----:B------:R-:W-:Y:S01]  /*a340*/  PRMT R10, R138, 0x7773, RZ ;  /* 0x000077738a0a7816 */ /* 0x000fe200000000ff */
[--C-:B------:R-:W-:Y:S01]  /*a350*/  FFMA.FTZ R173, R6, UR4, -R212.reuse ;  /* 0x0000000406ad7c23 */ /* 0x100fe200080108d4 */
[----:B------:R-:W-:Y:S01]  /*a360*/  LEA R163, R2, UR6, 0x1 ;  /* 0x0000000602a37c11 */ /* 0x000fe2000f8e08ff */
[----:B------:R-:W-:Y:S01]  /*a370*/  FFMA.FTZ R174, R7, UR4, -R212 ;  /* 0x0000000407ae7c23 */ /* 0x000fe200080108d4 */
[----:B------:R-:W-:Y:S01]  /*a380*/  LOP3.LUT R137, R4, 0xff, RZ, 0xc0, !PT ;  /* 0x000000ff04897812 */ /* 0x000fe200078ec0ff */
[----:B------:R-:W2:Y:S01]  /*a390*/  MUFU.EX2 R170, R170 ;  /* 0x000000aa00aa7308 */ /* 0x000ea20000000800 */
[----:B------:R-:W-:Y:S01]  /*a3a0*/  PRMT R9, R138, 0x7772, RZ ;  /* 0x000077728a097816 */ /* 0x000fe200000000ff */
[----:B------:R-:W3:Y:S01]  /*a3b0*/  LDSM.16.MT88.4 R140, [R163+0xc000] ;  /* 0x00c00000a38c783b */ /* 0x000ee20000004200 */
[----:B------:R-:W-:Y:S01]  /*a3c0*/  LOP3.LUT R4, R185, R152, R139, 0x96, !PT ;  /* 0x00000098b9047212 */ /* 0x000fe200078e968b */
[----:B------:R-:W-:Y:S01]  /*a3d0*/  FFMA.FTZ R213, R16, UR4, -R204 ;  /* 0x0000000410d57c23 */ /* 0x000fe200080108cc */
[----:B------:R-:W-:Y:S01]  /*a3e0*/  PRMT R5, R9, 0x5410, R10 ;  /* 0x0000541009057816 */ /* 0x000fe2000000000a */
[----:B------:R-:W-:Y:S01]  /*a3f0*/  FFMA.FTZ R214, R17, UR4, -R204 ;  /* 0x0000000411d67c23 */ /* 0x000fe200080108cc */
[C---:B------:R-:W-:Y:S03]  /*a400*/  LOP3.LUT R9, R4.reuse, 0xff, RZ, 0xc0, !PT ;  /* 0x000000ff04097812 */ /* 0x040fe600078ec0ff */
[----:B------:R-:W-:Y:S01]  /*a410*/  MUFU.EX2 R165, R165 ;  /* 0x000000a500a57308 */ /* 0x000fe20000000800 */
[----:B------:R-:W-:Y:S01]  /*a420*/  LOP3.LUT R136, R4, 0xffff, RZ, 0xc0, !PT ;  /* 0x0000ffff04887812 */ /* 0x000fe200078ec0ff */
[--C-:B------:R-:W-:Y:S01]  /*a430*/  FFMA.FTZ R215, R18, UR4, -R212.reuse ;  /* 0x0000000412d77c23 */ /* 0x100fe200080108d4 */
[----:B------:R-:W-:Y:S01]  /*a440*/  PRMT R7, R4, 0x7632, R7 ;  /* 0x0000763204077816 */ /* 0x000fe20000000007 */
[----:B------:R-:W-:Y:S01]  /*a450*/  FFMA.FTZ R216, R19, UR4, -R212 ;  /* 0x0000000413d87c23 */ /* 0x000fe200080108d4 */
[----:B------:R-:W-:Y:S01]  /*a460*/  SHF.R.U32.HI R6, RZ, 0x18, R4 ;  /* 0x00000018ff067819 */ /* 0x000fe20000011604 */
[----:B------:R-:W-:Y:S01]  /*a470*/  FADD.FTZ R4, -R132, R133 ;  /* 0x0000008584047221 */ /* 0x000fe20000010100 */
[----:B------:R-:W-:Y:S03]  /*a480*/  LOP3.LUT P0, RZ, R134, 0x2, RZ, 0xc0, !PT ;  /* 0x0000000286ff7812 */ /* 0x000fe6000780c0ff */
[----:B------:R-:W4:Y:S01]  /*a490*/  MUFU.EX2 R168, R168 ;  /* 0x000000a800a87308 */ /* 0x000f220000000800 */
[----:B-1----:R-:W-:Y:S01]  /*a4a0*/  LOP3.LUT R8, R8, 0xff, RZ, 0xc0, !PT ;  /* 0x000000ff08087812 */ /* 0x002fe200078ec0ff */
[----:B------:R-:W-:Y:S01]  /*a4b0*/  FMUL.FTZ R2, R4, UR4 ;  /* 0x0000000404027c20 */ /* 0x000fe20008410000 */
[----:B------:R-:W-:Y:S01]  /*a4c0*/  SEL R164, R183, 0xffffffe0, !P0 ;  /* 0xffffffe0b7a47807 */ /* 0x000fe20004000000 */
[----:B------:R-:W-:Y:S01]  /*a4d0*/  FMUL.FTZ R4, R0, UR4 ;  /* 0x0000000400047c20 */ /* 0x000fe20008410000 */
[----:B------:R-:W-:Y:S01]  /*a4e0*/  LEA R175, R8, R8, 0x10 ;  /* 0x0000000808af7211 */ /* 0x000fe200078e80ff */
[--C-:B------:R-:W-:Y:S01]  /*a4f0*/  FFMA.FTZ R217, R12, UR4, -R204.reuse ;  /* 0x000000040cd97c23 */ /* 0x100fe200080108cc */
[----:B------:R-:W-:Y:S03]  /*a500*/  IADD3 R162, PT, PT, R164, R163, RZ ;  /* 0x000000a3a4a27210 */ /* 0x000fe60007ffe0ff */
[----:B------:R-:W-:Y:S01]  /*a510*/  MUFU.EX2 R171, R171 ;  /* 0x000000ab00ab7308 */ /* 0x000fe20000000800 */
[----:B------:R-:W-:Y:S01]  /*a520*/  LOP3.LUT R8, R5, 0xff00ff, RZ, 0xc0, !PT ;  /* 0x00ff00ff05087812 */ /* 0x000fe200078ec0ff */
[----:B------:R-:W-:Y:S01]  /*a530*/  FFMA.FTZ R220, R13, UR4, -R204 ;  /* 0x000000040ddc7c23 */ /* 0x000fe200080108cc */
[----:B------:R-:W-:Y:S01]  /*a540*/  LOP3.LUT P5, RZ, R134, 0x4, RZ, 0xc0, !PT ;  /* 0x0000000486ff7812 */ /* 0x000fe200078ac0ff */
[----:B------:R-:W1:Y:S01]  /*a550*/  LDSM.16.MT88.4 R144, [R162+0xc000] ;  /* 0x00c00000a290783b */ /* 0x000e620000004200 */
[----:B------:R-:W-:Y:S01]  /*a560*/  SHF.R.U32.HI R136, RZ, 0x8, R136 ;  /* 0x00000008ff887819 */ /* 0x000fe20000011688 */
[--C-:B------:R-:W-:Y:S01]  /*a570*/  FFMA.FTZ R218, R14, UR4, -R212.reuse ;  /* 0x000000040eda7c23 */ /* 0x100fe200080108d4 */
[----:B------:R-:W-:Y:S03]  /*a580*/  LOP3.LUT R7, R7, 0xff, RZ, 0xc0, !PT ;  /* 0x000000ff07077812 */ /* 0x000fe600078ec0ff */
[----:B------:R-:W5:Y:S01]  /*a590*/  MUFU.EX2 R172, R172 ;  /* 0x000000ac00ac7308 */ /* 0x000f620000000800 */
[----:B------:R-:W-:Y:S01]  /*a5a0*/  PRMT R138, R138, 0x7771, RZ ;  /* 0x000077718a8a7816 */ /* 0x000fe200000000ff */
[----:B------:R-:W-:Y:S01]  /*a5b0*/  FFMA.FTZ R219, R15, UR4, -R212 ;  /* 0x000000040fdb7c23 */ /* 0x000fe200080108d4 */
[--C-:B------:R-:W-:Y:S02]  /*a5c0*/  HSET2.LE.AND R139, R8, R175.reuse, PT ;  /* 0x000000af088b7233 */ /* 0x100fe40003803000 */
[----:B--2---:R-:W-:Y:S02]  /*a5d0*/  F2FP.F16.F32.PACK_AB R8, R169, R170 ;  /* 0x000000aaa908723e */ /* 0x004fe400000000ff */
[----:B------:R-:W-:Y:S03]  /*a5e0*/  PRMT R136, R9, 0x5410, R136 ;  /* 0x0000541009887816 */ /* 0x000fe60000000088 */
[----:B------:R-:W-:Y:S01]  /*a5f0*/  MUFU.EX2 R173, R173 ;  /* 0x000000ad00ad7308 */ /* 0x000fe20000000800 */
[----:B------:R-:W-:Y:S02]  /*a600*/  PRMT R138, R137, 0x5410, R138 ;  /* 0x00005410898a7816 */ /* 0x000fe4000000008a */
[----:B------:R-:W-:Y:S02]  /*a610*/  PRMT R6, R7, 0x5410, R6 ;  /* 0x0000541007067816 */ /* 0x000fe40000000006 */
[----:B------:R-:W-:Y:S02]  /*a620*/  LOP3.LUT R139, R8, R139, RZ, 0xc0, !PT ;  /* 0x0000008b088b7212 */ /* 0x000fe400078ec0ff */
[C---:B------:R-:W-:Y:S03]  /*a630*/  IADD3 R8, PT, PT, R163.reuse, 0xc000, RZ ;  /* 0x0000c000a3087810 */ /* 0x040fe60007ffe0ff */
[----:B------:R-:W2:Y:S01]  /*a640*/  MUFU.EX2 R174, R174 ;  /* 0x000000ae00ae7308 */ /* 0x000ea20000000800 */
[--C-:B------:R-:W-:Y:S02]  /*a650*/  HSET2.LE.AND R138, R138, R175.reuse, PT ;  /* 0x000000af8a8a7233 */ /* 0x100fe40003803000 */
[--C-:B------:R-:W-:Y:S02]  /*a660*/  HSET2.LE.AND R136, R136, R175.reuse, PT ;  /* 0x000000af88887233 */ /* 0x100fe40003803000 */
[--C-:B------:R-:W-:Y:S02]  /*a670*/  HSET2.LE.AND R137, R6, R175.reuse, PT ;  /* 0x000000af06897233 */ /* 0x100fe40003803000 */
[----:B----4-:R-:W-:Y:S03]  /*a680*/  F2FP.F16.F32.PACK_AB R7, R168, R165 ;  /* 0x000000a5a807723e */ /* 0x010fe600000000ff */
[----:B------:R-:W4:Y:S01]  /*a690*/  MUFU.EX2 R2, R2 ;  /* 0x0000000200027308 */ /* 0x000f220000000800 */
[----:B-----5:R-:W-:Y:S02]  /*a6a0*/  F2FP.F16.F32.PACK_AB R5, R172, R171 ;  /* 0x000000abac05723e */ /* 0x020fe400000000ff */
[----:B------:R-:W-:Y:S02]  /*a6b0*/  IADD3 R133, PT, PT, R163, 0xc040, RZ ;  /* 0x0000c040a3857810 */ /* 0x000fe40007ffe0ff */
[----:B------:R-:W-:Y:S02]  /*a6c0*/  @P5 IADD3 R133, PT, PT, R8, -0x40, RZ ;  /* 0xffffffc008855810 */ /* 0x000fe40007ffe0ff */
[----:B------:R-:W-:Y:S03]  /*a6d0*/  LOP3.LUT R138, R7, R138, RZ, 0xc0, !PT ;  /* 0x0000008a078a7212 */ /* 0x000fe600078ec0ff */
[----:B------:R5:W3:Y:S01]  /*a6e0*/  MUFU.EX2 R0, R4 ;  /* 0x0000000400007308 */ /* 0x000ae20000000800 */
[----:B--2---:R-:W-:Y:S02]  /*a6f0*/  F2FP.F16.F32.PACK_AB R6, R174, R173 ;  /* 0x000000adae06723e */ /* 0x004fe400000000ff */
[----:B------:R-:W-:Y:S02]  /*a700*/  LOP3.LUT R136, R5, R136, RZ, 0xc0, !PT ;  /* 0x0000008805887212 */ /* 0x000fe400078ec0ff */
[----:B------:R-:W-:Y:S02]  /*a710*/  LOP3.LUT R137, R6, R137, RZ, 0xc0, !PT ;  /* 0x0000008906897212 */ /* 0x000fe400078ec0ff */
[----:B------:R-:W-:Y:S03]  /*a720*/  IADD3 R164, PT, PT, R164, R133, RZ ;  /* 0x00000085a4a47210 */ /* 0x000fe60007ffe0ff */
[----:B------:R-:W-:Y:S01]  /*a730*/  MUFU.EX2 R215, R215 ;  /* 0x000000d700d77308 */ /* 0x000fe20000000800 */
[C---:B----4-:R-:W-:Y:S01]  /*a740*/  FMUL.FTZ R5, R2.reuse, R129 ;  /* 0x0000008102057220 */ /* 0x050fe20000410000 */
[C---:B------:R-:W-:Y:S01]  /*a750*/  FMUL.FTZ R8, R2.reuse, R124 ;  /* 0x0000007c02087220 */ /* 0x040fe20000410000 */
[C---:B------:R-:W-:Y:S01]  /*a760*/  FMUL.FTZ R9, R2.reuse, R125 ;  /* 0x0000007d02097220 */ /* 0x040fe20000410000 */
[C---:B------:R-:W-:Y:S01]  /*a770*/  FMUL.FTZ R36, R2.reuse, R36 ;  /* 0x0000002402247220 */ /* 0x040fe20000410000 */
[C---:B------:R-:W-:Y:S01]  /*a780*/  FMUL.FTZ R37, R2.reuse, R37 ;  /* 0x0000002502257220 */ /* 0x040fe20000410000 */
[C---:B------:R-:W-:Y:S01]  /*a790*/  FMUL.FTZ R40, R2.reuse, R40 ;  /* 0x0000002802287220 */ /* 0x040fe20000410000 */
[C---:B------:R-:W-:Y:S01]  /*a7a0*/  FMUL.FTZ R41, R2.reuse, R41 ;  /* 0x0000002902297220 */ /* 0x040fe20000410000 */
[C---:B------:R-:W-:Y:S01]  /*a7b0*/  FMUL.FTZ R44, R2.reuse, R44 ;  /* 0x0000002c022c7220 */ /* 0x040fe20000410000 */
[----:B-----5:R-:W-:Y:S01]  /*a7c0*/  FMUL.FTZ R4, R2, R128 ;  /* 0x0000008002047220 */ /* 0x020fe20000410000 */
[C---:B---3--:R-:W-:Y:S01]  /*a7d0*/  FMUL.FTZ R6, R0.reuse, R130 ;  /* 0x0000008200067220 */ /* 0x048fe20000410000 */
[C---:B------:R-:W-:Y:S01]  /*a7e0*/  FMUL.FTZ R7, R0.reuse, R131 ;  /* 0x0000008300077220 */ /* 0x040fe20000410000 */
[C---:B------:R-:W-:Y:S01]  /*a7f0*/  FMUL.FTZ R10, R0.reuse, R126 ;  /* 0x0000007e000a7220 */ /* 0x040fe20000410000 */
[----:B------:R-:W2:Y:S01]  /*a800*/  LDSM.16.MT88.4 R128, [R133] ;  /* 0x000000008580783b */ /* 0x000ea20000004200 */
[----:B------:R-:W-:Y:S01]  /*a810*/  FMUL.FTZ R11, R0, R127 ;  /* 0x0000007f000b7220 */ /* 0x000fe20000410000 */
[----:B------:R-:W-:Y:S01]  /*a820*/  LOP3.LUT R150, R226, R150, R153, 0x96, !PT ;  /* 0x00000096e2967212 */ /* 0x000fe200078e9699 */
[----:B------:R-:W-:Y:S01]  /*a830*/  FMUL.FTZ R17, R2, R121 ;  /* 0x0000007902117220 */ /* 0x000fe20000410000 */
[C---:B------:R-:W-:Y:S01]  /*a840*/  FMUL.FTZ R18, R0.reuse, R122 ;  /* 0x0000007a00127220 */ /* 0x040fe20000410000 */
[C---:B------:R-:W-:Y:S01]  /*a850*/  HMMA.16816.F32 R4, R136.reuse, R140, R4 ;  /* 0x0000008c8804723c */ /* 0x040fe20000001804 */
[----:B------:R-:W-:Y:S02]  /*a860*/  MUFU.EX2 R216, R216 ;  /* 0x000000d800d87308 */ /* 0x000fe40000000800 */
[----:B------:R-:W3:Y:S02]  /*a870*/  LDSM.16.MT88.4 R124, [R164] ;  /* 0x00000000a47c783b */ /* 0x000ee40000004200 */
[C---:B------:R-:W-:Y:S01]  /*a880*/  FMUL.FTZ R19, R0.reuse, R123 ;  /* 0x0000007b00137220 */ /* 0x040fe20000410000 */
[C---:B------:R-:W-:Y:S01]  /*a890*/  FMUL.FTZ R38, R0.reuse, R38 ;  /* 0x0000002600267220 */ /* 0x040fe20000410000 */
[C---:B------:R-:W-:Y:S01]  /*a8a0*/  FMUL.FTZ R39, R0.reuse, R39 ;  /* 0x0000002700277220 */ /* 0x040fe20000410000 */
[C---:B------:R-:W-:Y:S03]  /*a8b0*/  HMMA.16816.F32 R8, R136.reuse, R142, R8 ;  /* 0x0000008e8808723c */ /* 0x040fe60000001808 */
[----:B------:R-:W-:Y:S01]  /*a8c0*/  MUFU.EX2 R217, R217 ;  /* 0x000000d900d97308 */ /* 0x000fe20000000800 */
[----:B------:R-:W4:Y:S01]  /*a8d0*/  LDSM.16.MT88.4 R140, [R163+0xe000] ;  /* 0x00e00000a38c783b */ /* 0x000f220000004200 */
[C---:B------:R-:W-:Y:S01]  /*a8e0*/  FMUL.FTZ R42, R0.reuse, R42 ;  /* 0x0000002a002a7220 */ /* 0x040fe20000410000 */
[----:B------:R-:W-:Y:S01]  /*a8f0*/  FMUL.FTZ R43, R0, R43 ;  /* 0x0000002b002b7220 */ /* 0x000fe20000410000 */
[----:B------:R-:W-:Y:S01]  /*a900*/  FMUL.FTZ R45, R2, R45 ;  /* 0x0000002d022d7220 */ /* 0x000fe20000410000 */
[C---:B------:R-:W-:Y:S01]  /*a910*/  FMUL.FTZ R46, R0.reuse, R46 ;  /* 0x0000002e002e7220 */ /* 0x040fe20000410000 */
[C---:B-1----:R-:W-:Y:S04]  /*a920*/  HMMA.16816.F32 R36, R136.reuse, R144, R36 ;  /* 0x000000908824723c */ /* 0x042fe80000001824 */
[----:B------:R-:W-:Y:S01]  /*a930*/  MUFU.EX2 R220, R220 ;  /* 0x000000dc00dc7308 */ /* 0x000fe20000000800 */
[----:B------:R-:W-:Y:S01]  /*a940*/  LDSM.16.MT88.4 R152, [R162+0xe800] ;  /* 0x00e80000a298783b */ /* 0x000fe20000004200 */
[----:B------:R-:W-:Y:S01]  /*a950*/  FMUL.FTZ R47, R0, R47 ;  /* 0x0000002f002f7220 */ /* 0x000fe20000410000 */
[C---:B------:R-:W-:Y:S01]  /*a960*/  FMUL.FTZ R48, R2.reuse, R48 ;  /* 0x0000003002307220 */ /* 0x040fe20000410000 */
[----:B------:R-:W-:Y:S01]  /*a970*/  FMUL.FTZ R49, R2, R49 ;  /* 0x0000003102317220 */ /* 0x000fe20000410000 */
[C---:B------:R-:W-:Y:S01]  /*a980*/  FMUL.FTZ R50, R0.reuse, R50 ;  /* 0x0000003200327220 */ /* 0x040fe20000410000 */
[C---:B------:R-:W-:Y:S04]  /*a990*/  HMMA.16816.F32 R40, R136.reuse, R146, R40 ;  /* 0x000000928828723c */ /* 0x040fe80000001828 */
        /* <DEDUP_REMOVED lines=8> */
[----:B------:R-:W-:Y:S01]  /*aa20*/  FMUL.FTZ R57, R2, R57 ;  /* 0x0000003902397220 */ /* 0x000fe20000410000 */
[C---:B--2---:R-:W-:Y:S01]  /*aa30*/  HMMA.16816.F32 R44, R136.reuse, R128, R44 ;  /* 0x00000080882c723c */ /* 0x044fe2000000182c */
[----:B------:R-:W1:Y:S02]  /*aa40*/  MUFU.EX2 R214, R214 ;  /* 0x000000d600d67308 */ /* 0x000e640000000800 */
[C---:B------:R-:W-:Y:S01]  /*aa50*/  FMUL.FTZ R58, R0.reuse, R58 ;  /* 0x0000003a003a7220 */ /* 0x040fe20000410000 */
[----:B------:R-:W-:Y:S01]  /*aa60*/  FMUL.FTZ R59, R0, R59 ;  /* 0x0000003b003b7220 */ /* 0x000fe20000410000 */
[C---:B------:R-:W-:Y:S01]  /*aa70*/  FMUL.FTZ R60, R2.reuse, R60 ;  /* 0x0000003c023c7220 */ /* 0x040fe20000410000 */
[----:B------:R-:W-:Y:S01]  /*aa80*/  FMUL.FTZ R61, R2, R61 ;  /* 0x0000003d023d7220 */ /* 0x000fe20000410000 */
[C---:B------:R-:W-:Y:S01]  /*aa90*/  FMUL.FTZ R62, R0.reuse, R62 ;  /* 0x0000003e003e7220 */ /* 0x040fe20000410000 */
[C---:B------:R-:W-:Y:S01]  /*aaa0*/  HMMA.16816.F32 R48, R136.reuse, R130, R48 ;  /* 0x000000828830723c */ /* 0x040fe20000001830 */
[----:B------:R-:W2:Y:S02]  /*aab0*/  LDSM.16.MT88.4 R128, [R162+0xe000] ;  /* 0x00e00000a280783b */ /* 0x000ea40000004200 */
[----:B------:R-:W5:Y:S01]  /*aac0*/  MUFU.EX2 R218, R218 ;  /* 0x000000da00da7308 */ /* 0x000f620000000800 */
[----:B------:R-:W-:Y:S01]  /*aad0*/  FMUL.FTZ R63, R0, R63 ;  /* 0x0000003f003f7220 */ /* 0x000fe20000410000 */
[C---:B------:R-:W-:Y:S01]  /*aae0*/  FMUL.FTZ R64, R2.reuse, R64 ;  /* 0x0000004002407220 */ /* 0x040fe20000410000 */
[----:B------:R-:W-:Y:S01]  /*aaf0*/  FMUL.FTZ R65, R2, R65 ;  /* 0x0000004102417220 */ /* 0x000fe20000410000 */
[C---:B------:R-:W-:Y:S01]  /*ab00*/  FMUL.FTZ R66, R0.reuse, R66 ;  /* 0x0000004200427220 */ /* 0x040fe20000410000 */
[----:B------:R-:W-:Y:S01]  /*ab10*/  FMUL.FTZ R67, R0, R67 ;  /* 0x0000004300437220 */ /* 0x000fe20000410000 */
[C---:B---3--:R-:W-:Y:S04]  /*ab20*/  HMMA.16816.F32 R52, R136.reuse, R124, R52 ;  /* 0x0000007c8834723c */ /* 0x048fe80000001834 */
[----:B------:R-:W3:Y:S01]  /*ab30*/  MUFU.EX2 R219, R219 ;  /* 0x000000db00db7308 */ /* 0x000ee20000000800 */
        /* <DEDUP_REMOVED lines=12> */
[C---:B----4-:R-:W-:Y:S03]  /*ac00*/  HMMA.16816.F32 R60, R136.reuse, R140, R60 ;  /* 0x0000008c883c723c */ /* 0x050fe6000000183c */
[C---:B------:R-:W-:Y:S01]  /*ac10*/  FMUL.FTZ R78, R0.reuse, R78 ;  /* 0x0000004e004e7220 */ /* 0x040fe20000410000 */
[----:B------:R-:W-:Y:S01]  /*ac20*/  FMUL.FTZ R79, R0, R79 ;  /* 0x0000004f004f7220 */ /* 0x000fe20000410000 */
[C---:B------:R-:W-:Y:S01]  /*ac30*/  FMUL.FTZ R80, R2.reuse, R80 ;  /* 0x0000005002507220 */ /* 0x040fe20000410000 */
[----:B------:R-:W-:Y:S01]  /*ac40*/  FMUL.FTZ R81, R2, R81 ;  /* 0x0000005102517220 */ /* 0x000fe20000410000 */
[C---:B------:R-:W-:Y:S01]  /*ac50*/  FMUL.FTZ R82, R0.reuse, R82 ;  /* 0x0000005200527220 */ /* 0x040fe20000410000 */
[C---:B------:R-:W-:Y:S01]  /*ac60*/  HMMA.16816.F32 R64, R136.reuse, R142, R64 ;  /* 0x0000008e8840723c */ /* 0x040fe20000001840 */
[----:B------:R-:W4:Y:S02]  /*ac70*/  LDSM.16.MT88.4 R140, [R164+0x2000] ;  /* 0x00200000a48c783b */ /* 0x000f240000004200 */
[----:B------:R-:W-:Y:S01]  /*ac80*/  FMUL.FTZ R83, R0, R83 ;  /* 0x0000005300537220 */ /* 0x000fe20000410000 */
[C---:B------:R-:W-:Y:S01]  /*ac90*/  FMUL.FTZ R84, R2.reuse, R84 ;  /* 0x0000005402547220 */ /* 0x040fe20000410000 */
[----:B------:R-:W-:Y:S01]  /*aca0*/  FMUL.FTZ R85, R2, R85 ;  /* 0x0000005502557220 */ /* 0x000fe20000410000 */
[C---:B------:R-:W-:Y:S01]  /*acb0*/  FMUL.FTZ R86, R0.reuse, R86 ;  /* 0x0000005600567220 */ /* 0x040fe20000410000 */
[----:B------:R-:W-:Y:S01]  /*acc0*/  FMUL.FTZ R87, R0, R87 ;  /* 0x0000005700577220 */ /* 0x000fe20000410000 */
[C---:B------:R-:W-:Y:S01]  /*acd0*/  FMUL.FTZ R88, R2.reuse, R88 ;  /* 0x0000005802587220 */ /* 0x040fe20000410000 */
[C---:B--2---:R-:W-:Y:S03]  /*ace0*/  HMMA.16816.F32 R68, R136.reuse, R128, R68 ;  /* 0x000000808844723c */ /* 0x044fe60000001844 */
[----:B------:R-:W-:Y:S01]  /*acf0*/  FMUL.FTZ R89, R2, R89 ;  /* 0x0000005902597220 */ /* 0x000fe20000410000 */
        /* <DEDUP_REMOVED lines=11> */
[C---:B-1----:R-:W-:Y:S03]  /*adb0*/  HMMA.16816.F32 R76, R136.reuse, R124, R76 ;  /* 0x0000007c884c723c */ /* 0x042fe6000000184c */
[----:B------:R-:W-:Y:S01]  /*adc0*/  FMUL.FTZ R99, R0, R99 ;  /* 0x0000006300637220 */ /* 0x000fe20000410000 */
[C---:B------:R-:W-:Y:S01]  /*add0*/  FMUL.FTZ R100, R2.reuse, R100 ;  /* 0x0000006402647220 */ /* 0x040fe20000410000 */
[----:B------:R-:W-:Y:S01]  /*ade0*/  FMUL.FTZ R101, R2, R101 ;  /* 0x0000006502657220 */ /* 0x000fe20000410000 */
[C---:B------:R-:W-:Y:S01]  /*adf0*/  FMUL.FTZ R102, R0.reuse, R102 ;  /* 0x0000006600667220 */ /* 0x040fe20000410000 */
[----:B------:R-:W-:Y:S01]  /*ae00*/  FMUL.FTZ R103, R0, R103 ;  /* 0x0000006700677220 */ /* 0x000fe20000410000 */
[C---:B------:R-:W-:Y:S01]  /*ae10*/  HMMA.16816.F32 R80, R136.reuse, R126, R80 ;  /* 0x0000007e8850723c */ /* 0x040fe20000001850 */
[----:B------:R-:W1:Y:S02]  /*ae20*/  LDSM.16.MT88.4 R124, [R162+0x10000] ;  /* 0x01000000a27c783b */ /* 0x000e640000004200 */
        /* <DEDUP_REMOVED lines=15> */
[----:B------:R-:W-:Y:S01]  /*af20*/  F2FP.F16.F32.PACK_AB R117, R214, R213 ;  /* 0x000000d5d675723e */ /* 0x000fe200000000ff */
[C---:B------:R-:W-:Y:S01]  /*af30*/  FMUL.FTZ R112, R2.reuse, R112 ;  /* 0x0000007002707220 */ /* 0x040fe20000410000 */
[----:B------:R-:W-:Y:S01]  /*af40*/  FMUL.FTZ R113, R2, R113 ;  /* 0x0000007102717220 */ /* 0x000fe20000410000 */
[C---:B------:R-:W-:Y:S01]  /*af50*/  FMUL.FTZ R114, R0.reuse, R114 ;  /* 0x0000007200727220 */ /* 0x040fe20000410000 */
[C---:B--2---:R-:W-:Y:S03]  /*af60*/  HMMA.16816.F32 R92, R136.reuse, R128, R92 ;  /* 0x00000080885c723c */ /* 0x044fe6000000185c */
[----:B------:R-:W-:Y:S01]  /*af70*/  FMUL.FTZ R115, R0, R115 ;  /* 0x0000007300737220 */ /* 0x000fe20000410000 */
[----:B------:R-:W-:Y:S01]  /*af80*/  FFMA.FTZ R171, R2, R205, R171 ;  /* 0x000000cd02ab7223 */ /* 0x000fe200000100ab */
[----:B------:R-:W-:Y:S03]  /*af90*/  FFMA.FTZ R173, R0, R201, R173 ;  /* 0x000000c900ad7223 */ /* 0x000fe600000100ad */
[C---:B------:R-:W-:Y:S03]  /*afa0*/  HMMA.16816.F32 R96, R136.reuse, R130, R96 ;  /* 0x000000828860723c */ /* 0x040fe60000001860 */
[----:B------:R-:W-:Y:S01]  /*afb0*/  FADD.FTZ R172, R172, R171 ;  /* 0x000000abacac7221 */ /* 0x000fe20000010000 */
[----:B------:R-:W-:Y:S03]  /*afc0*/  FADD.FTZ R173, R174, R173 ;  /* 0x000000adaead7221 */ /* 0x000fe60000010000 */
[----:B------:R-:W-:Y:S01]  /*afd0*/  FADD.FTZ R165, R165, R172 ;  /* 0x000000aca5a57221 */ /* 0x000fe20000010000 */
[C---:B-1----:R-:W-:Y:S03]  /*afe0*/  HMMA.16816.F32 R100, R136.reuse, R124, R100 ;  /* 0x0000007c8864723c */ /* 0x042fe60000001864 */
[----:B------:R-:W-:Y:S04]  /*aff0*/  IMAD.WIDE.U32 R124, R150, -0x2daee0ad, RZ ;  /* 0xd2511f53967c7825 */ /* 0x000fe800078e00ff */
[----:B------:R-:W-:Y:S01]  /*b000*/  FADD.FTZ R170, R170, R173 ;  /* 0x000000adaaaa7221 */ /* 0x000fe20000010000 */
[----:B------:R-:W-:Y:S01]  /*b010*/  FADD.FTZ R168, R168, R165 ;  /* 0x000000a5a8a87221 */ /* 0x000fe20000010000 */
[C---:B------:R-:W-:Y:S03]  /*b020*/  HMMA.16816.F32 R104, R136.reuse, R126, R104 ;  /* 0x0000007e8868723c */ /* 0x040fe60000001868 */
[----:B------:R-:W-:Y:S01]  /*b030*/  LOP3.LUT R148, R228, R148, R125, 0x96, !PT ;  /* 0x00000094e4947212 */ /* 0x000fe200078e967d */
[----:B------:R-:W-:Y:S01]  /*b040*/  FADD.FTZ R169, R169, R170 ;  /* 0x000000aaa9a97221 */ /* 0x000fe20000010000 */
[----:B------:R-:W-:Y:S02]  /*b050*/  MOV R16, R124 ;  /* 0x0000007c00107202 */ /* 0x000fe40000000f00 */
[C---:B------:R-:W-:Y:S01]  /*b060*/  PRMT R130, R124.reuse, 0x7773, RZ ;  /* 0x000077737c827816 */ /* 0x040fe200000000ff */
[C---:B----4-:R-:W-:Y:S03]  /*b070*/  HMMA.16816.F32 R108, R136.reuse, R140, R108 ;  /* 0x0000008c886c723c */ /* 0x050fe6000000186c */
[----:B------:R-:W-:Y:S01]  /*b080*/  PRMT R157, R124, 0x7772, RZ ;  /* 0x000077727c9d7816 */ /* 0x000fe200000000ff */
[----:B-----5:R-:W-:Y:S01]  /*b090*/  FADD.FTZ R0, R218, R169 ;  /* 0x000000a9da007221 */ /* 0x020fe20000010000 */
[----:B------:R-:W-:Y:S02]  /*b0a0*/  PRMT R128, R124, 0x7771, RZ ;  /* 0x000077717c807816 */ /* 0x000fe400000000ff */
[----:B------:R-:W1:Y:S01]  /*b0b0*/  LDSM.16.MT88.4 R124, [R164+0x4000] ;  /* 0x00400000a47c783b */ /* 0x000e620000004200 */
[----:B------:R-:W-:Y:S01]  /*b0c0*/  LOP3.LUT R129, R16, 0xff, RZ, 0xc0, !PT ;  /* 0x000000ff10817812 */ /* 0x000fe200078ec0ff */
[----:B------:R-:W-:Y:S01]  /*b0d0*/  FMUL.FTZ R16, R2, R120 ;  /* 0x0000007802107220 */ /* 0x000fe20000410000 */
[----:B------:R-:W-:Y:S01]  /*b0e0*/  PRMT R157, R157, 0x5410, R130 ;  /* 0x000054109d9d7816 */ /* 0x000fe20000000082 */
[----:B---3--:R-:W-:Y:S01]  /*b0f0*/  FADD.FTZ R0, R219, R0 ;  /* 0x00000000db007221 */ /* 0x008fe20000010000 */
[----:B------:R-:W-:Y:S02]  /*b100*/  PRMT R128, R129, 0x5410, R128 ;  /* 0x0000541081807816 */ /* 0x000fe40000000080 */
[C---:B------:R-:W-:Y:S01]  /*b110*/  LOP3.LUT R230, R148.reuse, 0xffff, RZ, 0xc0, !PT ;  /* 0x0000ffff94e67812 */ /* 0x040fe200078ec0ff */
[----:B------:R-:W2:Y:S01]  /*b120*/  LDSM.16.MT88.4 R120, [R163+0xc800] ;  /* 0x00c80000a378783b */ /* 0x000ea20000004200 */
[C---:B------:R-:W-:Y:S03]  /*b130*/  HMMA.16816.F32 R16, R136.reuse, R142, R16 ;  /* 0x0000008e8810723c */ /* 0x040fe60000001810 */
[--C-:B------:R-:W-:Y:S02]  /*b140*/  HSET2.LE.AND R156, R128, R175.reuse, PT ;  /* 0x000000af809c7233 */ /* 0x100fe40003803000 */
[C---:B------:R-:W-:Y:S02]  /*b150*/  PRMT R159, R148.reuse, 0x7632, R159 ;  /* 0x00007632949f7816 */ /* 0x040fe4000000009f */
[----:B------:R-:W3:Y:S01]  /*b160*/  LDSM.16.MT88.4 R128, [R162+0xc800] ;  /* 0x00c80000a280783b */ /* 0x000ee20000004200 */
[----:B------:R-:W-:Y:S02]  /*b170*/  LOP3.LUT R233, R148, 0xff, RZ, 0xc0, !PT ;  /* 0x000000ff94e97812 */ /* 0x000fe400078ec0ff */
[----:B------:R-:W-:Y:S02]  /*b180*/  SHF.R.U32.HI R166, RZ, 0x18, R148 ;  /* 0x00000018ffa67819 */ /* 0x000fe40000011694 */
[----:B------:R-:W-:Y:S02]  /*b190*/  LOP3.LUT R159, R159, 0xff, RZ, 0xc0, !PT ;  /* 0x000000ff9f9f7812 */ /* 0x000fe400078ec0ff */
[----:B------:R-:W-:Y:S01]  /*b1a0*/  SHF.R.U32.HI R230, RZ, 0x8, R230 ;  /* 0x00000008ffe67819 */ /* 0x000fe200000116e6 */
[----:B------:R-:W4:Y:S01]  /*b1b0*/  LDSM.16.MT88.4 R140, [R133+0x800] ;  /* 0x00080000858c783b */ /* 0x000f220000004200 */
[----:B------:R-:W-:Y:S02]  /*b1c0*/  LOP3.LUT R158, R157, 0xff00ff, RZ, 0xc0, !PT ;  /* 0x00ff00ff9d9e7812 */ /* 0x000fe400078ec0ff */
[----:B------:R-:W-:Y:S02]  /*b1d0*/  PRMT R166, R159, 0x5410, R166 ;  /* 0x000054109fa67816 */ /* 0x000fe400000000a6 */
[----:B------:R-:W-:Y:S02]  /*b1e0*/  PRMT R116, R233, 0x5410, R230 ;  /* 0x00005410e9747816 */ /* 0x000fe400000000e6 */
[----:B------:R-:W-:Y:S01]  /*b1f0*/  LOP3.LUT R118, R117, R156, RZ, 0xc0, !PT ;  /* 0x0000009c75767212 */ /* 0x000fe200078ec0ff */
[----:B------:R-:W5:Y:S01]  /*b200*/  LDSM.16.MT88.4 R148, [R163+0xe800] ;  /* 0x00e80000a394783b */ /* 0x000f620000004200 */
[--C-:B------:R-:W-:Y:S02]  /*b210*/  HSET2.LE.AND R119, R158, R175.reuse, PT ;  /* 0x000000af9e777233 */ /* 0x100fe40003803000 */
[--C-:B------:R-:W-:Y:S02]  /*b220*/  HSET2.LE.AND R116, R116, R175.reuse, PT ;  /* 0x000000af74747233 */ /* 0x100fe40003803000 */
[--C-:B------:R-:W-:Y:S02]  /*b230*/  HSET2.LE.AND R117, R166, R175.reuse, PT ;  /* 0x000000afa6757233 */ /* 0x100fe40003803000 */
[----:B------:R-:W-:Y:S01]  /*b240*/  F2FP.F16.F32.PACK_AB R166, R219, R218 ;  /* 0x000000dadba6723e */ /* 0x000fe200000000ff */
[C---:B-1----:R-:W-:Y:S01]  /*b250*/  HMMA.16816.F32 R12, R136.reuse, R124, R12 ;  /* 0x0000007c880c723c */ /* 0x042fe2000000180c */
[----:B------:R-:W1:Y:S02]  /*b260*/  LDSM.16.MT88.4 R156, [R133+0x2800] ;  /* 0x00280000859c783b */ /* 0x000e640000004200 */
[----:B------:R-:W-:Y:S01]  /*b270*/  F2FP.F16.F32.PACK_AB R124, R216, R215 ;  /* 0x000000d7d87c723e */ /* 0x000fe200000000ff */
[----:B------:R-:W-:Y:S01]  /*b280*/  FADD.FTZ R215, R215, R0 ;  /* 0x00000000d7d77221 */ /* 0x000fe20000010000 */
[----:B------:R-:W-:Y:S01]  /*b290*/  F2FP.F16.F32.PACK_AB R125, R220, R217 ;  /* 0x000000d9dc7d723e */ /* 0x000fe200000000ff */
[----:B------:R-:W-:Y:S01]  /*b2a0*/  FADD.FTZ R217, R217, R168 ;  /* 0x000000a8d9d97221 */ /* 0x000fe20000010000 */
[----:B------:R-:W-:Y:S01]  /*b2b0*/  LOP3.LUT R119, R124, R119, RZ, 0xc0, !PT ;  /* 0x000000777c777212 */ /* 0x000fe200078ec0ff */
[----:B------:R-:W-:Y:S03]  /*b2c0*/  HMMA.16816.F32 R112, R136, R126, R112 ;  /* 0x0000007e8870723c */ /* 0x000fe60000001870 */
[----:B------:R-:W-:Y:S01]  /*b2d0*/  LOP3.LUT R116, R125, R116, RZ, 0xc0, !PT ;  /* 0x000000747d747212 */ /* 0x000fe200078ec0ff */
[----:B------:R-:W-:Y:S01]  /*b2e0*/  FADD.FTZ R220, R220, R217 ;  /* 0x000000d9dcdc7221 */ /* 0x000fe20000010000 */
[----:B------:R-:W-:Y:S01]  /*b2f0*/  LOP3.LUT R117, R166, R117, RZ, 0xc0, !PT ;  /* 0x00000075a6757212 */ /* 0x000fe200078ec0ff */
[----:B------:R-:W1:Y:S01]  /*b300*/  LDSM.16.MT88.4 R124, [R164+0x2800] ;  /* 0x00280000a47c783b */ /* 0x000e620000004200 */
[----:B------:R-:W-:Y:S01]  /*b310*/  FFMA.FTZ R166, R24, UR4, -R204 ;  /* 0x0000000418a67c23 */ /* 0x000fe200080108cc */
[----:B------:R-:W-:Y:S01]  /*b320*/  FADD.FTZ R213, R213, R220 ;  /* 0x000000dcd5d57221 */ /* 0x000fe20000010000 */
[----:B------:R-:W-:Y:S03]  /*b330*/  FADD.FTZ R216, R216, R215 ;  /* 0x000000d7d8d87221 */ /* 0x000fe60000010000 */
[C---:B--2---:R-:W-:Y:S01]  /*b340*/  HMMA.16816.F32 R4, R116.reuse, R120, R4 ;  /* 0x000000787404723c */ /* 0x044fe20000001804 */
[----:B------:R-:W-:Y:S04]  /*b350*/  MUFU.EX2 R166, R166 ;  /* 0x000000a600a67308 */ /* 0x000fe80000000800 */
[----:B------:R-:W-:Y:S03]  /*b360*/  FADD.FTZ R214, R214, R213 ;  /* 0x000000d5d6d67221 */ /* 0x000fe60000010000 */
[C---:B------:R-:W-:Y:S01]  /*b370*/  HMMA.16816.F32 R8, R116.reuse, R122, R8 ;  /* 0x0000007a7408723c */ /* 0x040fe20000001808 */
[----:B------:R-:W2:Y:S07]  /*b380*/  LDSM.16.MT88.4 R120, [R163+0x10800] ;  /* 0x01080000a378783b */ /* 0x000eae0000004200 */
[C---:B---3--:R-:W-:Y:S03]  /*b390*/  HMMA.16816.F32 R36, R116.reuse, R128, R36 ;  /* 0x000000807424723c */ /* 0x048fe60000001824 */
[----:B------:R-:W-:Y:S02]  /*b3a0*/  LOP3.LUT R128, R203, R209, R197, 0x96, !PT ;  /* 0x000000d1cb807212 */ /* 0x000fe400078e96c5 */
[----:B------:R-:W-:Y:S03]  /*b3b0*/  IADD3 R197, PT, PT, R197, -0x2, RZ ;  /* 0xfffffffec5c57810 */ /* 0x000fe60007ffe0ff */
[C---:B------:R-:W-:Y:S03]  /*b3c0*/  HMMA.16816.F32 R40, R116.reuse, R130, R40 ;  /* 0x000000827428723c */ /* 0x040fe60000001828 */
[----:B------:R-:W-:Y:S02]  /*b3d0*/  IMAD.WIDE.U32 R136, R128, -0x326172a9, RZ ;  /* 0xcd9e8d5780887825 */ /* 0x000fe400078e00ff */
[----:B------:R-:W3:Y:S03]  /*b3e0*/  LDSM.16.MT88.4 R128, [R162+0x10800] ;  /* 0x01080000a280783b */ /* 0x000ee60000004200 */
[C---:B----4-:R-:W-:Y:S03]  /*b3f0*/  HMMA.16816.F32 R44, R116.reuse, R140, R44 ;  /* 0x0000008c742c723c */ /* 0x050fe6000000182c */
[----:B------:R-:W-:Y:S02]  /*b400*/  LOP3.LUT R231, R206, R231, R137, 0x96, !PT ;  /* 0x000000e7cee77212 */ /* 0x000fe400078e9689 */
[----:B------:R-:W-:Y:S03]  /*b410*/  LOP3.LUT R136, R191, R229, R136, 0x96, !PT ;  /* 0x000000e5bf887212 */ /* 0x000fe600078e9688 */
[C---:B------:R-:W-:Y:S01]  /*b420*/  HMMA.16816.F32 R48, R116.reuse, R142, R48 ;  /* 0x0000008e7430723c */ /* 0x040fe20000001830 */
[----:B------:R-:W-:Y:S02]  /*b430*/  LDSM.16.MT88.4 R140, [R164+0x1000] ;  /* 0x00100000a48c783b */ /* 0x000fe40000004200 */
[----:B------:R-:W-:Y:S04]  /*b440*/  IMAD.WIDE.U32 R136, R136, -0x2daee0ad, RZ ;  /* 0xd2511f5388887825 */ /* 0x000fe800078e00ff */
[----:B------:R-:W-:Y:S01]  /*b450*/  IMAD.WIDE.U32 R230, R231, -0x2daee0ad, RZ ;  /* 0xd2511f53e7e67825 */ /* 0x000fe200078e00ff */
[C---:B------:R-:W-:Y:S04]  /*b460*/  HMMA.16816.F32 R52, R116.reuse, R144, R52 ;  /* 0x000000907434723c */ /* 0x040fe80000001834 */
[----:B------:R-:W-:Y:S02]  /*b470*/  LOP3.LUT R227, R192, R227, R231, 0x96, !PT ;  /* 0x000000e3c0e37212 */ /* 0x000fe400078e96e7 */
[----:B------:R-:W-:Y:S02]  /*b480*/  LOP3.LUT R230, R225, R230, R137, 0x96, !PT ;  /* 0x000000e6e1e67212 */ /* 0x000fe400078e9689 */
[C---:B------:R-:W-:Y:S03]  /*b490*/  HMMA.16816.F32 R56, R116.reuse, R146, R56 ;  /* 0x000000927438723c */ /* 0x040fe60000001838 */
[----:B------:R-:W-:Y:S04]  /*b4a0*/  IMAD.WIDE.U32 R232, R227, -0x326172a9, RZ ;  /* 0xcd9e8d57e3e87825 */ /* 0x000fe800078e00ff */
[----:B------:R-:W-:Y:S01]  /*b4b0*/  IMAD.WIDE.U32 R230, R230, -0x326172a9, RZ ;  /* 0xcd9e8d57e6e67825 */ /* 0x000fe200078e00ff */
[C---:B-----5:R-:W-:Y:S03]  /*b4c0*/  HMMA.16816.F32 R60, R116.reuse, R148, R60 ;  /* 0x00000094743c723c */ /* 0x060fe6000000183c */
[----:B------:R-:W-:Y:S02]  /*b4d0*/  LOP3.LUT R223, R190, R223, R233, 0x96, !PT ;  /* 0x000000dfbedf7212 */ /* 0x000fe400078e96e9 */
[----:B------:R-:W-:Y:S03]  /*b4e0*/  LOP3.LUT R232, R224, R232, R231, 0x96, !PT ;  /* 0x000000e8e0e87212 */ /* 0x000fe600078e96e7 */
[C---:B------:R-:W-:Y:S03]  /*b4f0*/  HMMA.16816.F32 R64, R116.reuse, R150, R64 ;  /* 0x000000967440723c */ /* 0x040fe60000001840 */
[----:B------:R-:W-:Y:S04]  /*b500*/  IMAD.WIDE.U32 R224, R223, -0x2daee0ad, RZ ;  /* 0xd2511f53dfe07825 */ /* 0x000fe800078e00ff */
[----:B------:R-:W-:Y:S01]  /*b510*/  FFMA.FTZ R223, R26, UR4, -R212 ;  /* 0x000000041adf7c23 */ /* 0x000fe200080108d4 */
[----:B------:R-:W-:Y:S01]  /*b520*/  IMAD.WIDE.U32 R232, R232, -0x2daee0ad, RZ ;  /* 0xd2511f53e8e87825 */ /* 0x000fe200078e00ff */
[C---:B------:R-:W-:Y:S04]  /*b530*/  HMMA.16816.F32 R68, R116.reuse, R152, R68 ;  /* 0x000000987444723c */ /* 0x040fe80000001844 */
[----:B------:R-:W-:Y:S01]  /*b540*/  MUFU.EX2 R223, R223 ;  /* 0x000000df00df7308 */ /* 0x000fe20000000800 */
[----:B------:R-:W-:Y:S01]  /*b550*/  LOP3.LUT R137, R221, R224, R233, 0x96, !PT ;  /* 0x000000e0dd897212 */ /* 0x000fe200078e96e9 */
[----:B------:R-:W-:Y:S01]  /*b560*/  FFMA.FTZ R221, R25, UR4, -R204 ;  /* 0x0000000419dd7c23 */ /* 0x000fe200080108cc */
[----:B------:R-:W-:Y:S01]  /*b570*/  LOP3.LUT R224, R222, R136, R225, 0x96, !PT ;  /* 0x00000088dee07212 */ /* 0x000fe200078e96e1 */
[----:B------:R-:W-:Y:S01]  /*b580*/  FFMA.FTZ R222, R23, UR4, -R212 ;  /* 0x0000000417de7c23 */ /* 0x000fe200080108d4 */
[C---:B------:R-:W-:Y:S01]  /*b590*/  HMMA.16816.F32 R72, R116.reuse, R154, R72 ;  /* 0x0000009a7448723c */ /* 0x040fe20000001848 */
[----:B------:R-:W-:Y:S02]  /*b5a0*/  LDSM.16.MT88.4 R152, [R164+0x3000] ;  /* 0x00300000a498783b */ /* 0x000fe40000004200 */
[----:B------:R-:W-:Y:S02]  /*b5b0*/  IMAD.WIDE.U32 R136, R137, -0x326172a9, RZ ;  /* 0xcd9e8d5789887825 */ /* 0x000fe400078e00ff */
[----:B------:R-:W4:Y:S02]  /*b5c0*/  MUFU.EX2 R221, R221 ;  /* 0x000000dd00dd7308 */ /* 0x000f240000000800 */
[----:B------:R-:W-:Y:S01]  /*b5d0*/  IMAD.WIDE.U32 R224, R224, -0x326172a9, RZ ;  /* 0xcd9e8d57e0e07825 */ /* 0x000fe200078e00ff */
[C---:B-1----:R-:W-:Y:S03]  /*b5e0*/  HMMA.16816.F32 R76, R116.reuse, R156, R76 ;  /* 0x0000009c744c723c */ /* 0x042fe6000000184c */
[----:B------:R-:W-:Y:S01]  /*b5f0*/  FFMA.FTZ R157, R20, UR4, -R204 ;  /* 0x00000004149d7c23 */ /* 0x000fe200080108cc */
[----:B------:R-:W-:Y:S03]  /*b600*/  PRMT R145, R136, 0x7773, RZ ;  /* 0x0000777388917816 */ /* 0x000fe600000000ff */
[----:B------:R-:W-:Y:S01]  /*b610*/  MUFU.EX2 R222, R222 ;  /* 0x000000de00de7308 */ /* 0x000fe20000000800 */
[----:B------:R-:W-:Y:S01]  /*b620*/  LOP3.LUT R144, R185, R224, R137, 0x96, !PT ;  /* 0x000000e0b9907212 */ /* 0x000fe200078e9689 */
[----:B------:R-:W-:Y:S01]  /*b630*/  FFMA.FTZ R224, R27, UR4, -R212 ;  /* 0x000000041be07c23 */ /* 0x000fe200080108d4 */
[C---:B------:R-:W-:Y:S03]  /*b640*/  HMMA.16816.F32 R80, R116.reuse, R158, R80 ;  /* 0x0000009e7450723c */ /* 0x040fe60000001850 */
[----:B------:R-:W-:Y:S01]  /*b650*/  FFMA.FTZ R158, R21, UR4, -R204 ;  /* 0x00000004159e7c23 */ /* 0x000fe200080108cc */
[----:B------:R-:W-:Y:S01]  /*b660*/  FFMA.FTZ R159, R22, UR4, -R212 ;  /* 0x00000004169f7c23 */ /* 0x000fe200080108d4 */
[----:B------:R-:W-:Y:S01]  /*b670*/  LOP3.LUT R139, R144, 0xffff, RZ, 0xc0, !PT ;  /* 0x0000ffff908b7812 */ /* 0x000fe200078ec0ff */
[----:B------:R-:W-:Y:S01]  /*b680*/  LDSM.16.MT88.4 R20, [R164+0x4800] ;  /* 0x00480000a414783b */ /* 0x000fe20000004200 */
[----:B------:R-:W-:Y:S01]  /*b690*/  PRMT R24, R136, 0x7771, RZ ;  /* 0x0000777188187816 */ /* 0x000fe200000000ff */
[C---:B------:R-:W-:Y:S01]  /*b6a0*/  HMMA.16816.F32 R84, R116.reuse, R124, R84 ;  /* 0x0000007c7454723c */ /* 0x040fe20000001854 */
[----:B------:R-:W-:Y:S02]  /*b6b0*/  MUFU.EX2 R157, R157 ;  /* 0x0000009d009d7308 */ /* 0x000fe40000000800 */
[----:B------:R-:W-:Y:S02]  /*b6c0*/  SHF.R.U32.HI R139, RZ, 0x8, R139 ;  /* 0x00000008ff8b7819 */ /* 0x000fe4000001168b */
[----:B----4-:R-:W-:Y:S02]  /*b6d0*/  F2FP.F16.F32.PACK_AB R27, R221, R166 ;  /* 0x000000a6dd1b723e */ /* 0x010fe400000000ff */
[----:B------:R-:W-:Y:S01]  /*b6e0*/  LOP3.LUT R225, R226, R230, R225, 0x96, !PT ;  /* 0x000000e6e2e17212 */ /* 0x000fe200078e96e1 */
[C---:B------:R-:W-:Y:S01]  /*b6f0*/  HMMA.16816.F32 R88, R116.reuse, R126, R88 ;  /* 0x0000007e7458723c */ /* 0x040fe20000001858 */
[----:B------:R-:W1:Y:S02]  /*b700*/  LDSM.16.MT88.4 R124, [R133+0x4800] ;  /* 0x00480000857c783b */ /* 0x000e640000004200 */
[----:B------:R-:W-:Y:S01]  /*b710*/  MUFU.EX2 R159, R159 ;  /* 0x0000009f009f7308 */ /* 0x000fe20000000800 */
[----:B------:R-:W-:Y:S04]  /*b720*/  PRMT R25, R144, 0x7632, R25 ;  /* 0x0000763290197816 */ /* 0x000fe80000000019 */
[----:B------:R-:W-:Y:S01]  /*b730*/  LOP3.LUT R25, R25, 0xff, RZ, 0xc0, !PT ;  /* 0x000000ff19197812 */ /* 0x000fe200078ec0ff */
[C---:B--2---:R-:W-:Y:S04]  /*b740*/  HMMA.16816.F32 R92, R116.reuse, R120, R92 ;  /* 0x00000078745c723c */ /* 0x044fe8000000185c */
[----:B------:R-:W2:Y:S01]  /*b750*/  MUFU.EX2 R158, R158 ;  /* 0x0000009e009e7308 */ /* 0x000ea20000000800 */
[----:B------:R-:W-:Y:S04]  /*b760*/  MOV R120, R136 ;  /* 0x0000008800787202 */ /* 0x000fe80000000f00 */
[----:B------:R-:W-:Y:S01]  /*b770*/  LOP3.LUT R137, R120, 0xff, RZ, 0xc0, !PT ;  /* 0x000000ff78897812 */ /* 0x000fe200078ec0ff */
[C---:B------:R-:W-:Y:S04]  /*b780*/  HMMA.16816.F32 R96, R116.reuse, R122, R96 ;  /* 0x0000007a7460723c */ /* 0x040fe80000001860 */
[----:B------:R-:W4:Y:S01]  /*b790*/  MUFU.EX2 R224, R224 ;  /* 0x000000e000e07308 */ /* 0x000f220000000800 */
[----:B------:R-:W-:Y:S02]  /*b7a0*/  PRMT R122, R136, 0x7772, RZ ;  /* 0x00007772887a7816 */ /* 0x000fe400000000ff */
[----:B------:R-:W-:Y:S02]  /*b7b0*/  LOP3.LUT R136, R144, 0xff, RZ, 0xc0, !PT ;  /* 0x000000ff90887812 */ /* 0x000fe400078ec0ff */
[----:B------:R-:W-:Y:S01]  /*b7c0*/  PRMT R145, R122, 0x5410, R145 ;  /* 0x000054107a917816 */ /* 0x000fe20000000091 */
[C---:B---3--:R-:W-:Y:S01]  /*b7d0*/  HMMA.16816.F32 R100, R116.reuse, R128, R100 ;  /* 0x000000807464723c */ /* 0x048fe20000001864 */
[----:B------:R-:W3:Y:S02]  /*b7e0*/  LDSM.16.MT88.4 R120, [R163+0xd000] ;  /* 0x00d00000a378783b */ /* 0x000ee40000004200 */
[----:B------:R-:W-:Y:S02]  /*b7f0*/  PRMT R26, R137, 0x5410, R24 ;  /* 0x00005410891a7816 */ /* 0x000fe40000000018 */
[----:B------:R-:W-:Y:S02]  /*b800*/  PRMT R24, R136, 0x5410, R139 ;  /* 0x0000541088187816 */ /* 0x000fe4000000008b */
[----:B------:R-:W-:Y:S01]  /*b810*/  LOP3.LUT R148, R145, 0xff00ff, RZ, 0xc0, !PT ;  /* 0x00ff00ff91947812 */ /* 0x000fe200078ec0ff */
[C---:B------:R-:W-:Y:S01]  /*b820*/  HMMA.16816.F32 R104, R116.reuse, R130, R104 ;  /* 0x000000827468723c */ /* 0x040fe20000001868 */
[----:B------:R-:W5:Y:S02]  /*b830*/  LDSM.16.MT88.4 R128, [R162+0xd000] ;  /* 0x00d00000a280783b */ /* 0x000f640000004200 */
[----:B------:R-:W-:Y:S02]  /*b840*/  SHF.R.U32.HI R144, RZ, 0x18, R144 ;  /* 0x00000018ff907819 */ /* 0x000fe40000011690 */
[--C-:B------:R-:W-:Y:S02]  /*b850*/  HSET2.LE.AND R24, R24, R175.reuse, PT ;  /* 0x000000af18187233 */ /* 0x100fe40003803000 */
[----:B------:R-:W-:Y:S01]  /*b860*/  PRMT R144, R25, 0x5410, R144 ;  /* 0x0000541019907816 */ /* 0x000fe20000000090 */
[C---:B-1----:R-:W-:Y:S01]  /*b870*/  HMMA.16816.F32 R108, R116.reuse, R124, R108 ;  /* 0x0000007c746c723c */ /* 0x042fe2000000186c */
[----:B------:R-:W1:Y:S02]  /*b880*/  LDSM.16.MT88.4 R136, [R133+0x1000] ;  /* 0x001000008588783b */ /* 0x000e640000004200 */
[--C-:B------:R-:W-:Y:S02]  /*b890*/  HSET2.LE.AND R26, R26, R175.reuse, PT ;  /* 0x000000af1a1a7233 */ /* 0x100fe40003803000 */
[----:B--2---:R-:W-:Y:S02]  /*b8a0*/  F2FP.F16.F32.PACK_AB R25, R158, R157 ;  /* 0x0000009d9e19723e */ /* 0x004fe400000000ff */
[----:B----4-:R-:W-:Y:S01]  /*b8b0*/  F2FP.F16.F32.PACK_AB R156, R224, R223 ;  /* 0x000000dfe09c723e */ /* 0x010fe200000000ff */
[C---:B------:R-:W-:Y:S01]  /*b8c0*/  HMMA.16816.F32 R16, R116.reuse, R126, R16 ;  /* 0x0000007e7410723c */ /* 0x040fe20000001810 */
[----:B------:R-:W2:Y:S02]  /*b8d0*/  LDSM.16.MT88.4 R124, [R163+0xf000] ;  /* 0x00f00000a37c783b */ /* 0x000ea40000004200 */
[----:B------:R-:W-:Y:S02]  /*b8e0*/  LOP3.LUT R24, R25, R24, RZ, 0xc0, !PT ;  /* 0x0000001819187212 */ /* 0x000fe400078ec0ff */
[----:B------:R-:W-:Y:S02]  /*b8f0*/  LOP3.LUT R26, R27, R26, RZ, 0xc0, !PT ;  /* 0x0000001a1b1a7212 */ /* 0x000fe400078ec0ff */
[--C-:B------:R-:W-:Y:S01]  /*b900*/  HSET2.LE.AND R27, R148, R175.reuse, PT ;  /* 0x000000af941b7233 */ /* 0x100fe20003803000 */
[C---:B------:R-:W-:Y:S01]  /*b910*/  HMMA.16816.F32 R12, R116.reuse, R20, R12 ;  /* 0x00000014740c723c */ /* 0x040fe2000000180c */
[----:B------:R-:W-:Y:S02]  /*b920*/  LDSM.16.MT88.4 R148, [R133+0x3000] ;  /* 0x003000008594783b */ /* 0x000fe40000004200 */
[--C-:B------:R-:W-:Y:S02]  /*b930*/  HSET2.LE.AND R25, R144, R175.reuse, PT ;  /* 0x000000af90197233 */ /* 0x100fe40003803000 */
[----:B------:R-:W-:Y:S01]  /*b940*/  F2FP.F16.F32.PACK_AB R144, R222, R159 ;  /* 0x0000009fde90723e */ /* 0x000fe200000000ff */
[----:B------:R-:W-:Y:S01]  /*b950*/  FADD.FTZ R159, R159, R216 ;  /* 0x000000d89f9f7221 */ /* 0x000fe20000010000 */
[----:B------:R-:W-:Y:S01]  /*b960*/  LOP3.LUT R27, R156, R27, RZ, 0xc0, !PT ;  /* 0x0000001b9c1b7212 */ /* 0x000fe200078ec0ff */
[----:B------:R-:W-:Y:S01]  /*b970*/  HMMA.16816.F32 R112, R116, R22, R112 ;  /* 0x000000167470723c */ /* 0x000fe20000001870 */
[----:B------:R-:W-:Y:S02]  /*b980*/  LDSM.16.MT88.4 R20, [R163+0x11000] ;  /* 0x01100000a314783b */ /* 0x000fe40000004200 */
[----:B------:R-:W-:Y:S01]  /*b990*/  LOP3.LUT R25, R144, R25, RZ, 0xc0, !PT ;  /* 0x0000001990197212 */ /* 0x000fe200078ec0ff */
[--C-:B------:R-:W-:Y:S01]  /*b9a0*/  FFMA.FTZ R156, R32, UR4, -R204.reuse ;  /* 0x00000004209c7c23 */ /* 0x100fe200080108cc */
[----:B------:R-:W-:Y:S04]  /*b9b0*/  FADD.FTZ R222, R222, R159 ;  /* 0x0000009fdede7221 */ /* 0x000fe80000010000 */
[----:B------:R-:W4:Y:S01]  /*b9c0*/  LDSM.16.MT88.4 R144, [R162+0xf000] ;  /* 0x00f00000a290783b */ /* 0x000f220000004200 */
[C---:B---3--:R-:W-:Y:S01]  /*b9d0*/  HMMA.16816.F32 R4, R24.reuse, R120, R4 ;  /* 0x000000781804723c */ /* 0x048fe20000001804 */
[----:B------:R-:W-:Y:S06]  /*b9e0*/  MUFU.EX2 R156, R156 ;  /* 0x0000009c009c7308 */ /* 0x000fec0000000800 */
[----:B------:R-:W3:Y:S01]  /*b9f0*/  LDSM.16.MT88.4 R116, [R162+0x11000] ;  /* 0x01100000a274783b */ /* 0x000ee20000004200 */
[C---:B------:R-:W-:Y:S07]  /*ba00*/  HMMA.16816.F32 R8, R24.reuse, R122, R8 ;  /* 0x0000007a1808723c */ /* 0x040fee0000001808 */
[----:B------:R-:W3:Y:S01]  /*ba10*/  LDSM.16.MT88.4 R120, [R133+0x5000] ;  /* 0x005000008578783b */ /* 0x000ee20000004200 */
[C---:B-----5:R-:W-:Y:S08]  /*ba20*/  HMMA.16816.F32 R36, R24.reuse, R128, R36 ;  /* 0x000000801824723c */ /* 0x060ff00000001824 */
[C---:B------:R-:W-:Y:S08]  /*ba30*/  HMMA.16816.F32 R40, R24.reuse, R130, R40 ;  /* 0x000000821828723c */ /* 0x040ff00000001828 */
[C---:B-1----:R-:W-:Y:S08]  /*ba40*/  HMMA.16816.F32 R44, R24.reuse, R136, R44 ;  /* 0x00000088182c723c */ /* 0x042ff0000000182c */
        /* <DEDUP_REMOVED lines=22> */
[----:B------:R-:W-:Y:S04]  /*bbb0*/  IMAD.WIDE.U32 R30, R225, -0x2daee0ad, RZ ;  /* 0xd2511f53e11e7825 */ /* 0x000fe800078e00ff */
[--C-:B------:R-:W-:Y:S01]  /*bbc0*/  FFMA.FTZ R225, R34, UR4, -R212.reuse ;  /* 0x0000000422e17c23 */ /* 0x100fe200080108d4 */
[C---:B------:R-:W-:Y:S01]  /*bbd0*/  HMMA.16816.F32 R92, R24.reuse, R20, R92 ;  /* 0x00000014185c723c */ /* 0x040fe2000000185c */
[----:B------:R-:W-:Y:S02]  /*bbe0*/  MUFU.EX2 R154, R154 ;  /* 0x0000009a009a7308 */ /* 0x000fe40000000800 */
[----:B------:R-:W-:Y:S01]  /*bbf0*/  FFMA.FTZ R212, R35, UR4, -R212 ;  /* 0x0000000423d47c23 */ /* 0x000fe200080108d4 */
[----:B------:R-:W-:Y:S02]  /*bc00*/  MOV R32, R30 ;  /* 0x0000001e00207202 */ /* 0x000fe40000000f00 */
[----:B------:R-:W-:Y:S02]  /*bc10*/  LOP3.LUT R228, R228, R232, R31, 0x96, !PT ;  /* 0x000000e8e4e47212 */ /* 0x000fe400078e961f */
[C---:B------:R-:W-:Y:S01]  /*bc20*/  HMMA.16816.F32 R96, R24.reuse, R22, R96 ;  /* 0x000000161860723c */ /* 0x040fe20000001860 */
[----:B------:R-:W1:Y:S02]  /*bc30*/  LDSM.16.MT88.4 R20, [R164+0x5000] ;  /* 0x00500000a414783b */ /* 0x000e640000004200 */
[----:B------:R-:W2:Y:S01]  /*bc40*/  MUFU.EX2 R155, R155 ;  /* 0x0000009b009b7308 */ /* 0x000ea20000000800 */
[----:B------:R-:W-:Y:S02]  /*bc50*/  LOP3.LUT R131, R32, 0xff, RZ, 0xc0, !PT ;  /* 0x000000ff20837812 */ /* 0x000fe400078ec0ff */
[----:B------:R-:W-:Y:S02]  /*bc60*/  LOP3.LUT R129, R228, 0xff, RZ, 0xc0, !PT ;  /* 0x000000ffe4817812 */ /* 0x000fe400078ec0ff */
[----:B------:R-:W-:Y:S01]  /*bc70*/  SHF.R.U32.HI R130, RZ, 0x18, R228 ;  /* 0x00000018ff827819 */ /* 0x000fe200000116e4 */
[C---:B---3--:R-:W-:Y:S01]  /*bc80*/  HMMA.16816.F32 R100, R24.reuse, R116, R100 ;  /* 0x000000741864723c */ /* 0x048fe20000001864 */
[----:B------:R-:W3:Y:S03]  /*bc90*/  LDSM.16.MT88.4 R32, [R162+0xd800] ;  /* 0x00d80000a220783b */ /* 0x000ee60000004200 */
[----:B------:R-:W-:Y:S01]  /*bca0*/  MUFU.EX2 R152, R152 ;  /* 0x0000009800987308 */ /* 0x000fe20000000800 */
[C---:B------:R-:W-:Y:S02]  /*bcb0*/  PRMT R29, R30.reuse, 0x7773, RZ ;  /* 0x000077731e1d7816 */ /* 0x040fe400000000ff */
[C---:B------:R-:W-:Y:S02]  /*bcc0*/  PRMT R28, R30.reuse, 0x7772, RZ ;  /* 0x000077721e1c7816 */ /* 0x040fe400000000ff */
[----:B------:R-:W-:Y:S01]  /*bcd0*/  PRMT R30, R30, 0x7771, RZ ;  /* 0x000077711e1e7816 */ /* 0x000fe200000000ff */
[C---:B------:R-:W-:Y:S01]  /*bce0*/  HMMA.16816.F32 R104, R24.reuse, R118, R104 ;  /* 0x000000761868723c */ /* 0x040fe20000001868 */
[----:B------:R-:W4:Y:S03]  /*bcf0*/  LDSM.16.MT88.4 R116, [R133+0x1800] ;  /* 0x001800008574783b */ /* 0x000f260000004200 */
[----:B------:R-:W5:Y:S01]  /*bd00*/  MUFU.EX2 R153, R153 ;  /* 0x0000009900997308 */ /* 0x000f620000000800 */
[----:B------:R-:W-:Y:S02]  /*bd10*/  PRMT R30, R131, 0x5410, R30 ;  /* 0x00005410831e7816 */ /* 0x000fe4000000001e */
[----:B------:R-:W-:Y:S02]  /*bd20*/  PRMT R29, R28, 0x5410, R29 ;  /* 0x000054101c1d7816 */ /* 0x000fe4000000001d */
[C---:B------:R-:W-:Y:S01]  /*bd30*/  PRMT R31, R228.reuse, 0x7632, R31 ;  /* 0x00007632e41f7816 */ /* 0x040fe2000000001f */
[C---:B------:R-:W-:Y:S04]  /*bd40*/  HMMA.16816.F32 R108, R24.reuse, R120, R108 ;  /* 0x00000078186c723c */ /* 0x040fe8000000186c */
[----:B------:R-:W-:Y:S01]  /*bd50*/  MUFU.EX2 R225, R225 ;  /* 0x000000e100e17308 */ /* 0x000fe20000000800 */
[----:B------:R-:W-:Y:S02]  /*bd60*/  LOP3.LUT R128, R228, 0xffff, RZ, 0xc0, !PT ;  /* 0x0000ffffe4807812 */ /* 0x000fe400078ec0ff */
[--C-:B------:R-:W-:Y:S02]  /*bd70*/  HSET2.LE.AND R30, R30, R175.reuse, PT ;  /* 0x000000af1e1e7233 */ /* 0x100fe40003803000 */
[----:B------:R-:W-:Y:S01]  /*bd80*/  LOP3.LUT R31, R31, 0xff, RZ, 0xc0, !PT ;  /* 0x000000ff1f1f7812 */ /* 0x000fe200078ec0ff */
[C---:B------:R-:W-:Y:S01]  /*bd90*/  HMMA.16816.F32 R16, R24.reuse, R122, R16 ;  /* 0x0000007a1810723c */ /* 0x040fe20000001810 */
[----:B------:R-:W4:Y:S03]  /*bda0*/  LDSM.16.MT88.4 R120, [R164+0x1800] ;  /* 0x00180000a478783b */ /* 0x000f260000004200 */
[----:B------:R-:W3:Y:S01]  /*bdb0*/  MUFU.EX2 R212, R212 ;  /* 0x000000d400d47308 */ /* 0x000ee20000000800 */
[----:B------:R-:W-:Y:S02]  /*bdc0*/  SHF.R.U32.HI R128, RZ, 0x8, R128 ;  /* 0x00000008ff807819 */ /* 0x000fe40000011680 */
[----:B------:R-:W-:Y:S02]  /*bdd0*/  PRMT R130, R31, 0x5410, R130 ;  /* 0x000054101f827816 */ /* 0x000fe40000000082 */
[----:B------:R-:W-:Y:S01]  /*bde0*/  PRMT R28, R129, 0x5410, R128 ;  /* 0x00005410811c7816 */ /* 0x000fe20000000080 */
[C---:B-1----:R-:W-:Y:S03]  /*bdf0*/  HMMA.16816.F32 R12, R24.reuse, R20, R12 ;  /* 0x00000014180c723c */ /* 0x042fe6000000180c */
[----:B------:R-:W-:Y:S02]  /*be00*/  LOP3.LUT R128, R29, 0xff00ff, RZ, 0xc0, !PT ;  /* 0x00ff00ff1d807812 */ /* 0x000fe400078ec0ff */
[--C-:B------:R-:W-:Y:S02]  /*be10*/  HSET2.LE.AND R29, R130, R175.reuse, PT ;  /* 0x000000af821d7233 */ /* 0x100fe40003803000 */
[--C-:B------:R-:W-:Y:S01]  /*be20*/  HSET2.LE.AND R28, R28, R175.reuse, PT ;  /* 0x000000af1c1c7233 */ /* 0x100fe20003803000 */
[----:B------:R-:W-:Y:S03]  /*be30*/  HMMA.16816.F32 R112, R24, R22, R112 ;  /* 0x000000161870723c */ /* 0x000fe60000001870 */
[----:B------:R-:W-:Y:S02]  /*be40*/  HSET2.LE.AND R31, R128, R175, PT ;  /* 0x000000af801f7233 */ /* 0x000fe40003803000 */
[----:B--2---:R-:W-:Y:S02]  /*be50*/  F2FP.F16.F32.PACK_AB R20, R155, R154 ;  /* 0x0000009a9b14723e */ /* 0x004fe400000000ff */
[----:B------:R-:W-:Y:S02]  /*be60*/  F2FP.F16.F32.PACK_AB R21, R227, R156 ;  /* 0x0000009ce315723e */ /* 0x000fe400000000ff */
[----:B-----5:R-:W-:Y:S02]  /*be70*/  F2FP.F16.F32.PACK_AB R129, R153, R152 ;  /* 0x000000989981723e */ /* 0x020fe400000000ff */
[----:B---3--:R-:W-:Y:S02]  /*be80*/  F2FP.F16.F32.PACK_AB R128, R212, R225 ;  /* 0x000000e1d480723e */ /* 0x008fe400000000ff */
[----:B------:R-:W-:Y:S02]  /*be90*/  LOP3.LUT R29, R20, R29, RZ, 0xc0, !PT ;  /* 0x0000001d141d7212 */ /* 0x000fe400078ec0ff */
[----:B------:R-:W-:Y:S02]  /*bea0*/  LOP3.LUT R30, R21, R30, RZ, 0xc0, !PT ;  /* 0x0000001e151e7212 */ /* 0x000fe400078ec0ff */
[----:B------:R-:W-:Y:S01]  /*beb0*/  LOP3.LUT R28, R129, R28, RZ, 0xc0, !PT ;  /* 0x0000001c811c7212 */ /* 0x000fe200078ec0ff */
[----:B------:R-:W1:Y:S01]  /*bec0*/  LDSM.16.MT88.4 R20, [R163+0x11800] ;  /* 0x01180000a314783b */ /* 0x000e620000004200 */
[----:B------:R-:W-:Y:S07]  /*bed0*/  LOP3.LUT R31, R128, R31, RZ, 0xc0, !PT ;  /* 0x0000001f801f7212 */ /* 0x000fee00078ec0ff */
[C---:B------:R-:W-:Y:S01]  /*bee0*/  HMMA.16816.F32 R128, R28.reuse, R124, R4 ;  /* 0x0000007c1c80723c */ /* 0x040fe20000001804 */
[----:B------:R-:W2:Y:S07]  /*bef0*/  LDSM.16.MT88.4 R4, [R162+0x11800] ;  /* 0x01180000a204783b */ /* 0x000eae0000004200 */
[C---:B------:R-:W-:Y:S01]  /*bf00*/  HMMA.16816.F32 R124, R28.reuse, R126, R8 ;  /* 0x0000007e1c7c723c */ /* 0x040fe20000001808 */
[----:B------:R-:W-:Y:S07]  /*bf10*/  LDSM.16.MT88.4 R8, [R164+0x5800] ;  /* 0x00580000a408783b */ /* 0x000fee0000004200 */
[C---:B------:R-:W-:Y:S08]  /*bf20*/  HMMA.16816.F32 R36, R28.reuse, R32, R36 ;  /* 0x000000201c24723c */ /* 0x040ff00000001824 */
[C---:B------:R-:W-:Y:S08]  /*bf30*/  HMMA.16816.F32 R40, R28.reuse, R34, R40 ;  /* 0x000000221c28723c */ /* 0x040ff00000001828 */
[C---:B----4-:R-:W-:Y:S08]  /*bf40*/  HMMA.16816.F32 R44, R28.reuse, R116, R44 ;  /* 0x000000741c2c723c */ /* 0x050ff0000000182c */
        /* <DEDUP_REMOVED lines=13> */
[C---:B-1----:R-:W-:Y:S08]  /*c020*/  HMMA.16816.F32 R92, R28.reuse, R20, R92 ;  /* 0x000000141c5c723c */ /* 0x042ff0000000185c */
[C---:B------:R-:W-:Y:S08]  /*c030*/  HMMA.16816.F32 R96, R28.reuse, R22, R96 ;  /* 0x000000161c60723c */ /* 0x040ff00000001860 */
[C---:B--2---:R-:W-:Y:S01]  /*c040*/  HMMA.16816.F32 R100, R28.reuse, R4, R100 ;  /* 0x000000041c64723c */ /* 0x044fe20000001864 */
[----:B------:R-:W1:Y:S07]  /*c050*/  LDC.64 R4, c[0x0][0x3c0] ;  /* 0x0000f000ff047b82 */ /* 0x000e6e0000000a00 */
[C---:B------:R-:W-:Y:S03]  /*c060*/  HMMA.16816.F32 R104, R28.reuse, R6, R104 ;  /* 0x000000061c68723c */ /* 0x040fe60000001868 */
[----:B------:R-:W-:Y:S04]  /*c070*/  FADD.FTZ R7, R157, R214 ;  /* 0x000000d69d077221 */ /* 0x000fe80000010000 */
[----:B------:R-:W-:Y:S01]  /*c080*/  FADD.FTZ R7, R158, R7 ;  /* 0x000000079e077221 */ /* 0x000fe20000010000 */
[C---:B----4-:R-:W-:Y:S03]  /*c090*/  HMMA.16816.F32 R108, R28.reuse, R120, R108 ;  /* 0x000000781c6c723c */ /* 0x050fe6000000186c */
[----:B------:R-:W-:Y:S01]  /*c0a0*/  FADD.FTZ R166, R166, R7 ;  /* 0x00000007a6a67221 */ /* 0x000fe20000010000 */
[----:B------:R-:W-:Y:S03]  /*c0b0*/  FADD.FTZ R7, R223, R222 ;  /* 0x000000dedf077221 */ /* 0x000fe60000010000 */
[----:B------:R-:W-:Y:S01]  /*c0c0*/  FADD.FTZ R221, R221, R166 ;  /* 0x000000a6dddd7221 */ /* 0x000fe20000010000 */
[C---:B------:R-:W-:Y:S03]  /*c0d0*/  HMMA.16816.F32 R120, R28.reuse, R122, R16 ;  /* 0x0000007a1c78723c */ /* 0x040fe60000001810 */
[----:B------:R-:W-:Y:S01]  /*c0e0*/  FADD.FTZ R7, R224, R7 ;  /* 0x00000007e0077221 */ /* 0x000fe20000010000 */
[----:B------:R-:W-:Y:S01]  /*c0f0*/  FADD.FTZ R152, R152, R221 ;  /* 0x000000dd98987221 */ /* 0x000fe20000010000 */
[----:B-1----:R-:W-:Y:S02]  /*c100*/  SHF.L.U64.HI R5, R4, 0x7, R5 ;  /* 0x0000000704057819 */ /* 0x002fe40000010205 */
[----:B------:R-:W-:Y:S01]  /*c110*/  FADD.FTZ R0, R154, R7 ;  /* 0x000000079a007221 */ /* 0x000fe20000010000 */
[C---:B------:R-:W-:Y:S03]  /*c120*/  HMMA.16816.F32 R116, R28.reuse, R8, R12 ;  /* 0x000000081c74723c */ /* 0x040fe6000000180c */
[----:B------:R-:W-:Y:S01]  /*c130*/  FADD.FTZ R153, R153, R152 ;  /* 0x0000009899997221 */ /* 0x000fe20000010000 */
[----:B------:R-:W-:Y:S01]  /*c140*/  FADD.FTZ R0, R155, R0 ;  /* 0x000000009b007221 */ /* 0x000fe20000010000 */
[----:B------:R-:W-:Y:S02]  /*c150*/  LEA R210, P0, -R4, R210, 0x7 ;  /* 0x000000d204d27211 */ /* 0x000fe400078039ff */
[----:B------:R-:W-:Y:S01]  /*c160*/  FADD.FTZ R156, R156, R153 ;  /* 0x000000999c9c7221 */ /* 0x000fe20000010000 */
[----:B------:R-:W-:Y:S03]  /*c170*/  HMMA.16816.F32 R112, R28, R10, R112 ;  /* 0x0000000a1c70723c */ /* 0x000fe60000001870 */
[----:B------:R-:W-:Y:S01]  /*c180*/  IADD3.X R211, PT, PT, R211, ~R5, RZ, P0, !PT ;  /* 0x80000005d3d37210 */ /* 0x000fe200007fe4ff */
[----:B------:R-:W-:Y:S01]  /*c190*/  FADD.FTZ R201, R225, R0 ;  /* 0x00000000e1c97221 */ /* 0x000fe20000010000 */
[----:B------:R-:W-:Y:S01]  /*c1a0*/  FADD.FTZ R205, R227, R156 ;  /* 0x0000009ce3cd7221 */ /* 0x000fe20000010000 */
[----:B------:R-:W-:Y:S02]  /*c1b0*/  MOV R0, R3 ;  /* 0x0000000300007202 */ /* 0x000fe40000000f00 */
[----:B------:R-:W-:Y:S01]  /*c1c0*/  FADD.FTZ R201, R212, R201 ;  /* 0x000000c9d4c97221 */ /* 0x000fe20000010000 */
[----:B------:R-:W-:Y:S11]  /*c1d0*/  @P1 BRA `(.L_x_476) ;  /* 0xffffffd000381947 */ /* 0x000ff6000383ffff */
.L_x_475:
[----:B------:R-:W1:Y:S01]  /*c1e0*/  SHFL.BFLY PT, R0, R205, 0x2, 0x1f ;  /* 0x0c401f00cd007f89 */ /* 0x000e6200000e0000 */
[C---:B------:R-:W-:Y:S01]  /*c1f0*/  SHF.L.U32 R9, R134.reuse, 0x4, RZ ;  /* 0x0000000486097819 */ /* 0x040fe200000006ff */
[----:B------:R-:W2:Y:S01]  /*c200*/  LDCU UR4, c[0x0][0x4fc] ;  /* 0x00009f80ff0477ac */ /* 0x000ea20008000800 */
[C---:B------:R-:W-:Y:S01]  /*c210*/  SHF.L.U32 R2, R134.reuse, 0x1, RZ ;  /* 0x0000000186027819 */ /* 0x040fe200000006ff */
[----:B------:R-:W3:Y:S01]  /*c220*/  SHFL.BFLY PT, R10, R201, 0x2, 0x1f ;  /* 0x0c401f00c90a7f89 */ /* 0x000ee200000e0000 */
[----:B------:R-:W-:Y:S01]  /*c230*/  LOP3.LUT R9, R9, 0x1c0, RZ, 0xc0, !PT ;  /* 0x000001c009097812 */ /* 0x000fe200078ec0ff */
[----:B------:R-:W4:Y:S01]  /*c240*/  LDC R12, c[0x0][0x434] ;  /* 0x00010d00ff0c7b82 */ /* 0x000f220000000800 */
[C---:B------:R-:W-:Y:S02]  /*c250*/  LOP3.LUT P3, RZ, R134.reuse, 0x10, RZ, 0xc0, !PT ;  /* 0x0000001086ff7812 */ /* 0x040fe4000786c0ff */
[----:B------:R-:W-:Y:S02]  /*c260*/  LOP3.LUT R9, R9, 0x38, R2, 0xf8, !PT ;  /* 0x0000003809097812 */ /* 0x000fe400078ef802 */
[----:B------:R-:W-:-:S02]  /*c270*/  LOP3.LUT P2, RZ, R134, 0x8, RZ, 0xc0, !PT ;  /* 0x0000000886ff7812 */ /* 0x000fc4000784c0ff */
[----:B------:R-:W-:Y:S01]  /*c280*/  LOP3.LUT R23, R167, 0x1f8, RZ, 0xc0, !PT ;  /* 0x000001f8a7177812 */ /* 0x000fe200078ec0ff */
[----:B-1----:R-:W-:Y:S01]  /*c290*/  FADD.FTZ R5, R0, R205 ;  /* 0x000000cd00057221 */ /* 0x002fe20000010000 */
[----:B------:R-:W-:Y:S01]  /*c2a0*/  SHF.L.U32 R0, R134, 0x5, RZ ;  /* 0x0000000586007819 */ /* 0x000fe200000006ff */
[----:B---3--:R-:W-:-:S03]  /*c2b0*/  FADD.FTZ R10, R10, R201 ;  /* 0x000000c90a0a7221 */ /* 0x008fc60000010000 */
[----:B------:R-:W1:Y:S04]  /*c2c0*/  SHFL.BFLY PT, R8, R5, 0x1, 0x1f ;  /* 0x0c201f0005087f89 */ /* 0x000e6800000e0000 */
[----:B------:R-:W3:Y:S01]  /*c2d0*/  SHFL.BFLY PT, R7, R10, 0x1, 0x1f ;  /* 0x0c201f000a077f89 */ /* 0x000ee200000e0000 */
[----:B-1----:R-:W-:Y:S01]  /*c2e0*/  FADD.FTZ R8, R5, R8 ;  /* 0x0000000805087221 */ /* 0x002fe20000010000 */
[----:B------:R-:W-:Y:S02]  /*c2f0*/  LOP3.LUT R5, R2, 0x6, RZ, 0xc0, !PT ;  /* 0x0000000602057812 */ /* 0x000fe400078ec0ff */
[----:B------:R-:W-:Y:S01]  /*c300*/  MOV R2, 0x10 ;  /* 0x0000001000027802 */ /* 0x000fe20000000f00 */
[----:B---3--:R-:W-:Y:S01]  /*c310*/  FADD.FTZ R7, R10, R7 ;  /* 0x000000070a077221 */ /* 0x008fe20000010000 */
[----:B------:R-:W-:Y:S01]  /*c320*/  LOP3.LUT R0, R5, 0x7c00, R0, 0xf8, !PT ;  /* 0x00007c0005007812 */ /* 0x000fe200078ef800 */
[----:B------:R-:W1:Y:S01]  /*c330*/  MUFU.RCP R6, R8 ;  /* 0x0000000800067308 */ /* 0x000e620000001000 */
[----:B------:R-:W-:-:S02]  /*c340*/  FSETP.NE.FTZ.AND P1, PT, R8, RZ, PT ;  /* 0x000000ff0800720b */ /* 0x000fc40003f35000 */
[----:B------:R-:W-:Y:S02]  /*c350*/  LOP3.LUT R0, R0, R9, RZ, 0xfc, !PT ;  /* 0x0000000900007212 */ /* 0x000fe400078efcff */
[----:B------:R-:W-:Y:S02]  /*c360*/  FSETP.NE.FTZ.AND P0, PT, R7, RZ, PT ;  /* 0x000000ff0700720b */ /* 0x000fe40003f15000 */
[----:B------:R-:W-:Y:S01]  /*c370*/  LEA R5, R0, UR6, 0x1 ;  /* 0x0000000600057c11 */ /* 0x000fe2000f8e08ff */
[----:B------:R-:W3:Y:S01]  /*c380*/  MUFU.RCP R4, R7 ;  /* 0x0000000700047308 */ /* 0x000ee20000001000 */
[----:B------:R-:W-:Y:S02]  /*c390*/  SEL R0, R183, 0xffffffe0, !P2 ;  /* 0xffffffe0b7007807 */ /* 0x000fe40005000000 */
[C---:B------:R-:W-:Y:S02]  /*c3a0*/  IADD3 R13, PT, PT, R5.reuse, 0x40, RZ ;  /* 0x00000040050d7810 */ /* 0x040fe40007ffe0ff */
[----:B------:R-:W-:-:S02]  /*c3b0*/  @P3 IADD3 R13, PT, PT, R5, -0x40, RZ ;  /* 0xffffffc0050d3810 */ /* 0x000fc40007ffe0ff */
[----:B------:R-:W-:Y:S02]  /*c3c0*/  IADD3 R11, PT, PT, R5, R0, RZ ;  /* 0x00000000050b7210 */ /* 0x000fe40007ffe0ff */
[----:B------:R-:W-:Y:S02]  /*c3d0*/  IADD3 R17, PT, PT, R0, R13, RZ ;  /* 0x0000000d00117210 */ /* 0x000fe40007ffe0ff */
[----:B-1----:R-:W-:Y:S01]  /*c3e0*/  FSEL R6, R6, 1, P1 ;  /* 0x3f80000006067808 */ /* 0x002fe20000800000 */
[----:B------:R-:W1:Y:S01]  /*c3f0*/  LDC.U8 R0, c[0x0][0x549] ;  /* 0x00015240ff007b82 */ /* 0x000e620000000000 */
[----:B------:R-:W-:Y:S02]  /*c400*/  SEL R2, R2, 0xfffffff0, !P5 ;  /* 0xfffffff002027807 */ /* 0x000fe40006800000 */
[----:B------:R-:W-:Y:S01]  /*c410*/  ISETP.NE.AND P2, PT, R189, -0x1, PT ;  /* 0xffffffffbd00780c */ /* 0x000fe20003f45270 */
[----:B--2---:R-:W-:Y:S01]  /*c420*/  FMUL.FTZ R6, R6, UR4 ;  /* 0x0000000406067c20 */ /* 0x004fe20008410000 */
[----:B---3--:R-:W-:-:S02]  /*c430*/  FSEL R4, R4, 1, P0 ;  /* 0x3f80000004047808 */ /* 0x008fc40000000000 */
[----:B------:R-:W-:Y:S01]  /*c440*/  IADD3 R9, PT, PT, R5, R2, RZ ;  /* 0x0000000205097210 */ /* 0x000fe20007ffe0ff */
[C---:B------:R-:W-:Y:S01]  /*c450*/  FMUL.FTZ R128, R6.reuse, R128 ;  /* 0x0000008006807220 */ /* 0x040fe20000410000 */
[----:B------:R-:W-:Y:S01]  /*c460*/  FMUL.FTZ R129, R6, R129 ;  /* 0x0000008106817220 */ /* 0x000fe20000410000 */
[----:B------:R-:W-:Y:S01]  /*c470*/  FMUL.FTZ R4, R4, UR4 ;  /* 0x0000000404047c20 */ /* 0x000fe20008410000 */
[C---:B------:R-:W-:Y:S01]  /*c480*/  FMUL.FTZ R124, R6.reuse, R124 ;  /* 0x0000007c067c7220 */ /* 0x040fe20000410000 */
[C---:B------:R-:W-:Y:S01]  /*c490*/  FMUL.FTZ R125, R6.reuse, R125 ;  /* 0x0000007d067d7220 */ /* 0x040fe20000410000 */
[----:B------:R-:W-:Y:S01]  /*c4a0*/  FMUL.FTZ R36, R6, R36 ;  /* 0x0000002406247220 */ /* 0x000fe20000410000 */
[C---:B------:R-:W-:Y:S01]  /*c4b0*/  FMUL.FTZ R130, R4.reuse, R130 ;  /* 0x0000008204827220 */ /* 0x040fe20000410000 */
[C---:B------:R-:W-:Y:S01]  /*c4c0*/  FMUL.FTZ R131, R4.reuse, R131 ;  /* 0x0000008304837220 */ /* 0x040fe20000410000 */
[C---:B------:R-:W-:Y:S01]  /*c4d0*/  FMUL.FTZ R126, R4.reuse, R126 ;  /* 0x0000007e047e7220 */ /* 0x040fe20000410000 */
[----:B------:R-:W-:Y:S01]  /*c4e0*/  FMUL.FTZ R127, R4, R127 ;  /* 0x0000007f047f7220 */ /* 0x000fe20000410000 */
        /* <DEDUP_REMOVED lines=92> */
[----:B-1----:R-:W-:Y:S01]  /*cab0*/  ISETP.NE.AND P3, PT, R0, RZ, PT ;  /* 0x000000ff0000720c */ /* 0x002fe20003f65270 */
        /* <DEDUP_REMOVED lines=54> */
[----:B------:R-:W-:Y:S01]  /*ce20*/  F2FP.F16.F32.PACK_AB R102, R103, R102 ;  /* 0x000000666766723e */ /* 0x000fe200000000ff */
[----:B------:R-:W4:Y:S01]  /*ce30*/  LDC R2, c[0x0][0x434] ;  /* 0x00010d00ff027b82 */ /* 0x000f220000000800 */
[----:B------:R-:W-:Y:S01]  /*ce40*/  F2FP.F16.F32.PACK_AB R104, R105, R104 ;  /* 0x000000686968723e */ /* 0x000fe200000000ff */
[----:B------:R-:W-:Y:S01]  /*ce50*/  STS [R13+0x2400], R78 ;  /* 0x0024004e0d007388 */ /* 0x000fe20000000800 */
[----:B------:R-:W-:Y:S01]  /*ce60*/  F2FP.F16.F32.PACK_AB R106, R107, R106 ;  /* 0x0000006a6b6a723e */ /* 0x000fe200000000ff */
[C---:B------:R-:W-:Y:S01]  /*ce70*/  FMUL.FTZ R118, R4.reuse, R118 ;  /* 0x0000007604767220 */ /* 0x040fe20000410000 */
        /* <DEDUP_REMOVED lines=10> */
[----:B------:R-:W-:Y:S01]  /*cf20*/  FMUL.FTZ R115, R4, R115 ;  /* 0x0000007304737220 */ /* 0x000fe20000410000 */
[C---:B------:R-:W-:Y:S01]  /*cf30*/  FMUL.FTZ R112, R6.reuse, R112 ;  /* 0x0000007006707220 */ /* 0x040fe20000410000 */
[----:B------:R-:W1:Y:S01]  /*cf40*/  LDC.U8 R4, c[0x0][0x548] ;  /* 0x00015200ff047b82 */ /* 0x000e620000000000 */
[----:B------:R-:W-:Y:S01]  /*cf50*/  STS [R17+0x2400], R86 ;  /* 0x0024005611007388 */ /* 0x000fe20000000800 */
[----:B------:R-:W-:Y:S01]  /*cf60*/  FMUL.FTZ R113, R6, R113 ;  /* 0x0000007106717220 */ /* 0x000fe20000410000 */
[----:B------:R-:W-:-:S02]  /*cf70*/  LOP3.LUT R6, R23, 0x38, R134, 0x78, !PT ;  /* 0x0000003817067812 */ /* 0x000fc400078e7886 */
[----:B------:R-:W-:Y:S01]  /*cf80*/  STS [R21+0x2000], R88 ;  /* 0x0020005815007388 */ /* 0x000fe20000000800 */
[----:B------:R-:W-:Y:S02]  /*cf90*/  F2FP.F16.F32.PACK_AB R118, R119, R118 ;  /* 0x000000767776723e */ /* 0x000fe400000000ff */
[----:B------:R-:W-:Y:S01]  /*cfa0*/  LOP3.LUT R167, R6, 0x1e00, R167, 0xf8, !PT ;  /* 0x00001e0006a77812 */ /* 0x000fe200078ef8a7 */
[----:B------:R-:W-:Y:S01]  /*cfb0*/  STS [R21+0x2400], R90 ;  /* 0x0024005a15007388 */ /* 0x000fe20000000800 */
[----:B------:R-:W-:Y:S02]  /*cfc0*/  F2FP.F16.F32.PACK_AB R112, R113, R112 ;  /* 0x000000707170723e */ /* 0x000fe400000000ff */
[----:B------:R-:W-:Y:S01]  /*cfd0*/  F2FP.F16.F32.PACK_AB R114, R115, R114 ;  /* 0x000000727372723e */ /* 0x000fe200000000ff */
[----:B------:R-:W-:Y:S01]  /*cfe0*/  STS [R5+0x4000], R92 ;  /* 0x0040005c05007388 */ /* 0x000fe20000000800 */
[----:B------:R-:W-:-:S03]  /*cff0*/  @P3 MOV R6, 0x1 ;  /* 0x0000000100063802 */ /* 0x000fc60000000f00 */
[----:B------:R2:W-:Y:S04]  /*d000*/  STS [R5+0x4400], R94 ;  /* 0x0044005e05007388 */ /* 0x0005e80000000800 */
[----:B------:R-:W-:Y:S04]  /*d010*/  STS [R9+0x4000], R96 ;  /* 0x0040006009007388 */ /* 0x000fe80000000800 */
[----:B------:R-:W-:Y:S04]  /*d020*/  STS [R9+0x4400], R98 ;  /* 0x0044006209007388 */ /* 0x000fe80000000800 */
[----:B------:R-:W-:Y:S04]  /*d030*/  STS [R11+0x4000], R100 ;  /* 0x004000640b007388 */ /* 0x000fe80000000800 */
[----:B------:R3:W-:Y:S04]  /*d040*/  STS [R11+0x4400], R102 ;  /* 0x004400660b007388 */ /* 0x0007e80000000800 */
[----:B------:R-:W-:Y:S04]  /*d050*/  STS [R15+0x4000], R104 ;  /* 0x004000680f007388 */ /* 0x000fe80000000800 */
[----:B------:R5:W-:Y:S01]  /*d060*/  STS [R15+0x4400], R106 ;  /* 0x0044006a0f007388 */ /* 0x000be20000000800 */
[----:B--2---:R-:W4:Y:S03]  /*d070*/  @P3 LDC R5, c[0x0][0x430] ;  /* 0x00010c00ff053b82 */ /* 0x004f260000000800 */
[----:B------:R-:W-:Y:S04]  /*d080*/  STS [R13+0x4000], R108 ;  /* 0x0040006c0d007388 */ /* 0x000fe80000000800 */
[----:B------:R2:W-:Y:S04]  /*d090*/  STS [R13+0x4400], R110 ;  /* 0x0044006e0d007388 */ /* 0x0005e80000000800 */
[----:B------:R-:W-:Y:S04]  /*d0a0*/  STS [R19+0x4000], R120 ;  /* 0x0040007813007388 */ /* 0x000fe80000000800 */
[----:B------:R1:W-:Y:S01]  /*d0b0*/  STS [R19+0x4400], R122 ;  /* 0x0044007a13007388 */ /* 0x0003e20000000800 */
[----:B---3--:R-:W3:Y:S01]  /*d0c0*/  @P2 LDC.64 R10, c[0x0][0x408] ;  /* 0x00010200ff0a2b82 */ /* 0x008ee20000000a00 */
[----:B------:R-:W1:Y:S02]  /*d0d0*/  S2R R0, SR_CTAID.X ;  /* 0x0000000000007919 */ /* 0x000e640000002500 */
[----:B------:R1:W-:Y:S05]  /*d0e0*/  STS [R17+0x4000], R116 ;  /* 0x0040007411007388 */ /* 0x0003ea0000000800 */
[----:B-----5:R-:W3:Y:S01]  /*d0f0*/  @!P2 LDC.64 R14, c[0x0][0x400] ;  /* 0x00010000ff0eab82 */ /* 0x020ee20000000a00 */
[----:B----4-:R-:W-:Y:S01]  /*d100*/  @P3 IMAD R12, R5, R2, RZ ;  /* 0x00000002050c3224 */ /* 0x010fe200078e02ff */
[----:B------:R-:W4:Y:S01]  /*d110*/  S2R R9, SR_CTAID.Y ;  /* 0x0000000000097919 */ /* 0x000f220000002600 */
[----:B--2---:R-:W2:Y:S05]  /*d120*/  S2R R13, SR_CTAID.Z ;  /* 0x00000000000d7919 */ /* 0x004eaa0000002700 */
[----:B-1----:R-:W1:Y:S01]  /*d130*/  @P3 LDC R19, c[0x0][0x430] ;  /* 0x00010c00ff133b82 */ /* 0x002e620000000800 */
[----:B------:R-:W-:Y:S05]  /*d140*/  @P3 BRA `(.L_x_479) ;  /* 0x0000000000203947 */ /* 0x000fea0003800000 */
[----:B------:R-:W-:Y:S01]  /*d150*/  ISETP.NE.AND P4, PT, R4, RZ, PT ;  /* 0x000000ff0400720c */ /* 0x000fe20003f85270 */
[----:B------:R-:W5:-:S12]  /*d160*/  LDC R5, c[0x0][0x3e0] ;  /* 0x0000f800ff057b82 */ /* 0x000f580000000800 */
[----:B------:R-:W5:Y:S01]  /*d170*/  @P4 LDC R6, c[0x0][0x454] ;  /* 0x00011500ff064b82 */ /* 0x000f620000000800 */
[----:B-1----:R-:W-:Y:S02]  /*d180*/  @P4 MOV R19, 0x1 ;  /* 0x0000000100134802 */ /* 0x002fe40000000f00 */
[----:B------:R-:W-:-:S05]  /*d190*/  @!P4 MOV R19, 0x1 ;  /* 0x000000010013c802 */ /* 0x000fca0000000f00 */
[----:B------:R-:W1:Y:S01]  /*d1a0*/  @P4 LDC R12, c[0x0][0x454] ;  /* 0x00011500ff0c4b82 */ /* 0x000e620000000800 */
[-C--:B-----5:R-:W-:Y:S02]  /*d1b0*/  @P4 IMAD R6, R6, R5.reuse, RZ ;  /* 0x0000000506064224 */ /* 0x0a0fe400078e02ff */
[----:B------:R-:W-:-:S07]  /*d1c0*/  @!P4 IMAD R6, R2, R5, RZ ;  /* 0x000000050206c224 */ /* 0x000fce00078e02ff */
.L_x_479:
[----:B------:R5:W-:Y:S01]  /*d1d0*/  STS [R17+0x4400], R118 ;  /* 0x0044007611007388 */ /* 0x000be20000000800 */
[----:B------:R-:W-:Y:S01]  /*d1e0*/  LEA R5, R167, UR6, 0x1 ;  /* 0x00000006a7057c11 */ /* 0x000fe2000f8e08ff */
[----:B---34-:R-:W-:Y:S01]  /*d1f0*/  @!P2 IMAD.WIDE.U32 R22, R9, R14, RZ ;  /* 0x0000000e0916a225 */ /* 0x018fe200078e00ff */
[C---:B------:R-:W-:Y:S01]  /*d200*/  ISETP.NE.AND P4, PT, R189.reuse, -0x1, PT ;  /* 0xffffffffbd00780c */ /* 0x040fe20003f85270 */
[----:B------:R-:W-:Y:S01]  /*d210*/  STS [R21+0x4000], R112 ;  /* 0x0040007015007388 */ /* 0x000fe20000000800 */
[----:B------:R-:W3:Y:S01]  /*d220*/  @P0 LDC R14, c[0x0][0x458] ;  /* 0x00011600ff0e0b82 */ /* 0x000ee20000000800 */
[----:B------:R-:W-:Y:S01]  /*d230*/  @P1 MUFU.LG2 R8, R8 ;  /* 0x0000000800081308 */ /* 0x000fe20000000c00 */
[----:B------:R-:W-:Y:S01]  /*d240*/  ISETP.NE.AND P3, PT, R4, RZ, !P3 ;  /* 0x000000ff0400720c */ /* 0x000fe20005f65270 */
[----:B------:R4:W-:Y:S01]  /*d250*/  STS [R21+0x4400], R114 ;  /* 0x0044007215007388 */ /* 0x0009e20000000800 */
[----:B------:R-:W-:Y:S01]  /*d260*/  @P2 IMAD.WIDE.U32 R28, R189, R10, RZ ;  /* 0x0000000abd1c2225 */ /* 0x000fe200078e00ff */
[----:B------:R-:W-:Y:S01]  /*d270*/  LOP3.LUT P5, RZ, R134, 0x3, RZ, 0xc0, !PT ;  /* 0x0000000386ff7812 */ /* 0x000fe200078ac0ff */
[----:B------:R-:W-:Y:S02]  /*d280*/  BSSY.RECONVERGENT B0, `(.L_x_480) ;  /* 0x000002e000007945 */ /* 0x000fe40003800200 */
[----:B------:R-:W-:Y:S01]  /*d290*/  BAR.SYNC.DEFER_BLOCKING 0x0 ;  /* 0x0000000000007b1d */ /* 0x000fe20000010000 */
[----:B------:R-:W-:Y:S01]  /*d2a0*/  @!P2 IMAD R15, R9, R15, R23 ;  /* 0x0000000f090fa224 */ /* 0x000fe200078e0217 */
[----:B------:R-:W-:Y:S01]  /*d2b0*/  LOP3.LUT R4, R161, 0x30, RZ, 0xc0, !PT ;  /* 0x00000030a1047812 */ /* 0x000fe200078ec0ff */
[----:B------:R-:W-:-:S02]  /*d2c0*/  @P2 IMAD R15, R189, R11, R29 ;  /* 0x0000000bbd0f2224 */ /* 0x000fc400078e021d */
[----:B------:R-:W-:Y:S01]  /*d2d0*/  @!P4 IMAD R189, R9, R2, RZ ;  /* 0x0000000209bdc224 */ /* 0x000fe200078e02ff */
[----:B------:R-:W4:Y:S01]  /*d2e0*/  @P0 MUFU.LG2 R7, R7 ;  /* 0x0000000700070308 */ /* 0x000f220000000c00 */
[----:B-12---:R-:W-:Y:S02]  /*d2f0*/  IMAD R12, R13, R12, RZ ;  /* 0x0000000c0d0c7224 */ /* 0x006fe400078e02ff */
[----:B------:R-:W-:Y:S01]  /*d300*/  IMAD R11, R0, R19, RZ ;  /* 0x00000013000b7224 */ /* 0x000fe200078e02ff */
[----:B------:R-:W-:Y:S01]  /*d310*/  SHF.R.S32.HI R2, RZ, 0x1f, R189 ;  /* 0x0000001fff027819 */ /* 0x000fe200000114bd */
[----:B------:R-:W-:Y:S01]  /*d320*/  @!P3 IMAD R12, R9, R6, R12 ;  /* 0x00000006090cb224 */ /* 0x000fe200078e020c */
[----:B------:R-:W-:Y:S01]  /*d330*/  SEL R189, R189, RZ, P3 ;  /* 0x000000ffbdbd7207 */ /* 0x000fe20001800000 */
[----:B-----5:R-:W1:Y:S01]  /*d340*/  @P1 LDC R17, c[0x0][0x458] ;  /* 0x00011600ff111b82 */ /* 0x020e620000000800 */
[----:B------:R-:W-:Y:S01]  /*d350*/  IMAD.SHL.U32 R11, R11, 0x40, RZ ;  /* 0x000000400b0b7824 */ /* 0x000fe200078e00ff */
[----:B------:R-:W-:Y:S01]  /*d360*/  SEL R2, R2, RZ, P3 ;  /* 0x000000ff02027207 */ /* 0x000fe20001800000 */
[----:B------:R-:W-:Y:S01]  /*d370*/  IMAD.MOV.U32 R10, RZ, RZ, 0x7f800000 ;  /* 0x7f800000ff0a7424 */ /* 0x000fe200078e00ff */
[----:B------:R-:W-:-:S02]  /*d380*/  MOV R9, 0x7f800000 ;  /* 0x7f80000000097802 */ /* 0x000fc40000000f00 */
[----:B----4-:R-:W-:Y:S01]  /*d390*/  SHF.R.U32.HI R21, RZ, 0x2, R134 ;  /* 0x00000002ff157819 */ /* 0x010fe20000011686 */
[----:B------:R-:W-:Y:S01]  /*d3a0*/  @P0 FMUL.FTZ R6, R7, 0.69314718246459960938 ;  /* 0x3f31721807060820 */ /* 0x000fe20000410000 */
[----:B------:R2:W4:Y:S02]  /*d3b0*/  LDS.128 R24, [R5+0x1800] ;  /* 0x0018000005187984 */ /* 0x0005240000000c00 */
[----:B------:R-:W-:Y:S01]  /*d3c0*/  LOP3.LUT R4, R4, 0x7, R21, 0xf8, !PT ;  /* 0x0000000704047812 */ /* 0x000fe200078ef815 */
[----:B------:R-:W-:Y:S01]  /*d3d0*/  @P1 FMUL.FTZ R21, R8, 0.69314718246459960938 ;  /* 0x3f31721808151820 */ /* 0x000fe20000410000 */
[----:B------:R-:W-:Y:S01]  /*d3e0*/  IADD3 R8, P4, P3, R11, R189, R12 ;  /* 0x000000bd0b087210 */ /* 0x000fe20007b9e00c */
[----:B---3--:R-:W-:Y:S01]  /*d3f0*/  @P0 FFMA.FTZ R9, R3, R14, R6 ;  /* 0x0000000e03090223 */ /* 0x008fe20000010006 */
[----:B------:R-:W-:Y:S02]  /*d400*/  SHF.R.S32.HI R7, RZ, 0x1f, R12 ;  /* 0x0000001fff077819 */ /* 0x000fe4000001140c */
[----:B------:R-:W-:-:S04]  /*d410*/  SHF.R.S32.HI R11, RZ, 0x1f, R11 ;  /* 0x0000001fff0b7819 */ /* 0x000fc8000001140b */
[----:B------:R-:W-:Y:S01]  /*d420*/  IADD3.X R11, PT, PT, R11, R2, R7, P4, P3 ;  /* 0x000000020b0b7210 */ /* 0x000fe200027e6407 */
[----:B-1----:R-:W-:Y:S01]  /*d430*/  @P1 FFMA.FTZ R10, R132, R17, R21 ;  /* 0x00000011840a1223 */ /* 0x002fe20000010015 */
[----:B--2---:R-:W-:Y:S06]  /*d440*/  @P5 BRA `(.L_x_481) ;  /* 0x0000000000445947 */ /* 0x004fec0003800000 */
[C---:B------:R-:W-:Y:S01]  /*d450*/  VIADD R12, R4.reuse, 0x8 ;  /* 0x00000008040c7836 */ /* 0x040fe20000000000 */
[----:B------:R-:W-:-:S04]  /*d460*/  ISETP.GE.AND P4, PT, R4, R184, PT ;  /* 0x000000b80400720c */ /* 0x000fc80003f86270 */
[----:B------:R-:W-:-:S09]  /*d470*/  ISETP.GE.AND P3, PT, R12, R184, PT ;  /* 0x000000b80c00720c */ /* 0x000fd20003f66270 */
[----:B------:R-:W1:Y:S01]  /*d480*/  @!P4 LDC.64 R6, c[0x0][0x420] ;  /* 0x00010800ff06cb82 */ /* 0x000e620000000a00 */
[----:B------:R-:W-:-:S03]  /*d490*/  @!P4 IMAD R4, R4, R19, RZ ;  /* 0x000000130404c224 */ /* 0x000fc600078e02ff */
[----:B------:R-:W-:Y:S02]  /*d4a0*/  @!P3 IMAD R19, R12, R19, RZ ;  /* 0x000000130c13b224 */ /* 0x000fe400078e02ff */
[CC--:B------:R-:W-:Y:S02]  /*d4b0*/  @!P4 IADD3 R12, P1, PT, R4.reuse, R8.reuse, RZ ;  /* 0x00000008040cc210 */ /* 0x0c0fe40007f3e0ff */
[----:B------:R-:W2:Y:S01]  /*d4c0*/  @!P3 LDC.64 R2, c[0x0][0x420] ;  /* 0x00010800ff02bb82 */ /* 0x000ea20000000a00 */
[C---:B------:R-:W-:Y:S02]  /*d4d0*/  @!P3 IADD3 R8, P0, PT, R19.reuse, R8, RZ ;  /* 0x000000081308b210 */ /* 0x040fe40007f1e0ff */
        /* <DEDUP_REMOVED lines=8> */
.L_x_481:
[----:B------:R-:W-:Y:S05]  /*d560*/  BSYNC.RECONVERGENT B0 ;  /* 0x0000000000007941 */ /* 0x000fea0003800200 */
.L_x_480:
[----:B------:R-:W2:Y:S01]  /*d570*/  LDCU.64 UR4, c[0x0][0x410] ;  /* 0x00008200ff0477ac */ /* 0x000ea20008000a00 */
[----:B------:R-:W-:Y:S01]  /*d580*/  @P2 IMAD.MOV.U32 R22, RZ, RZ, R28 ;  /* 0x000000ffff162224 */ /* 0x000fe200078e001c */
[----:B------:R-:W-:Y:S01]  /*d590*/  SHF.R.U32.HI R20, RZ, 0x3, R134 ;  /* 0x00000003ff147819 */ /* 0x000fe20000011686 */
[----:B------:R3:W3:Y:S01]  /*d5a0*/  LDS.128 R16, [R5] ;  /* 0x0000000005107984 */ /* 0x0006e20000000c00 */
[----:B------:R-:W-:Y:S01]  /*d5b0*/  IMAD.MOV.U32 R21, RZ, RZ, RZ ;  /* 0x000000ffff157224 */ /* 0x000fe200078e00ff */
[----:B------:R-:W-:Y:S01]  /*d5c0*/  BSSY.RECONVERGENT B0, `(.L_x_482) ;  /* 0x000001c000007945 */ /* 0x000fe20003800200 */
[----:B------:R-:W-:Y:S01]  /*d5d0*/  IADD3 R22, P0, PT, R160, R22, RZ ;  /* 0x00000016a0167210 */ /* 0x000fe20007f1e0ff */
[C---:B-1----:R-:W-:Y:S01]  /*d5e0*/  VIADD R9, R20.reuse, 0x10 ;  /* 0x0000001014097836 */ /* 0x042fe20000000000 */
[C---:B------:R-:W-:Y:S01]  /*d5f0*/  IADD3 R7, PT, PT, R20.reuse, 0x20, RZ ;  /* 0x0000002014077810 */ /* 0x040fe20007ffe0ff */
[----:B------:R-:W-:Y:S01]  /*d600*/  VIADD R3, R20, 0x30 ;  /* 0x0000003014037836 */ /* 0x000fe20000000000 */
[----:B------:R-:W-:-:S02]  /*d610*/  IADD3.X R23, PT, PT, RZ, R15, RZ, P0, !PT ;  /* 0x0000000fff177210 */ /* 0x000fc400007fe4ff */
[-C--:B------:R-:W-:Y:S02]  /*d620*/  ISETP.GE.AND P1, PT, R7, R184.reuse, PT ;  /* 0x000000b80700720c */ /* 0x080fe40003f26270 */
[-C--:B------:R-:W-:Y:S02]  /*d630*/  ISETP.GE.AND P2, PT, R9, R184.reuse, PT ;  /* 0x000000b80900720c */ /* 0x080fe40003f46270 */
[----:B------:R1:W1:Y:S01]  /*d640*/  LDS.128 R8, [R5+0x4000] ;  /* 0x0040000005087984 */ /* 0x0002620000000c00 */
[-C--:B------:R-:W-:Y:S01]  /*d650*/  ISETP.GE.AND P3, PT, R20, R184.reuse, PT ;  /* 0x000000b81400720c */ /* 0x080fe20003f66270 */
[----:B--2---:R-:W-:Y:S01]  /*d660*/  IMAD.WIDE.U32 R6, R13, UR4, R22 ;  /* 0x000000040d067c25 */ /* 0x004fe2000f8e0016 */
[----:B------:R-:W-:-:S03]  /*d670*/  ISETP.GE.AND P0, PT, R3, R184, PT ;  /* 0x000000b80300720c */ /* 0x000fc60003f06270 */
[----:B------:R-:W-:Y:S02]  /*d680*/  IMAD R23, R13, UR5, R7 ;  /* 0x000000050d177c24 */ /* 0x000fe4000f8e0207 */
[----:B------:R2:W1:Y:S01]  /*d690*/  LDS.128 R12, [R5+0x2000] ;  /* 0x00200000050c7984 */ /* 0x0004620000000c00 */
[----:B------:R-:W-:-:S05]  /*d6a0*/  IMAD.WIDE.U32 R20, R0, 0x40, R20 ;  /* 0x0000004000147825 */ /* 0x000fca00078e0014 */
[----:B------:R-:W-:Y:S05]  /*d6b0*/  @P3 BRA `(.L_x_483) ;  /* 0x0000000000303947 */ /* 0x000fea0003800000 */
[----:B------:R-:W5:Y:S01]  /*d6c0*/  LDCU.64 UR6, c[0x0][0x408] ;  /* 0x00008100ff0677ac */ /* 0x000f620008000a00 */
[----:B------:R-:W-:Y:S01]  /*d6d0*/  MOV R22, R6 ;  /* 0x0000000600167202 */ /* 0x000fe20000000f00 */
[----:B------:R-:W4:Y:S01]  /*d6e0*/  LDCU.64 UR4, c[0x0][0x3f0] ;  /* 0x00007e00ff0477ac */ /* 0x000f220008000a00 */
[----:B-----5:R-:W-:-:S03]  /*d6f0*/  IMAD R3, R21, UR6, RZ ;  /* 0x0000000615037c24 */ /* 0x020fc6000f8e02ff */
[----:B------:R-:W-:-:S04]  /*d700*/  IMAD.WIDE.U32 R28, R20, UR6, R22 ;  /* 0x00000006141c7c25 */ /* 0x000fc8000f8e0016 */
[----:B------:R-:W-:Y:S01]  /*d710*/  IMAD R0, R20, UR7, R3 ;  /* 0x0000000714007c24 */ /* 0x000fe2000f8e0203 */
[----:B----4-:R-:W-:-:S04]  /*d720*/  LEA R2, P3, R28, UR4, 0x1 ;  /* 0x000000041c027c11 */ /* 0x010fc8000f8608ff */
[----:B------:R-:W-:-:S04]  /*d730*/  IADD3 R0, PT, PT, R0, R29, RZ ;  /* 0x0000001d00007210 */ /* 0x000fc80007ffe0ff */
[----:B------:R-:W-:-:S05]  /*d740*/  LEA.HI.X R3, R28, UR5, R0, 0x1, P3 ;  /* 0x000000051c037c11 */ /* 0x000fca00098f0c00 */
[----:B---3--:R3:W-:Y:S04]  /*d750*/  STG.E.128 desc[UR10][R2.64], R16 ;  /* 0x0000001002007986 */ /* 0x0087e8000c101d0a */
[----:B-1----:R3:W-:Y:S04]  /*d760*/  STG.E.128 desc[UR10][R2.64+0x80], R12 ;  /* 0x0000800c02007986 */ /* 0x0027e8000c101d0a */
[----:B------:R3:W-:Y:S02]  /*d770*/  STG.E.128 desc[UR10][R2.64+0x100], R8 ;  /* 0x0001000802007986 */ /* 0x0007e4000c101d0a */
.L_x_483:
[----:B------:R-:W-:Y:S05]  /*d780*/  BSYNC.RECONVERGENT B0 ;  /* 0x0000000000007941 */ /* 0x000fea0003800200 */
.L_x_482:
[----:B---3--:R3:W2:Y:S01]  /*d790*/  LDS.128 R16, [R5+0x800] ;  /* 0x0008000005107984 */ /* 0x0086a20000000c00 */
[----:B------:R-:W-:Y:S03]  /*d7a0*/  BSSY.RECONVERGENT B0, `(.L_x_484) ;  /* 0x0000013000007945 */ /* 0x000fe60003800200 */
[----:B-1----:R3:W1:Y:S04]  /*d7b0*/  LDS.128 R12, [R5+0x2800] ;  /* 0x00280000050c7984 */ /* 0x0026680000000c00 */
[----:B------:R3:W1:Y:S01]  /*d7c0*/  LDS.128 R8, [R5+0x4800] ;  /* 0x0048000005087984 */ /* 0x0006620000000c00 */
[----:B------:R-:W-:Y:S05]  /*d7d0*/  @P2 BRA `(.L_x_485) ;  /* 0x00000000003c2947 */ /* 0x000fea0003800000 */
[----:B------:R-:W5:Y:S01]  /*d7e0*/  LDCU.64 UR6, c[0x0][0x408] ;  /* 0x00008100ff0677ac */ /* 0x000f620008000a00 */
[----:B------:R-:W-:Y:S01]  /*d7f0*/  IADD3 R3, P2, PT, R20, 0x10, RZ ;  /* 0x0000001014037810 */ /* 0x000fe20007f5e0ff */
[----:B------:R-:W-:Y:S01]  /*d800*/  IMAD.MOV.U32 R28, RZ, RZ, R6 ;  /* 0x000000ffff1c7224 */ /* 0x000fe200078e0006 */
[----:B------:R-:W-:Y:S01]  /*d810*/  MOV R29, R23 ;  /* 0x00000017001d7202 */ /* 0x000fe20000000f00 */
[----:B------:R-:W4:Y:S02]  /*d820*/  LDCU.64 UR4, c[0x0][0x3f0] ;  /* 0x00007e00ff0477ac */ /* 0x000f240008000a00 */
[----:B------:R-:W-:-:S04]  /*d830*/  IMAD.X R0, RZ, RZ, R21, P2 ;  /* 0x000000ffff007224 */ /* 0x000fc800010e0615 */
[----:B-----5:R-:W-:Y:S02]  /*d840*/  IMAD R0, R0, UR6, RZ ;  /* 0x0000000600007c24 */ /* 0x020fe4000f8e02ff */
[----:B------:R-:W-:-:S04]  /*d850*/  IMAD.WIDE.U32 R28, R3, UR6, R28 ;  /* 0x00000006031c7c25 */ /* 0x000fc8000f8e001c */
[----:B------:R-:W-:Y:S01]  /*d860*/  IMAD R0, R3, UR7, R0 ;  /* 0x0000000703007c24 */ /* 0x000fe2000f8e0200 */
[----:B----4-:R-:W-:-:S04]  /*d870*/  LEA R2, P2, R28, UR4, 0x1 ;  /* 0x000000041c027c11 */ /* 0x010fc8000f8408ff */
[----:B------:R-:W-:-:S04]  /*d880*/  IADD3 R0, PT, PT, R0, R29, RZ ;  /* 0x0000001d00007210 */ /* 0x000fc80007ffe0ff */
[----:B------:R-:W-:-:S05]  /*d890*/  LEA.HI.X R3, R28, UR5, R0, 0x1, P2 ;  /* 0x000000051c037c11 */ /* 0x000fca00090f0c00 */
[----:B--2---:R2:W-:Y:S04]  /*d8a0*/  STG.E.128 desc[UR10][R2.64], R16 ;  /* 0x0000001002007986 */ /* 0x0045e8000c101d0a */
[----:B-1----:R2:W-:Y:S04]  /*d8b0*/  STG.E.128 desc[UR10][R2.64+0x80], R12 ;  /* 0x0000800c02007986 */ /* 0x0025e8000c101d0a */
[----:B------:R2:W-:Y:S02]  /*d8c0*/  STG.E.128 desc[UR10][R2.64+0x100], R8 ;  /* 0x0001000802007986 */ /* 0x0005e4000c101d0a */
.L_x_485:
[----:B------:R-:W-:Y:S05]  /*d8d0*/  BSYNC.RECONVERGENT B0 ;  /* 0x0000000000007941 */ /* 0x000fea0003800200 */
.L_x_484:
[----:B--2---:R2:W2:Y:S01]  /*d8e0*/  LDS.128 R16, [R5+0x1000] ;  /* 0x0010000005107984 */ /* 0x0044a20000000c00 */
        /* <DEDUP_REMOVED lines=16> */
[----:B--2---:R2:W-:Y:S04]  /*d9f0*/  STG.E.128 desc[UR10][R2.64], R16 ;  /* 0x0000001002007986 */ /* 0x0045e8000c101d0a */
[----:B-1----:R2:W-:Y:S04]  /*da00*/  STG.E.128 desc[UR10][R2.64+0x80], R12 ;  /* 0x0000800c02007986 */ /* 0x0025e8000c101d0a */
[----:B------:R2:W-:Y:S02]  /*da10*/  STG.E.128 desc[UR10][R2.64+0x100], R8 ;  /* 0x0001000802007986 */ /* 0x0005e4000c101d0a */
.L_x_487:
[----:B------:R-:W-:Y:S05]  /*da20*/  BSYNC.RECONVERGENT B0 ;  /* 0x0000000000007941 */ /* 0x000fea0003800200 */
.L_x_486:
[----:B-12---:R1:W2:Y:S04]  /*da30*/  LDS.128 R8, [R5+0x3800] ;  /* 0x0038000005087984 */ /* 0x0062a80000000c00 */
[----:B------:R1:W1:Y:S01]  /*da40*/  LDS.128 R12, [R5+0x5800] ;  /* 0x00580000050c7984 */ /* 0x0002620000000c00 */
[----:B------:R-:W-:Y:S05]  /*da50*/  @P0 EXIT ;  /* 0x000000000000094d */ /* 0x000fea0003800000 */
[----:B------:R-:W5:Y:S01]  /*da60*/  LDCU.64 UR6, c[0x0][0x408] ;  /* 0x00008100ff0677ac */ /* 0x000f620008000a00 */
[----:B------:R-:W-:Y:S01]  /*da70*/  IADD3 R0, P0, PT, R20, 0x30, RZ ;  /* 0x0000003014007810 */ /* 0x000fe20007f1e0ff */
[----:B------:R-:W-:Y:S01]  /*da80*/  IMAD.MOV.U32 R4, RZ, RZ, R6 ;  /* 0x000000ffff047224 */ /* 0x000fe200078e0006 */
[----:B-1-3--:R-:W-:Y:S01]  /*da90*/  MOV R5, R23 ;  /* 0x0000001700057202 */ /* 0x00afe20000000f00 */
[----:B------:R-:W1:Y:S02]  /*daa0*/  LDCU.64 UR4, c[0x0][0x3f0] ;  /* 0x00007e00ff0477ac */ /* 0x000e640008000a00 */
[----:B------:R-:W-:-:S04]  /*dab0*/  IMAD.X R3, RZ, RZ, R21, P0 ;  /* 0x000000ffff037224 */ /* 0x000fc800000e0615 */
[----:B-----5:R-:W-:Y:S02]  /*dac0*/  IMAD R3, R3, UR6, RZ ;  /* 0x0000000603037c24 */ /* 0x020fe4000f8e02ff */
[----:B------:R-:W-:-:S04]  /*dad0*/  IMAD.WIDE.U32 R4, R0, UR6, R4 ;  /* 0x0000000600047c25 */ /* 0x000fc8000f8e0004 */
[----:B------:R-:W-:Y:S01]  /*dae0*/  IMAD R3, R0, UR7, R3 ;  /* 0x0000000700037c24 */ /* 0x000fe2000f8e0203 */
[----:B-1----:R-:W-:-:S04]  /*daf0*/  LEA R2, P0, R4, UR4, 0x1 ;  /* 0x0000000404027c11 */ /* 0x002fc8000f8008ff */
[----:B------:R-:W-:-:S04]  /*db00*/  IADD3 R3, PT, PT, R3, R5, RZ ;  /* 0x0000000503037210 */ /* 0x000fc80007ffe0ff */
[----:B------:R-:W-:-:S05]  /*db10*/  LEA.HI.X R3, R4, UR5, R3, 0x1, P0 ;  /* 0x0000000504037c11 */ /* 0x000fca00080f0c03 */
[----:B----4-:R-:W-:Y:S04]  /*db20*/  STG.E.128 desc[UR10][R2.64], R24 ;  /* 0x0000001802007986 */ /* 0x010fe8000c101d0a */
[----:B--2---:R-:W-:Y:S04]  /*db30*/  STG.E.128 desc[UR10][R2.64+0x80], R8 ;  /* 0x0000800802007986 */ /* 0x004fe8000c101d0a */
[----:B------:R-:W-:Y:S01]  /*db40*/  STG.E.128 desc[UR10][R2.64+0x100], R12 ;  /* 0x0001000c02007986 */ /* 0x000fe2000c101d0a */
[----:B------:R-:W-:Y:S05]  /*db50*/  EXIT ;  /* 0x000000000000794d */ /* 0x000fea0003800000 */
.L_x_488:
        /* <DEDUP_REMOVED lines=10> */
.L_x_939:


//--------------------- .text._ZN5flash16flash_fwd_kernelI23Flash_fwd_kernel_traitsILi192ELi64ELi64ELi4ELb0ELb0EN7cutlass6half_tE19Flash_kernel_traitsILi192ELi64ELi64ELi4ES3_EELb0ELb1ELb0ELb0ELb0ELb1ELb1ELb0EEEvNS_16Flash_fwd_paramsE --------------------------
	.section	.text._ZN5flash16flash_fwd_kernelI23Flash_fwd_kernel_traitsILi192ELi64ELi64ELi4ELb0ELb0EN7cutlass6half_tE19Flash_kernel_traitsILi192ELi64ELi64ELi4ES3_EELb0ELb1ELb0ELb0ELb0ELb1ELb1ELb0EEEvNS_16Flash_fwd_paramsE,"ax",@progbits
	.align	128
        .global         _ZN5flash16flash_fwd_kernelI23Flash_fwd_kernel_traitsILi192ELi64ELi64ELi4ELb0ELb0EN7cutlass6half_tE19Flash_kernel_traitsILi192ELi64ELi64ELi4ES3_EELb0ELb1ELb0ELb0ELb0ELb1ELb1ELb0EEEvNS_16Flash_fwd_paramsE
        .type           _ZN5flash16flash_fwd_kernelI23Flash_fwd_kernel_traitsILi192ELi64ELi64ELi4ELb0ELb0EN7cutlass6half_tE19Flash_kernel_traitsILi192ELi64ELi64ELi4ES3_EELb0ELb1ELb0ELb0ELb0ELb1ELb1ELb0EEEvNS_16Flash_fwd_paramsE,@function
        .size           _ZN5flash16flash_fwd_kernelI23Flash_fwd_kernel_traitsILi192ELi64ELi64ELi4ELb0ELb0EN7cutlass6half_tE19Flash_kernel_traitsILi192ELi64ELi64ELi4ES3_EELb0ELb1ELb0ELb0ELb0ELb1ELb1ELb0EEEvNS_16Flash_fwd_paramsE,(.L_x_940 - _ZN5flash16flash_fwd_kernelI23Flash_fwd_kernel_traitsILi192ELi64ELi64ELi4ELb0ELb0EN7cutlass6half_tE19Flash_kernel_traitsILi192ELi64ELi64ELi4ES3_EELb0ELb1ELb0ELb0ELb0ELb1ELb1ELb0EEEvNS_16Flash_fwd_paramsE)
        .other          _ZN5flash16flash_fwd_kernelI23Flash_fwd_kernel_traitsILi192ELi64ELi64ELi4ELb0ELb0EN7cutlass6half_tE19Flash_kernel_traitsILi192ELi64ELi64ELi4ES3_EELb0ELb1ELb0ELb0ELb0ELb1ELb1ELb0EEEvNS_16Flash_fwd_paramsE,@"STO_CUDA_ENTRY STV_DEFAULT"
_ZN5flash16flash_fwd_kernelI23Flash_fwd_kernel_traitsILi192ELi64ELi64ELi4ELb0ELb0EN7cutlass6half_tE19Flash_kernel_traitsILi192ELi64ELi64ELi4ES3_EELb0ELb1ELb0ELb0ELb0ELb1ELb1ELb0EEEvNS_16Flash_fwd_paramsE:
.text._ZN5flash16flash_fwd_kernelI23Flash_fwd_kernel_traitsILi192ELi64ELi64ELi4ELb0ELb0EN7cutlass6half_tE19Flash_kernel_traitsILi192ELi64ELi64ELi4ES3_EELb0ELb1ELb0ELb0ELb0ELb1ELb1ELb0EEEvNS_16Flash_fwd_paramsE:
        /* <DEDUP_REMOVED lines=23> */
[C---:B------:R-:W-:Y:S01]  /*0170*/  @P2 IADD3 R6, P0, PT, R11.reuse, UR4, RZ ;  /* 0x000000040b062c10 */ /* 0x040fe2000ff1e0ff */
[----:B------:R-:W3:Y:S01]  /*0180*/  LDCU.U8 UR4, c[0x0][0x532] ;  /* 0x0000a640ff0477ac */ /* 0x000ee20008000000 */
[----:B------:R-:W-:-:S02]  /*0190*/  @P3 IADD3 R12, P1, PT, R11, UR6, RZ ;  /* 0x000000060b0c3c10 */ /* 0x000fc4000ff3e0ff */
[C---:B------:R-:W-:Y:S01]  /*01a0*/  @P2 IADD3.X R7, PT, PT, R2.reuse, UR5, RZ, P0, !PT ;  /* 0x0000000502072c10 */ /* 0x040fe200087fe4ff */
[----:B------:R-:W4:Y:S01]  /*01b0*/  S2R R32, SR_CTAID.X ;  /* 0x0000000000207919 */ /* 0x000f220000002500 */
[C---:B------:R-:W-:Y:S02]  /*01c0*/  @P3 IADD3.X R13, PT, PT, R2.reuse, UR7, RZ, P1, !PT ;  /* 0x00000007020d3c10 */ /* 0x040fe40008ffe4ff */
[----:B-1----:R-:W-:Y:S01]  /*01d0*/  IADD3 R10, P0, PT, R11, R4, RZ ;  /* 0x000000040b0a7210 */ /* 0x002fe20007f1e0ff */
[----:B------:R-:W1:Y:S02]  /*01e0*/  @!P4 LDC R100, c[0x0][0x434] ;  /* 0x00010d00ff64cb82 */ /* 0x000e640000000800 */
[----:B------:R1:W5:Y:S02]  /*01f0*/  @P3 LDG.E R0, desc[UR8][R12.64] ;  /* 0x000000080c003981 */ /* 0x000364000c1e1900 */
[----:B------:R-:W-:Y:S01]  /*0200*/  IMAD.X R11, R2, 0x1, R5, P0 ;  /* 0x00000001020b7824 */ /* 0x000fe200000e0605 */
[C---:B------:R-:W-:Y:S01]  /*0210*/  ISETP.NE.U32.AND P0, PT, R4.reuse, RZ, PT ;  /* 0x000000ff0400720c */ /* 0x040fe20003f05070 */
[----:B------:R1:W5:Y:S01]  /*0220*/  @P2 LDG.E R7, desc[UR8][R6.64] ;  /* 0x0000000806072981 */ /* 0x000362000c1e1900 */
[----:B------:R-:W-:Y:S01]  /*0230*/  ISETP.EQ.U32.AND P3, PT, R4, RZ, PT ;  /* 0x000000ff0400720c */ /* 0x000fe20003f62070 */
[----:B------:R-:W1:Y:S01]  /*0240*/  @!P2 LDC.64 R2, c[0x0][0x488] ;  /* 0x00012200ff02ab82 */ /* 0x000e620000000a00 */
[----:B------:R-:W-:Y:S01]  /*0250*/  ISETP.NE.AND.EX P0, PT, R5, RZ, PT, P0 ;  /* 0x000000ff0500720c */ /* 0x000fe20003f05300 */
[----:B------:R-:W-:Y:S01]  /*0260*/  IMAD.MOV.U32 R9, RZ, RZ, -0x1 ;  /* 0xffffffffff097424 */ /* 0x000fe200078e00ff */
[----:B---3--:R-:W-:-:S04]  /*0270*/  ISETP.NE.AND P1, PT, RZ, UR4, PT ;  /* 0x00000004ff007c0c */ /* 0x008fc8000bf25270 */
[----:B------:R-:W-:-:S07]  /*0280*/  ISETP.EQ.OR.EX P3, PT, R5, RZ, !P1, P3 ;  /* 0x000000ff0500720c */ /* 0x000fce0004f62730 */
[----:B------:R-:W3:Y:S01]  /*0290*/  @!P0 LDC R5, c[0x0][0x438] ;  /* 0x00010e00ff058b82 */ /* 0x000ee20000000800 */
[----:B----4-:R-:W-:-:S05]  /*02a0*/  IMAD.SHL.U32 R99, R32, 0x40, RZ ;  /* 0x0000004020637824 */ /* 0x010fca00078e00ff */
[----:B------:R4:W5:Y:S02]  /*02b0*/  @!P3 LDG.E R9, desc[UR8][R10.64] ;  /* 0x000000080a09b981 */ /* 0x000964000c1e1900 */
[----:B------:R-:W1:Y:S01]  /*02c0*/  @!P2 LDC R6, c[0x0][0x43c] ;  /* 0x00010f00ff06ab82 */ /* 0x000e620000000800 */
[----:B--2---:R-:W-:-:S05]  /*02d0*/  @P4 IMAD.IADD R100, R8, 0x1, -R199 ;  /* 0x0000000108644824 */ /* 0x004fca00078e0ac7 */
[----:B-1----:R-:W-:Y:S01]  /*02e0*/  ISETP.GT.AND P3, PT, R100, R99, PT ;  /* 0x000000636400720c */ /* 0x002fe20003f64270 */
[----:B---34-:R-:W-:-:S12]  /*02f0*/  @!P0 BRA `(.L_x_489) ;  /* 0x00000000000c8947 */ /* 0x018fd80003800000 */
[----:B------:R-:W2:Y:S02]  /*0300*/  @P1 LDG.E R4, desc[UR8][R10.64+0x4] ;  /* 0x000004080a041981 */ /* 0x000ea4000c1e1900 */
[----:B--2--5:R-:W-:-:S06]  /*0310*/  @P1 IADD3 R5, PT, PT, R4, -R9, RZ ;  /* 0x8000000904051210 */ /* 0x024fcc0007ffe0ff */
[----:B------:R1:W5:Y:S02]  /*0320*/  @!P1 LDG.E R5, desc[UR8][R10.64] ;  /* 0x000000080a059981 */ /* 0x000364000c1e1900 */
.L_x_489:
[----:B------:R-:W-:Y:S05]  /*0330*/  @!P3 EXIT ;  /* 0x000000000000b94d */ /* 0x000fea0003800000 */
[----:B------:R-:W2:Y:S01]  /*0340*/  LDC R93, c[0x0][0x508] ;  /* 0x00014200ff5d7b82 */ /* 0x000ea20000000800 */
[----:B------:R-:W-:Y:S01]  /*0350*/  @!P2 ISETP.NE.U32.AND P0, PT, R2, RZ, PT ;  /* 0x000000ff0200a20c */ /* 0x000fe20003f05070 */
[----:B-----5:R-:W-:Y:S01]  /*0360*/  @P2 IMAD.IADD R92, R7, 0x1, -R0 ;  /* 0x00000001075c2824 */ /* 0x020fe200078e0a00 */
[----:B------:R-:W3:Y:S02]  /*0370*/  S2R R200, SR_TID.X ;  /* 0x0000000000c87919 */ /* 0x000ee40000002100 */
[----:B------:R-:W-:Y:S02]  /*0380*/  @!P2 ISETP.NE.AND.EX P0, PT, R3, RZ, PT, P0 ;  /* 0x000000ff0300a20c */ /* 0x000fe40003f05300 */
[----:B------:R-:W4:Y:S02]  /*0390*/  S2R R3, SR_CTAID.Z ;  /* 0x0000000000037919 */ /* 0x000f240000002700 */
        /* <DEDUP_REMOVED lines=27> */
[----:B----4-:R-:W-:-:S04]  /*0550*/  @P1 IMAD.WIDE.U32 R10, R199, R6, RZ ;  /* 0x00000006c70a1225 */ /* 0x010fc800078e00ff */
[----:B------:R-:W-:Y:S01]  /*0560*/  @P1 IMAD R9, R199, R7, R11 ;  /* 0x00000007c7091224 */ /* 0x000fe200078e020b */
[----:B------:R-:W-:Y:S02]  /*0570*/  @P1 MOV R8, R10 ;  /* 0x0000000a00081202 */ /* 0x000fe40000000f00 */
[----:B------:R-:W3:Y:S01]  /*0580*/  @P0 LDC R10, c[0x0][0x430] ;  /* 0x00010c00ff0a0b82 */ /* 0x000ee20000000800 */
[----:B-1----:R-:W-:Y:S01]  /*0590*/  @P0 IMAD R6, R4, R5, RZ ;  /* 0x0000000504060224 */ /* 0x002fe200078e02ff */
[----:B------:R-:W-:Y:S01]  /*05a0*/  @P0 MOV R4, 0x1 ;  /* 0x0000000100040802 */ /* 0x000fe20000000f00 */
[----:B--2---:R-:W-:Y:S06]  /*05b0*/  @P0 BRA `(.L_x_491) ;  /* 0x0000000000280947 */ /* 0x004fec0003800000 */
[----:B------:R-:W-:Y:S01]  /*05c0*/  ISETP.NE.AND P0, PT, R2, RZ, PT ;  /* 0x000000ff0200720c */ /* 0x000fe20003f05270 */
[----:B------:R-:W1:-:S12]  /*05d0*/  LDC R5, c[0x0][0x3e0] ;  /* 0x0000f800ff057b82 */ /* 0x000e580000000800 */
[----:B------:R-:W2:Y:S01]  /*05e0*/  @P0 LDC R6, c[0x0][0x454] ;  /* 0x00011500ff060b82 */ /* 0x000ea20000000800 */
[----:B---3--:R-:W-:Y:S02]  /*05f0*/  @P0 MOV R10, 0x1 ;  /* 0x00000001000a0802 */ /* 0x008fe40000000f00 */
[----:B------:R-:W-:-:S05]  /*0600*/  @!P0 MOV R10, 0x1 ;  /* 0x00000001000a8802 */ /* 0x000fca0000000f00 */
[----:B------:R-:W1:Y:S08]  /*0610*/  @P0 LDC R4, c[0x0][0x454] ;  /* 0x00011500ff040b82 */ /* 0x000e700000000800 */
[----:B------:R-:W3:Y:S08]  /*0620*/  @!P0 LDC R2, c[0x0][0x434] ;  /* 0x00010d00ff028b82 */ /* 0x000ef00000000800 */
[----:B------:R-:W4:Y:S01]  /*0630*/  @!P0 LDC R6, c[0x0][0x434] ;  /* 0x00010d00ff068b82 */ /* 0x000f220000000800 */
[----:B-1----:R-:W-:-:S02]  /*0640*/  @P0 IMAD R4, R4, R5, RZ ;  /* 0x0000000504040224 */ /* 0x002fc400078e02ff */
[----:B--23--:R-:W-:-:S07]  /*0650*/  @!P0 IMAD R4, R2, R5, RZ ;  /* 0x0000000502048224 */ /* 0x00cfce00078e02ff */
.L_x_491:
        /* <DEDUP_REMOVED lines=16> */
[----:B------:R-:W-:Y:S01]  /*0760*/  IMAD.MOV.U32 R13, RZ, RZ, RZ ;  /* 0x000000ffff0d7224 */ /* 0x000fe200078e00ff */
[----:B------:R-:W-:Y:S01]  /*0770*/  ISETP.GE.AND P1, PT, R11, R100, PT ;  /* 0x000000640b00720c */ /* 0x000fe20003f26270 */
[----:B------:R-:W-:Y:S01]  /*0780*/  BSSY.RECONVERGENT B0, `(.L_x_492) ;  /* 0x000001a000007945 */ /* 0x000fe20003800200 */
[----:B-1----:R-:W-:Y:S01]  /*0790*/  IMAD.WIDE.U32 R8, R3, UR4, R8 ;  /* 0x0000000403087c25 */ /* 0x002fe2000f8e0008 */
[----:B------:R-:W-:-:S02]  /*07a0*/  SHF.R.S32.HI R0, RZ, 0x1f, R199 ;  /* 0x0000001fff007819 */ /* 0x000fc400000114c7 */
[----:B------:R-:W-:Y:S01]  /*07b0*/  ISETP.GE.AND P2, PT, R7, R100, PT ;  /* 0x000000640700720c */ /* 0x000fe20003f46270 */
[----:B------:R-:W-:Y:S01]  /*07c0*/  IMAD R15, R3, UR5, R9 ;  /* 0x00000005030f7c24 */ /* 0x000fe2000f8e0209 */
[----:B------:R-:W-:Y:S01]  /*07d0*/  SEL R199, R199, RZ, P5 ;  /* 0x000000ffc7c77207 */ /* 0x000fe20002800000 */
[----:B------:R-:W-:Y:S01]  /*07e0*/  @!P5 IMAD R6, R201, R4, R6 ;  /* 0x00000004c906d224 */ /* 0x000fe200078e0206 */
[----:B------:R-:W-:Y:S01]  /*07f0*/  SEL R0, R0, RZ, P5 ;  /* 0x000000ff00007207 */ /* 0x000fe20002800000 */
[----:B------:R-:W-:Y:S01]  /*0800*/  IMAD.WIDE.U32 R32, R32, 0x40, R12 ;  /* 0x0000004020207825 */ /* 0x000fe200078e000c */
[-C--:B------:R-:W-:Y:S02]  /*0810*/  ISETP.GE.OR P6, PT, R12, R100.reuse, P6 ;  /* 0x000000640c00720c */ /* 0x080fe400037c6670 */
[----:B------:R-:W-:Y:S02]  /*0820*/  ISETP.GE.AND P0, PT, R5, R100, PT ;  /* 0x000000640500720c */ /* 0x000fe40003f06270 */
[----:B------:R-:W-:-:S02]  /*0830*/  ISETP.NE.OR P5, PT, R200, RZ, P1 ;  /* 0x000000ffc800720c */ /* 0x000fc40000fa5670 */
        /* <DEDUP_REMOVED lines=14> */
.L_x_493:
[----:B------:R-:W-:Y:S05]  /*0920*/  BSYNC.RECONVERGENT B0 ;  /* 0x0000000000007941 */ /* 0x000fea0003800200 */
.L_x_492:
[----:B------:R-:W-:Y:S01]  /*0930*/  BSSY.RECONVERGENT B0, `(.L_x_494) ;  /* 0x0000013000007945 */ /* 0x000fe20003800200 */
[----:B------:R-:W-:Y:S01]  /*0940*/  ISETP.NE.OR P3, PT, R200, RZ, P0 ;  /* 0x000000ffc800720c */ /* 0x000fe20000765670 */
[----:B---3--:R-:W-:Y:S02]  /*0950*/  IMAD R99, R99, R10, RZ ;  /* 0x0000000a63637224 */ /* 0x008fe400078e02ff */
        /* <DEDUP_REMOVED lines=16> */
.L_x_495:
[----:B------:R-:W-:Y:S05]  /*0a60*/  BSYNC.RECONVERGENT B0 ;  /* 0x0000000000007941 */ /* 0x000fea0003800200 */
.L_x_494:
        /* <DEDUP_REMOVED lines=17> */
.L_x_497:
[----:B------:R-:W-:Y:S05]  /*0b80*/  BSYNC.RECONVERGENT B0 ;  /* 0x0000000000007941 */ /* 0x000fea0003800200 */
.L_x_496:
        /* <DEDUP_REMOVED lines=19> */
.L_x_499:
[----:B------:R-:W-:Y:S05]  /*0cc0*/  BSYNC.RECONVERGENT B0 ;  /* 0x0000000000007941 */ /* 0x000fea0003800200 */
.L_x_498:
[----:B------:R-:W-:Y:S01]  /*0cd0*/  BSSY.RECONVERGENT B0, `(.L_x_500) ;  /* 0x000000b000007945 */ /* 0x000fe20003800200 */
[----:B------:R-:W-:-:S03]  /*0ce0*/  IADD3.X R0, PT, PT, R99, R0, R6, P2, P1 ;  /* 0x0000000063007210 */ /* 0x000fc600017e2406 */
        /* <DEDUP_REMOVED lines=9> */
.L_x_501:
[----:B------:R-:W-:Y:S05]  /*0d80*/  BSYNC.RECONVERGENT B0 ;  /* 0x0000000000007941 */ /* 0x000fea0003800200 */
.L_x_500:
        /* <DEDUP_REMOVED lines=10> */
.L_x_503:
[----:B------:R-:W-:Y:S05]  /*0e30*/  BSYNC.RECONVERGENT B0 ;  /* 0x0000000000007941 */ /* 0x000fea0003800200 */
.L_x_502:
        /* <DEDUP_REMOVED lines=10> */
.L_x_505:
[----:B------:R-:W-:Y:S05]  /*0ee0*/  BSYNC.RECONVERGENT B0 ;  /* 0x0000000000007941 */ /* 0x000fea0003800200 */
.L_x_504:
[----:B------:R-:W-:Y:S05]  /*0ef0*/  @P3 EXIT ;  /* 0x000000000000394d */ /* 0x000fea0003800000 */
[----:B------:R-:W4:Y:S01]  /*0f00*/  LDCU.64 UR4, c[0x0][0x420] ;  /* 0x00008400ff0477ac */ /* 0x000f220008000a00 */
[----:B------:R-:W-:-:S05]  /*0f10*/  IMAD R5, R5, R10, RZ ;  /* 0x0000000a05057224 */ /* 0x000fca00078e02ff */
[----:B------:R-:W-:-:S04]  /*0f20*/  IADD3 R199, P0, PT, R5, R199, RZ ;  /* 0x000000c705c77210 */ /* 0x000fc80007f1e0ff */
[----:B------:R-:W-:Y:S01]  /*0f30*/  LEA.HI.X.SX32 R0, R5, R0, 0x1, P0 ;  /* 0x0000000005007211 */ /* 0x000fe200000f0eff */
[----:B------:R-:W-:Y:S01]  /*0f40*/  IMAD.MOV.U32 R5, RZ, RZ, 0x7f800000 ;  /* 0x7f800000ff057424 */ /* 0x000fe200078e00ff */
[----:B----4-:R-:W-:-:S04]  /*0f50*/  LEA R2, P0, R199, UR4, 0x2 ;  /* 0x00000004c7027c11 */ /* 0x010fc8000f8010ff */
[----:B------:R-:W-:-:S05]  /*0f60*/  LEA.HI.X R3, R199, UR5, R0, 0x2, P0 ;  /* 0x00000005c7037c11 */ /* 0x000fca00080f1400 */
[----:B------:R-:W-:Y:S01]  /*0f70*/  STG.E desc[UR8][R2.64], R5 ;  /* 0x0000000502007986 */ /* 0x000fe2000c101908 */
[----:B------:R-:W-:Y:S05]  /*0f80*/  EXIT ;  /* 0x000000000000794d */ /* 0x000fea0003800000 */
.L_x_490:
        /* <DEDUP_REMOVED lines=22> */
.L_x_506:
[----:B------:R-:W1:Y:S01]  /*10f0*/  LDC.64 R188, c[0x0][0x3b8] ;  /* 0x0000ee00ffbc7b82 */ /* 0x000e620000000a00 */
[----:B------:R-:W-:-:S05]  /*1100*/  IADD3 R24, PT, PT, R0, R9, RZ ;  /* 0x0000000900187210 */ /* 0x000fca0007ffe0ff */
[C---:B-1----:R-:W-:Y:S02]  /*1110*/  IMAD R8, R24.reuse, R189, RZ ;  /* 0x000000bd18087224 */ /* 0x042fe400078e02ff */
[----:B------:R-:W-:-:S05]  /*1120*/  IMAD.WIDE.U32 R24, R24, R188, RZ ;  /* 0x000000bc18187225 */ /* 0x000fca00078e00ff */
[----:B------:R-:W-:Y:S02]  /*1130*/  IADD3 R8, PT, PT, R25, R8, RZ ;  /* 0x0000000819087210 */ /* 0x000fe40007ffe0ff */
.L_x_507:
        /* <DEDUP_REMOVED lines=17> */
[----:B------:R-:W-:Y:S01]  /*1250*/  @!P1 IMAD.IADD R6, R6, 0x1, -R7 ;  /* 0x0000000106069824 */ /* 0x000fe200078e0a07 */
[----:B------:R-:W-:Y:S02]  /*1260*/  @!P1 IADD3 R190, PT, PT, R190, 0x1, RZ ;  /* 0x00000001bebe9810 */ /* 0x000fe40007ffe0ff */
[----:B------:R-:W-:Y:S02]  /*1270*/  ISETP.NE.AND P1, PT, R4, RZ, PT ;  /* 0x000000ff0400720c */ /* 0x000fe40003f25270 */
[----:B------:R-:W-:-:S13]  /*1280*/  ISETP.GE.U32.AND P3, PT, R6, R7, PT ;  /* 0x000000070600720c */ /* 0x000fda0003f66070 */
[----:B------:R-:W-:-:S05]  /*1290*/  @P3 VIADD R190, R190, 0x1 ;  /* 0x00000001bebe3836 */ /* 0x000fca0000000000 */
        /* <DEDUP_REMOVED lines=15> */
.L_x_508:
[----:B------:R-:W1:Y:S01]  /*1390*/  LDC.64 R134, c[0x0][0x3c0] ;  /* 0x0000f000ff867b82 */ /* 0x000e620000000a00 */
[----:B------:R-:W-:-:S05]  /*13a0*/  IADD3 R0, PT, PT, R0, R9, RZ ;  /* 0x0000000900007210 */ /* 0x000fca0007ffe0ff */
[C---:B-1----:R-:W-:Y:S02]  /*13b0*/  IMAD R201, R0.reuse, R135, RZ ;  /* 0x0000008700c97224 */ /* 0x042fe400078e02ff */
[----:B------:R-:W-:-:S05]  /*13c0*/  IMAD.WIDE.U32 R202, R0, R134, RZ ;  /* 0x0000008600ca7225 */ /* 0x000fca00078e00ff */
[----:B------:R-:W-:-:S07]  /*13d0*/  IADD3 R201, PT, PT, R203, R201, RZ ;  /* 0x000000c9cbc97210 */ /* 0x000fce0007ffe0ff */
.L_x_509:
[----:B------:R-:W-:Y:S01]  /*13e0*/  IMAD.IADD R195, R100, 0x1, -R99 ;  /* 0x0000000164c37824 */ /* 0x000fe200078e0a63 */
[----:B------:R-:W-:Y:S01]  /*13f0*/  SHF.R.U32.HI R194, RZ, 0x3, R200 ;  /* 0x00000003ffc27819 */ /* 0x000fe200000116c8 */
[----:B------:R-:W-:Y:S01]  /*1400*/  IMAD.SHL.U32 R133, R200, 0x8, RZ ;  /* 0x00000008c8857824 */ /* 0x000fe200078e00ff */
[----:B------:R-:W1:Y:S01]  /*1410*/  LDCU.64 UR4, c[0x0][0x3c8] ;  /* 0x00007900ff0477ac */ /* 0x000e620008000a00 */
[----:B------:R-:W-:Y:S01]  /*1420*/  IMAD.MOV.U32 R5, RZ, RZ, RZ ;  /* 0x000000ffff057224 */ /* 0x000fe200078e00ff */
[CC--:B------:R-:W-:Y:S01]  /*1430*/  ISETP.GE.AND P5, PT, R194.reuse, R195.reuse, PT ;  /* 0x000000c3c200720c */ /* 0x0c0fe20003fa6270 */
[----:B------:R-:W-:Y:S01]  /*1440*/  IMAD.MOV.U32 R4, RZ, RZ, R194 ;  /* 0x000000ffff047224 */ /* 0x000fe200078e00c2 */
[----:B------:R-:W-:Y:S01]  /*1450*/  LOP3.LUT R0, R133, 0x38, RZ, 0xc0, !PT ;  /* 0x0000003885007812 */ /* 0x000fe200078ec0ff */
[C---:B------:R-:W-:Y:S01]  /*1460*/  VIADD R14, R194.reuse, 0x20 ;  /* 0x00000020c20e7836 */ /* 0x040fe20000000000 */
[C---:B------:R-:W-:Y:S01]  /*1470*/  IADD3 R16, PT, PT, R194.reuse, 0x10, RZ ;  /* 0x00000010c2107810 */ /* 0x040fe20007ffe0ff */
[----:B------:R-:W-:Y:S01]  /*1480*/  VIADD R12, R194, 0x30 ;  /* 0x00000030c20c7836 */ /* 0x000fe20000000000 */
[----:B------:R-:W-:Y:S01]  /*1490*/  IADD3 R20, P0, PT, R0, R20, RZ ;  /* 0x0000001400147210 */ /* 0x000fe20007f1e0ff */
[----:B------:R-:W-:Y:S01]  /*14a0*/  IMAD.WIDE.U32 R32, R32, 0x40, R4 ;  /* 0x0000004020207825 */ /* 0x000fe200078e0004 */
[-C--:B------:R-:W-:Y:S01]  /*14b0*/  ISETP.GE.AND P6, PT, R16, R195.reuse, PT ;  /* 0x000000c31000720c */ /* 0x080fe20003fc6270 */
[----:B------:R-:W2:Y:S01]  /*14c0*/  S2UR UR12, SR_CgaCtaId ;  /* 0x00000000000c79c3 */ /* 0x000ea20000008800 */
[-C--:B------:R-:W-:Y:S01]  /*14d0*/  ISETP.GE.AND P4, PT, R14, R195.reuse, PT ;  /* 0x000000c30e00720c */ /* 0x080fe20003f86270 */
[----:B------:R-:W-:Y:S01]  /*14e0*/  IMAD.X R21, RZ, RZ, R2, P0 ;  /* 0x000000ffff157224 */ /* 0x000fe200000e0602 */
[----:B------:R-:W-:Y:S01]  /*14f0*/  ISETP.GE.AND P2, PT, R12, R195, PT ;  /* 0x000000c30c00720c */ /* 0x000fe20003f46270 */
[----:B------:R-:W-:Y:S01]  /*1500*/  IMAD R11, R194, R189, RZ ;  /* 0x000000bdc20b7224 */ /* 0x000fe200078e02ff */
[----:B------:R-:W-:Y:S01]  /*1510*/  IADD3 R24, P0, PT, R0, R24, RZ ;  /* 0x0000001800187210 */ /* 0x000fe20007f1e0ff */
[----:B------:R-:W3:Y:S01]  /*1520*/  LDCU.64 UR6, c[0x0][0x3d0] ;  /* 0x00007a00ff0677ac */ /* 0x000ee20008000a00 */
[C---:B-1----:R-:W-:Y:S01]  /*1530*/  IMAD.WIDE.U32 R20, R3.reuse, UR4, R20 ;  /* 0x0000000403147c25 */ /* 0x042fe2000f8e0014 */
[----:B------:R-:W1:Y:S01]  /*1540*/  @!P5 LDC.64 R6, c[0x0][0x3b0] ;  /* 0x0000ec00ff06db82 */ /* 0x000e620000000a00 */
[----:B------:R-:W-:Y:S01]  /*1550*/  IADD3.X R25, PT, PT, RZ, R8, RZ, P0, !PT ;  /* 0x00000008ff197210 */ /* 0x000fe200007fe4ff */
[----:B------:R-:W-:Y:S01]  /*1560*/  UMOV UR4, 0x400 ;  /* 0x0000040000047882 */ /* 0x000fe20000000000 */
[----:B------:R-:W-:Y:S01]  /*1570*/  IMAD R21, R3, UR5, R21 ;  /* 0x0000000503157c24 */ /* 0x000fe2000f8e0215 */
[C---:B------:R-:W-:Y:S01]  /*1580*/  @!P6 IADD3 R26, P3, PT, R32.reuse, 0x10, RZ ;  /* 0x00000010201ae810 */ /* 0x040fe20007f7e0ff */
[----:B------:R-:W-:Y:S01]  /*1590*/  @!P6 IMAD.MOV.U32 R30, RZ, RZ, R20 ;  /* 0x000000ffff1ee224 */ /* 0x000fe200078e0014 */
[----:B------:R-:W-:Y:S01]  /*15a0*/  @!P4 IADD3 R17, P1, PT, R32, 0x20, RZ ;  /* 0x000000202011c810 */ /* 0x000fe20007f3e0ff */
[----:B------:R-:W-:Y:S01]  /*15b0*/  IMAD.WIDE.U32 R24, R194, R188, R24 ;  /* 0x000000bcc2187225 */ /* 0x000fe200078e0018 */
[----:B------:R-:W4:Y:S01]  /*15c0*/  @!P5 LDC.64 R4, c[0x0][0x380] ;  /* 0x0000e000ff04db82 */ /* 0x000f220000000a00 */
[----:B------:R-:W-:Y:S01]  /*15d0*/  @!P2 IADD3 R15, P0, PT, R32, 0x30, RZ ;  /* 0x00000030200fa810 */ /* 0x000fe20007f1e0ff */
[----:B------:R-:W5:Y:S01]  /*15e0*/  LDCU.64 UR10, c[0x0][0x390] ;  /* 0x00007200ff0a77ac */ /* 0x000f620008000a00 */
[----:B------:R-:W-:Y:S01]  /*15f0*/  @!P4 IMAD.X R19, RZ, RZ, R33, P1 ;  /* 0x000000ffff13c224 */ /* 0x000fe200008e0621 */
[----:B------:R-:W-:Y:S01]  /*1600*/  IADD3 R25, PT, PT, R25, R11, RZ ;  /* 0x0000000b19197210 */ /* 0x000fe20007ffe0ff */
[----:B------:R-:W-:Y:S01]  /*1610*/  @!P6 IMAD.MOV.U32 R31, RZ, RZ, R21 ;  /* 0x000000ffff1fe224 */ /* 0x000fe200078e0015 */
[----:B------:R-:W-:Y:S01]  /*1620*/  LOP3.LUT R27, R133, 0x1f8, RZ, 0xc0, !PT ;  /* 0x000001f8851b7812 */ /* 0x000fe200078ec0ff */
[----:B------:R-:W-:Y:S01]  /*1630*/  @!P2 IMAD.X R13, RZ, RZ, R33, P0 ;  /* 0x000000ffff0da224 */ /* 0x000fe200000e0621 */
[----:B------:R-:W5:Y:S01]  /*1640*/  @!P6 LDC.64 R2, c[0x0][0x3b0] ;  /* 0x0000ec00ff02eb82 */ /* 0x000f620000000a00 */
[----:B------:R-:W-:Y:S01]  /*1650*/  @!P4 MOV R23, R21 ;  /* 0x000000150017c202 */ /* 0x000fe20000000f00 */
[----:B------:R-:W-:Y:S01]  /*1660*/  @!P4 IMAD.MOV.U32 R22, RZ, RZ, R20 ;  /* 0x000000ffff16c224 */ /* 0x000fe200078e0014 */
[----:B------:R-:W-:Y:S01]  /*1670*/  LOP3.LUT R192, R27, 0x38, R200, 0x78, !PT ;  /* 0x000000381bc07812 */ /* 0x000fe200078e78c8 */
[----:B--2---:R-:W-:Y:S01]  /*1680*/  ULEA UR12, UR12, UR4, 0x18 ;  /* 0x000000040c0c7291 */ /* 0x004fe2000f8ec0ff */
[----:B------:R-:W-:Y:S01]  /*1690*/  SHF.R.S32.HI R191, RZ, 0x1f, R190 ;  /* 0x0000001fffbf7819 */ /* 0x000fe200000114be */
[----:B------:R-:W2:Y:S01]  /*16a0*/  LDCU.64 UR4, c[0x0][0x388] ;  /* 0x00007100ff0477ac */ /* 0x000ea20008000a00 */
[----:B------:R-:W-:Y:S01]  /*16b0*/  LOP3.LUT R91, R192, 0x1e00, R133, 0xf8, !PT ;  /* 0x00001e00c05b7812 */ /* 0x000fe200078ef885 */
[----:B-1----:R-:W-:Y:S01]  /*16c0*/  @!P5 IMAD R18, R33, R6, RZ ;  /* 0x000000062112d224 */ /* 0x002fe200078e02ff */
[----:B------:R-:W1:Y:S01]  /*16d0*/  @!P4 LDC.64 R8, c[0x0][0x3b0] ;  /* 0x0000ec00ff08cb82 */ /* 0x000e620000000a00 */
[----:B---3--:R-:W-:Y:S01]  /*16e0*/  IMAD.WIDE.U32 R24, R190, UR6, R24 ;  /* 0x00000006be187c25 */ /* 0x008fe2000f8e0018 */
[----:B------:R-:W-:-:S02]  /*16f0*/  LEA R91, R91, UR12, 0x1 ;  /* 0x0000000c5b5b7c11 */ /* 0x000fc4000f8e08ff */
[----:B------:R-:W-:Y:S01]  /*1700*/  SHF.L.U32 R213, R188, 0x4, RZ ;  /* 0x00000004bcd57819 */ /* 0x000fe200000006ff */
[----:B------:R-:W-:Y:S01]  /*1710*/  @!P5 IMAD R18, R32, R7, R18 ;  /* 0x000000072012d224 */ /* 0x000fe200078e0212 */
[----:B------:R-:W-:Y:S01]  /*1720*/  SHF.L.U64.HI R212, R188, 0x4, R189 ;  /* 0x00000004bcd47819 */ /* 0x000fe200000102bd */
[----:B------:R-:W-:Y:S01]  /*1730*/  @!P6 IMAD.X R7, RZ, RZ, R33, P3 ;  /* 0x000000ffff07e224 */ /* 0x000fe200018e0621 */
[----:B------:R-:W3:Y:S01]  /*1740*/  @!P6 LDC.64 R10, c[0x0][0x380] ;  /* 0x0000e000ff0aeb82 */ /* 0x000ee20000000a00 */
[----:B------:R-:W-:Y:S01]  /*1750*/  @!P5 IMAD.WIDE.U32 R32, R32, R6, R20 ;  /* 0x000000062020d225 */ /* 0x000fe200078e0014 */
[----:B------:R-:W-:-:S03]  /*1760*/  SHF.R.U32.HI R98, RZ, 0x1, R200 ;  /* 0x00000001ff627819 */ /* 0x000fc600000116c8 */
[----:B------:R-:W-:Y:S01]  /*1770*/  @!P5 IMAD.IADD R18, R33, 0x1, R18 ;  /* 0x000000012112d824 */ /* 0x000fe200078e0212 */
[----:B----4-:R-:W-:Y:S01]  /*1780*/  @!P5 LEA R28, P0, R32, R4, 0x1 ;  /* 0x00000004201cd211 */ /* 0x010fe200078008ff */
[-C--:B-----5:R-:W-:Y:S01]  /*1790*/  @!P6 IMAD R4, R7, R2.reuse, RZ ;  /* 0x000000020704e224 */ /* 0x0a0fe200078e02ff */
[----:B--2---:R-:W-:Y:S01]  /*17a0*/  LEA R197, P1, R24, UR4, 0x1 ;  /* 0x0000000418c57c11 */ /* 0x004fe2000f8208ff */
[----:B------:R-:W2:Y:S01]  /*17b0*/  @!P2 LDC.64 R6, c[0x0][0x3b0] ;  /* 0x0000ec00ff06ab82 */ /* 0x000ea20000000a00 */
[----:B------:R-:W-:Y:S01]  /*17c0*/  @!P5 LEA.HI.X R29, R32, R5, R18, 0x1, P0 ;  /* 0x00000005201dd211 */ /* 0x000fe200000f0c12 */
[C---:B------:R-:W-:Y:S02]  /*17d0*/  @!P6 IMAD R18, R26.reuse, R3, R4 ;  /* 0x000000031a12e224 */ /* 0x040fe400078e0204 */
[----:B------:R-:W-:Y:S02]  /*17e0*/  @!P6 IMAD.WIDE.U32 R30, R26, R2, R30 ;  /* 0x000000021a1ee225 */ /* 0x000fe400078e001e */
[----:B------:R-:W-:Y:S01]  /*17f0*/  @!PT LDS RZ, [RZ] ;  /* 0x00000000fffff984 */ /* 0x000fe20000000800 */
[----:B------:R-:W-:Y:S01]  /*1800*/  @!PT LDS RZ, [RZ] ;  /* 0x00000000fffff984 */ /* 0x000fe20000000800 */
[----:B------:R-:W-:Y:S01]  /*1810*/  @!PT LDS RZ, [RZ] ;  /* 0x00000000fffff984 */ /* 0x000fe20000000800 */
[----:B------:R-:W-:Y:S02]  /*1820*/  @!P5 LDGSTS.E.BYPASS.LTC128B.128 [R91], desc[UR8][R28.64] ;  /* 0x000000001c5bdfae */ /* 0x000fe4000b981a08 */
[----:B------:R-:W4:Y:S01]  /*1830*/  @!P4 LDC.64 R4, c[0x0][0x380] ;  /* 0x0000e000ff04cb82 */ /* 0x000f220000000a00 */
[----:B------:R-:W-:Y:S01]  /*1840*/  @!P6 IMAD.IADD R18, R31, 0x1, R18 ;  /* 0x000000011f12e824 */ /* 0x000fe200078e0212 */
[----:B------:R-:W-:Y:S01]  /*1850*/  @!P5 LDGSTS.E.BYPASS.LTC128B.128 [R91+0x2000], desc[UR8][R28.64+0x80] ;  /* 0x020000801c5bdfae */ /* 0x000fe2000b981a08 */
[----:B-1----:R-:W-:-:S02]  /*1860*/  @!P4 IMAD R26, R19, R8, RZ ;  /* 0x00000008131ac224 */ /* 0x002fc400078e02ff */
[C---:B------:R-:W-:Y:S01]  /*1870*/  @!P4 IMAD.WIDE.U32 R22, R17.reuse, R8, R22 ;  /* 0x000000081116c225 */ /* 0x040fe200078e0016 */
[----:B------:R-:W-:Y:S01]  /*1880*/  @!P5 LDGSTS.E.BYPASS.LTC128B.128 [R91+0x4000], desc[UR8][R28.64+0x100] ;  /* 0x040001001c5bdfae */ /* 0x000fe2000b981a08 */
[C---:B---3--:R-:W-:Y:S01]  /*1890*/  @!P6 LEA R10, P0, R30.reuse, R10, 0x1 ;  /* 0x0000000a1e0ae211 */ /* 0x048fe200078008ff */
[----:B------:R-:W1:Y:S01]  /*18a0*/  @!P2 LDC.64 R2, c[0x0][0x380] ;  /* 0x0000e000ff02ab82 */ /* 0x000e620000000a00 */
[----:B------:R-:W-:Y:S02]  /*18b0*/  @!P4 IMAD R26, R17, R9, R26 ;  /* 0x00000009111ac224 */ /* 0x000fe400078e021a */
[----:B------:R-:W-:Y:S01]  /*18c0*/  @!P6 LEA.HI.X R11, R30, R11, R18, 0x1, P0 ;  /* 0x0000000b1e0be211 */ /* 0x000fe200000f0c12 */
[----:B------:R-:W-:Y:S02]  /*18d0*/  VIADD R9, R193, 0xffffffff ;  /* 0xffffffffc1097836 */ /* 0x000fe40000000000 */
[----:B------:R-:W-:Y:S02]  /*18e0*/  @!P4 IMAD.IADD R26, R23, 0x1, R26 ;  /* 0x00000001171ac824 */ /* 0x000fe400078e021a */
[-C--:B--2---:R-:W-:Y:S01]  /*18f0*/  @!P2 IMAD R18, R13, R6.reuse, RZ ;  /* 0x000000060d12a224 */ /* 0x084fe200078e02ff */
[----:B------:R-:W-:Y:S01]  /*1900*/  @!P6 LDGSTS.E.BYPASS.LTC128B.128 [R91+0x800], desc[UR8][R10.64] ;  /* 0x008000000a5befae */ /* 0x000fe2000b981a08 */
[----:B------:R-:W-:-:S03]  /*1910*/  @!P2 IMAD.WIDE.U32 R20, R15, R6, R20 ;  /* 0x000000060f14a225 */ /* 0x000fc600078e0014 */
[----:B------:R-:W-:Y:S01]  /*1920*/  @!P6 LDGSTS.E.BYPASS.LTC128B.128 [R91+0x2800], desc[UR8][R10.64+0x80] ;  /* 0x028000800a5befae */ /* 0x000fe2000b981a08 */
[----:B------:R-:W-:Y:S01]  /*1930*/  @!P2 IMAD R18, R15, R7, R18 ;  /* 0x000000070f12a224 */ /* 0x000fe200078e0212 */
[C---:B----4-:R-:W-:Y:S01]  /*1940*/  @!P4 LEA R4, P0, R22.reuse, R4, 0x1 ;  /* 0x000000041604c211 */ /* 0x050fe200078008ff */
[----:B------:R-:W-:Y:S01]  /*1950*/  IMAD R19, R191, UR6, RZ ;  /* 0x00000006bf137c24 */ /* 0x000fe2000f8e02ff */
[----:B------:R2:W-:Y:S01]  /*1960*/  @!P6 LDGSTS.E.BYPASS.LTC128B.128 [R91+0x4800], desc[UR8][R10.64+0x100] ;  /* 0x048001000a5befae */ /* 0x0005e2000b981a08 */
[----:B------:R-:W-:Y:S01]  /*1970*/  IMAD R7, R9, -0x40, R92 ;  /* 0xffffffc009077824 */ /* 0x000fe200078e025c */
[----:B------:R-:W-:Y:S01]  /*1980*/  @!P4 LEA.HI.X R5, R22, R5, R26, 0x1, P0 ;  /* 0x000000051605c211 */ /* 0x000fe200000f0c1a */
[----:B------:R-:W-:Y:S01]  /*1990*/  @!P2 IMAD.IADD R18, R21, 0x1, R18 ;  /* 0x000000011512a824 */ /* 0x000fe200078e0212 */
[----:B------:R-:W3:Y:S01]  /*19a0*/  LDCU UR6, c[0x0][0x50c] ;  /* 0x0000a180ff0677ac */ /* 0x000ee20008000800 */
[----:B------:R-:W-:Y:S01]  /*19b0*/  IMAD R19, R190, UR7, R19 ;  /* 0x00000007be137c24 */ /* 0x000fe2000f8e0213 */
[----:B-1----:R-:W-:Y:S01]  /*19c0*/  @!P2 LEA R22, P0, R20, R2, 0x1 ;  /* 0x000000021416a211 */ /* 0x002fe200078008ff */
[----:B------:R-:W-:Y:S01]  /*19d0*/  @!P4 LDGSTS.E.BYPASS.LTC128B.128 [R91+0x1000], desc[UR8][R4.64] ;  /* 0x01000000045bcfae */ /* 0x000fe2000b981a08 */
[----:B------:R-:W-:Y:S01]  /*19e0*/  ISETP.GE.AND P3, PT, R16, R7, PT ;  /* 0x000000071000720c */ /* 0x000fe20003f66270 */
[----:B------:R-:W-:Y:S01]  /*19f0*/  IMAD.SHL.U32 R90, R188, 0x40, RZ ;  /* 0x00000040bc5a7824 */ /* 0x000fe200078e00ff */
[----:B------:R-:W-:Y:S01]  /*1a00*/  @!P2 LEA.HI.X R23, R20, R3, R18, 0x1, P0 ;  /* 0x000000031417a211 */ /* 0x000fe200000f0c12 */
[----:B------:R-:W-:Y:S01]  /*1a10*/  @!P4 LDGSTS.E.BYPASS.LTC128B.128 [R91+0x3000], desc[UR8][R4.64+0x80] ;  /* 0x03000080045bcfae */ /* 0x000fe2000b981a08 */
[----:B------:R-:W-:Y:S01]  /*1a20*/  IADD3 R19, PT, PT, R25, R19, RZ ;  /* 0x0000001319137210 */ /* 0x000fe20007ffe0ff */
[C---:B------:R-:W-:Y:S01]  /*1a30*/  IMAD.WIDE.U32 R20, R188.reuse, 0x20, RZ ;  /* 0x00000020bc147825 */ /* 0x040fe200078e00ff */
[----:B------:R-:W-:Y:S01]  /*1a40*/  SHF.L.U64.HI R3, R188, 0x6, R189 ;  /* 0x00000006bc037819 */ /* 0x000fe200000102bd */
[----:B------:R1:W-:Y:S01]  /*1a50*/  @!P4 LDGSTS.E.BYPASS.LTC128B.128 [R91+0x5000], desc[UR8][R4.64+0x100] ;  /* 0x05000100045bcfae */ /* 0x0003e2000b981a08 */
[----:B------:R-:W-:Y:S01]  /*1a60*/  LEA.HI.X R196, R24, UR5, R19, 0x1, P1 ;  /* 0x0000000518c47c11 */ /* 0x000fe200088f0c13 */
[----:B------:R-:W-:Y:S01]  /*1a70*/  IMAD.WIDE.U32 R18, R90, R9, RZ ;  /* 0x000000095a127225 */ /* 0x000fe200078e00ff */
[-C--:B------:R-:W-:Y:S01]  /*1a80*/  ISETP.GE.AND P6, PT, R194, R7.reuse, PT ;  /* 0x00000007c200720c */ /* 0x080fe20003fc6270 */
[----:B------:R-:W-:Y:S01]  /*1a90*/  @!P2 LDGSTS.E.BYPASS.LTC128B.128 [R91+0x1800], desc[UR8][R22.64] ;  /* 0x01800000165bafae */ /* 0x000fe2000b981a08 */
[----:B------:R-:W-:Y:S01]  /*1aa0*/  ISETP.GE.AND P5, PT, R16, R7, PT ;  /* 0x000000071000720c */ /* 0x000fe20003fa6270 */
[----:B------:R-:W4:Y:S01]  /*1ab0*/  LDCU.64 UR4, c[0x0][0x3d8] ;  /* 0x00007b00ff0477ac */ /* 0x000f220008000a00 */
[----:B------:R-:W-:Y:S01]  /*1ac0*/  IADD3 R16, P1, PT, R0, R202, RZ ;  /* 0x000000ca00107210 */ /* 0x000fe20007f3e0ff */
[----:B------:R-:W-:Y:S01]  /*1ad0*/  @!P2 LDGSTS.E.BYPASS.LTC128B.128 [R91+0x3800], desc[UR8][R22.64+0x80] ;  /* 0x03800080165bafae */ /* 0x000fe2000b981a08 */
[----:B------:R-:W-:-:S02]  /*1ae0*/  IMAD R198, R194, R135, RZ ;  /* 0x00000087c2c67224 */ /* 0x000fc400078e02ff */
[----:B------:R-:W-:Y:S01]  /*1af0*/  IMAD.SHL.U32 R6, R134, 0x40, RZ ;  /* 0x0000004086067824 */ /* 0x000fe200078e00ff */
[----:B------:R5:W-:Y:S01]  /*1b00*/  @!P2 LDGSTS.E.BYPASS.LTC128B.128 [R91+0x5800], desc[UR8][R22.64+0x100] ;  /* 0x05800100165bafae */ /* 0x000be2000b981a08 */
[----:B--2---:R-:W-:Y:S01]  /*1b10*/  IMAD R11, R3, R9, RZ ;  /* 0x00000009030b7224 */ /* 0x004fe200078e02ff */
[-C--:B------:R-:W-:Y:S01]  /*1b20*/  ISETP.GE.AND P2, PT, R14, R7.reuse, PT ;  /* 0x000000070e00720c */ /* 0x080fe20003f46270 */
[----:B------:R-:W-:Y:S01]  /*1b30*/  IMAD.X R17, RZ, RZ, R201, P1 ;  /* 0x000000ffff117224 */ /* 0x000fe200008e06c9 */
[----:B------:R-:W-:Y:S01]  /*1b40*/  ISETP.GE.AND P1, PT, R12, R7, PT ;  /* 0x000000070c00720c */ /* 0x000fe20003f26270 */
[----:B------:R-:W-:Y:S02]  /*1b50*/  IMAD.IADD R19, R19, 0x1, R11 ;  /* 0x0000000113137824 */ /* 0x000fe400078e020b */
[----:B------:R-:W-:-:S04]  /*1b60*/  IMAD.WIDE.U32 R16, R194, R134, R16 ;  /* 0x00000086c2107225 */ /* 0x000fc800078e0010 */
[----:B------:R-:W-:Y:S02]  /*1b70*/  IMAD.IADD R17, R17, 0x1, R198 ;  /* 0x0000000111117824 */ /* 0x000fe400078e02c6 */
[----:B------:R-:W-:Y:S01]  /*1b80*/  IMAD.SHL.U32 R144, R200, 0x40, RZ ;  /* 0x00000040c8907824 */ /* 0x000fe200078e00ff */
[----:B-1----:R-:W-:Y:S01]  /*1b90*/  @!P3 IADD3 R4, P0, PT, R213, R18, RZ ;  /* 0x00000012d504b210 */ /* 0x002fe20007f1e0ff */
[C---:B------:R-:W-:Y:S02]  /*1ba0*/  IMAD.SHL.U32 R5, R189.reuse, 0x20, RZ ;  /* 0x00000020bd057824 */ /* 0x040fe400078e00ff */
[----:B------:R-:W-:Y:S01]  /*1bb0*/  @!P1 IMAD R13, R189, 0x30, RZ ;  /* 0x00000030bd0d9824 */ /* 0x000fe200078e02ff */
[----:B------:R-:W-:Y:S01]  /*1bc0*/  @!P3 IADD3.X R11, PT, PT, R212, R19, RZ, P0, !PT ;  /* 0x00000013d40bb210 */ /* 0x000fe200007fe4ff */
[----:B----4-:R-:W-:Y:S01]  /*1bd0*/  IMAD.WIDE.U32 R16, R190, UR4, R16 ;  /* 0x00000004be107c25 */ /* 0x010fe2000f8e0010 */
[----:B------:R-:W-:Y:S02]  /*1be0*/  @!P2 IADD3 R2, P0, PT, R18, R20, RZ ;  /* 0x000000141202a210 */ /* 0x000fe40007f1e0ff */
[----:B------:R-:W-:Y:S01]  /*1bf0*/  LOP3.LUT R8, R144, 0x1c0, RZ, 0xc0, !PT ;  /* 0x000001c090087812 */ /* 0x000fe200078ec0ff */
[----:B------:R-:W-:Y:S01]  /*1c00*/  IMAD.WIDE.U32 R204, R134, 0x20, RZ ;  /* 0x0000002086cc7825 */ /* 0x000fe200078e00ff */
[----:B------:R-:W-:-:S02]  /*1c10*/  @!P2 IADD3.X R5, PT, PT, R19, R21, R5, P0, !PT ;  /* 0x000000151305a210 */ /* 0x000fc400007fe405 */
[-C--:B-----5:R-:W-:Y:S01]  /*1c20*/  @!P3 LEA R22, P4, R4, R197.reuse, 0x1 ;  /* 0x000000c50416b211 */ /* 0x0a0fe200078808ff */
[----:B------:R-:W-:Y:S01]  /*1c30*/  IMAD.MOV.U32 R88, RZ, RZ, 0x20 ;  /* 0x00000020ff587424 */ /* 0x000fe200078e00ff */
[-C--:B------:R-:W-:Y:S01]  /*1c40*/  @!P2 LEA R10, P0, R2, R197.reuse, 0x1 ;  /* 0x000000c5020aa211 */ /* 0x080fe200078008ff */
[----:B------:R-:W-:Y:S01]  /*1c50*/  IMAD.MOV.U32 R148, RZ, RZ, 0x40 ;  /* 0x00000040ff947424 */ /* 0x000fe200078e00ff */
[-C--:B------:R-:W-:Y:S01]  /*1c60*/  @!P3 LEA.HI.X R23, R4, R196.reuse, R11, 0x1, P4 ;  /* 0x000000c40417b211 */ /* 0x080fe200020f0c0b */
[----:B------:R-:W-:Y:S01]  /*1c70*/  IMAD.SHL.U32 R4, R200, 0x20, RZ ;  /* 0x00000020c8047824 */ /* 0x000fe200078e00ff */
[----:B------:R-:W-:Y:S02]  /*1c80*/  @!P6 LEA R20, P4, R18, R197, 0x1 ;  /* 0x000000c51214e211 */ /* 0x000fe400078808ff */
[-C--:B------:R-:W-:Y:S01]  /*1c90*/  @!P2 LEA.HI.X R11, R2, R196.reuse, R5, 0x1, P0 ;  /* 0x000000c4020ba211 */ /* 0x080fe200000f0c05 */
[----:B------:R-:W-:Y:S01]  /*1ca0*/  IMAD R5, R191, UR4, RZ ;  /* 0x00000004bf057c24 */ /* 0x000fe2000f8e02ff */
[--C-:B------:R-:W-:Y:S01]  /*1cb0*/  @!P6 LEA.HI.X R21, R18, R196, R19.reuse, 0x1, P4 ;  /* 0x000000c41215e211 */ /* 0x100fe200020f0c13 */
[----:B------:R-:W-:Y:S01]  /*1cc0*/  @!P1 IMAD.WIDE.U32 R18, R188, 0x30, R18 ;  /* 0x00000030bc129825 */ /* 0x000fe200078e0012 */
[----:B------:R-:W-:-:S02]  /*1cd0*/  ISETP.GE.AND P4, PT, R14, R7, PT ;  /* 0x000000070e00720c */ /* 0x000fc40003f86270 */
[----:B------:R-:W-:Y:S01]  /*1ce0*/  LEA R14, P0, R16, UR10, 0x1 ;  /* 0x0000000a100e7c11 */ /* 0x000fe2000f8008ff */
[----:B------:R-:W-:Y:S01]  /*1cf0*/  @!P6 LDGSTS.E.BYPASS.LTC128B.128 [R91+0x6000], desc[UR8][R20.64] ;  /* 0x06000000145befae */ /* 0x000fe2000b981a08 */
[----:B------:R-:W-:Y:S01]  /*1d00*/  @!P1 IADD3 R13, PT, PT, R19, R13, RZ ;  /* 0x0000000d130d9210 */ /* 0x000fe20007ffe0ff */
[----:B------:R-:W-:Y:S01]  /*1d10*/  IMAD R5, R190, UR5, R5 ;  /* 0x00000005be057c24 */ /* 0x000fe2000f8e0205 */
[----:B------:R-:W-:Y:S01]  /*1d20*/  LOP3.LUT R15, R144, 0x200, RZ, 0xc0, !PT ;  /* 0x00000200900f7812 */ /* 0x000fe200078ec0ff */
[----:B------:R-:W-:Y:S01]  /*1d30*/  @!P6 LDGSTS.E.BYPASS.LTC128B.128 [R91+0x8000], desc[UR8][R20.64+0x80] ;  /* 0x08000080145befae */ /* 0x000fe2000b981a08 */
[----:B------:R-:W-:Y:S01]  /*1d40*/  LOP3.LUT R145, R8, 0x38, R133, 0xf8, !PT ;  /* 0x0000003808917812 */ /* 0x000fe200078ef885 */
[----:B------:R-:W-:Y:S01]  /*1d50*/  IMAD.IADD R5, R17, 0x1, R5 ;  /* 0x0000000111057824 */ /* 0x000fe200078e0205 */
[----:B------:R-:W-:Y:S01]  /*1d60*/  LOP3.LUT R4, R15, 0x7c00, R4, 0xf8, !PT ;  /* 0x00007c000f047812 */ /* 0x000fe200078ef804 */
[----:B------:R1:W-:Y:S01]  /*1d70*/  @!P6 LDGSTS.E.BYPASS.LTC128B.128 [R91+0xa000], desc[UR8][R20.64+0x100] ;  /* 0x0a000100145befae */ /* 0x0003e2000b981a08 */
[----:B------:R-:W-:-:S02]  /*1d80*/  LOP3.LUT R89, R145, 0x8, R98, 0x78, !PT ;  /* 0x0000000891597812 */ /* 0x000fc400078e7862 */
[----:B------:R-:W-:Y:S01]  /*1d90*/  LEA.HI.X R5, R16, UR11, R5, 0x1, P0 ;  /* 0x0000000b10057c11 */ /* 0x000fe200080f0c05 */
[----:B------:R-:W-:Y:S01]  /*1da0*/  @!P3 LDGSTS.E.BYPASS.LTC128B.128 [R91+0x6800], desc[UR8][R22.64] ;  /* 0x06800000165bbfae */ /* 0x000fe2000b981a08 */
[----:B------:R-:W-:Y:S01]  /*1db0*/  SHF.L.U64.HI R16, R134, 0x6, R135 ;  /* 0x0000000686107819 */ /* 0x000fe20000010287 */
[----:B------:R-:W-:Y:S01]  /*1dc0*/  IMAD.IADD R4, R89, 0x1, R4 ;  /* 0x0000000159047824 */ /* 0x000fe200078e0204 */
[----:B------:R-:W-:Y:S01]  /*1dd0*/  LOP3.LUT R216, R144, 0x400, RZ, 0xc0, !PT ;  /* 0x0000040090d87812 */ /* 0x000fe200078ec0ff */
[----:B------:R-:W-:Y:S01]  /*1de0*/  @!P3 LDGSTS.E.BYPASS.LTC128B.128 [R91+0x8800], desc[UR8][R22.64+0x80] ;  /* 0x08800080165bbfae */ /* 0x000fe2000b981a08 */
[----:B------:R-:W-:Y:S01]  /*1df0*/  LOP3.LUT R98, R98, 0x1f0, RZ, 0xc0, !PT ;  /* 0x000001f062627812 */ /* 0x000fe200078ec0ff */
[----:B------:R-:W-:Y:S01]  /*1e00*/  IMAD R16, R16, R9, RZ ;  /* 0x0000000910107224 */ /* 0x000fe200078e02ff */
[----:B------:R-:W-:Y:S01]  /*1e10*/  LEA R103, R4, UR12, 0x1 ;  /* 0x0000000c04677c11 */ /* 0x000fe2000f8e08ff */
[----:B------:R-:W-:Y:S01]  /*1e20*/  @!P3 LDGSTS.E.BYPASS.LTC128B.128 [R91+0xa800], desc[UR8][R22.64+0x100] ;  /* 0x0a800100165bbfae */ /* 0x000fe2000b981a08 */
[----:B------:R-:W-:-:S03]  /*1e30*/  IADD3 R99, PT, PT, R98, 0x1, R99 ;  /* 0x0000000162637810 */ /* 0x000fc60007ffe063 */
[----:B------:R-:W-:Y:S04]  /*1e40*/  @!P2 LDGSTS.E.BYPASS.LTC128B.128 [R91+0x7000], desc[UR8][R10.64] ;  /* 0x070000000a5bafae */ /* 0x000fe8000b981a08 */
[----:B------:R-:W-:Y:S04]  /*1e50*/  @!P2 LDGSTS.E.BYPASS.LTC128B.128 [R91+0x9000], desc[UR8][R10.64+0x80] ;  /* 0x090000800a5bafae */ /* 0x000fe8000b981a08 */
[----:B------:R2:W-:Y:S01]  /*1e60*/  @!P2 LDGSTS.E.BYPASS.LTC128B.128 [R91+0xb000], desc[UR8][R10.64+0x100] ;  /* 0x0b0001000a5bafae */ /* 0x0005e2000b981a08 */
[----:B-1----:R-:W-:-:S04]  /*1e70*/  @!P1 LEA R20, P3, R18, R197, 0x1 ;  /* 0x000000c512149211 */ /* 0x002fc800078608ff */
[----:B------:R-:W-:Y:S01]  /*1e80*/  @!P1 LEA.HI.X R21, R18, R196, R13, 0x1, P3 ;  /* 0x000000c412159211 */ /* 0x000fe200018f0c0d */
[----:B------:R-:W-:Y:S01]  /*1e90*/  IMAD.SHL.U32 R13, R135, 0x20, RZ ;  /* 0x00000020870d7824 */ /* 0x000fe200078e00ff */
[----:B------:R-:W-:Y:S01]  /*1ea0*/  ISETP.GE.AND P3, PT, R12, R7, PT ;  /* 0x000000070c00720c */ /* 0x000fe20003f66270 */
[----:B------:R-:W-:Y:S01]  /*1eb0*/  IMAD.WIDE.U32 R6, R6, R9, RZ ;  /* 0x0000000906067225 */ /* 0x000fe200078e00ff */
[----:B------:R-:W-:Y:S01]  /*1ec0*/  LOP3.LUT R9, R145, 0x8, R200, 0x78, !PT ;  /* 0x0000000891097812 */ /* 0x000fe200078e78c8 */
[----:B------:R-:W-:Y:S01]  /*1ed0*/  @!P1 LDGSTS.E.BYPASS.LTC128B.128 [R91+0x7800], desc[UR8][R20.64] ;  /* 0x07800000145b9fae */ /* 0x000fe2000b981a08 */
[----:B------:R-:W-:Y:S01]  /*1ee0*/  IADD3 R2, PT, PT, R205, R13, RZ ;  /* 0x0000000dcd027210 */ /* 0x000fe20007ffe0ff */
[----:B------:R-:W-:Y:S01]  /*1ef0*/  IMAD.IADD R17, R7, 0x1, R16 ;  /* 0x0000000107117824 */ /* 0x000fe200078e0210 */
[----:B------:R-:W-:Y:S01]  /*1f00*/  @!P6 LEA R18, P2, R6, R14, 0x1 ;  /* 0x0000000e0612e211 */ /* 0x000fe200078408ff */
[----:B------:R-:W-:Y:S01]  /*1f10*/  @!P1 LDGSTS.E.BYPASS.LTC128B.128 [R91+0x9800], desc[UR8][R20.64+0x80] ;  /* 0x09800080145b9fae */ /* 0x000fe2000b981a08 */
[----:B------:R-:W-:-:S02]  /*1f20*/  IMAD R216, R9, 0x2, R216 ;  /* 0x0000000209d87824 */ /* 0x000fc400078e02d8 */
[----:B------:R-:W-:Y:S01]  /*1f30*/  @!P6 LEA.HI.X R19, R6, R5, R17, 0x1, P2 ;  /* 0x000000050613e211 */ /* 0x000fe200010f0c11 */
[----:B------:R1:W-:Y:S01]  /*1f40*/  @!P1 LDGSTS.E.BYPASS.LTC128B.128 [R91+0xb800], desc[UR8][R20.64+0x100] ;  /* 0x0b800100145b9fae */ /* 0x0003e2000b981a08 */
[----:B------:R-:W-:Y:S01]  /*1f50*/  @!P5 LEA R7, P1, R134, R6, 0x4 ;  /* 0x000000068607d211 */ /* 0x000fe200078220ff */
[----:B------:R-:W-:Y:S01]  /*1f60*/  @!P3 IMAD.MOV.U32 R16, RZ, RZ, R6 ;  /* 0x000000ffff10b224 */ /* 0x000fe200078e0006 */
[----:B------:R-:W-:Y:S01]  /*1f70*/  IADD3 R95, PT, PT, R216, UR12, RZ ;  /* 0x0000000cd85f7c10 */ /* 0x000fe2000fffe0ff */
[----:B------:R-:W0:Y:S01]  /*1f80*/  LDGDEPBAR ;  /* 0x00000000000079af */ /* 0x000e220000000000 */
[----:B------:R-:W-:Y:S01]  /*1f90*/  @!P3 IMAD R13, R135, 0x30, RZ ;  /* 0x00000030870db824 */ /* 0x000fe200078e02ff */
[----:B--2---:R-:W-:Y:S02]  /*1fa0*/  @!P4 IADD3 R11, P0, PT, R6, R204, RZ ;  /* 0x000000cc060bc210 */ /* 0x004fe40007f1e0ff */
[----:B------:R-:W-:-:S03]  /*1fb0*/  @!P5 LEA.HI.X R6, R134, R17, R135, 0x4, P1 ;  /* 0x000000118606d211 */ /* 0x000fc600008f2487 */
[--C-:B------:R-:W-:Y:S02]  /*1fc0*/  @!P4 IMAD.X R10, R2, 0x1, R17.reuse, P0 ;  /* 0x00000001020ac824 */ /* 0x100fe400000e0611 */
[----:B-1----:R-:W-:Y:S01]  /*1fd0*/  @!P3 IMAD.WIDE.U32 R20, R134, 0x30, R16 ;  /* 0x000000308614b825 */ /* 0x002fe200078e0010 */
[----:B------:R-:W-:-:S04]  /*1fe0*/  DEPBAR.LE SB0, 0x0 ;  /* 0x000080000000791a */ /* 0x000fc80000000000 */
[----:B------:R-:W-:Y:S01]  /*1ff0*/  BAR.SYNC.DEFER_BLOCKING 0x0 ;  /* 0x0000000000007b1d */ /* 0x000fe20000010000 */
[-C--:B------:R-:W-:Y:S02]  /*2000*/  @!P5 LEA R16, P2, R7, R14.reuse, 0x1 ;  /* 0x0000000e0710d211 */ /* 0x080fe400078408ff */
[-C--:B------:R-:W-:Y:S02]  /*2010*/  @!P3 LEA R8, P0, R20, R14.reuse, 0x1 ;  /* 0x0000000e1408b211 */ /* 0x080fe400078008ff */
[----:B------:R-:W-:Y:S02]  /*2020*/  @!P4 LEA R14, P1, R11, R14, 0x1 ;  /* 0x0000000e0b0ec211 */ /* 0x000fe400078208ff */
[----:B------:R-:W-:Y:S02]  /*2030*/  @!P5 LEA.HI.X R17, R7, R5, R6, 0x1, P2 ;  /* 0x000000050711d211 */ /* 0x000fe400010f0c06 */
[----:B------:R-:W-:Y:S02]  /*2040*/  @!P3 IADD3 R12, PT, PT, R21, R13, RZ ;  /* 0x0000000d150cb210 */ /* 0x000fe40007ffe0ff */
[----:B------:R-:W-:-:S02]  /*2050*/  @!P4 LEA.HI.X R15, R11, R5, R10, 0x1, P1 ;  /* 0x000000050b0fc211 */ /* 0x000fc400008f0c0a */
[----:B------:R-:W-:Y:S02]  /*2060*/  @!P3 LEA.HI.X R9, R20, R5, R12, 0x1, P0 ;  /* 0x000000051409b211 */ /* 0x000fe400000f0c0c */
[C---:B------:R-:W-:Y:S02]  /*2070*/  LOP3.LUT P0, RZ, R200.reuse, 0x2, RZ, 0xc0, !PT ;  /* 0x00000002c8ff7812 */ /* 0x040fe4000780c0ff */
[----:B------:R-:W-:Y:S02]  /*2080*/  LOP3.LUT P2, RZ, R200, 0x4, RZ, 0xc0, !PT ;  /* 0x00000004c8ff7812 */ /* 0x000fe4000784c0ff */
[----:B------:R-:W-:Y:S02]  /*2090*/  SEL R88, R88, 0xffffffe0, !P0 ;  /* 0xffffffe058587807 */ /* 0x000fe40004000000 */
[----:B------:R-:W-:Y:S01]  /*20a0*/  SEL R148, R148, 0xffffffc0, !P2 ;  /* 0xffffffc094947807 */ /* 0x000fe20005000000 */
[----:B------:R-:W-:Y:S01]  /*20b0*/  @!PT LDS RZ, [RZ] ;  /* 0x00000000fffff984 */ /* 0x000fe20000000800 */
[----:B------:R-:W-:Y:S01]  /*20c0*/  @!PT LDS RZ, [RZ] ;  /* 0x00000000fffff984 */ /* 0x000fe20000000800 */
[----:B------:R-:W-:Y:S01]  /*20d0*/  @!PT LDS RZ, [RZ] ;  /* 0x00000000fffff984 */ /* 0x000fe20000000800 */
[----:B------:R-:W-:Y:S02]  /*20e0*/  @!P6 LDGSTS.E.BYPASS.LTC128B.128 [R91+0xc000], desc[UR8][R18.64] ;  /* 0x0c000000125befae */ /* 0x000fe4000b981a08 */
[C-C-:B------:R-:W-:Y:S01]  /*20f0*/  IMAD.IADD R102, R103.reuse, 0x1, R88.reuse ;  /* 0x0000000167667824 */ /* 0x140fe200078e0258 */
[----:B------:R-:W-:Y:S01]  /*2100*/  IADD3 R101, PT, PT, R103, R148, RZ ;  /* 0x0000009467657210 */ /* 0x000fe20007ffe0ff */
[C---:B------:R-:W-:Y:S01]  /*2110*/  IMAD.IADD R96, R95.reuse, 0x1, R88 ;  /* 0x000000015f607824 */ /* 0x040fe200078e0258 */
[----:B------:R-:W-:Y:S01]  /*2120*/  @!P6 LDGSTS.E.BYPASS.LTC128B.128 [R91+0xe000], desc[UR8][R18.64+0x80] ;  /* 0x0e000080125befae */ /* 0x000fe2000b981a08 */
[----:B------:R-:W-:-:S02]  /*2130*/  IMAD.IADD R95, R95, 0x1, R148 ;  /* 0x000000015f5f7824 */ /* 0x000fc400078e0294 */
[C---:B------:R-:W-:Y:S01]  /*2140*/  IMAD.IADD R97, R88.reuse, 0x1, R101 ;  /* 0x0000000158617824 */ /* 0x040fe200078e0265 */
[----:B------:R-:W-:Y:S02]  /*2150*/  @!P6 LDGSTS.E.BYPASS.LTC128B.128 [R91+0x10000], desc[UR8][R18.64+0x100] ;  /* 0x10000100125befae */ /* 0x000fe4000b981a08 */
[----:B------:R-:W-:Y:S02]  /*2160*/  IADD3 R94, PT, PT, R88, R95, RZ ;  /* 0x0000005f585e7210 */ /* 0x000fe40007ffe0ff */
        /* <DEDUP_REMOVED lines=11> */
[----:B------:R1:W-:Y:S01]  /*2220*/  @!P5 LDGSTS.E.BYPASS.LTC128B.128 [R91+0x10800], desc[UR8][R16.64+0x100] ;  /* 0x10800100105bdfae */ /* 0x0003e2000b981a08 */
        /* <DEDUP_REMOVED lines=22> */
[----:B------:R-:W3:Y:S04]  /*2390*/  LDSM.16.M88.4 R52, [R216+UR12+0x6800] ;  /* 0x0068000cd834783b */ /* 0x000ee80008000200 */
[----:B------:R-:W3:Y:S04]  /*23a0*/  LDSM.16.M88.4 R44, [R216+UR12+0x7000] ;  /* 0x0070000cd82c783b */ /* 0x000ee80008000200 */
[----:B-1----:R-:W-:Y:S04]  /*23b0*/  LDSM.16.M88.4 R16, [R102] ;  /* 0x000000006610783b */ /* 0x002fe80000000200 */
[----:B------:R-:W1:Y:S04]  /*23c0*/  LDSM.16.M88.4 R28, [R96+0x6000] ;  /* 0x00600000601c783b */ /* 0x000e680000000200 */
[----:B------:R-:W1:Y:S04]  /*23d0*/  LDSM.16.M88.4 R20, [R96+0x6800] ;  /* 0x006800006014783b */ /* 0x000e680000000200 */
[----:B------:R-:W1:Y:S04]  /*23e0*/  LDSM.16.M88.4 R24, [R96+0x7800] ;  /* 0x007800006018783b */ /* 0x000e680000000200 */
[----:B------:R-:W-:Y:S04]  /*23f0*/  LDSM.16.M88.4 R72, [R101] ;  /* 0x000000006548783b */ /* 0x000fe80000000200 */
[----:B--2---:R-:W2:Y:S01]  /*2400*/  LDSM.16.M88.4 R8, [R95+0x6000] ;  /* 0x006000005f08783b */ /* 0x004ea20000000200 */
[----:B----4-:R-:W-:Y:S01]  /*2410*/  HMMA.16816.F32 R40, R36, R4, RZ ;  /* 0x000000042428723c */ /* 0x010fe200000018ff */
[----:B------:R-:W-:-:S02]  /*2420*/  P2R R4, PR, RZ, 0x4 ;  /* 0x00000004ff047803 */ /* 0x000fc40000000000 */
[----:B------:R-:W4:Y:S04]  /*2430*/  LDSM.16.M88.4 R64, [R96+0x7000] ;  /* 0x007000006040783b */ /* 0x000f280000000200 */
[----:B------:R-:W-:Y:S01]  /*2440*/  LDSM.16.M88.4 R32, [R94+0x6000] ;  /* 0x006000005e20783b */ /* 0x000fe20000000200 */
[C---:B-----5:R-:W-:Y:S03]  /*2450*/  HMMA.16816.F32 R12, R36.reuse, R60, RZ ;  /* 0x0000003c240c723c */ /* 0x060fe600000018ff */
[----:B------:R-:W-:Y:S04]  /*2460*/  LDSM.16.M88.4 R80, [R95+0x7000] ;  /* 0x007000005f50783b */ /* 0x000fe80000000200 */
[----:B------:R-:W-:Y:S01]  /*2470*/  LDSM.16.M88.4 R76, [R95+0x7800] ;  /* 0x007800005f4c783b */ /* 0x000fe20000000200 */
[C---:B---3--:R-:W-:Y:S03]  /*2480*/  HMMA.16816.F32 R56, R36.reuse, R52, RZ ;  /* 0x000000342438723c */ /* 0x048fe600000018ff */
        /* <DEDUP_REMOVED lines=8> */
[----:B------:R-:W3:Y:S07]  /*2510*/  LDSM.16.M88.4 R4, [R95+0x6800] ;  /* 0x006800005f04783b */ /* 0x000eee0000000200 */
[C---:B-1----:R-:W-:Y:S08]  /*2520*/  HMMA.16816.F32 R12, R16.reuse, R28, R12 ;  /* 0x0000001c100c723c */ /* 0x042ff0000000180c */
[C---:B------:R-:W-:Y:S01]  /*2530*/  HMMA.16816.F32 R60, R16.reuse, R30, R60 ;  /* 0x0000001e103c723c */ /* 0x040fe2000000183c */
[----:B------:R-:W1:Y:S07]  /*2540*/  LDSM.16.M88.4 R28, [R97] ;  /* 0x00000000611c783b */ /* 0x000e6e0000000200 */
        /* <DEDUP_REMOVED lines=9> */
[C---:B----4-:R-:W-:Y:S08]  /*25e0*/  HMMA.16816.F32 R48, R16.reuse, R64, R48 ;  /* 0x000000401030723c */ /* 0x050ff00000001830 */
[----:B------:R-:W-:Y:S01]  /*25f0*/  HMMA.16816.F32 R44, R16, R66, R44 ;  /* 0x00000042102c723c */ /* 0x000fe2000000182c */
[----:B------:R-:W-:Y:S04]  /*2600*/  LDSM.16.M88.4 R64, [R94+0x7800] ;  /* 0x007800005e40783b */ /* 0x000fe80000000200 */
[----:B------:R-:W-:Y:S03]  /*2610*/  LDSM.16.M88.4 R16, [R216+UR12+0x9000] ;  /* 0x0090000cd810783b */ /* 0x000fe60008000200 */
[C---:B---3--:R-:W-:Y:S08]  /*2620*/  HMMA.16816.F32 R56, R72.reuse, R4, R56 ;  /* 0x000000044838723c */ /* 0x048ff00000001838 */
[----:B------:R-:W-:Y:S01]  /*2630*/  HMMA.16816.F32 R52, R72, R6, R52 ;  /* 0x000000064834723c */ /* 0x000fe20000001834 */
[----:B------:R-:W3:Y:S07]  /*2640*/  LDSM.16.M88.4 R4, [R216+UR12+0x8800] ;  /* 0x0088000cd804783b */ /* 0x000eee0008000200 */
[C---:B-1----:R-:W-:Y:S08]  /*2650*/  HMMA.16816.F32 R12, R28.reuse, R32, R12 ;  /* 0x000000201c0c723c */ /* 0x042ff0000000180c */
[----:B------:R-:W-:Y:S01]  /*2660*/  HMMA.16816.F32 R60, R28, R34, R60 ;  /* 0x000000221c3c723c */ /* 0x000fe2000000183c */
[----:B------:R-:W-:Y:S07]  /*2670*/  LDSM.16.M88.4 R32, [R96+0x8000] ;  /* 0x008000006020783b */ /* 0x000fee0000000200 */
[C---:B------:R-:W-:Y:S08]  /*2680*/  HMMA.16816.F32 R48, R72.reuse, R80, R48 ;  /* 0x000000504830723c */ /* 0x040ff00000001830 */
[----:B------:R-:W-:Y:S01]  /*2690*/  HMMA.16816.F32 R44, R72, R82, R44 ;  /* 0x00000052482c723c */ /* 0x000fe2000000182c */
[----:B------:R-:W-:Y:S07]  /*26a0*/  LDSM.16.M88.4 R80, [R216+UR12+0xa000] ;  /* 0x00a0000cd850783b */ /* 0x000fee0008000200 */
[C---:B-----5:R-:W-:Y:S08]  /*26b0*/  HMMA.16816.F32 R56, R28.reuse, R20, R56 ;  /* 0x000000141c38723c */ /* 0x060ff00000001838 */
[----:B------:R-:W-:Y:S01]  /*26c0*/  HMMA.16816.F32 R52, R28, R22, R52 ;  /* 0x000000161c34723c */ /* 0x000fe20000001834 */
[----:B------:R-:W1:Y:S07]  /*26d0*/  LDSM.16.M88.4 R20, [R102+0x2000] ;  /* 0x002000006614783b */ /* 0x000e6e0000000200 */
        /* <DEDUP_REMOVED lines=10> */
[C---:B---3--:R-:W-:Y:S08]  /*2780*/  HMMA.16816.F32 R56, R24.reuse, R4, R56 ;  /* 0x000000041838723c */ /* 0x048ff00000001838 */
[----:B------:R-:W-:Y:S01]  /*2790*/  HMMA.16816.F32 R52, R24, R6, R52 ;  /* 0x000000061834723c */ /* 0x000fe20000001834 */
[----:B------:R-:W3:Y:S07]  /*27a0*/  LDSM.16.M88.4 R4, [R101+0x2000] ;  /* 0x002000006504783b */ /* 0x000eee0000000200 */
[C---:B------:R-:W-:Y:S08]  /*27b0*/  HMMA.16816.F32 R40, R28.reuse, R64, R40 ;  /* 0x000000401c28723c */ /* 0x040ff00000001828 */
[----:B------:R-:W-:Y:S01]  /*27c0*/  HMMA.16816.F32 R36, R28, R66, R36 ;  /* 0x000000421c24723c */ /* 0x000fe20000001824 */
[----:B------:R-:W5:Y:S04]  /*27d0*/  LDSM.16.M88.4 R64, [R96+0x9000] ;  /* 0x009000006040783b */ /* 0x000f680000000200 */
[----:B------:R-:W5:Y:S03]  /*27e0*/  LDSM.16.M88.4 R28, [R96+0x9800] ;  /* 0x00980000601c783b */ /* 0x000f660000000200 */
[C---:B------:R-:W-:Y:S08]  /*27f0*/  HMMA.16816.F32 R48, R24.reuse, R16, R48 ;  /* 0x000000101830723c */ /* 0x040ff00000001830 */
[----:B------:R-:W-:Y:S01]  /*2800*/  HMMA.16816.F32 R44, R24, R18, R44 ;  /* 0x00000012182c723c */ /* 0x000fe2000000182c */
[----:B------:R-:W5:Y:S07]  /*2810*/  LDSM.16.M88.4 R16, [R95+0x8800] ;  /* 0x008800005f10783b */ /* 0x000f6e0000000200 */
[----:B-1----:R-:W-:Y:S08]  /*2820*/  HMMA.16816.F32 R12, R20, R32, R12 ;  /* 0x00000020140c723c */ /* 0x002ff0000000180c */
[C---:B----4-:R-:W-:Y:S08]  /*2830*/  HMMA.16816.F32 R40, R24.reuse, R72, R40 ;  /* 0x000000481828723c */ /* 0x050ff00000001828 */
[----:B------:R-:W-:Y:S01]  /*2840*/  HMMA.16816.F32 R36, R24, R74, R36 ;  /* 0x0000004a1824723c */ /* 0x000fe20000001824 */
[----:B------:R-:W1:Y:S04]  /*2850*/  LDSM.16.M88.4 R24, [R95+0x9000] ;  /* 0x009000005f18783b */ /* 0x000e680000000200 */
[----:B------:R-:W-:Y:S03]  /*2860*/  LDSM.16.M88.4 R72, [R94+0x8800] ;  /* 0x008800005e48783b */ /* 0x000fe60000000200 */
[C---:B--2---:R-:W-:Y:S08]  /*2870*/  HMMA.16816.F32 R56, R20.reuse, R8, R56 ;  /* 0x000000081438723c */ /* 0x044ff00000001838 */
[C---:B------:R-:W-:Y:S01]  /*2880*/  HMMA.16816.F32 R52, R20.reuse, R10, R52 ;  /* 0x0000000a1434723c */ /* 0x040fe20000001834 */
[----:B------:R-:W2:Y:S07]  /*2890*/  LDSM.16.M88.4 R8, [R95+0x9800] ;  /* 0x009800005f08783b */ /* 0x000eae0000000200 */
[----:B------:R-:W-:Y:S01]  /*28a0*/  HMMA.16816.F32 R60, R20, R34, R60 ;  /* 0x00000022143c723c */ /* 0x000fe2000000183c */
[----:B------:R-:W4:Y:S07]  /*28b0*/  LDSM.16.M88.4 R32, [R103+0x4000] ;  /* 0x004000006720783b */ /* 0x000f2e0000000200 */
[----:B---3--:R-:W-:Y:S08]  /*28c0*/  HMMA.16816.F32 R12, R4, R68, R12 ;  /* 0x00000044040c723c */ /* 0x008ff0000000180c */
[C---:B-----5:R-:W-:Y:S08]  /*28d0*/  HMMA.16816.F32 R48, R20.reuse, R64, R48 ;  /* 0x000000401430723c */ /* 0x060ff00000001830 */
[C---:B------:R-:W-:Y:S01]  /*28e0*/  HMMA.16816.F32 R44, R20.reuse, R66, R44 ;  /* 0x00000042142c723c */ /* 0x040fe2000000182c */
[----:B------:R-:W3:Y:S07]  /*28f0*/  LDSM.16.M88.4 R64, [R94+0x9800] ;  /* 0x009800005e40783b */ /* 0x000eee0000000200 */
        /* <DEDUP_REMOVED lines=10> */
[C---:B-1----:R-:W-:Y:S08]  /*29a0*/  HMMA.16816.F32 R48, R4.reuse, R24, R48 ;  /* 0x000000180430723c */ /* 0x042ff00000001830 */
[C---:B------:R-:W-:Y:S01]  /*29b0*/  HMMA.16816.F32 R44, R4.reuse, R26, R44 ;  /* 0x0000001a042c723c */ /* 0x040fe2000000182c */
[----:B------:R-:W-:Y:S07]  /*29c0*/  LDSM.16.M88.4 R24, [R216+UR12+0xb000] ;  /* 0x00b0000cd818783b */ /* 0x000fee0008000200 */
[C---:B--2---:R-:W-:Y:S08]  /*29d0*/  HMMA.16816.F32 R40, R4.reuse, R8, R40 ;  /* 0x000000080428723c */ /* 0x044ff00000001828 */
[----:B------:R-:W-:Y:S01]  /*29e0*/  HMMA.16816.F32 R36, R4, R10, R36 ;  /* 0x0000000a0424723c */ /* 0x000fe20000001824 */
[----:B------:R-:W-:Y:S04]  /*29f0*/  LDSM.16.M88.4 R8, [R101+0x4000] ;  /* 0x004000006508783b */ /* 0x000fe80000000200 */
[----:B------:R-:W1:Y:S03]  /*2a00*/  LDSM.16.M88.4 R4, [R95+0xa000] ;  /* 0x00a000005f04783b */ /* 0x000e660000000200 */
[----:B------:R-:W-:Y:S08]  /*2a10*/  HMMA.16816.F32 R60, R76, R86, R60 ;  /* 0x000000564c3c723c */ /* 0x000ff0000000183c */
[----:B----4-:R-:W-:Y:S08]  /*2a20*/  HMMA.16816.F32 R12, R32, R80, R12 ;  /* 0x00000050200c723c */ /* 0x010ff0000000180c */
[C---:B------:R-:W-:Y:S08]  /*2a30*/  HMMA.16816.F32 R56, R76.reuse, R72, R56 ;  /* 0x000000484c38723c */ /* 0x040ff00000001838 */
[C---:B------:R-:W-:Y:S08]  /*2a40*/  HMMA.16816.F32 R52, R76.reuse, R74, R52 ;  /* 0x0000004a4c34723c */ /* 0x040ff00000001834 */
[C---:B---3--:R-:W-:Y:S08]  /*2a50*/  HMMA.16816.F32 R40, R76.reuse, R64, R40 ;  /* 0x000000404c28723c */ /* 0x048ff00000001828 */
[----:B------:R-:W-:Y:S01]  /*2a60*/  HMMA.16816.F32 R36, R76, R66, R36 ;  /* 0x000000424c24723c */ /* 0x000fe20000001824 */
[----:B------:R-:W-:Y:S07]  /*2a70*/  LDSM.16.M88.4 R64, [R94+0xa000] ;  /* 0x00a000005e40783b */ /* 0x000fee0000000200 */
[----:B------:R-:W-:Y:S01]  /*2a80*/  HMMA.16816.F32 R80, R32, R82, R60 ;  /* 0x000000522050723c */ /* 0x000fe2000000183c */
[----:B------:R-:W2:Y:S07]  /*2a90*/  LDSM.16.M88.4 R60, [R97+0x4000] ;  /* 0x00400000613c783b */ /* 0x000eae0000000200 */
[----:B-----5:R-:W-:Y:S08]  /*2aa0*/  HMMA.16816.F32 R12, R20, R16, R12 ;  /* 0x00000010140c723c */ /* 0x020ff0000000180c */
[C---:B------:R-:W-:Y:S08]  /*2ab0*/  HMMA.16816.F32 R56, R32.reuse, R28, R56 ;  /* 0x0000001c2038723c */ /* 0x040ff00000001838 */
[----:B------:R-:W-:Y:S01]  /*2ac0*/  HMMA.16816.F32 R52, R32, R30, R52 ;  /* 0x0000001e2034723c */ /* 0x000fe20000001834 */
[----:B------:R-:W3:Y:S07]  /*2ad0*/  LDSM.16.M88.4 R28, [R96+0xa800] ;  /* 0x00a80000601c783b */ /* 0x000eee0000000200 */
[----:B-1----:R-:W-:Y:S08]  /*2ae0*/  HMMA.16816.F32 R12, R8, R4, R12 ;  /* 0x00000004080c723c */ /* 0x002ff0000000180c */
[----:B------:R-:W-:Y:S01]  /*2af0*/  HMMA.16816.F32 R80, R20, R18, R80 ;  /* 0x000000121450723c */ /* 0x000fe20000001850 */
[----:B------:R-:W1:Y:S07]  /*2b00*/  LDSM.16.M88.4 R16, [R95+0xa800] ;  /* 0x00a800005f10783b */ /* 0x000e6e0000000200 */
[C---:B------:R-:W-:Y:S08]  /*2b10*/  HMMA.16816.F32 R48, R76.reuse, R68, R48 ;  /* 0x000000444c30723c */ /* 0x040ff00000001830 */
[----:B------:R-:W-:Y:S01]  /*2b20*/  HMMA.16816.F32 R44, R76, R70, R44 ;  /* 0x000000464c2c723c */ /* 0x000fe2000000182c */
[----:B------:R-:W-:Y:S07]  /*2b30*/  LDSM.16.M88.4 R68, [R216+UR12+0xb800] ;  /* 0x00b8000cd844783b */ /* 0x000fee0008000200 */
[----:B--2---:R-:W-:Y:S08]  /*2b40*/  HMMA.16816.F32 R12, R60, R64, R12 ;  /* 0x000000403c0c723c */ /* 0x004ff0000000180c */
        /* <DEDUP_REMOVED lines=15> */
[----:B--2---:R-:W2:Y:S03]  /*2c40*/  LDSM.16.M88.4 R12, [R95+0xb000] ;  /* 0x00b000005f0c783b */ /* 0x004ea60000000200 */
[----:B------:R-:W3:Y:S01]  /*2c50*/  MUFU.TANH R66, R66 ;  /* 0x0000004200427308 */ /* 0x000ee20000002400 */
[C---:B-1----:R-:W-:Y:S07]  /*2c60*/  HMMA.16816.F32 R56, R8.reuse, R16, R56 ;  /* 0x000000100838723c */ /* 0x042fee0000001838 */
[----:B------:R-:W1:Y:S01]  /*2c70*/  MUFU.TANH R67, R67 ;  /* 0x0000004300437308 */ /* 0x000e620000002400 */
        /* <DEDUP_REMOVED lines=12> */
[----:B------:R-:W1:Y:S01]  /*2d40*/  MUFU.TANH R33, R33 ;  /* 0x0000002100217308 */ /* 0x000e620000002400 */
[----:B------:R-:W-:Y:S01]  /*2d50*/  HMMA.16816.F32 R52, R60, R6, R52 ;  /* 0x000000063c34723c */ /* 0x000fe20000001834 */
[----:B------:R-:W5:Y:S06]  /*2d60*/  LDSM.16.M88.4 R4, [R95+0xb800] ;  /* 0x00b800005f04783b */ /* 0x000f6c0000000200 */
[----:B------:R-:W1:Y:S01]  /*2d70*/  MUFU.TANH R34, R34 ;  /* 0x0000002200227308 */ /* 0x000e620000002400 */
[----:B--2---:R-:W-:Y:S03]  /*2d80*/  HMMA.16816.F32 R48, R8, R12, R48 ;  /* 0x0000000c0830723c */ /* 0x004fe60000001830 */
[----:B------:R-:W-:Y:S01]  /*2d90*/  FMUL.FTZ R25, R56, UR6 ;  /* 0x0000000638197c20 */ /* 0x000fe20008410000 */
[----:B------:R-:W-:Y:S01]  /*2da0*/  FMUL.FTZ R12, R58, UR6 ;  /* 0x000000063a0c7c20 */ /* 0x000fe20008410000 */
[----:B------:R-:W-:-:S03]  /*2db0*/  FMUL.FTZ R13, R59, UR6 ;  /* 0x000000063b0d7c20 */ /* 0x000fc60008410000 */
[----:B------:R-:W-:Y:S01]  /*2dc0*/  HMMA.16816.F32 R44, R20, R26, R44 ;  /* 0x0000001a142c723c */ /* 0x000fe2000000182c */
[----:B------:R-:W-:Y:S01]  /*2dd0*/  FMUL.FTZ R26, R57, UR6 ;  /* 0x00000006391a7c20 */ /* 0x000fe20008410000 */
[----:B------:R-:W2:Y:S01]  /*2de0*/  MUFU.TANH R25, R25 ;  /* 0x0000001900197308 */ /* 0x000ea20000002400 */
        /* <DEDUP_REMOVED lines=22> */
[----:B------:R-:W-:Y:S01]  /*2f50*/  IMAD.SHL.U32 R6, R200, 0x2, RZ ;  /* 0x00000002c8067824 */ /* 0x000fe200078e00ff */
[----:B------:R-:W-:Y:S01]  /*2f60*/  IADD3 R5, PT, PT, -R100, R99, R5 ;  /* 0x0000006364057210 */ /* 0x000fe20007ffe105 */
[----:B------:R-:W1:Y:S03]  /*2f70*/  MUFU.TANH R17, R17 ;  /* 0x0000001100117308 */ /* 0x000e660000002400 */
[----:B------:R-:W-:-:S02]  /*2f80*/  LOP3.LUT R6, R6, 0x6, RZ, 0xc0, !PT ;  /* 0x0000000606067812 */ /* 0x000fc400078ec0ff */
[----:B------:R-:W-:Y:S01]  /*2f90*/  IADD3 R93, PT, PT, R5, R93, R92 ;  /* 0x0000005d055d7210 */ /* 0x000fe20007ffe05c */
[C---:B------:R-:W-:Y:S02]  /*2fa0*/  HMMA.16816.F32 R44, R60.reuse, R18, R44 ;  /* 0x000000123c2c723c */ /* 0x040fe4000000182c */
[----:B------:R-:W1:Y:S01]  /*2fb0*/  MUFU.TANH R14, R14 ;  /* 0x0000000e000e7308 */ /* 0x000e620000002400 */
[----:B------:R-:W-:Y:S01]  /*2fc0*/  IMAD R6, R193, 0x40, R6 ;  /* 0x00000040c1067824 */ /* 0x000fe200078e0206 */
[C---:B------:R-:W-:Y:S02]  /*2fd0*/  VIMNMX R210, PT, PT, R93.reuse, R92, PT ;  /* 0x0000005c5dd27248 */ /* 0x040fe40003fe0100 */
[----:B------:R-:W-:Y:S02]  /*2fe0*/  VIADDMNMX R208, R93, 0x8, R92, PT ;  /* 0x000000085dd07846 */ /* 0x000fe4000380015c */
[----:B------:R-:W-:Y:S01]  /*2ff0*/  IADD3 R5, PT, PT, R6, -0x40, RZ ;  /* 0xffffffc006057810 */ /* 0x000fe20007ffe0ff */
[----:B---3--:R-:W-:Y:S01]  /*3000*/  HMMA.16816.F32 R40, R60, R20, R40 ;  /* 0x000000143c28723c */ /* 0x008fe20000001828 */
[----:B------:R-:W3:Y:S01]  /*3010*/  MUFU.TANH R4, R4 ;  /* 0x0000000400047308 */ /* 0x000ee20000002400 */
[----:B------:R-:W-:Y:S01]  /*3020*/  BAR.SYNC.DEFER_BLOCKING 0x0 ;  /* 0x0000000000007b1d */ /* 0x000fe20000010000 */
[----:B------:R-:W-:-:S02]  /*3030*/  ISETP.GE.AND P4, PT, R5, R210, PT ;  /* 0x000000d20500720c */ /* 0x000fc40003f86270 */
[----:B------:R-:W-:Y:S01]  /*3040*/  ISETP.GE.AND P3, PT, R5, R208, PT ;  /* 0x000000d00500720c */ /* 0x000fe20003f66270 */
[----:B------:R-:W-:Y:S02]  /*3050*/  VIADD R5, R6, 0xffffffc1 ;  /* 0xffffffc106057836 */ /* 0x000fe40000000000 */
[----:B------:R-:W-:Y:S01]  /*3060*/  HMMA.16816.F32 R36, R60, R22, R36 ;  /* 0x000000163c24723c */ /* 0x000fe20000001824 */
[----:B------:R1:W1:Y:S08]  /*3070*/  MUFU.TANH R211, R48 ;  /* 0x0000003000d37308 */ /* 0x0002700000002400 */
[----:B------:R1:W1:Y:S08]  /*3080*/  MUFU.TANH R167, R49 ;  /* 0x0000003100a77308 */ /* 0x0002700000002400 */
[----:B------:R1:W1:Y:S08]  /*3090*/  MUFU.TANH R143, R50 ;  /* 0x00000032008f7308 */ /* 0x0002700000002400 */
[----:B------:R1:W1:Y:S01]  /*30a0*/  MUFU.TANH R141, R51 ;  /* 0x00000033008d7308 */ /* 0x0002620000002400 */
[----:B--234-:R-:W-:Y:S05]  /*30b0*/  @!P5 BRA `(.L_x_510) ;  /* 0x000000000088d947 */ /* 0x01cfea0003800000 */
        /* <DEDUP_REMOVED lines=21> */
[C---:B------:R-:W-:Y:S01]  /*3210*/  LEA R20, P1, R9.reuse, R197, 0x1 ;  /* 0x000000c509147211 */ /* 0x040fe200078208ff */
        /* <DEDUP_REMOVED lines=12> */
.L_x_510:
[----:B------:R-:W-:Y:S01]  /*32e0*/  VIADD R7, R6, 0xffffffc8 ;  /* 0xffffffc806077836 */ /* 0x000fe20000000000 */
[C---:B------:R-:W-:Y:S01]  /*32f0*/  ISETP.GE.AND P2, PT, R5.reuse, R210, PT ;  /* 0x000000d20500720c */ /* 0x040fe20003f46270 */
[----:B------:R-:W-:Y:S01]  /*3300*/  FMUL.FTZ R44, R44, UR6 ;  /* 0x000000062c2c7c20 */ /* 0x000fe20008410000 */
[----:B------:R-:W-:Y:S01]  /*3310*/  ISETP.GE.AND P1, PT, R5, R208, PT ;  /* 0x000000d00500720c */ /* 0x000fe20003f26270 */
[----:B------:R-:W-:Y:S01]  /*3320*/  VIADD R5, R6, 0xffffffd0 ;  /* 0xffffffd006057836 */ /* 0x000fe20000000000 */
[----:B------:R-:W-:Y:S01]  /*3330*/  FSEL R3, R64, -INF , !P4 ;  /* 0xff80000040037808 */ /* 0x000fe20006000000 */
[----:B------:R-:W3:Y:S01]  /*3340*/  MUFU.TANH R171, R44 ;  /* 0x0000002c00ab7308 */ /* 0x000ee20000002400 */
[----:B------:R-:W-:Y:S01]  /*3350*/  FSEL R29, R66, -INF , !P3 ;  /* 0xff800000421d7808 */ /* 0x000fe20005800000 */
[----:B------:R-:W-:Y:S01]  /*3360*/  FMUL.FTZ R45, R45, UR6 ;  /* 0x000000062d2d7c20 */ /* 0x000fe20008410000 */
[C---:B------:R-:W-:Y:S01]  /*3370*/  ISETP.GE.AND P4, PT, R7.reuse, R210, PT ;  /* 0x000000d20700720c */ /* 0x040fe20003f86270 */
[C---:B------:R-:W-:Y:S01]  /*3380*/  VIADD R9, R6.reuse, 0xffffffe0 ;  /* 0xffffffe006097836 */ /* 0x040fe20000000000 */
[----:B------:R-:W-:Y:S01]  /*3390*/  ISETP.GE.AND P3, PT, R7, R208, PT ;  /* 0x000000d00700720c */ /* 0x000fe20003f66270 */
[----:B------:R-:W-:Y:S01]  /*33a0*/  VIADD R7, R6, 0xffffffc9 ;  /* 0xffffffc906077836 */ /* 0x000fe20000000000 */
[----:B-1----:R-:W-:Y:S01]  /*33b0*/  FSEL R31, R32, -INF , !P4 ;  /* 0xff800000201f7808 */ /* 0x002fe20006000000 */
[----:B------:R-:W-:Y:S01]  /*33c0*/  FMUL.FTZ R40, R40, UR6 ;  /* 0x0000000628287c20 */ /* 0x000fe20008410000 */
[----:B--2---:R-:W-:Y:S01]  /*33d0*/  FSEL R23, R34, -INF , !P3 ;  /* 0xff80000022177808 */ /* 0x004fe20005800000 */
[----:B------:R1:W2:Y:S01]  /*33e0*/  MUFU.TANH R169, R45 ;  /* 0x0000002d00a97308 */ /* 0x0002a20000002400 */
[----:B------:R-:W-:Y:S01]  /*33f0*/  FSEL R65, R65, -INF , !P2 ;  /* 0xff80000041417808 */ /* 0x000fe20005000000 */
[----:B------:R-:W-:Y:S01]  /*3400*/  FMUL.FTZ R41, R41, UR6 ;  /* 0x0000000629297c20 */ /* 0x000fe20008410000 */
[----:B------:R-:W-:Y:S01]  /*3410*/  FSEL R67, R67, -INF , !P1 ;  /* 0xff80000043437808 */ /* 0x000fe20004800000 */
[----:B------:R-:W-:Y:S01]  /*3420*/  FMUL.FTZ R36, R36, UR6 ;  /* 0x0000000624247c20 */ /* 0x000fe20008410000 */
[----:B------:R-:W-:Y:S01]  /*3430*/  ISETP.GE.AND P4, PT, R5, R210, PT ;  /* 0x000000d20500720c */ /* 0x000fe20003f86270 */
[----:B------:R-:W-:Y:S01]  /*3440*/  FMUL.FTZ R37, R37, UR6 ;  /* 0x0000000625257c20 */ /* 0x000fe20008410000 */
[----:B------:R-:W-:Y:S01]  /*3450*/  ISETP.GE.AND P3, PT, R5, R208, PT ;  /* 0x000000d00500720c */ /* 0x000fe20003f66270 */
[C---:B------:R-:W-:Y:S01]  /*3460*/  VIADD R5, R6.reuse, 0xffffffd1 ;  /* 0xffffffd106057836 */ /* 0x040fe20000000000 */
[C---:B------:R-:W-:Y:S01]  /*3470*/  ISETP.GE.AND P2, PT, R7.reuse, R210, PT ;  /* 0x000000d20700720c */ /* 0x040fe20003f46270 */
[----:B------:R-:W4:Y:S01]  /*3480*/  MUFU.TANH R207, R40 ;  /* 0x0000002800cf7308 */ /* 0x000f220000002400 */
[----:B------:R-:W-:Y:S01]  /*3490*/  ISETP.GE.AND P1, PT, R7, R208, PT ;  /* 0x000000d00700720c */ /* 0x000fe20003f26270 */
[----:B------:R-:W-:Y:S01]  /*34a0*/  VIADD R7, R6, 0xffffffd8 ;  /* 0xffffffd806077836 */ /* 0x000fe20000000000 */
[----:B------:R-:W-:Y:S01]  /*34b0*/  FSEL R33, R33, -INF , !P2 ;  /* 0xff80000021217808 */ /* 0x000fe20005000000 */
[----:B------:R-:W-:Y:S01]  /*34c0*/  FMUL.FTZ R179, R43, UR6 ;  /* 0x000000062bb37c20 */ /* 0x000fe20008410000 */
[----:B------:R-:W-:Y:S01]  /*34d0*/  FSEL R21, R24, -INF , !P1 ;  /* 0xff80000018157808 */ /* 0x000fe20004800000 */
[C---:B------:R-:W-:Y:S01]  /*34e0*/  VIADD R43, R6.reuse, 0xffffffe9 ;  /* 0xffffffe9062b7836 */ /* 0x040fe20000000000 */
[C---:B------:R-:W-:Y:S01]  /*34f0*/  ISETP.GE.AND P2, PT, R5.reuse, R210, PT ;  /* 0x000000d20500720c */ /* 0x040fe20003f46270 */
[C---:B-1----:R-:W-:Y:S01]  /*3500*/  VIADD R45, R6.reuse, 0xffffffe8 ;  /* 0xffffffe8062d7836 */ /* 0x042fe20000000000 */
[----:B------:R-:W-:Y:S01]  /*3510*/  ISETP.GE.AND P1, PT, R5, R208, PT ;  /* 0x000000d00500720c */ /* 0x000fe20003f26270 */
[C---:B------:R-:W-:Y:S01]  /*3520*/  VIADD R5, R6.reuse, 0xffffffd9 ;  /* 0xffffffd906057836 */ /* 0x040fe20000000000 */
[----:B------:R-:W-:Y:S01]  /*3530*/  FSEL R19, R25, -INF , !P4 ;  /* 0xff80000019137808 */ /* 0x000fe20006000000 */
[----:B------:R-:W-:Y:S01]  /*3540*/  VIADD R25, R6, 0xffffffe1 ;  /* 0xffffffe106197836 */ /* 0x000fe20000000000 */
[----:B------:R-:W-:Y:S01]  /*3550*/  FSEL R15, R12, -INF , !P3 ;  /* 0xff8000000c0f7808 */ /* 0x000fe20005800000 */
[----:B------:R1:W5:Y:S01]  /*3560*/  MUFU.TANH R187, R41 ;  /* 0x0000002900bb7308 */ /* 0x0003620000002400 */
[C---:B------:R-:W-:Y:S01]  /*3570*/  ISETP.GE.AND P4, PT, R7.reuse, R210, PT ;  /* 0x000000d20700720c */ /* 0x040fe20003f86270 */
[----:B------:R-:W-:Y:S01]  /*3580*/  FMUL.FTZ R46, R46, UR6 ;  /* 0x000000062e2e7c20 */ /* 0x000fe20008410000 */
[-C--:B------:R-:W-:Y:S01]  /*3590*/  ISETP.GE.AND P3, PT, R7, R208.reuse, PT ;  /* 0x000000d00700720c */ /* 0x080fe20003f66270 */
[----:B------:R-:W-:Y:S01]  /*35a0*/  VIADD R35, R6, 0xfffffff1 ;  /* 0xfffffff106237836 */ /* 0x000fe20000000000 */
[----:B------:R-:W-:Y:S01]  /*35b0*/  FSEL R13, R13, -INF , !P1 ;  /* 0xff8000000d0d7808 */ /* 0x000fe20004800000 */
[----:B------:R-:W-:Y:S01]  /*35c0*/  FMUL.FTZ R47, R47, UR6 ;  /* 0x000000062f2f7c20 */ /* 0x000fe20008410000 */
[----:B------:R-:W-:Y:S01]  /*35d0*/  FSEL R7, R26, -INF , !P2 ;  /* 0xff8000001a077808 */ /* 0x000fe20005000000 */
[----:B------:R-:W5:Y:S01]  /*35e0*/  MUFU.TANH R185, R36 ;  /* 0x0000002400b97308 */ /* 0x000f620000002400 */
[C---:B------:R-:W-:Y:S01]  /*35f0*/  ISETP.GE.AND P1, PT, R5.reuse, R208, PT ;  /* 0x000000d00500720c */ /* 0x040fe20003f26270 */
[----:B------:R-:W-:Y:S01]  /*3600*/  FMUL.FTZ R42, R42, UR6 ;  /* 0x000000062a2a7c20 */ /* 0x000fe20008410000 */
[-C--:B------:R-:W-:Y:S01]  /*3610*/  ISETP.GE.AND P2, PT, R5, R210.reuse, PT ;  /* 0x000000d20500720c */ /* 0x080fe20003f46270 */
[----:B------:R-:W-:Y:S01]  /*3620*/  FMUL.FTZ R38, R38, UR6 ;  /* 0x0000000626267c20 */ /* 0x000fe20008410000 */
[----:B------:R-:W-:Y:S01]  /*3630*/  FSEL R5, R27, -INF , !P4 ;  /* 0xff8000001b057808 */ /* 0x000fe20006000000 */
[----:B------:R-:W-:Y:S01]  /*3640*/  VIADD R27, R6, 0xfffffff8 ;  /* 0xfffffff8061b7836 */ /* 0x000fe20000000000 */
[----:B------:R-:W-:Y:S01]  /*3650*/  FSEL R11, R14, -INF , !P3 ;  /* 0xff8000000e0b7808 */ /* 0x000fe20005800000 */
[----:B------:R-:W5:Y:S01]  /*3660*/  MUFU.TANH R183, R37 ;  /* 0x0000002500b77308 */ /* 0x000f620000002400 */
[C---:B------:R-:W-:Y:S01]  /*3670*/  ISETP.GE.AND P4, PT, R9.reuse, R210, PT ;  /* 0x000000d20900720c */ /* 0x040fe20003f86270 */
[----:B-1----:R-:W-:Y:S01]  /*3680*/  VIADD R41, R6, 0xfffffff0 ;  /* 0xfffffff006297836 */ /* 0x002fe20000000000 */
[----:B------:R-:W-:Y:S01]  /*3690*/  ISETP.GE.AND P3, PT, R9, R208, PT ;  /* 0x000000d00900720c */ /* 0x000fe20003f66270 */
[----:B------:R-:W-:Y:S01]  /*36a0*/  FMUL.FTZ R39, R39, UR6 ;  /* 0x0000000627277c20 */ /* 0x000fe20008410000 */
[----:B------:R-:W-:Y:S01]  /*36b0*/  FSEL R9, R4, -INF , !P1 ;  /* 0xff80000004097808 */ /* 0x000fe20004800000 */
[----:B------:R-:W1:Y:S01]  /*36c0*/  LDCU UR6, c[0x0][0x45c] ;  /* 0x00008b80ff0677ac */ /* 0x000e620008000800 */
[----:B------:R-:W-:Y:S01]  /*36d0*/  FMNMX3.FTZ R4, R3, R65, R31, !PT ;  /* 0x0000004103047276 */ /* 0x000fe2000781001f */
[----:B------:R-:W1:Y:S01]  /*36e0*/  MUFU.TANH R209, R46 ;  /* 0x0000002e00d17308 */ /* 0x000e620000002400 */
[----:B------:R-:W-:Y:S01]  /*36f0*/  FSEL R17, R17, -INF , !P2 ;  /* 0xff80000011117808 */ /* 0x000fe20005000000 */
[----:B------:R-:W-:Y:S01]  /*3700*/  IMAD.MOV.U32 R206, RZ, RZ, -0x1 ;  /* 0xffffffffffce7424 */ /* 0x000fe200078e00ff */
[----:B------:R-:W-:-:S02]  /*3710*/  FMNMX3.FTZ R4, R4, R33, R19, !PT ;  /* 0x0000002104047276 */ /* 0x000fc40007810013 */
[-C--:B------:R-:W-:Y:S02]  /*3720*/  ISETP.GE.AND P2, PT, R25, R210.reuse, PT ;  /* 0x000000d21900720c */ /* 0x080fe40003f46270 */
[----:B------:R-:W-:Y:S01]  /*3730*/  FSEL R211, R211, -INF , !P4 ;  /* 0xff800000d3d37808 */ /* 0x000fe20006000000 */
[----:B------:R-:W1:Y:S01]  /*3740*/  MUFU.TANH R177, R47 ;  /* 0x0000002f00b17308 */ /* 0x000e620000002400 */
[-C--:B------:R-:W-:Y:S02]  /*3750*/  ISETP.GE.AND P4, PT, R45, R210.reuse, PT ;  /* 0x000000d22d00720c */ /* 0x080fe40003f86270 */
[----:B------:R-:W-:Y:S02]  /*3760*/  FMNMX3.FTZ R4, R4, R7, R5, !PT ;  /* 0x0000000704047276 */ /* 0x000fe40007810005 */
[----:B------:R-:W-:Y:S02]  /*3770*/  FSEL R167, R167, -INF , !P2 ;  /* 0xff800000a7a77808 */ /* 0x000fe40005000000 */
[----:B------:R-:W-:Y:S01]  /*3780*/  ISETP.GE.AND P2, PT, R43, R210, PT ;  /* 0x000000d22b00720c */ /* 0x000fe20003f46270 */
[----:B------:R-:W1:Y:S01]  /*3790*/  MUFU.TANH R181, R42 ;  /* 0x0000002a00b57308 */ /* 0x000e620000002400 */
[----:B---3--:R-:W-:-:S02]  /*37a0*/  FSEL R171, R171, -INF , !P4 ;  /* 0xff800000abab7808 */ /* 0x008fc40006000000 */
[----:B------:R-:W-:Y:S02]  /*37b0*/  ISETP.GE.AND P4, PT, R41, R210, PT ;  /* 0x000000d22900720c */ /* 0x000fe40003f86270 */
[----:B------:R-:W-:Y:S02]  /*37c0*/  FMNMX3.FTZ R4, R4, R17, R211, !PT ;  /* 0x0000001104047276 */ /* 0x000fe400078100d3 */
[----:B------:R-:W-:Y:S01]  /*37d0*/  ISETP.GE.AND P1, PT, R25, R208, PT ;  /* 0x000000d01900720c */ /* 0x000fe20003f26270 */
[----:B------:R-:W-:Y:S01]  /*37e0*/  VIADD R25, R6, 0xfffffff9 ;  /* 0xfffffff906197836 */ /* 0x000fe20000000000 */
[----:B--2---:R-:W-:Y:S01]  /*37f0*/  FSEL R169, R169, -INF , !P2 ;  /* 0xff800000a9a97808 */ /* 0x004fe20005000000 */
[----:B------:R-:W2:Y:S01]  /*3800*/  MUFU.TANH R179, R179 ;  /* 0x000000b300b37308 */ /* 0x000ea20000002400 */
[----:B------:R-:W-:Y:S02]  /*3810*/  ISETP.GE.AND P2, PT, R35, R210, PT ;  /* 0x000000d22300720c */ /* 0x000fe40003f46270 */
[----:B----4-:R-:W-:-:S02]  /*3820*/  FSEL R207, R207, -INF , !P4 ;  /* 0xff800000cfcf7808 */ /* 0x010fc40006000000 */
[-C--:B------:R-:W-:Y:S02]  /*3830*/  ISETP.GE.AND P4, PT, R27, R210.reuse, PT ;  /* 0x000000d21b00720c */ /* 0x080fe40003f86270 */
[----:B------:R-:W-:Y:S01]  /*3840*/  FMNMX3.FTZ R4, R4, R167, R171, !PT ;  /* 0x000000a704047276 */ /* 0x000fe200078100ab */
[----:B------:R-:W3:Y:S01]  /*3850*/  MUFU.TANH R175, R38 ;  /* 0x0000002600af7308 */ /* 0x000ee20000002400 */
[----:B------:R-:W-:Y:S02]  /*3860*/  FMNMX3.FTZ R6, R29, R67, R23, !PT ;  /* 0x000000431d067276 */ /* 0x000fe40007810017 */
[----:B-----5:R-:W-:Y:S02]  /*3870*/  FSEL R187, R187, -INF , !P2 ;  /* 0xff800000bbbb7808 */ /* 0x020fe40005000000 */
[----:B------:R-:W-:Y:S02]  /*3880*/  ISETP.GE.AND P2, PT, R25, R210, PT ;  /* 0x000000d21900720c */ /* 0x000fe40003f46270 */
[----:B------:R-:W-:Y:S01]  /*3890*/  FSEL R185, R185, -INF , !P4 ;  /* 0xff800000b9b97808 */ /* 0x000fe20006000000 */
[----:B------:R-:W4:Y:S01]  /*38a0*/  MUFU.TANH R173, R39 ;  /* 0x0000002700ad7308 */ /* 0x000f220000002400 */
[----:B------:R-:W-:-:S02]  /*38b0*/  FMNMX3.FTZ R4, R4, R169, R207, !PT ;  /* 0x000000a904047276 */ /* 0x000fc400078100cf */
[----:B------:R-:W-:Y:S02]  /*38c0*/  FMNMX3.FTZ R6, R6, R21, R15, !PT ;  /* 0x0000001506067276 */ /* 0x000fe4000781000f */
[----:B------:R-:W-:Y:S02]  /*38d0*/  ISETP.GE.AND P4, PT, R45, R208, PT ;  /* 0x000000d02d00720c */ /* 0x000fe40003f86270 */
[----:B------:R-:W-:Y:S02]  /*38e0*/  FSEL R183, R183, -INF , !P2 ;  /* 0xff800000b7b77808 */ /* 0x000fe40005000000 */
[----:B------:R-:W-:Y:S02]  /*38f0*/  FMNMX3.FTZ R4, R4, R187, R185, !PT ;  /* 0x000000bb04047276 */ /* 0x000fe400078100b9 */
[----:B------:R-:W-:Y:S02]  /*3900*/  FSEL R143, R143, -INF , !P3 ;  /* 0xff8000008f8f7808 */ /* 0x000fe40005800000 */
[----:B------:R-:W-:-:S02]  /*3910*/  FMNMX3.FTZ R6, R6, R13, R11, !PT ;  /* 0x0000000d06067276 */ /* 0x000fc4000781000b */
[----:B------:R-:W-:Y:S02]  /*3920*/  ISETP.GE.AND P2, PT, R43, R208, PT ;  /* 0x000000d02b00720c */ /* 0x000fe40003f46270 */
[----:B------:R-:W-:Y:S02]  /*3930*/  FMNMX.FTZ R4, R183, R4, !PT ;  /* 0x00000004b7047209 */ /* 0x000fe40007810000 */
[----:B------:R-:W-:Y:S02]  /*3940*/  ISETP.GE.AND P3, PT, R41, R208, PT ;  /* 0x000000d02900720c */ /* 0x000fe40003f66270 */
[----:B------:R-:W-:Y:S01]  /*3950*/  FSEL R141, R141, -INF , !P1 ;  /* 0xff8000008d8d7808 */ /* 0x000fe20004800000 */
[----:B------:R-:W5:Y:S01]  /*3960*/  SHFL.BFLY PT, R37, R4, 0x2, 0x1f ;  /* 0x0c401f0004257f89 */ /* 0x000f6200000e0000 */
[----:B-1----:R-:W-:Y:S02]  /*3970*/  FSEL R209, R209, -INF , !P4 ;  /* 0xff800000d1d17808 */ /* 0x002fe40006000000 */
        /* <DEDUP_REMOVED lines=12> */
[----:B-----5:R-:W-:-:S02]  /*3a40*/  FMNMX.FTZ R37, R4, R37, !PT ;  /* 0x0000002504257209 */ /* 0x020fc40007810000 */
[----:B------:R-:W-:Y:S02]  /*3a50*/  FMNMX.FTZ R6, R173, R6, !PT ;  /* 0x00000006ad067209 */ /* 0x000fe40007810000 */
[----:B------:R-:W-:Y:S01]  /*3a60*/  LOP3.LUT R203, R89, 0x200, R144, 0xf8, !PT ;  /* 0x0000020059cb7812 */ /* 0x000fe200078ef890 */
[----:B------:R-:W1:Y:S03]  /*3a70*/  SHFL.BFLY PT, R132, R37, 0x1, 0x1f ;  /* 0x0c201f0025847f89 */ /* 0x000e6600000e0000 */
[----:B------:R-:W-:Y:S01]  /*3a80*/  LEA R203, R203, UR12, 0x1 ;  /* 0x0000000ccbcb7c11 */ /* 0x000fe2000f8e08ff */
[----:B------:R-:W2:Y:S04]  /*3a90*/  SHFL.BFLY PT, R25, R6, 0x2, 0x1f ;  /* 0x0c401f0006197f89 */ /* 0x000ea800000e0000 */
[--C-:B------:R-:W-:Y:S01]  /*3aa0*/  IMAD.IADD R165, R148, 0x1, R203.reuse ;  /* 0x0000000194a57824 */ /* 0x100fe200078e02cb */
[----:B------:R-:W-:Y:S01]  /*3ab0*/  LDSM.16.MT88.4 R40, [R203+0xe000] ;  /* 0x00e00000cb28783b */ /* 0x000fe20000004200 */
[----:B------:R-:W-:-:S02]  /*3ac0*/  IMAD.IADD R170, R88, 0x1, R203 ;  /* 0x0000000158aa7824 */ /* 0x000fc400078e02cb */
[----:B------:R-:W-:Y:S01]  /*3ad0*/  IMAD.IADD R163, R88, 0x1, R165 ;  /* 0x0000000158a37824 */ /* 0x000fe200078e02a5 */
[----:B------:R-:W-:Y:S04]  /*3ae0*/  LDSM.16.MT88.4 R108, [R165+0xc000] ;  /* 0x00c00000a56c783b */ /* 0x000fe80000004200 */
        /* <DEDUP_REMOVED lines=56> */
[----:B------:R-:W5:Y:S01]  /*3e70*/  LDSM.16.MT88.4 R8, [R203+0xe800] ;  /* 0x00e80000cb08783b */ /* 0x000f620000004200 */
[----:B------:R-:W2:Y:S01]  /*3e80*/  MUFU.EX2 R159, R159 ;  /* 0x0000009f009f7308 */ /* 0x000ea20000000800 */
[----:B-1----:R-:W-:Y:S01]  /*3e90*/  F2FP.F16.F32.PACK_AB R98, R157, R158 ;  /* 0x0000009e9d62723e */ /* 0x002fe200000000ff */
[--C-:B------:R-:W-:Y:S01]  /*3ea0*/  FFMA.FTZ R174, R209, UR6, -R172.reuse ;  /* 0x00000006d1ae7c23 */ /* 0x100fe200080108ac */
[----:B------:R-:W1:Y:S01]  /*3eb0*/  LDSM.16.MT88.4 R20, [R170+0xe800] ;  /* 0x00e80000aa14783b */ /* 0x000e620000004200 */
        /* <DEDUP_REMOVED lines=8> */
[----:B------:R-:W-:-:S03]  /*3f40*/  FADD.FTZ R158, R158, R161 ;  /* 0x000000a19e9e7221 */ /* 0x000fc60000010000 */
[----:B------:R-:W-:Y:S01]  /*3f50*/  LDSM.16.MT88.4 R24, [R163+0xc800] ;  /* 0x00c80000a318783b */ /* 0x000fe20000004200 */
[----:B------:R-:W3:Y:S01]  /*3f60*/  MUFU.EX2 R155, R155 ;  /* 0x0000009b009b7308 */ /* 0x000ee20000000800 */
[----:B--2---:R-:W-:Y:S01]  /*3f70*/  F2FP.F16.F32.PACK_AB R97, R159, R160 ;  /* 0x000000a09f61723e */ /* 0x004fe200000000ff */
[----:B------:R-:W-:Y:S01]  /*3f80*/  FADD.FTZ R159, R160, R159 ;  /* 0x0000009fa09f7221 */ /* 0x000fe20000010000 */
[----:B------:R-:W-:Y:S01]  /*3f90*/  LDSM.16.MT88.4 R140, [R170+0xd000] ;  /* 0x00d00000aa8c783b */ /* 0x000fe20000004200 */
[----:B------:R-:W-:-:S04]  /*3fa0*/  FADD.FTZ R157, R157, R158 ;  /* 0x0000009e9d9d7221 */ /* 0x000fc80000010000 */
[----:B------:R-:W-:Y:S08]  /*3fb0*/  MUFU.EX2 R154, R154 ;  /* 0x0000009a009a7308 */ /* 0x000ff00000000800 */
[----:B------:R-:W2:Y:S01]  /*3fc0*/  MUFU.EX2 R153, R153 ;  /* 0x0000009900997308 */ /* 0x000ea20000000800 */
        /* <DEDUP_REMOVED lines=24> */
[C---:B----4-:R-:W-:Y:S07]  /*4150*/  HMMA.16816.F32 R60, R96.reuse, R64, RZ ;  /* 0x00000040603c723c */ /* 0x050fee00000018ff */
        /* <DEDUP_REMOVED lines=23> */
[----:B--2---:R-:W-:Y:S01]  /*42d0*/  F2FP.F16.F32.PACK_AB R4, R153, R154 ;  /* 0x0000009a9904723e */ /* 0x004fe200000000ff */
[----:B------:R-:W-:Y:S01]  /*42e0*/  FADD.FTZ R154, R154, R157 ;  /* 0x0000009d9a9a7221 */ /* 0x000fe20000010000 */
[----:B---3--:R-:W-:-:S03]  /*42f0*/  F2FP.F16.F32.PACK_AB R5, R151, R152 ;  /* 0x000000989705723e */ /* 0x008fc600000000ff */
[----:B------:R-:W-:Y:S02]  /*4300*/  FADD.FTZ R153, R153, R154 ;  /* 0x0000009a99997221 */ /* 0x000fe40000010000 */
[----:B------:R-:W-:Y:S01]  /*4310*/  HMMA.16816.F32 R96, R96, R6, RZ ;  /* 0x000000066060723c */ /* 0x000fe200000018ff */
[----:B------:R-:W-:Y:S01]  /*4320*/  F2FP.F16.F32.PACK_AB R6, R149, R150 ;  /* 0x000000969506723e */ /* 0x000fe200000000ff */
[----:B------:R-:W-:Y:S01]  /*4330*/  FADD.FTZ R150, R150, R153 ;  /* 0x0000009996967221 */ /* 0x000fe20000010000 */
[----:B-----5:R-:W-:-:S03]  /*4340*/  F2FP.F16.F32.PACK_AB R7, R146, R147 ;  /* 0x000000939207723e */ /* 0x020fc600000000ff */
[----:B------:R-:W-:-:S04]  /*4350*/  FADD.FTZ R149, R149, R150 ;  /* 0x0000009695957221 */ /* 0x000fc80000010000 */
[C---:B------:R-:W-:Y:S08]  /*4360*/  HMMA.16816.F32 R112, R4.reuse, R12, R112 ;  /* 0x0000000c0470723c */ /* 0x040ff00000001870 */
        /* <DEDUP_REMOVED lines=10> */
[----:B------:R-:W5:Y:S07]  /*4410*/  LDSM.16.MT88.4 R16, [R163+0x10800] ;  /* 0x01080000a310783b */ /* 0x000f6e0000004200 */
[C---:B--2---:R-:W-:Y:S08]  /*4420*/  HMMA.16816.F32 R68, R4.reuse, R12, R68 ;  /* 0x0000000c0444723c */ /* 0x044ff00000001844 */
[C---:B------:R-:W-:Y:S01]  /*4430*/  HMMA.16816.F32 R72, R4.reuse, R14, R72 ;  /* 0x0000000e0448723c */ /* 0x040fe20000001848 */
[----:B------:R-:W2:Y:S07]  /*4440*/  LDSM.16.MT88.4 R12, [R165+0xd000] ;  /* 0x00d00000a50c783b */ /* 0x000eae0000004200 */
        /* <DEDUP_REMOVED lines=18> */
[C---:B-----5:R-:W-:Y:S08]  /*4570*/  HMMA.16816.F32 R92, R4.reuse, R16, R92 ;  /* 0x00000010045c723c */ /* 0x060ff0000000185c */
[----:B------:R-:W-:Y:S01]  /*4580*/  HMMA.16816.F32 R96, R4, R18, R96 ;  /* 0x000000120460723c */ /* 0x000fe20000001860 */
[----:B------:R-:W1:Y:S01]  /*4590*/  LDSM.16.MT88.4 R16, [R163+0xf000] ;  /* 0x00f00000a310783b */ /* 0x000e620000004200 */
[----:B------:R-:W-:Y:S01]  /*45a0*/  F2FP.F16.F32.PACK_AB R4, R167, R164 ;  /* 0x000000a4a704723e */ /* 0x000fe200000000ff */
[----:B------:R-:W-:Y:S01]  /*45b0*/  FADD.FTZ R164, R164, R149 ;  /* 0x00000095a4a47221 */ /* 0x000fe20000010000 */
[----:B----4-:R-:W-:-:S02]  /*45c0*/  F2FP.F16.F32.PACK_AB R5, R171, R168 ;  /* 0x000000a8ab05723e */ /* 0x010fc400000000ff */
[----:B------:R-:W-:Y:S01]  /*45d0*/  F2FP.F16.F32.PACK_AB R6, R169, R166 ;  /* 0x000000a6a906723e */ /* 0x000fe200000000ff */
[----:B------:R-:W-:Y:S01]  /*45e0*/  FADD.FTZ R167, R167, R164 ;  /* 0x000000a4a7a77221 */ /* 0x000fe20000010000 */
[----:B------:R-:W-:-:S03]  /*45f0*/  F2FP.F16.F32.PACK_AB R7, R177, R174 ;  /* 0x000000aeb107723e */ /* 0x000fc600000000ff */
[----:B------:R-:W-:-:S04]  /*4600*/  FADD.FTZ R166, R166, R167 ;  /* 0x000000a7a6a67221 */ /* 0x000fc80000010000 */
[----:B--2---:R-:W-:Y:S01]  /*4610*/  HMMA.16816.F32 R112, R4, R12, R112 ;  /* 0x0000000c0470723c */ /* 0x004fe20000001870 */
[----:B------:R-:W-:-:S07]  /*4620*/  FADD.FTZ R169, R169, R166 ;  /* 0x000000a6a9a97221 */ /* 0x000fce0000010000 */
        /* <DEDUP_REMOVED lines=9> */
[C---:B--2---:R-:W-:Y:S08]  /*46c0*/  HMMA.16816.F32 R68, R4.reuse, R12, R68 ;  /* 0x0000000c0444723c */ /* 0x044ff00000001844 */
[C---:B------:R-:W-:Y:S01]  /*46d0*/  HMMA.16816.F32 R72, R4.reuse, R14, R72 ;  /* 0x0000000e0448723c */ /* 0x040fe20000001848 */
[----:B------:R-:W2:Y:S07]  /*46e0*/  LDSM.16.MT88.4 R12, [R170+0xd800] ;  /* 0x00d80000aa0c783b */ /* 0x000eae0000004200 */
[C---:B---3--:R-:W-:Y:S08]  /*46f0*/  HMMA.16816.F32 R84, R4.reuse, R8, R84 ;  /* 0x000000080454723c */ /* 0x048ff00000001854 */
[C---:B------:R-:W-:Y:S01]  /*4700*/  HMMA.16816.F32 R88, R4.reuse, R10, R88 ;  /* 0x0000000a0458723c */ /* 0x040fe20000001858 */
[----:B------:R-:W3:Y:S07]  /*4710*/  LDSM.16.MT88.4 R8, [R165+0xf800] ;  /* 0x00f80000a508783b */ /* 0x000eee0000004200 */
        /* <DEDUP_REMOVED lines=20> */
[----:B------:R-:W1:Y:S01]  /*4860*/  LDSM.16.MT88.4 R16, [R203+0xf800] ;  /* 0x00f80000cb10783b */ /* 0x000e620000004200 */
        /* <DEDUP_REMOVED lines=17> */
[----:B--2---:R-:W-:Y:S01]  /*4980*/  HMMA.16816.F32 R60, R4, R12, R60 ;  /* 0x0000000c043c723c */ /* 0x004fe2000000183c */
[----:B------:R-:W-:-:S04]  /*4990*/  FADD.FTZ R12, R152, R155 ;  /* 0x0000009b980c7221 */ /* 0x000fc80000010000 */
[----:B------:R-:W-:-:S03]  /*49a0*/  FADD.FTZ R12, R151, R12 ;  /* 0x0000000c970c7221 */ /* 0x000fc60000010000 */
[C---:B------:R-:W-:Y:S08]  /*49b0*/  HMMA.16816.F32 R48, R4.reuse, R142, R48 ;  /* 0x0000008e0430723c */ /* 0x040ff00000001830 */
[----:B---3--:R-:W-:Y:S01]  /*49c0*/  HMMA.16816.F32 R68, R4, R8, R68 ;  /* 0x000000080444723c */ /* 0x008fe20000001844 */
        /* <DEDUP_REMOVED lines=26> */
[----:B------:R-:W1:Y:S01]  /*4b70*/  LDC.64 R134, c[0x0][0x3c0] ;  /* 0x0000f000ff867b82 */ /* 0x000e620000000a00 */
[----:B------:R-:W2:Y:S01]  /*4b80*/  LDCU.64 UR4, c[0x0][0x3d8] ;  /* 0x00007b00ff0477ac */ /* 0x000ea20008000a00 */
[----:B------:R-:W-:Y:S01]  /*4b90*/  IADD3 R12, P1, PT, R0, R202, RZ ;  /* 0x000000ca000c7210 */ /* 0x000fe20007f3e0ff */
[----:B------:R-:W-:-:S04]  /*4ba0*/  DEPBAR.LE SB0, 0x0 ;  /* 0x000080000000791a */ /* 0x000fc80000000000 */
[----:B------:R-:W-:Y:S01]  /*4bb0*/  SHF.R.U32.HI R194, RZ, 0x3, R200 ;  /* 0x00000003ffc27819 */ /* 0x000fe200000116c8 */
[----:B------:R-:W3:Y:S01]  /*4bc0*/  LDCU.64 UR10, c[0x0][0x390] ;  /* 0x00007200ff0a77ac */ /* 0x000ee20008000a00 */
[----:B------:R-:W-:Y:S01]  /*4bd0*/  IMAD.X R13, RZ, RZ, R201, P1 ;  /* 0x000000ffff0d7224 */ /* 0x000fe200008e06c9 */
[----:B------:R-:W-:Y:S01]  /*4be0*/  SHF.R.S32.HI R191, RZ, 0x1f, R190 ;  /* 0x0000001fffbf7819 */ /* 0x000fe200000114be */
        /* <DEDUP_REMOVED lines=8> */
[----:B--2---:R-:W-:Y:S01]  /*4c70*/  IMAD R5, R191, UR4, RZ ;  /* 0x00000004bf057c24 */ /* 0x004fe2000f8e02ff */
[----:B------:R-:W-:Y:S01]  /*4c80*/  LOP3.LUT R221, R144, 0x7c00, R221, 0xf8, !PT ;  /* 0x00007c0090dd7812 */ /* 0x000fe200078ef8dd */
[----:B------:R-:W2:Y:S01]  /*4c90*/  LDCU UR6, c[0x0][0x50c] ;  /* 0x0000a180ff0677ac */ /* 0x000ea20008000800 */
[----:B------:R-:W-:Y:S01]  /*4ca0*/  LOP3.LUT R8, R145, 0x8, R8, 0x78, !PT ;  /* 0x0000000891087812 */ /* 0x000fe200078e7808 */
[----:B------:R-:W-:Y:S01]  /*4cb0*/  IMAD R5, R190, UR5, R5 ;  /* 0x00000005be057c24 */ /* 0x000fe2000f8e0205 */
[----:B-1----:R-:W-:Y:S01]  /*4cc0*/  SHF.L.U64.HI R10, R134, 0x4, R135 ;  /* 0x00000004860a7819 */ /* 0x002fe20000010287 */
[----:B------:R-:W-:Y:S01]  /*4cd0*/  IMAD R198, R194, R135, RZ ;  /* 0x00000087c2c67224 */ /* 0x000fe200078e02ff */
[----:B------:R-:W-:Y:S01]  /*4ce0*/  LOP3.LUT R206, R192, 0x1e00, R133, 0xf8, !PT ;  /* 0x00001e00c0ce7812 */ /* 0x000fe200078ef885 */
[----:B------:R-:W-:Y:S01]  /*4cf0*/  IMAD.WIDE.U32 R12, R194, R134, R12 ;  /* 0x00000086c20c7225 */ /* 0x000fe200078e000c */
[----:B------:R-:W-:-:S02]  /*4d00*/  LOP3.LUT R221, R221, R8, RZ, 0xfc, !PT ;  /* 0x00000008dddd7212 */ /* 0x000fc400078efcff */
[----:B------:R-:W-:Y:S01]  /*4d10*/  LEA R206, R206, UR12, 0x1 ;  /* 0x0000000ccece7c11 */ /* 0x000fe2000f8e08ff */
[----:B------:R-:W-:Y:S01]  /*4d20*/  IMAD.IADD R13, R13, 0x1, R198 ;  /* 0x000000010d0d7824 */ /* 0x000fe200078e02c6 */
[----:B------:R-:W-:Y:S01]  /*4d30*/  LEA R221, R221, UR12, 0x1 ;  /* 0x0000000cdddd7c11 */ /* 0x000fe2000f8e08ff */
[----:B------:R-:W-:Y:S01]  /*4d40*/  IMAD R11, R14, R135, RZ ;  /* 0x000000870e0b7224 */ /* 0x000fe200078e02ff */
[----:B------:R-:W-:Y:S01]  /*4d50*/  SEL R214, R214, 0xffffffe0, !P0 ;  /* 0xffffffe0d6d67807 */ /* 0x000fe20004000000 */
[----:B------:R-:W-:-:S04]  /*4d60*/  IMAD.WIDE.U32 R12, R190, UR4, R12 ;  /* 0x00000004be0c7c25 */ /* 0x000fc8000f8e000c */
[----:B------:R-:W-:Y:S01]  /*4d70*/  IMAD.IADD R4, R13, 0x1, R5 ;  /* 0x000000010d047824 */ /* 0x000fe200078e0205 */
[----:B------:R-:W-:Y:S01]  /*4d80*/  BAR.SYNC.DEFER_BLOCKING 0x0 ;  /* 0x0000000000007b1d */ /* 0x000fe20000010000 */
[----:B---3--:R-:W-:Y:S01]  /*4d90*/  LEA R13, P1, R12, UR10, 0x1 ;  /* 0x0000000a0c0d7c11 */ /* 0x008fe2000f8208ff */
[----:B------:R-:W-:-:S03]  /*4da0*/  IMAD.WIDE.U32 R14, R14, R134, RZ ;  /* 0x000000860e0e7225 */ /* 0x000fc600078e00ff */
[----:B------:R-:W-:Y:S01]  /*4db0*/  LEA.HI.X R4, R12, UR11, R4, 0x1, P1 ;  /* 0x0000000b0c047c11 */ /* 0x000fe200088f0c04 */
[----:B------:R-:W-:Y:S01]  /*4dc0*/  IMAD.SHL.U32 R6, R134, 0x10, RZ ;  /* 0x0000001086067824 */ /* 0x000fe200078e00ff */
[-C--:B------:R-:W-:Y:S01]  /*4dd0*/  LEA R18, P3, R14, R13.reuse, 0x7 ;  /* 0x0000000d0e127211 */ /* 0x080fe200078638ff */
[----:B------:R-:W-:Y:S02]  /*4de0*/  IMAD.IADD R11, R15, 0x1, R11 ;  /* 0x000000010f0b7824 */ /* 0x000fe400078e020b */
[----:B------:R-:W-:Y:S01]  /*4df0*/  IMAD.IADD R219, R214, 0x1, R221 ;  /* 0x00000001d6db7824 */ /* 0x000fe200078e02dd */
[C---:B------:R-:W-:Y:S01]  /*4e00*/  LEA R7, P1, R14.reuse, R6, 0x6 ;  /* 0x000000060e077211 */ /* 0x040fe200078230ff */
[----:B------:R-:W-:Y:S01]  /*4e10*/  IMAD.IADD R215, R207, 0x1, R214 ;  /* 0x00000001cfd77824 */ /* 0x000fe200078e02d6 */
[----:B------:R-:W-:Y:S01]  /*4e20*/  LEA.HI.X R19, R14, R4, R11, 0x7, P3 ;  /* 0x000000040e137211 */ /* 0x000fe200018f3c0b */
[----:B------:R-:W-:Y:S01]  /*4e30*/  IMAD.IADD R217, R148, 0x1, R221 ;  /* 0x0000000194d97824 */ /* 0x000fe200078e02dd */
[----:B------:R-:W-:Y:S01]  /*4e40*/  IADD3 R6, P2, PT, R7, R6, RZ ;  /* 0x0000000607067210 */ /* 0x000fe20007f5e0ff */
[----:B------:R-:W-:Y:S01]  /*4e50*/  IMAD.IADD R207, R207, 0x1, R148 ;  /* 0x00000001cfcf7824 */ /* 0x000fe200078e0294 */
[----:B------:R-:W-:Y:S01]  /*4e60*/  LEA.HI.X R5, R14, R10, R11, 0x6, P1 ;  /* 0x0000000a0e057211 */ /* 0x000fe200008f340b */
[C---:B------:R-:W-:Y:S01]  /*4e70*/  IMAD.IADD R218, R214.reuse, 0x1, R217 ;  /* 0x00000001d6da7824 */ /* 0x040fe200078e02d9 */
[----:B------:R-:W-:Y:S01]  /*4e80*/  LEA R16, P3, R7, R13, 0x1 ;  /* 0x0000000d07107211 */ /* 0x000fe200078608ff */
        /* <DEDUP_REMOVED lines=13> */
[----:B------:R-:W-:Y:S01]  /*4f60*/  LDGSTS.E.BYPASS.LTC128B.128 [R206+0x10000], desc[UR8][R18.64+0x100] ;  /* 0x1000010012ce7fae */ /* 0x000fe2000b981a08 */
        /* <DEDUP_REMOVED lines=16> */
[----:B------:R-:W2:Y:S04]  /*5070*/  LDSM.16.M88.4 R156, [R215+0x6000] ;  /* 0x00600000d79c783b */ /* 0x000ea80000000200 */
[----:B------:R-:W2:Y:S04]  /*5080*/  LDSM.16.M88.4 R152, [R215+0x6800] ;  /* 0x00680000d798783b */ /* 0x000ea80000000200 */
[----:B------:R-:W2:Y:S04]  /*5090*/  LDSM.16.M88.4 R32, [R215+0x7000] ;  /* 0x00700000d720783b */ /* 0x000ea80000000200 */
[----:B------:R-:W2:Y:S04]  /*50a0*/  LDSM.16.M88.4 R28, [R215+0x7800] ;  /* 0x00780000d71c783b */ /* 0x000ea80000000200 */
[----:B-1----:R-:W-:Y:S01]  /*50b0*/  LDSM.16.M88.4 R12, [R217] ;  /* 0x00000000d90c783b */ /* 0x002fe20000000200 */
[C---:B---3--:R-:W-:Y:S03]  /*50c0*/  HMMA.16816.F32 R4, R164.reuse, R24, RZ ;  /* 0x00000018a404723c */ /* 0x048fe600000018ff */
[----:B------:R-:W-:Y:S04]  /*50d0*/  LDSM.16.M88.4 R16, [R207+0x7800] ;  /* 0x00780000cf10783b */ /* 0x000fe80000000200 */
[----:B------:R-:W1:Y:S01]  /*50e0*/  LDSM.16.M88.4 R180, [R207+0x6000] ;  /* 0x00600000cfb4783b */ /* 0x000e620000000200 */
[C---:B----4-:R-:W-:Y:S03]  /*50f0*/  HMMA.16816.F32 R148, R164.reuse, R144, RZ ;  /* 0x00000090a494723c */ /* 0x050fe600000018ff */
[----:B------:R-:W3:Y:S04]  /*5100*/  LDSM.16.M88.4 R176, [R207+0x6800] ;  /* 0x00680000cfb0783b */ /* 0x000ee80000000200 */
[----:B------:R-:W4:Y:S01]  /*5110*/  LDSM.16.M88.4 R172, [R207+0x7000] ;  /* 0x00700000cfac783b */ /* 0x000f220000000200 */
[C---:B-----5:R-:W-:Y:S03]  /*5120*/  HMMA.16816.F32 R140, R164.reuse, R136, RZ ;  /* 0x00000088a48c723c */ /* 0x060fe600000018ff */
[----:B------:R-:W-:Y:S04]  /*5130*/  LDSM.16.M88.4 R160, [R214+0x6000] ;  /* 0x00600000d6a0783b */ /* 0x000fe80000000200 */
[----:B------:R-:W-:Y:S01]  /*5140*/  LDSM.16.M88.4 R184, [R216+UR12+0xa000] ;  /* 0x00a0000cd8b8783b */ /* 0x000fe20008000200 */
[C---:B------:R-:W-:Y:S03]  /*5150*/  HMMA.16816.F32 R24, R164.reuse, R26, RZ ;  /* 0x0000001aa418723c */ /* 0x040fe600000018ff */
[----:B------:R-:W0:Y:S05]  /*5160*/  LDGDEPBAR ;  /* 0x00000000000079af */ /* 0x000e2a0000000000 */
[C---:B------:R-:W-:Y:S08]  /*5170*/  HMMA.16816.F32 R144, R164.reuse, R146, RZ ;  /* 0x00000092a490723c */ /* 0x040ff000000018ff */
[C---:B------:R-:W-:Y:S08]  /*5180*/  HMMA.16816.F32 R136, R164.reuse, R138, RZ ;  /* 0x0000008aa488723c */ /* 0x040ff000000018ff */
[C---:B--2---:R-:W-:Y:S08]  /*5190*/  HMMA.16816.F32 R168, R164.reuse, R8, RZ ;  /* 0x00000008a4a8723c */ /* 0x044ff000000018ff */
[----:B------:R-:W-:Y:S01]  /*51a0*/  HMMA.16816.F32 R164, R164, R10, RZ ;  /* 0x0000000aa4a4723c */ /* 0x000fe200000018ff */
[----:B------:R-:W2:Y:S07]  /*51b0*/  LDSM.16.M88.4 R8, [R218] ;  /* 0x00000000da08783b */ /* 0x000eae0000000200 */
[C---:B------:R-:W-:Y:S08]  /*51c0*/  HMMA.16816.F32 R4, R20.reuse, R156, R4 ;  /* 0x0000009c1404723c */ /* 0x040ff00000001804 */
[C---:B------:R-:W-:Y:S01]  /*51d0*/  HMMA.16816.F32 R24, R20.reuse, R158, R24 ;  /* 0x0000009e1418723c */ /* 0x040fe20000001818 */
[----:B------:R-:W5:Y:S07]  /*51e0*/  LDSM.16.M88.4 R156, [R214+0x6800] ;  /* 0x00680000d69c783b */ /* 0x000f6e0000000200 */
[C---:B------:R-:W-:Y:S08]  /*51f0*/  HMMA.16816.F32 R148, R20.reuse, R152, R148 ;  /* 0x000000981494723c */ /* 0x040ff00000001894 */
[C---:B------:R-:W-:Y:S01]  /*5200*/  HMMA.16816.F32 R144, R20.reuse, R154, R144 ;  /* 0x0000009a1490723c */ /* 0x040fe20000001890 */
[----:B------:R-:W5:Y:S07]  /*5210*/  LDSM.16.M88.4 R152, [R214+0x7000] ;  /* 0x00700000d698783b */ /* 0x000f6e0000000200 */
[C---:B------:R-:W-:Y:S08]  /*5220*/  HMMA.16816.F32 R140, R20.reuse, R32, R140 ;  /* 0x00000020148c723c */ /* 0x040ff0000000188c */
[C---:B------:R-:W-:Y:S01]  /*5230*/  HMMA.16816.F32 R136, R20.reuse, R34, R136 ;  /* 0x000000221488723c */ /* 0x040fe20000001888 */
[----:B------:R-:W-:Y:S07]  /*5240*/  LDSM.16.M88.4 R32, [R216+UR12+0x8000] ;  /* 0x0080000cd820783b */ /* 0x000fee0008000200 */
[C---:B------:R-:W-:Y:S08]  /*5250*/  HMMA.16816.F32 R168, R20.reuse, R28, R168 ;  /* 0x0000001c14a8723c */ /* 0x040ff000000018a8 */
[----:B------:R-:W-:Y:S01]  /*5260*/  HMMA.16816.F32 R164, R20, R30, R164 ;  /* 0x0000001e14a4723c */ /* 0x000fe200000018a4 */
[----:B------:R-:W5:Y:S04]  /*5270*/  LDSM.16.M88.4 R20, [R214+0x7800] ;  /* 0x00780000d614783b */ /* 0x000f680000000200 */
[----:B------:R-:W-:Y:S03]  /*5280*/  LDSM.16.M88.4 R28, [R221+0x2000] ;  /* 0x00200000dd1c783b */ /* 0x000fe60000000200 */
[C---:B-1----:R-:W-:Y:S08]  /*5290*/  HMMA.16816.F32 R4, R12.reuse, R180, R4 ;  /* 0x000000b40c04723c */ /* 0x042ff00000001804 */
[C---:B------:R-:W-:Y:S08]  /*52a0*/  HMMA.16816.F32 R168, R12.reuse, R16, R168 ;  /* 0x000000100ca8723c */ /* 0x040ff000000018a8 */
[C---:B------:R-:W-:Y:S01]  /*52b0*/  HMMA.16816.F32 R164, R12.reuse, R18, R164 ;  /* 0x000000120ca4723c */ /* 0x040fe200000018a4 */
[----:B------:R-:W1:Y:S07]  /*52c0*/  LDSM.16.M88.4 R16, [R216+UR12+0x8800] ;  /* 0x0088000cd810783b */ /* 0x000e6e0008000200 */
[C---:B------:R-:W-:Y:S01]  /*52d0*/  HMMA.16816.F32 R24, R12.reuse, R182, R24 ;  /* 0x000000b60c18723c */ /* 0x040fe20000001818 */
[----:B------:R-:W-:Y:S07]  /*52e0*/  LDSM.16.M88.4 R180, [R215+0xa000] ;  /* 0x00a00000d7b4783b */ /* 0x000fee0000000200 */
[C---:B---3--:R-:W-:Y:S08]  /*52f0*/  HMMA.16816.F32 R148, R12.reuse, R176, R148 ;  /* 0x000000b00c94723c */ /* 0x048ff00000001894 */
[C---:B------:R-:W-:Y:S01]  /*5300*/  HMMA.16816.F32 R144, R12.reuse, R178, R144 ;  /* 0x000000b20c90723c */ /* 0x040fe20000001890 */
[----:B------:R-:W-:Y:S07]  /*5310*/  LDSM.16.M88.4 R176, [R218+0x2000] ;  /* 0x00200000dab0783b */ /* 0x000fee0000000200 */
[C---:B----4-:R-:W-:Y:S08]  /*5320*/  HMMA.16816.F32 R140, R12.reuse, R172, R140 ;  /* 0x000000ac0c8c723c */ /* 0x050ff0000000188c */
[----:B------:R-:W-:Y:S01]  /*5330*/  HMMA.16816.F32 R136, R12, R174, R136 ;  /* 0x000000ae0c88723c */ /* 0x000fe20000001888 */
[----:B------:R-:W3:Y:S04]  /*5340*/  LDSM.16.M88.4 R12, [R216+UR12+0x9000] ;  /* 0x0090000cd80c783b */ /* 0x000ee80008000200 */
[----:B------:R-:W-:Y:S03]  /*5350*/  LDSM.16.M88.4 R172, [R214+0x9800] ;  /* 0x00980000d6ac783b */ /* 0x000fe60000000200 */
[C---:B--2---:R-:W-:Y:S08]  /*5360*/  HMMA.16816.F32 R4, R8.reuse, R160, R4 ;  /* 0x000000a00804723c */ /* 0x044ff00000001804 */
[C---:B------:R-:W-:Y:S01]  /*5370*/  HMMA.16816.F32 R24, R8.reuse, R162, R24 ;  /* 0x000000a20818723c */ /* 0x040fe20000001818 */
[----:B------:R-:W2:Y:S07]  /*5380*/  LDSM.16.M88.4 R160, [R216+UR12+0x9800] ;  /* 0x0098000cd8a0783b */ /* 0x000eae0008000200 */
[C---:B-----5:R-:W-:Y:S08]  /*5390*/  HMMA.16816.F32 R148, R8.reuse, R156, R148 ;  /* 0x0000009c0894723c */ /* 0x060ff00000001894 */
        /* <DEDUP_REMOVED lines=8> */
[----:B------:R-:W4:Y:S03]  /*5420*/  LDSM.16.M88.4 R20, [R215+0x8000] ;  /* 0x00800000d714783b */ /* 0x000f260000000200 */
[C---:B-1----:R-:W-:Y:S08]  /*5430*/  HMMA.16816.F32 R148, R28.reuse, R16, R148 ;  /* 0x000000101c94723c */ /* 0x042ff00000001894 */
[C---:B------:R-:W-:Y:S01]  /*5440*/  HMMA.16816.F32 R144, R28.reuse, R18, R144 ;  /* 0x000000121c90723c */ /* 0x040fe20000001890 */
[----:B------:R-:W1:Y:S07]  /*5450*/  LDSM.16.M88.4 R16, [R215+0x9800] ;  /* 0x00980000d710783b */ /* 0x000e6e0000000200 */
[C---:B------:R-:W-:Y:S08]  /*5460*/  HMMA.16816.F32 R4, R28.reuse, R32, R4 ;  /* 0x000000201c04723c */ /* 0x040ff00000001804 */
[C---:B------:R-:W-:Y:S01]  /*5470*/  HMMA.16816.F32 R24, R28.reuse, R34, R24 ;  /* 0x000000221c18723c */ /* 0x040fe20000001818 */
[----:B------:R-:W-:Y:S07]  /*5480*/  LDSM.16.M88.4 R32, [R207+0x8000] ;  /* 0x00800000cf20783b */ /* 0x000fee0000000200 */
[C---:B---3--:R-:W-:Y:S08]  /*5490*/  HMMA.16816.F32 R140, R28.reuse, R12, R140 ;  /* 0x0000000c1c8c723c */ /* 0x048ff0000000188c */
[C---:B------:R-:W-:Y:S01]  /*54a0*/  HMMA.16816.F32 R136, R28.reuse, R14, R136 ;  /* 0x0000000e1c88723c */ /* 0x040fe20000001888 */
[----:B------:R-:W3:Y:S07]  /*54b0*/  LDSM.16.M88.4 R12, [R217+0x2000] ;  /* 0x00200000d90c783b */ /* 0x000eee0000000200 */
[C---:B--2---:R-:W-:Y:S08]  /*54c0*/  HMMA.16816.F32 R168, R28.reuse, R160, R168 ;  /* 0x000000a01ca8723c */ /* 0x044ff000000018a8 */
[----:B------:R-:W-:Y:S01]  /*54d0*/  HMMA.16816.F32 R164, R28, R162, R164 ;  /* 0x000000a21ca4723c */ /* 0x000fe200000018a4 */
[----:B------:R-:W-:Y:S04]  /*54e0*/  LDSM.16.M88.4 R28, [R207+0x8800] ;  /* 0x00880000cf1c783b */ /* 0x000fe80000000200 */
[----:B------:R-:W-:Y:S03]  /*54f0*/  LDSM.16.M88.4 R160, [R221+0x4000] ;  /* 0x00400000dda0783b */ /* 0x000fe60000000200 */
[C---:B----4-:R-:W-:Y:S08]  /*5500*/  HMMA.16816.F32 R4, R8.reuse, R20, R4 ;  /* 0x000000140804723c */ /* 0x050ff00000001804 */
[C---:B------:R-:W-:Y:S01]  /*5510*/  HMMA.16816.F32 R24, R8.reuse, R22, R24 ;  /* 0x000000160818723c */ /* 0x040fe20000001818 */
[----:B------:R-:W2:Y:S07]  /*5520*/  LDSM.16.M88.4 R20, [R214+0x8000] ;  /* 0x00800000d614783b */ /* 0x000eae0000000200 */
[C---:B-1----:R-:W-:Y:S08]  /*5530*/  HMMA.16816.F32 R168, R8.reuse, R16, R168 ;  /* 0x0000001008a8723c */ /* 0x042ff000000018a8 */
[----:B------:R-:W-:Y:S01]  /*5540*/  HMMA.16816.F32 R164, R8, R18, R164 ;  /* 0x0000001208a4723c */ /* 0x000fe200000018a4 */
[----:B------:R-:W1:Y:S07]  /*5550*/  LDSM.16.M88.4 R16, [R207+0x9800] ;  /* 0x00980000cf10783b */ /* 0x000e6e0000000200 */
[----:B---3--:R-:W-:Y:S08]  /*5560*/  HMMA.16816.F32 R4, R12, R32, R4 ;  /* 0x000000200c04723c */ /* 0x008ff00000001804 */
        /* <DEDUP_REMOVED lines=9> */
[----:B--2---:R-:W-:Y:S08]  /*5600*/  HMMA.16816.F32 R4, R176, R20, R4 ;  /* 0x00000014b004723c */ /* 0x004ff00000001804 */
[C---:B------:R-:W-:Y:S08]  /*5610*/  HMMA.16816.F32 R148, R12.reuse, R28, R148 ;  /* 0x0000001c0c94723c */ /* 0x040ff00000001894 */
[C---:B------:R-:W-:Y:S01]  /*5620*/  HMMA.16816.F32 R144, R12.reuse, R30, R144 ;  /* 0x0000001e0c90723c */ /* 0x040fe20000001890 */
[----:B------:R-:W2:Y:S07]  /*5630*/  LDSM.16.M88.4 R28, [R214+0x9000] ;  /* 0x00900000d61c783b */ /* 0x000eae0000000200 */
[C---:B-1----:R-:W-:Y:S08]  /*5640*/  HMMA.16816.F32 R168, R12.reuse, R16, R168 ;  /* 0x000000100ca8723c */ /* 0x042ff000000018a8 */
[----:B------:R-:W-:Y:S01]  /*5650*/  HMMA.16816.F32 R164, R12, R18, R164 ;  /* 0x000000120ca4723c */ /* 0x000fe200000018a4 */
[----:B------:R-:W-:Y:S07]  /*5660*/  LDSM.16.M88.4 R16, [R207+0xa000] ;  /* 0x00a00000cf10783b */ /* 0x000fee0000000200 */
[----:B------:R-:W-:Y:S01]  /*5670*/  HMMA.16816.F32 R24, R176, R22, R24 ;  /* 0x00000016b018723c */ /* 0x000fe20000001818 */
[----:B------:R-:W1:Y:S07]  /*5680*/  LDSM.16.M88.4 R20, [R217+0x4000] ;  /* 0x00400000d914783b */ /* 0x000e6e0000000200 */
        /* <DEDUP_REMOVED lines=9> */
[C---:B--2---:R-:W-:Y:S08]  /*5720*/  HMMA.16816.F32 R140, R176.reuse, R28, R140 ;  /* 0x0000001cb08c723c */ /* 0x044ff0000000188c */
[----:B------:R-:W-:Y:S01]  /*5730*/  HMMA.16816.F32 R136, R176, R30, R136 ;  /* 0x0000001eb088723c */ /* 0x000fe20000001888 */
[----:B------:R-:W2:Y:S07]  /*5740*/  LDSM.16.M88.4 R28, [R215+0xa800] ;  /* 0x00a80000d71c783b */ /* 0x000eae0000000200 */
[----:B------:R-:W-:Y:S08]  /*5750*/  HMMA.16816.F32 R24, R160, R186, R24 ;  /* 0x000000baa018723c */ /* 0x000ff00000001818 */
[----:B-1----:R-:W-:Y:S08]  /*5760*/  HMMA.16816.F32 R12, R20, R16, R12 ;  /* 0x00000010140c723c */ /* 0x002ff0000000180c */
[C---:B------:R-:W-:Y:S08]  /*5770*/  HMMA.16816.F32 R168, R176.reuse, R172, R168 ;  /* 0x000000acb0a8723c */ /* 0x040ff000000018a8 */
[----:B------:R-:W-:Y:S08]  /*5780*/  HMMA.16816.F32 R164, R176, R174, R164 ;  /* 0x000000aeb0a4723c */ /* 0x000ff000000018a4 */
[----:B------:R-:W-:Y:S08]  /*5790*/  HMMA.16816.F32 R24, R32, R182, R24 ;  /* 0x000000b62018723c */ /* 0x000ff00000001818 */
[C---:B------:R-:W-:Y:S01]  /*57a0*/  HMMA.16816.F32 R172, R160.reuse, R156, R148 ;  /* 0x0000009ca0ac723c */ /* 0x040fe20000001894 */
[----:B------:R-:W1:Y:S07]  /*57b0*/  LDSM.16.M88.4 R148, [R207+0xa800] ;  /* 0x00a80000cf94783b */ /* 0x000e6e0000000200 */
[----:B------:R-:W-:Y:S08]  /*57c0*/  HMMA.16816.F32 R144, R160, R158, R144 ;  /* 0x0000009ea090723c */ /* 0x000ff00000001890 */
[----:B---3--:R-:W-:Y:S08]  /*57d0*/  HMMA.16816.F32 R12, R8, R4, R12 ;  /* 0x00000004080c723c */ /* 0x008ff0000000180c */
[----:B------:R-:W-:Y:S01]  /*57e0*/  HMMA.16816.F32 R24, R20, R18, R24 ;  /* 0x000000121418723c */ /* 0x000fe20000001818 */
[----:B------:R-:W-:Y:S07]  /*57f0*/  LDSM.16.M88.4 R16, [R214+0xa800] ;  /* 0x00a80000d610783b */ /* 0x000fee0000000200 */
[----:B--2---:R-:W-:Y:S03]  /*5800*/  HMMA.16816.F32 R172, R32, R28, R172 ;  /* 0x0000001c20ac723c */ /* 0x004fe600000018ac */
[----:B------:R-:W-:Y:S01]  /*5810*/  FMUL.FTZ R12, R12, UR6 ;  /* 0x000000060c0c7c20 */ /* 0x000fe20008410000 */
[----:B------:R-:W-:Y:S01]  /*5820*/  FMUL.FTZ R13, R13, UR6 ;  /* 0x000000060d0d7c20 */ /* 0x000fe20008410000 */
[----:B------:R-:W-:-:S03]  /*5830*/  FMUL.FTZ R156, R14, UR6 ;  /* 0x000000060e9c7c20 */ /* 0x000fc60008410000 */
[----:B------:R-:W-:Y:S01]  /*5840*/  HMMA.16816.F32 R144, R32, R30, R144 ;  /* 0x0000001e2090723c */ /* 0x000fe20000001890 */
[----:B------:R-:W2:Y:S02]  /*5850*/  LDSM.16.M88.4 R28, [R215+0xb000] ;  /* 0x00b00000d71c783b */ /* 0x000ea40000000200 */
[----:B------:R-:W-:Y:S05]  /*5860*/  MUFU.TANH R156, R156 ;  /* 0x0000009c009c7308 */ /* 0x000fea0000002400 */
[----:B------:R-:W-:Y:S03]  /*5870*/  HMMA.16816.F32 R140, R160, R152, R140 ;  /* 0x00000098a08c723c */ /* 0x000fe6000000188c */
[----:B------:R-:W3:Y:S05]  /*5880*/  MUFU.TANH R152, R12 ;  /* 0x0000000c00987308 */ /* 0x000eea0000002400 */
[----:B------:R-:W-:Y:S01]  /*5890*/  HMMA.16816.F32 R24, R8, R6, R24 ;  /* 0x000000060818723c */ /* 0x000fe20000001818 */
[----:B------:R-:W4:Y:S02]  /*58a0*/  LDSM.16.M88.4 R4, [R207+0xb000] ;  /* 0x00b00000cf04783b */ /* 0x000f240000000200 */
[----:B------:R5:W-:Y:S05]  /*58b0*/  MUFU.TANH R153, R13 ;  /* 0x0000000d00997308 */ /* 0x000bea0000002400 */
[----:B------:R-:W-:Y:S01]  /*58c0*/  HMMA.16816.F32 R136, R160, R154, R136 ;  /* 0x0000009aa088723c */ /* 0x000fe20000001888 */
[----:B------:R-:W-:-:S06]  /*58d0*/  FMUL.FTZ R154, R15, UR6 ;  /* 0x000000060f9a7c20 */ /* 0x000fcc0008410000 */
[----:B------:R-:W-:Y:S01]  /*58e0*/  MUFU.TANH R154, R154 ;  /* 0x0000009a009a7308 */ /* 0x000fe20000002400 */
[C---:B-1----:R-:W-:Y:S03]  /*58f0*/  HMMA.16816.F32 R172, R20.reuse, R148, R172 ;  /* 0x0000009414ac723c */ /* 0x042fe600000018ac */
[----:B------:R-:W-:Y:S01]  /*5900*/  FMUL.FTZ R24, R24, UR6 ;  /* 0x0000000618187c20 */ /* 0x000fe20008410000 */
[----:B-----5:R-:W1:Y:S01]  /*5910*/  LDSM.16.M88.4 R12, [R216+UR12+0xb800] ;  /* 0x00b8000cd80c783b */ /* 0x020e620008000200 */
[----:B------:R-:W-:Y:S01]  /*5920*/  FMUL.FTZ R25, R25, UR6 ;  /* 0x0000000619197c20 */ /* 0x000fe20008410000 */
[----:B------:R-:W-:Y:S01]  /*5930*/  FMUL.FTZ R26, R26, UR6 ;  /* 0x000000061a1a7c20 */ /* 0x000fe20008410000 */
[----:B------:R-:W-:Y:S01]  /*5940*/  FMUL.FTZ R27, R27, UR6 ;  /* 0x000000061b1b7c20 */ /* 0x000fe20008410000 */
[----:B------:R-:W-:Y:S01]  /*5950*/  HMMA.16816.F32 R144, R20, R150, R144 ;  /* 0x000000961490723c */ /* 0x000fe20000001890 */
[----:B------:R-:W5:Y:S07]  /*5960*/  MUFU.TANH R24, R24 ;  /* 0x0000001800187308 */ /* 0x000f6e0000002400 */
[----:B--2---:R-:W-:Y:S01]  /*5970*/  HMMA.16816.F32 R148, R32, R28, R140 ;  /* 0x0000001c2094723c */ /* 0x004fe2000000188c */
[----:B------:R-:W2:Y:S01]  /*5980*/  LDSM.16.M88.4 R140, [R214+0xb000] ;  /* 0x00b00000d68c783b */ /* 0x000ea20000000200 */
[----:B------:R-:W-:Y:S06]  /*5990*/  MUFU.TANH R25, R25 ;  /* 0x0000001900197308 */ /* 0x000fec0000002400 */
[----:B------:R-:W-:Y:S02]  /*59a0*/  HMMA.16816.F32 R172, R8, R16, R172 ;  /* 0x0000001008ac723c */ /* 0x000fe400000018ac */
[----:B------:R-:W5:Y:S06]  /*59b0*/  MUFU.TANH R26, R26 ;  /* 0x0000001a001a7308 */ /* 0x000f6c0000002400 */
[----:B------:R-:W-:Y:S02]  /*59c0*/  HMMA.16816.F32 R136, R32, R30, R136 ;  /* 0x0000001e2088723c */ /* 0x000fe40000001888 */
[----:B------:R-:W-:Y:S06]  /*59d0*/  MUFU.TANH R27, R27 ;  /* 0x0000001b001b7308 */ /* 0x000fec0000002400 */
[----:B------:R-:W-:Y:S01]  /*59e0*/  HMMA.16816.F32 R144, R8, R18, R144 ;  /* 0x000000120890723c */ /* 0x000fe20000001890 */
[----:B------:R-:W3:Y:S02]  /*59f0*/  LDSM.16.M88.4 R16, [R215+0xb800] ;  /* 0x00b80000d710783b */ /* 0x000ee40000000200 */
[----:B------:R-:W-:Y:S01]  /*5a00*/  FMUL.FTZ R28, R173, UR6 ;  /* 0x00000006ad1c7c20 */ /* 0x000fe20008410000 */
[----:B------:R-:W-:Y:S01]  /*5a10*/  FMUL.FTZ R29, R174, UR6 ;  /* 0x00000006ae1d7c20 */ /* 0x000fe20008410000 */
[----:B------:R-:W-:Y:S01]  /*5a20*/  FMUL.FTZ R30, R175, UR6 ;  /* 0x00000006af1e7c20 */ /* 0x000fe20008410000 */
[----:B------:R-:W-:-:S02]  /*5a30*/  FMUL.FTZ R172, R172, UR6 ;  /* 0x00000006acac7c20 */ /* 0x000fc40008410000 */
[C---:B----4-:R-:W-:Y:S01]  /*5a40*/  HMMA.16816.F32 R148, R20.reuse, R4, R148 ;  /* 0x000000041494723c */ /* 0x050fe20000001894 */
[----:B------:R-:W-:Y:S07]  /*5a50*/  MUFU.TANH R28, R28 ;  /* 0x0000001c001c7308 */ /* 0x000fee0000002400 */
[----:B------:R-:W-:Y:S01]  /*5a60*/  HMMA.16816.F32 R136, R20, R6, R136 ;  /* 0x000000061488723c */ /* 0x000fe20000001888 */
[----:B------:R-:W4:Y:S01]  /*5a70*/  LDSM.16.M88.4 R4, [R207+0xb800] ;  /* 0x00b80000cf04783b */ /* 0x000f220000000200 */
[----:B------:R-:W5:Y:S01]  /*5a80*/  MUFU.TANH R29, R29 ;  /* 0x0000001d001d7308 */ /* 0x000f620000002400 */
[----:B------:R-:W-:Y:S01]  /*5a90*/  FMUL.FTZ R144, R144, UR6 ;  /* 0x0000000690907c20 */ /* 0x000fe20008410000 */
[----:B------:R-:W-:Y:S01]  /*5aa0*/  FMUL.FTZ R146, R146, UR6 ;  /* 0x0000000692927c20 */ /* 0x000fe20008410000 */
[----:B------:R-:W-:Y:S01]  /*5ab0*/  FMUL.FTZ R31, R145, UR6 ;  /* 0x00000006911f7c20 */ /* 0x000fe20008410000 */
[----:B------:R-:W-:-:S02]  /*5ac0*/  FMUL.FTZ R147, R147, UR6 ;  /* 0x0000000693937c20 */ /* 0x000fc40008410000 */
[C---:B-1----:R-:W-:Y:S02]  /*5ad0*/  HMMA.16816.F32 R168, R160.reuse, R12, R168 ;  /* 0x0000000ca0a8723c */ /* 0x042fe400000018a8 */
[----:B------:R-:W1:Y:S06]  /*5ae0*/  MUFU.TANH R173, R144 ;  /* 0x0000009000ad7308 */ /* 0x000e6c0000002400 */
[----:B------:R-:W-:Y:S01]  /*5af0*/  HMMA.16816.F32 R164, R160, R14, R164 ;  /* 0x0000000ea0a4723c */ /* 0x000fe200000018a4 */
[----:B------:R-:W1:Y:S01]  /*5b00*/  LDSM.16.M88.4 R12, [R214+0xb800] ;  /* 0x00b80000d60c783b */ /* 0x000e620000000200 */
[----:B------:R-:W-:Y:S01]  /*5b10*/  MUFU.TANH R30, R30 ;  /* 0x0000001e001e7308 */ /* 0x000fe20000002400 */
[----:B------:R-:W-:-:S05]  /*5b20*/  DEPBAR.LE SB0, 0x0 ;  /* 0x000080000000791a */ /* 0x000fca0000000000 */
[----:B--2---:R-:W-:Y:S02]  /*5b30*/  HMMA.16816.F32 R148, R8, R140, R148 ;  /* 0x0000008c0894723c */ /* 0x004fe40000001894 */
[----:B------:R-:W2:Y:S06]  /*5b40*/  MUFU.TANH R179, R172 ;  /* 0x000000ac00b37308 */ /* 0x000eac0000002400 */
[----:B---3--:R-:W-:Y:S01]  /*5b50*/  HMMA.16816.F32 R168, R32, R16, R168 ;  /* 0x0000001020a8723c */ /* 0x008fe200000018a8 */
[----:B------:R-:W-:Y:S01]  /*5b60*/  IMAD.SHL.U32 R16, R200, 0x2, RZ ;  /* 0x00000002c8107824 */ /* 0x000fe200078e00ff */
[----:B------:R-:W-:Y:S04]  /*5b70*/  MUFU.TANH R174, R146 ;  /* 0x0000009200ae7308 */ /* 0x000fe80000002400 */
[----:B------:R-:W-:-:S02]  /*5b80*/  LOP3.LUT R16, R16, 0x6, RZ, 0xc0, !PT ;  /* 0x0000000610107812 */ /* 0x000fc400078ec0ff */
[----:B------:R-:W-:Y:S02]  /*5b90*/  HMMA.16816.F32 R164, R32, R18, R164 ;  /* 0x0000001220a4723c */ /* 0x000fe400000018a4 */
[----:B------:R-:W-:Y:S01]  /*5ba0*/  MUFU.TANH R31, R31 ;  /* 0x0000001f001f7308 */ /* 0x000fe20000002400 */
[----:B------:R-:W-:Y:S02]  /*5bb0*/  IMAD R16, R193, 0x40, R16 ;  /* 0x00000040c1107824 */ /* 0x000fe400078e0210 */
[----:B------:R-:W-:Y:S01]  /*5bc0*/  FMUL.FTZ R140, R150, UR6 ;  /* 0x00000006968c7c20 */ /* 0x000fe20008410000 */
[----:B------:R-:W-:Y:S01]  /*5bd0*/  FMUL.FTZ R148, R148, UR6 ;  /* 0x0000000694947c20 */ /* 0x000fe20008410000 */
[----:B------:R-:W-:Y:S01]  /*5be0*/  FMUL.FTZ R149, R149, UR6 ;  /* 0x0000000695957c20 */ /* 0x000fe20008410000 */
[C---:B------:R-:W-:Y:S01]  /*5bf0*/  VIADD R17, R16.reuse, 0xffffff80 ;  /* 0xffffff8010117836 */ /* 0x040fe20000000000 */
[----:B------:R-:W-:Y:S01]  /*5c00*/  HMMA.16816.F32 R136, R8, R142, R136 ;  /* 0x0000008e0888723c */ /* 0x000fe20000001888 */
[----:B------:R-:W-:Y:S01]  /*5c10*/  VIADD R19, R16, 0xffffff81 ;  /* 0xffffff8110137836 */ /* 0x000fe20000000000 */
[----:B------:R-:W3:Y:S01]  /*5c20*/  MUFU.TANH R140, R140 ;  /* 0x0000008c008c7308 */ /* 0x000ee20000002400 */
[----:B------:R-:W-:Y:S01]  /*5c30*/  FMUL.FTZ R142, R151, UR6 ;  /* 0x00000006978e7c20 */ /* 0x000fe20008410000 */
[----:B------:R-:W-:-:S02]  /*5c40*/  ISETP.GE.AND P5, PT, R17, R210, PT ;  /* 0x000000d21100720c */ /* 0x000fc40003fa6270 */
[----:B------:R-:W-:Y:S01]  /*5c50*/  ISETP.GE.AND P3, PT, R17, R208, PT ;  /* 0x000000d01100720c */ /* 0x000fe20003f66270 */
[----:B------:R-:W-:Y:S01]  /*5c60*/  VIADD R17, R16, 0xffffff88 ;  /* 0xffffff8810117836 */ /* 0x000fe20000000000 */
[C---:B----4-:R-:W-:Y:S01]  /*5c70*/  HMMA.16816.F32 R168, R20.reuse, R4, R168 ;  /* 0x0000000414a8723c */ /* 0x050fe200000018a8 */
[----:B------:R-:W-:Y:S01]  /*5c80*/  FSEL R5, R152, -INF , !P5 ;  /* 0xff80000098057808 */ /* 0x000fe20006800000 */
[----:B------:R-:W4:Y:S01]  /*5c90*/  MUFU.TANH R177, R148 ;  /* 0x0000009400b17308 */ /* 0x000f220000002400 */
[-C--:B------:R-:W-:Y:S02]  /*5ca0*/  ISETP.GE.AND P1, PT, R19, R210.reuse, PT ;  /* 0x000000d21300720c */ /* 0x080fe40003f26270 */
[C---:B------:R-:W-:Y:S02]  /*5cb0*/  ISETP.GE.AND P4, PT, R17.reuse, R210, PT ;  /* 0x000000d21100720c */ /* 0x040fe40003f86270 */
[-C--:B------:R-:W-:Y:S01]  /*5cc0*/  ISETP.GE.AND P5, PT, R17, R208.reuse, PT ;  /* 0x000000d01100720c */ /* 0x080fe20003fa6270 */
[----:B------:R-:W-:Y:S01]  /*5cd0*/  HMMA.16816.F32 R164, R20, R6, R164 ;  /* 0x0000000614a4723c */ /* 0x000fe200000018a4 */
[----:B------:R-:W-:Y:S01]  /*5ce0*/  ISETP.GE.AND P2, PT, R19, R208, PT ;  /* 0x000000d01300720c */ /* 0x000fe20003f46270 */
[----:B------:R-:W-:Y:S01]  /*5cf0*/  VIADD R17, R16, 0xffffff90 ;  /* 0xffffff9010117836 */ /* 0x000fe20000000000 */
[----:B-----5:R-:W-:Y:S01]  /*5d00*/  FSEL R7, R24, -INF , !P4 ;  /* 0xff80000018077808 */ /* 0x020fe20006000000 */
[----:B------:R-:W-:Y:S01]  /*5d10*/  VIADD R19, R16, 0xffffff89 ;  /* 0xffffff8910137836 */ /* 0x000fe20000000000 */
[----:B------:R-:W-:Y:S01]  /*5d20*/  FSEL R6, R154, -INF , !P2 ;  /* 0xff8000009a067808 */ /* 0x000fe20005000000 */
[----:B------:R-:W-:Y:S01]  /*5d30*/  FMUL.FTZ R136, R136, UR6 ;  /* 0x0000000688887c20 */ /* 0x000fe20008410000 */
[----:B------:R-:W-:Y:S01]  /*5d40*/  FSEL R4, R156, -INF , !P3 ;  /* 0xff8000009c047808 */ /* 0x000fe20005800000 */
[----:B------:R-:W-:Y:S01]  /*5d50*/  FMUL.FTZ R176, R139, UR6 ;  /* 0x000000068bb07c20 */ /* 0x000fe20008410000 */
[C---:B------:R-:W-:Y:S01]  /*5d60*/  ISETP.GE.AND P2, PT, R17.reuse, R210, PT ;  /* 0x000000d21100720c */ /* 0x040fe20003f46270 */
[----:B------:R5:W-:Y:S01]  /*5d70*/  MUFU.TANH R143, R136 ;  /* 0x00000088008f7308 */ /* 0x000be20000002400 */
[----:B------:R-:W-:Y:S01]  /*5d80*/  ISETP.GE.AND P4, PT, R17, R208, PT ;  /* 0x000000d01100720c */ /* 0x000fe20003f86270 */
[C---:B-1----:R-:W-:Y:S01]  /*5d90*/  HMMA.16816.F32 R168, R8.reuse, R12, R168 ;  /* 0x0000000c08a8723c */ /* 0x042fe200000018a8 */
[-C--:B------:R-:W-:Y:S01]  /*5da0*/  ISETP.GE.AND P3, PT, R19, R210.reuse, PT ;  /* 0x000000d21300720c */ /* 0x080fe20003f66270 */
[----:B------:R-:W-:Y:S01]  /*5db0*/  VIADD R17, R16, 0xffffff91 ;  /* 0xffffff9110117836 */ /* 0x000fe20000000000 */
[----:B------:R-:W-:Y:S01]  /*5dc0*/  FSEL R26, R26, -INF , !P5 ;  /* 0xff8000001a1a7808 */ /* 0x000fe20006800000 */
[----:B------:R-:W-:Y:S01]  /*5dd0*/  VIADD R13, R16, 0xffffff99 ;  /* 0xffffff99100d7836 */ /* 0x000fe20000000000 */
[----:B------:R-:W-:Y:S01]  /*5de0*/  FSEL R25, R25, -INF , !P3 ;  /* 0xff80000019197808 */ /* 0x000fe20005800000 */
[----:B------:R1:W-:Y:S01]  /*5df0*/  MUFU.TANH R175, R149 ;  /* 0x0000009500af7308 */ /* 0x0003e20000002400 */
[----:B------:R-:W-:Y:S01]  /*5e00*/  FSEL R153, R153, -INF , !P1 ;  /* 0xff80000099997808 */ /* 0x000fe20004800000 */
[----:B------:R-:W-:Y:S01]  /*5e10*/  HMMA.16816.F32 R164, R8, R14, R164 ;  /* 0x0000000e08a4723c */ /* 0x000fe200000018a4 */
[C---:B------:R-:W-:Y:S01]  /*5e20*/  ISETP.GE.AND P5, PT, R17.reuse, R210, PT ;  /* 0x000000d21100720c */ /* 0x040fe20003fa6270 */
[----:B------:R-:W-:Y:S01]  /*5e30*/  FMUL.FTZ R138, R138, UR6 ;  /* 0x000000068a8a7c20 */ /* 0x000fe20008410000 */
[-C--:B------:R-:W-:Y:S01]  /*5e40*/  ISETP.GE.AND P3, PT, R17, R208.reuse, PT ;  /* 0x000000d01100720c */ /* 0x080fe20003f66270 */
[C---:B------:R-:W-:Y:S01]  /*5e50*/  VIADD R17, R16.reuse, 0xffffff98 ;  /* 0xffffff9810117836 */ /* 0x040fe20000000000 */
[----:B------:R-:W-:Y:S01]  /*5e60*/  ISETP.GE.AND P1, PT, R19, R208, PT ;  /* 0x000000d01300720c */ /* 0x000fe20003f26270 */
[----:B------:R-:W4:Y:S01]  /*5e70*/  MUFU.TANH R180, R147 ;  /* 0x0000009300b47308 */ /* 0x000f220000002400 */
[----:B-----5:R-:W-:Y:S01]  /*5e80*/  FSEL R136, R29, -INF , !P4 ;  /* 0xff8000001d887808 */ /* 0x020fe20006000000 */
[----:B------:R-:W-:Y:S01]  /*5e90*/  VIADD R9, R16, 0xffffffa8 ;  /* 0xffffffa810097836 */ /* 0x000fe20000000000 */
[----:B------:R-:W-:Y:S01]  /*5ea0*/  FSEL R139, R28, -INF , !P5 ;  /* 0xff8000001c8b7808 */ /* 0x000fe20006800000 */
[----:B------:R-:W-:Y:S01]  /*5eb0*/  VIADD R11, R16, 0xffffffa1 ;  /* 0xffffffa1100b7836 */ /* 0x000fe20000000000 */
[----:B------:R-:W-:Y:S01]  /*5ec0*/  FSEL R12, R27, -INF , !P1 ;  /* 0xff8000001b0c7808 */ /* 0x000fe20004800000 */
[----:B------:R-:W-:Y:S01]  /*5ed0*/  FMUL.FTZ R168, R168, UR6 ;  /* 0x00000006a8a87c20 */ /* 0x000fe20008410000 */
[----:B------:R-:W-:Y:S01]  /*5ee0*/  ISETP.GE.AND P4, PT, R13, R210, PT ;  /* 0x000000d20d00720c */ /* 0x000fe20003f86270 */
[----:B------:R-:W-:Y:S01]  /*5ef0*/  FMUL.FTZ R151, R169, UR6 ;  /* 0x00000006a9977c20 */ /* 0x000fe20008410000 */
[----:B------:R-:W-:Y:S01]  /*5f00*/  ISETP.GE.AND P5, PT, R13, R208, PT ;  /* 0x000000d00d00720c */ /* 0x000fe20003fa6270 */
[----:B------:R-:W-:Y:S01]  /*5f10*/  VIADD R13, R16, 0xffffffa0 ;  /* 0xffffffa0100d7836 */ /* 0x000fe20000000000 */
[----:B------:R-:W-:Y:S01]  /*5f20*/  ISETP.GE.AND P1, PT, R17, R210, PT ;  /* 0x000000d21100720c */ /* 0x000fe20003f26270 */
[----:B------:R-:W-:Y:S01]  /*5f30*/  FMUL.FTZ R150, R170, UR6 ;  /* 0x00000006aa967c20 */ /* 0x000fe20008410000 */
[----:B-1----:R-:W-:Y:S01]  /*5f40*/  FMUL.FTZ R149, R164, UR6 ;  /* 0x00000006a4957c20 */ /* 0x002fe20008410000 */
[----:B------:R1:W1:Y:S01]  /*5f50*/  MUFU.TANH R178, R138 ;  /* 0x0000008a00b27308 */ /* 0x0002620000002400 */
[----:B------:R-:W-:Y:S01]  /*5f60*/  FSEL R173, R173, -INF , !P1 ;  /* 0xff800000adad7808 */ /* 0x000fe20004800000 */
[----:B------:R-:W-:Y:S01]  /*5f70*/  FMUL.FTZ R137, R137, UR6 ;  /* 0x0000000689897c20 */ /* 0x000fe20008410000 */
[----:B------:R-:W-:Y:S01]  /*5f80*/  ISETP.GE.AND P1, PT, R13, R208, PT ;  /* 0x000000d00d00720c */ /* 0x000fe20003f26270 */
[----:B------:R-:W-:Y:S01]  /*5f90*/  FMUL.FTZ R171, R171, UR6 ;  /* 0x00000006abab7c20 */ /* 0x000fe20008410000 */
[----:B--2---:R-:W-:-:S02]  /*5fa0*/  FSEL R179, R179, -INF , !P2 ;  /* 0xff800000b3b37808 */ /* 0x004fc40005000000 */
[----:B---3--:R-:W-:Y:S01]  /*5fb0*/  FSEL R140, R140, -INF , !P1 ;  /* 0xff8000008c8c7808 */ /* 0x008fe20004800000 */
[----:B------:R-:W2:Y:S01]  /*5fc0*/  MUFU.TANH R142, R142 ;  /* 0x0000008e008e7308 */ /* 0x000ea20000002400 */
[----:B------:R-:W-:Y:S02]  /*5fd0*/  ISETP.GE.U32.AND P1, PT, R193, 0x3, PT ;  /* 0x00000003c100780c */ /* 0x000fe40003f26070 */
[----:B------:R-:W-:Y:S02]  /*5fe0*/  ISETP.GE.AND P2, PT, R17, R208, PT ;  /* 0x000000d01100720c */ /* 0x000fe40003f46270 */
[----:B------:R-:W-:Y:S02]  /*5ff0*/  ISETP.GE.AND P6, PT, R9, R210, PT ;  /* 0x000000d20900720c */ /* 0x000fe40003fc6270 */
[----:B------:R-:W-:Y:S01]  /*6000*/  FSEL R174, R174, -INF , !P2 ;  /* 0xff800000aeae7808 */ /* 0x000fe20005000000 */
[----:B------:R-:W3:Y:S01]  /*6010*/  MUFU.TANH R176, R176 ;  /* 0x000000b000b07308 */ /* 0x000ee20000002400 */
[----:B-1----:R-:W-:-:S02]  /*6020*/  FSEL R138, R30, -INF , !P3 ;  /* 0xff8000001e8a7808 */ /* 0x002fc40005800000 */
[-C--:B------:R-:W-:Y:S02]  /*6030*/  ISETP.GE.AND P3, PT, R13, R210.reuse, PT ;  /* 0x000000d20d00720c */ /* 0x080fe40003f66270 */
[----:B------:R-:W-:Y:S02]  /*6040*/  ISETP.GE.AND P2, PT, R11, R210, PT ;  /* 0x000000d20b00720c */ /* 0x000fe40003f46270 */
[----:B----4-:R-:W-:Y:S01]  /*6050*/  FSEL R177, R177, -INF , !P3 ;  /* 0xff800000b1b17808 */ /* 0x010fe20005800000 */
[----:B------:R-:W1:Y:S01]  /*6060*/  MUFU.TANH R168, R168 ;  /* 0x000000a800a87308 */ /* 0x000e620000002400 */
[----:B------:R-:W-:Y:S01]  /*6070*/  BAR.SYNC.DEFER_BLOCKING 0x0 ;  /* 0x0000000000007b1d */ /* 0x000fe20000010000 */
[----:B------:R-:W-:Y:S01]  /*6080*/  ISETP.GE.AND P3, PT, R9, R208, PT ;  /* 0x000000d00900720c */ /* 0x000fe20003f66270 */
[----:B------:R-:W-:Y:S01]  /*6090*/  VIADD R9, R16, 0xffffffa9 ;  /* 0xffffffa910097836 */ /* 0x000fe20000000000 */
[----:B------:R-:W-:Y:S02]  /*60a0*/  FSEL R180, R180, -INF , !P5 ;  /* 0xff800000b4b47808 */ /* 0x000fe40006800000 */
[----:B------:R-:W-:-:S02]  /*60b0*/  FSEL R175, R175, -INF , !P2 ;  /* 0xff800000afaf7808 */ /* 0x000fc40005000000 */
[----:B------:R-:W4:Y:S01]  /*60c0*/  MUFU.TANH R151, R151 ;  /* 0x0000009700977308 */ /* 0x000f220000002400 */
[C---:B------:R-:W-:Y:S02]  /*60d0*/  ISETP.GE.AND P5, PT, R9.reuse, R210, PT ;  /* 0x000000d20900720c */ /* 0x040fe40003fa6270 */
[----:B------:R-:W-:-:S05]  /*60e0*/  ISETP.GE.AND P2, PT, R9, R208, PT ;  /* 0x000000d00900720c */ /* 0x000fca0003f46270 */
[----:B------:R-:W1:Y:S08]  /*60f0*/  MUFU.TANH R150, R150 ;  /* 0x0000009600967308 */ /* 0x000e700000002400 */
[----:B------:R-:W1:Y:S08]  /*6100*/  MUFU.TANH R149, R149 ;  /* 0x0000009500957308 */ /* 0x000e700000002400 */
[----:B------:R5:W1:Y:S02]  /*6110*/  MUFU.TANH R141, R137 ;  /* 0x00000089008d7308 */ /* 0x000a640000002400 */
[----:B-----5:R-:W-:-:S02]  /*6120*/  FSEL R137, R31, -INF , !P4 ;  /* 0xff8000001f897808 */ /* 0x020fc40006000000 */
[----:B------:R-:W-:Y:S01]  /*6130*/  ISETP.GE.AND P4, PT, R11, R208, PT ;  /* 0x000000d00b00720c */ /* 0x000fe20003f86270 */
[----:B-1234-:R-:W-:-:S12]  /*6140*/  @!P1 BRA `(.L_x_512) ;  /* 0x0000000000849947 */ /* 0x01efd80003800000 */
[----:B------:R-:W-:-:S04]  /*6150*/  VIADD R9, R193, 0xfffffffd ;  /* 0xfffffffdc1097836 */ /* 0x000fc80000000000 */
[----:B------:R-:W-:-:S04]  /*6160*/  IMAD.WIDE.U32 R10, R9, R188, RZ ;  /* 0x000000bc090a7225 */ /* 0x000fc800078e00ff */
[----:B------:R-:W-:Y:S01]  /*6170*/  IMAD R9, R9, R189, R11 ;  /* 0x000000bd09097224 */ /* 0x000fe200078e020b */
[----:B------:R-:W-:-:S04]  /*6180*/  LEA R14, P1, R10, R197, 0x7 ;  /* 0x000000c50a0e7211 */ /* 0x000fc800078238ff */
[C---:B------:R-:W-:Y:S02]  /*6190*/  LEA.HI.X R15, R10.reuse, R196, R9, 0x7, P1 ;  /* 0x000000c40a0f7211 */ /* 0x040fe400008f3c09 */
[----:B------:R-:W-:-:S03]  /*61a0*/  LEA R8, P1, R10, R213, 0x6 ;  /* 0x000000d50a087211 */ /* 0x000fc600078230ff */
[----:B------:R-:W-:Y:S01]  /*61b0*/  @!PT LDS RZ, [RZ] ;  /* 0x00000000fffff984 */ /* 0x000fe20000000800 */
[----:B------:R-:W-:Y:S01]  /*61c0*/  @!PT LDS RZ, [RZ] ;  /* 0x00000000fffff984 */ /* 0x000fe20000000800 */
[----:B------:R-:W-:Y:S01]  /*61d0*/  @!PT LDS RZ, [RZ] ;  /* 0x00000000fffff984 */ /* 0x000fe20000000800 */
[----:B------:R1:W-:Y:S01]  /*61e0*/  LDGSTS.E.BYPASS.LTC128B.128 [R206+0x6000], desc[UR8][R14.64] ;  /* 0x060000000ece7fae */ /* 0x0003e2000b981a08 */
[----:B------:R-:W-:Y:S02]  /*61f0*/  LEA.HI.X R9, R10, R212, R9, 0x6, P1 ;  /* 0x000000d40a097211 */ /* 0x000fe400008f3409 */
[CC--:B------:R-:W-:Y:S01]  /*6200*/  LEA R10, P1, R188.reuse, R8.reuse, 0x5 ;  /* 0x00000008bc0a7211 */ /* 0x0c0fe200078228ff */
[----:B------:R1:W-:Y:S03]  /*6210*/  LDGSTS.E.BYPASS.LTC128B.128 [R206+0x8000], desc[UR8][R14.64+0x80] ;  /* 0x080000800ece7fae */ /* 0x0003e6000b981a08 */
[----:B------:R-:W-:Y:S01]  /*6220*/  LEA.HI.X R189, R188, R9, R189, 0x5, P1 ;  /* 0x00000009bcbd7211 */ /* 0x000fe200008f2cbd */
[----:B------:R1:W-:Y:S01]  /*6230*/  LDGSTS.E.BYPASS.LTC128B.128 [R206+0xa000], desc[UR8][R14.64+0x100] ;  /* 0x0a0001000ece7fae */ /* 0x0003e2000b981a08 */
[----:B------:R-:W-:-:S05]  /*6240*/  IADD3 R213, P1, PT, R213, R8, RZ ;  /* 0x00000008d5d57210 */ /* 0x000fca0007f3e0ff */
[----:B------:R-:W-:Y:S01]  /*6250*/  IMAD.X R212, R212, 0x1, R9, P1 ;  /* 0x00000001d4d47824 */ /* 0x000fe200008e0609 */
[----:B------:R-:W-:-:S04]  /*6260*/  LEA R18, P1, R8, R197, 0x1 ;  /* 0x000000c508127211 */ /* 0x000fc800078208ff */
[----:B------:R-:W-:Y:S02]  /*6270*/  LEA.HI.X R19, R8, R196, R9, 0x1, P1 ;  /* 0x000000c408137211 */ /* 0x000fe400008f0c09 */
[----:B------:R-:W-:-:S03]  /*6280*/  LEA R8, P1, R213, R197, 0x1 ;  /* 0x000000c5d5087211 */ /* 0x000fc600078208ff */
[----:B------:R1:W-:Y:S01]  /*6290*/  LDGSTS.E.BYPASS.LTC128B.128 [R206+0x6800], desc[UR8][R18.64] ;  /* 0x0680000012ce7fae */ /* 0x0003e2000b981a08 */
[-C--:B------:R-:W-:Y:S02]  /*62a0*/  LEA.HI.X R9, R213, R196.reuse, R212, 0x1, P1 ;  /* 0x000000c4d5097211 */ /* 0x080fe400008f0cd4 */
[C---:B------:R-:W-:Y:S01]  /*62b0*/  LEA R20, P1, R10.reuse, R197, 0x1 ;  /* 0x000000c50a147211 */ /* 0x040fe200078208ff */
[----:B------:R1:W-:Y:S03]  /*62c0*/  LDGSTS.E.BYPASS.LTC128B.128 [R206+0x8800], desc[UR8][R18.64+0x80] ;  /* 0x0880008012ce7fae */ /* 0x0003e6000b981a08 */
        /* <DEDUP_REMOVED lines=9> */
.L_x_512:
[----:B------:R-:W-:Y:S01]  /*6360*/  FMUL.FTZ R147, R165, UR6 ;  /* 0x00000006a5937c20 */ /* 0x000fe20008410000 */
[----:B-1----:R-:W-:Y:S01]  /*6370*/  IADD3 R15, PT, PT, R16, -0x4f, RZ ;  /* 0xffffffb1100f7810 */ /* 0x002fe20007ffe0ff */
[----:B------:R-:W-:Y:S01]  /*6380*/  FMUL.FTZ R146, R166, UR6 ;  /* 0x00000006a6927c20 */ /* 0x000fe20008410000 */
[----:B------:R-:W-:Y:S01]  /*6390*/  FMNMX3.FTZ R8, R132, R5, R153, !PT ;  /* 0x0000000584087276 */ /* 0x000fe20007810099 */
[----:B------:R-:W-:Y:S01]  /*63a0*/  FMUL.FTZ R144, R167, UR6 ;  /* 0x00000006a7907c20 */ /* 0x000fe20008410000 */
[----:B------:R-:W-:Y:S01]  /*63b0*/  FSEL R141, R141, -INF , !P5 ;  /* 0xff8000008d8d7808 */ /* 0x000fe20006800000 */
[----:B------:R-:W1:Y:S01]  /*63c0*/  MUFU.TANH R147, R147 ;  /* 0x0000009300937308 */ /* 0x000e620000002400 */
[----:B------:R-:W-:Y:S01]  /*63d0*/  FMNMX3.FTZ R17, R3, R4, R6, !PT ;  /* 0x0000000403117276 */ /* 0x000fe20007810006 */
[----:B------:R-:W2:Y:S01]  /*63e0*/  LDCU UR6, c[0x0][0x45c] ;  /* 0x00008b80ff0677ac */ /* 0x000ea20008000800 */
[----:B------:R-:W-:Y:S02]  /*63f0*/  ISETP.GE.AND P5, PT, R15, R210, PT ;  /* 0x000000d20f00720c */ /* 0x000fe40003fa6270 */
[----:B------:R-:W-:-:S02]  /*6400*/  IADD3 R13, PT, PT, R16, -0x50, RZ ;  /* 0xffffffb0100d7810 */ /* 0x000fc40007ffe0ff */
[----:B------:R-:W-:Y:S01]  /*6410*/  IADD3 R9, PT, PT, R16, -0x47, RZ ;  /* 0xffffffb910097810 */ /* 0x000fe20007ffe0ff */
[----:B------:R-:W3:Y:S01]  /*6420*/  MUFU.TANH R148, R171 ;  /* 0x000000ab00947308 */ /* 0x000ee20000002400 */
[----:B------:R-:W-:Y:S02]  /*6430*/  FMNMX3.FTZ R8, R8, R7, R25, !PT ;  /* 0x0000000708087276 */ /* 0x000fe40007810019 */
[----:B------:R-:W-:Y:S02]  /*6440*/  FMNMX3.FTZ R17, R17, R26, R12, !PT ;  /* 0x0000001a11117276 */ /* 0x000fe4000781000c */
[----:B------:R-:W-:Y:S02]  /*6450*/  FSEL R151, R151, -INF , !P5 ;  /* 0xff80000097977808 */ /* 0x000fe40006800000 */
[-C--:B------:R-:W-:Y:S01]  /*6460*/  ISETP.GE.AND P1, PT, R13, R210.reuse, PT ;  /* 0x000000d20d00720c */ /* 0x080fe20003f26270 */
[----:B------:R-:W4:Y:S01]  /*6470*/  MUFU.TANH R146, R146 ;  /* 0x0000009200927308 */ /* 0x000f220000002400 */
[----:B------:R-:W-:-:S02]  /*6480*/  ISETP.GE.AND P5, PT, R9, R210, PT ;  /* 0x000000d20900720c */ /* 0x000fc40003fa6270 */
[----:B------:R-:W-:Y:S02]  /*6490*/  IADD3 R11, PT, PT, R16, -0x48, RZ ;  /* 0xffffffb8100b7810 */ /* 0x000fe40007ffe0ff */
[----:B------:R-:W-:Y:S02]  /*64a0*/  FMNMX3.FTZ R8, R8, R179, R139, !PT ;  /* 0x000000b308087276 */ /* 0x000fe4000781008b */
[----:B------:R-:W-:Y:S01]  /*64b0*/  FMNMX3.FTZ R17, R17, R136, R138, !PT ;  /* 0x0000008811117276 */ /* 0x000fe2000781008a */
[----:B------:R-:W5:Y:S01]  /*64c0*/  MUFU.TANH R144, R144 ;  /* 0x0000009000907308 */ /* 0x000f620000002400 */
[----:B------:R-:W-:Y:S02]  /*64d0*/  FSEL R165, R168, -INF , !P1 ;  /* 0xff800000a8a57808 */ /* 0x000fe40004800000 */
[----:B-1----:R-:W-:Y:S02]  /*64e0*/  FSEL R147, R147, -INF , !P5 ;  /* 0xff80000093937808 */ /* 0x002fe40006800000 */
[----:B------:R-:W-:-:S02]  /*64f0*/  ISETP.GE.AND P1, PT, R11, R210, PT ;  /* 0x000000d20b00720c */ /* 0x000fc40003f26270 */
[----:B------:R-:W-:Y:S02]  /*6500*/  FMNMX3.FTZ R8, R8, R173, R137, !PT ;  /* 0x000000ad08087276 */ /* 0x000fe40007810089 */
[----:B------:R-:W-:Y:S02]  /*6510*/  ISETP.GE.AND P5, PT, R13, R208, PT ;  /* 0x000000d00d00720c */ /* 0x000fe40003fa6270 */
[----:B------:R-:W-:Y:S02]  /*6520*/  FSEL R142, R142, -INF , !P4 ;  /* 0xff8000008e8e7808 */ /* 0x000fe40006000000 */
[----:B------:R-:W-:Y:S02]  /*6530*/  FMNMX3.FTZ R13, R17, R174, R180, !PT ;  /* 0x000000ae110d7276 */ /* 0x000fe400078100b4 */
[----:B------:R-:W-:Y:S02]  /*6540*/  FSEL R143, R143, -INF , !P6 ;  /* 0xff8000008f8f7808 */ /* 0x000fe40007000000 */
[----:B------:R-:W-:-:S02]  /*6550*/  FMNMX3.FTZ R8, R8, R177, R175, !PT ;  /* 0x000000b108087276 */ /* 0x000fc400078100af */
[----:B------:R-:W-:Y:S02]  /*6560*/  FSEL R149, R149, -INF , !P1 ;  /* 0xff80000095957808 */ /* 0x000fe40004800000 */
[----:B------:R-:W-:Y:S02]  /*6570*/  ISETP.GE.AND P1, PT, R15, R208, PT ;  /* 0x000000d00f00720c */ /* 0x000fe40003f26270 */
[----:B------:R-:W-:Y:S02]  /*6580*/  FSEL R178, R178, -INF , !P3 ;  /* 0xff800000b2b27808 */ /* 0x000fe40005800000 */
[----:B------:R-:W-:Y:S02]  /*6590*/  FSEL R176, R176, -INF , !P2 ;  /* 0xff800000b0b07808 */ /* 0x000fe40005000000 */
[----:B------:R-:W-:Y:S02]  /*65a0*/  FMNMX3.FTZ R13, R13, R140, R142, !PT ;  /* 0x0000008c0d0d7276 */ /* 0x000fe4000781008e */
[----:B------:R-:W-:-:S02]  /*65b0*/  FMNMX3.FTZ R8, R8, R143, R141, !PT ;  /* 0x0000008f08087276 */ /* 0x000fc4000781008d */
[-C--:B------:R-:W-:Y:S02]  /*65c0*/  ISETP.GE.AND P4, PT, R11, R208.reuse, PT ;  /* 0x000000d00b00720c */ /* 0x080fe40003f86270 */
[----:B------:R-:W-:Y:S02]  /*65d0*/  ISETP.GE.AND P2, PT, R9, R208, PT ;  /* 0x000000d00900720c */ /* 0x000fe40003f46270 */
[----:B------:R-:W-:Y:S02]  /*65e0*/  FSEL R150, R150, -INF , !P5 ;  /* 0xff80000096967808 */ /* 0x000fe40006800000 */
[----:B---3--:R-:W-:Y:S02]  /*65f0*/  FSEL R148, R148, -INF , !P1 ;  /* 0xff80000094947808 */ /* 0x008fe40004800000 */
[----:B------:R-:W-:Y:S02]  /*6600*/  FMNMX3.FTZ R13, R13, R178, R176, !PT ;  /* 0x000000b20d0d7276 */ /* 0x000fe400078100b0 */
[----:B------:R-:W-:-:S02]  /*6610*/  FMNMX3.FTZ R8, R8, R165, R151, !PT ;  /* 0x000000a508087276 */ /* 0x000fc40007810097 */
[----:B----4-:R-:W-:Y:S02]  /*6620*/  FSEL R146, R146, -INF , !P4 ;  /* 0xff80000092927808 */ /* 0x010fe40006000000 */
[----:B-----5:R-:W-:Y:S02]  /*6630*/  FSEL R144, R144, -INF , !P2 ;  /* 0xff80000090907808 */ /* 0x020fe40005000000 */
[----:B------:R-:W-:Y:S02]  /*6640*/  FMNMX3.FTZ R13, R13, R150, R148, !PT ;  /* 0x000000960d0d7276 */ /* 0x000fe40007810094 */
[----:B------:R-:W-:Y:S02]  /*6650*/  FMNMX3.FTZ R8, R8, R149, R147, !PT ;  /* 0x0000009508087276 */ /* 0x000fe40007810093 */
[----:B------:R-:W-:Y:S02]  /*6660*/  FMNMX3.FTZ R10, R13, R146, R144, !PT ;  /* 0x000000920d0a7276 */ /* 0x000fe40007810090 */
[----:B------:R-:W-:Y:S01]  /*6670*/  LOP3.LUT P6, RZ, R200, 0x4, RZ, 0xc0, !PT ;  /* 0x00000004c8ff7812 */ /* 0x000fe200078cc0ff */
[----:B------:R-:W1:Y:S01]  /*6680*/  SHFL.BFLY PT, R11, R8, 0x2, 0x1f ;  /* 0x0c401f00080b7f89 */ /* 0x000e6200000e0000 */
[----:B------:R-:W-:-:S02]  /*6690*/  IADD3 R16, PT, PT, R203, 0xc000, RZ ;  /* 0x0000c000cb107810 */ /* 0x000fc40007ffe0ff */
[----:B------:R-:W-:Y:S01]  /*66a0*/  IADD3 R163, PT, PT, R203, 0xc040, RZ ;  /* 0x0000c040cba37810 */ /* 0x000fe20007ffe0ff */
[----:B------:R-:W3:Y:S01]  /*66b0*/  SHFL.BFLY PT, R9, R10, 0x2, 0x1f ;  /* 0x0c401f000a097f89 */ /* 0x000ee200000e0000 */
[----:B------:R-:W-:Y:S02]  /*66c0*/  MOV R24, 0x20 ;  /* 0x0000002000187802 */ /* 0x000fe40000000f00 */
[----:B------:R-:W-:Y:S02]  /*66d0*/  IADD3 R206, PT, PT, R193, -0x3, RZ ;  /* 0xfffffffdc1ce7810 */ /* 0x000fe40007ffe0ff */
[----:B------:R-:W-:-:S03]  /*66e0*/  SEL R24, R24, 0xffffffe0, !P0 ;  /* 0xffffffe018187807 */ /* 0x000fc60004000000 */
[----:B------:R-:W-:Y:S02]  /*66f0*/  @P6 IADD3 R163, PT, PT, R16, -0x40, RZ ;  /* 0xffffffc010a36810 */ /* 0x000fe40007ffe0ff */
[C---:B------:R-:W-:Y:S02]  /*6700*/  IADD3 R164, PT, PT, R24.reuse, R203, RZ ;  /* 0x000000cb18a47210 */ /* 0x040fe40007ffe0ff */
[----:B------:R-:W-:Y:S01]  /*6710*/  IADD3 R161, PT, PT, R24, R163, RZ ;  /* 0x000000a318a17210 */ /* 0x000fe20007ffe0ff */
[----:B------:R-:W-:Y:S04]  /*6720*/  LDSM.16.MT88.4 R28, [R163] ;  /* 0x00000000a31c783b */ /* 0x000fe80000004200 */
[----:B------:R-:W-:Y:S01]  /*6730*/  LDSM.16.MT88.4 R20, [R164+0xc000] ;  /* 0x00c00000a414783b */ /* 0x000fe20000004200 */
[----:B-1----:R-:W-:-:S02]  /*6740*/  FMNMX.FTZ R11, R8, R11, !PT ;  /* 0x0000000b080b7209 */ /* 0x002fc40007810000 */
[----:B---3--:R-:W-:-:S03]  /*6750*/  FMNMX.FTZ R8, R10, R9, !PT ;  /* 0x000000090a087209 */ /* 0x008fc60007810000 */
[----:B------:R-:W1:Y:S04]  /*6760*/  SHFL.BFLY PT, R158, R11, 0x1, 0x1f ;  /* 0x0c201f000b9e7f89 */ /* 0x000e6800000e0000 */
[----:B------:R-:W3:Y:S01]  /*6770*/  SHFL.BFLY PT, R157, R8, 0x1, 0x1f ;  /* 0x0c201f00089d7f89 */ /* 0x000ee200000e0000 */
[----:B-1----:R-:W-:Y:S02]  /*6780*/  FMNMX.FTZ R158, R11, R158, !PT ;  /* 0x0000009e0b9e7209 */ /* 0x002fe40007810000 */
[----:B---3--:R-:W-:-:S03]  /*6790*/  FMNMX.FTZ R157, R8, R157, !PT ;  /* 0x0000009d089d7209 */ /* 0x008fc60007810000 */
[C---:B--2---:R-:W-:Y:S01]  /*67a0*/  FMUL.FTZ R166, R158.reuse, UR6 ;  /* 0x000000069ea67c20 */ /* 0x044fe20008410000 */
        /* <DEDUP_REMOVED lines=42> */
[----:B------:R-:W3:Y:S01]  /*6a50*/  MUFU.EX2 R156, R156 ;  /* 0x0000009c009c7308 */ /* 0x000ee20000000800 */
        /* <DEDUP_REMOVED lines=14> */
[-C--:B------:R-:W-:Y:S01]  /*6b40*/  FMUL.FTZ R111, R111, R3.reuse ;  /* 0x000000036f6f7220 */ /* 0x080fe20000410000 */
[----:B------:R-:W2:Y:S01]  /*6b50*/  MUFU.EX2 R154, R154 ;  /* 0x0000009a009a7308 */ /* 0x000ea20000000800 */
[----:B---3--:R-:W-:Y:S01]  /*6b60*/  F2FP.F16.F32.PACK_AB R4, R156, R162 ;  /* 0x000000a29c04723e */ /* 0x008fe200000000ff */
[----:B------:R-:W3:Y:S01]  /*6b70*/  LDSM.16.MT88.4 R112, [R163+0x2000] ;  /* 0x00200000a370783b */ /* 0x000ee20000004200 */
        /* <DEDUP_REMOVED lines=11> */
[----:B------:R-:W-:Y:S01]  /*6c30*/  FMUL.FTZ R55, R55, R3 ;  /* 0x0000000337377220 */ /* 0x000fe20000410000 */
[-C--:B------:R-:W-:Y:S01]  /*6c40*/  FMUL.FTZ R56, R56, R132.reuse ;  /* 0x0000008438387220 */ /* 0x080fe20000410000 */
[----:B------:R-:W4:Y:S01]  /*6c50*/  MUFU.EX2 R153, R153 ;  /* 0x0000009900997308 */ /* 0x000f220000000800 */
[----:B--2---:R-:W-:Y:S01]  /*6c60*/  F2FP.F16.F32.PACK_AB R6, R154, R155 ;  /* 0x0000009b9a06723e */ /* 0x004fe200000000ff */
        /* <DEDUP_REMOVED lines=14> */
[----:B------:R-:W2:Y:S01]  /*6d50*/  MUFU.EX2 R159, R159 ;  /* 0x0000009f009f7308 */ /* 0x000ea20000000800 */
[----:B----4-:R-:W-:Y:S01]  /*6d60*/  F2FP.F16.F32.PACK_AB R5, R153, R160 ;  /* 0x000000a09905723e */ /* 0x010fe200000000ff */
        /* <DEDUP_REMOVED lines=15> */
[----:B--2---:R-:W-:Y:S01]  /*6e60*/  F2FP.F16.F32.PACK_AB R7, R159, R152 ;  /* 0x000000989f07723e */ /* 0x004fe200000000ff */
        /* <DEDUP_REMOVED lines=47> */
[----:B------:R-:W3:Y:S01]  /*7160*/  LDSM.16.MT88.4 R112, [R164+0x10000] ;  /* 0x01000000a470783b */ /* 0x000ee20000004200 */
        /* <DEDUP_REMOVED lines=12> */
[----:B------:R-:W-:Y:S01]  /*7230*/  FFMA.FTZ R166, R147, UR6, -R166 ;  /* 0x0000000693a67c23 */ /* 0x000fe200080108a6 */
[--C-:B------:R-:W-:Y:S01]  /*7240*/  FFMA.FTZ R185, R150, UR6, -R145.reuse ;  /* 0x0000000696b97c23 */ /* 0x100fe20008010891 */
[C---:B--2---:R-:W-:Y:S01]  /*7250*/  HMMA.16816.F32 R60, R4.reuse, R108, R60 ;  /* 0x0000006c043c723c */ /* 0x044fe2000000183c */
[--C-:B------:R-:W-:Y:S01]  /*7260*/  FFMA.FTZ R186, R148, UR6, -R145.reuse ;  /* 0x0000000694ba7c23 */ /* 0x100fe20008010891 */
[--C-:B------:R-:W-:Y:S01]  /*7270*/  FFMA.FTZ R187, R146, UR6, -R145.reuse ;  /* 0x0000000692bb7c23 */ /* 0x100fe20008010891 */
[----:B------:R-:W-:Y:S01]  /*7280*/  FFMA.FTZ R188, R144, UR6, -R145 ;  /* 0x0000000690bc7c23 */ /* 0x000fe20008010891 */
[----:B------:R-:W-:Y:S01]  /*7290*/  FFMA.FTZ R211, R211, R132, R162 ;  /* 0x00000084d3d37223 */ /* 0x000fe200000100a2 */
[----:B------:R-:W-:Y:S01]  /*72a0*/  MUFU.EX2 R170, R170 ;  /* 0x000000aa00aa7308 */ /* 0x000fe20000000800 */
[----:B------:R-:W-:Y:S01]  /*72b0*/  FFMA.FTZ R160, R209, R3, R160 ;  /* 0x00000003d1a07223 */ /* 0x000fe200000100a0 */
[----:B------:R-:W-:Y:S01]  /*72c0*/  LDSM.16.MT88.4 R148, [R203+0xf800] ;  /* 0x00f80000cb94783b */ /* 0x000fe20000004200 */
[C---:B------:R-:W-:Y:S01]  /*72d0*/  HMMA.16816.F32 R64, R4.reuse, R110, R64 ;  /* 0x0000006e0440723c */ /* 0x040fe20000001840 */
[----:B------:R-:W-:Y:S01]  /*72e0*/  FADD.FTZ R156, R156, R211 ;  /* 0x000000d39c9c7221 */ /* 0x000fe20000010000 */
[----:B------:R-:W-:Y:S01]  /*72f0*/  FADD.FTZ R153, R153, R160 ;  /* 0x000000a099997221 */ /* 0x000fe20000010000 */
[----:B------:R-:W2:Y:S01]  /*7300*/  LDSM.16.MT88.4 R108, [R163+0x4000] ;  /* 0x00400000a36c783b */ /* 0x000ea20000004200 */
[----:B------:R-:W-:Y:S01]  /*7310*/  MOV R3, R157 ;  /* 0x0000009d00037202 */ /* 0x000fe20000000f00 */
[----:B------:R-:W-:Y:S01]  /*7320*/  MUFU.EX2 R171, R171 ;  /* 0x000000ab00ab7308 */ /* 0x000fe20000000800 */
[----:B------:R-:W-:Y:S01]  /*7330*/  FADD.FTZ R155, R155, R156 ;  /* 0x0000009c9b9b7221 */ /* 0x000fe20000010000 */
[----:B------:R-:W-:Y:S01]  /*7340*/  LDSM.16.MT88.4 R144, [R203+0x11800] ;  /* 0x01180000cb90783b */ /* 0x000fe20000004200 */
[----:B------:R-:W-:Y:S01]  /*7350*/  HMMA.16816.F32 R20, R4, R22, R116 ;  /* 0x000000160414723c */ /* 0x000fe20000001874 */
[----:B------:R-:W-:Y:S01]  /*7360*/  FADD.FTZ R152, R152, R153 ;  /* 0x0000009998987221 */ /* 0x000fe20000010000 */
[----:B------:R-:W-:Y:S01]  /*7370*/  FADD.FTZ R154, R154, R155 ;  /* 0x0000009b9a9a7221 */ /* 0x000fe20000010000 */
[----:B------:R-:W5:Y:S01]  /*7380*/  LDSM.16.MT88.4 R116, [R203+0xe000] ;  /* 0x00e00000cb74783b */ /* 0x000f620000004200 */
[----:B------:R-:W-:Y:S01]  /*7390*/  MOV R132, R158 ;  /* 0x0000009e00847202 */ /* 0x000fe20000000f00 */
[----:B------:R-:W4:Y:S01]  /*73a0*/  MUFU.EX2 R172, R172 ;  /* 0x000000ac00ac7308 */ /* 0x000f220000000800 */
[----:B------:R-:W-:-:S02]  /*73b0*/  FADD.FTZ R152, R159, R152 ;  /* 0x000000989f987221 */ /* 0x000fc40000010000 */
[C---:B-1----:R-:W-:Y:S05]  /*73c0*/  HMMA.16816.F32 R68, R4.reuse, R104, R68 ;  /* 0x000000680444723c */ /* 0x042fea0000001844 */
[----:B------:R-:W-:Y:S03]  /*73d0*/  MUFU.EX2 R174, R174 ;  /* 0x000000ae00ae7308 */ /* 0x000fe60000000800 */
[C---:B------:R-:W-:Y:S01]  /*73e0*/  HMMA.16816.F32 R72, R4.reuse, R106, R72 ;  /* 0x0000006a0448723c */ /* 0x040fe20000001848 */
[----:B------:R-:W1:Y:S04]  /*73f0*/  LDSM.16.MT88.4 R104, [R161+0x4000] ;  /* 0x00400000a168783b */ /* 0x000e680000004200 */
[----:B------:R-:W4:Y:S03]  /*7400*/  MUFU.EX2 R173, R173 ;  /* 0x000000ad00ad7308 */ /* 0x000f260000000800 */
[C---:B------:R-:W-:Y:S05]  /*7410*/  HMMA.16816.F32 R8, R4.reuse, R12, R8 ;  /* 0x0000000c0408723c */ /* 0x040fea0000001808 */
[----:B------:R-:W-:Y:S03]  /*7420*/  MUFU.EX2 R177, R177 ;  /* 0x000000b100b17308 */ /* 0x000fe60000000800 */
[C---:B------:R-:W-:Y:S01]  /*7430*/  HMMA.16816.F32 R12, R4.reuse, R14, R124 ;  /* 0x0000000e040c723c */ /* 0x040fe2000000187c */
[----:B------:R-:W-:Y:S04]  /*7440*/  LDSM.16.MT88.4 R124, [R161+0x800] ;  /* 0x00080000a17c783b */ /* 0x000fe80000004200 */
[----:B------:R-:W4:Y:S03]  /*7450*/  MUFU.EX2 R180, R180 ;  /* 0x000000b400b47308 */ /* 0x000f260000000800 */
[C---:B------:R-:W-:Y:S05]  /*7460*/  HMMA.16816.F32 R32, R4.reuse, R120, R32 ;  /* 0x000000780420723c */ /* 0x040fea0000001820 */
[----:B------:R-:W-:Y:S03]  /*7470*/  MUFU.EX2 R175, R175 ;  /* 0x000000af00af7308 */ /* 0x000fe60000000800 */
[C---:B------:R-:W-:Y:S01]  /*7480*/  HMMA.16816.F32 R100, R4.reuse, R122, R100 ;  /* 0x0000007a0464723c */ /* 0x040fe20000001864 */
[----:B------:R-:W-:Y:S04]  /*7490*/  LDSM.16.MT88.4 R120, [R203+0xe800] ;  /* 0x00e80000cb78783b */ /* 0x000fe80000004200 */
[----:B------:R-:W-:Y:S03]  /*74a0*/  MUFU.EX2 R182, R182 ;  /* 0x000000b600b67308 */ /* 0x000fe60000000800 */
[C---:B---3--:R-:W-:Y:S05]  /*74b0*/  HMMA.16816.F32 R76, R4.reuse, R112, R76 ;  /* 0x00000070044c723c */ /* 0x048fea000000184c */
[----:B------:R-:W-:Y:S03]  /*74c0*/  MUFU.EX2 R179, R179 ;  /* 0x000000b300b37308 */ /* 0x000fe60000000800 */
[C---:B------:R-:W-:Y:S01]  /*74d0*/  HMMA.16816.F32 R80, R4.reuse, R114, R80 ;  /* 0x000000720450723c */ /* 0x040fe20000001850 */
[----:B------:R-:W3:Y:S04]  /*74e0*/  LDSM.16.MT88.4 R112, [R164+0xc800] ;  /* 0x00c80000a470783b */ /* 0x000ee80000004200 */
[----:B------:R-:W3:Y:S03]  /*74f0*/  MUFU.EX2 R184, R184 ;  /* 0x000000b800b87308 */ /* 0x000ee60000000800 */
[C---:B--2---:R-:W-:Y:S05]  /*7500*/  HMMA.16816.F32 R84, R4.reuse, R108, R84 ;  /* 0x0000006c0454723c */ /* 0x044fea0000001854 */
        /* <DEDUP_REMOVED lines=14> */
[----:B------:R-:W-:Y:S01]  /*75f0*/  F2FP.F16.F32.PACK_AB R97, R172, R171 ;  /* 0x000000abac61723e */ /* 0x000fe200000000ff */
[----:B------:R-:W-:Y:S01]  /*7600*/  FADD.FTZ R167, R167, R154 ;  /* 0x0000009aa7a77221 */ /* 0x000fe20000010000 */
[----:B------:R-:W-:Y:S01]  /*7610*/  F2FP.F16.F32.PACK_AB R98, R170, R169 ;  /* 0x000000a9aa62723e */ /* 0x000fe200000000ff */
[----:B------:R-:W-:Y:S01]  /*7620*/  MUFU.EX2 R166, R166 ;  /* 0x000000a600a67308 */ /* 0x000fe20000000800 */
[----:B------:R-:W-:Y:S01]  /*7630*/  F2FP.F16.F32.PACK_AB R99, R173, R174 ;  /* 0x000000aead63723e */ /* 0x000fe200000000ff */
[----:B------:R-:W-:Y:S01]  /*7640*/  FADD.FTZ R171, R171, R152 ;  /* 0x00000098abab7221 */ /* 0x000fe20000010000 */
[----:B------:R-:W-:-:S03]  /*7650*/  FADD.FTZ R168, R168, R167 ;  /* 0x000000a7a8a87221 */ /* 0x000fc60000010000 */
[----:B------:R-:W-:Y:S01]  /*7660*/  FADD.FTZ R171, R172, R171 ;  /* 0x000000abacab7221 */ /* 0x000fe20000010000 */
[----:B------:R-:W-:Y:S01]  /*7670*/  FADD.FTZ R169, R169, R168 ;  /* 0x000000a8a9a97221 */ /* 0x000fe20000010000 */
[----:B---3--:R-:W-:Y:S01]  /*7680*/  HMMA.16816.F32 R16, R96, R112, R16 ;  /* 0x000000706010723c */ /* 0x008fe20000001810 */
[----:B------:R-:W-:Y:S01]  /*7690*/  MUFU.EX2 R185, R185 ;  /* 0x000000b900b97308 */ /* 0x000fe20000000800 */
[----:B------:R-:W-:Y:S01]  /*76a0*/  FADD.FTZ R174, R174, R171 ;  /* 0x000000abaeae7221 */ /* 0x000fe20000010000 */
[----:B------:R-:W-:-:S03]  /*76b0*/  FADD.FTZ R170, R170, R169 ;  /* 0x000000a9aaaa7221 */ /* 0x000fc60000010000 */
[----:B------:R-:W-:Y:S02]  /*76c0*/  FADD.FTZ R174, R173, R174 ;  /* 0x000000aeadae7221 */ /* 0x000fe40000010000 */
[C---:B------:R-:W-:Y:S01]  /*76d0*/  HMMA.16816.F32 R20, R96.reuse, R114, R20 ;  /* 0x000000726014723c */ /* 0x040fe20000001814 */
[----:B------:R-:W3:Y:S01]  /*76e0*/  LDSM.16.MT88.4 R112, [R203+0x10800] ;  /* 0x01080000cb70783b */ /* 0x000ee20000004200 */
[----:B------:R-:W4:Y:S06]  /*76f0*/  MUFU.EX2 R186, R186 ;  /* 0x000000ba00ba7308 */ /* 0x000f2c0000000800 */
[C---:B------:R-:W-:Y:S02]  /*7700*/  HMMA.16816.F32 R32, R96.reuse, R124, R32 ;  /* 0x0000007c6020723c */ /* 0x040fe40000001820 */
[----:B------:R-:W-:Y:S06]  /*7710*/  MUFU.EX2 R187, R187 ;  /* 0x000000bb00bb7308 */ /* 0x000fec0000000800 */
[C---:B------:R-:W-:Y:S01]  /*7720*/  HMMA.16816.F32 R100, R96.reuse, R126, R100 ;  /* 0x0000007e6064723c */ /* 0x040fe20000001864 */
[----:B------:R-:W4:Y:S01]  /*7730*/  LDSM.16.MT88.4 R124, [R164+0x10800] ;  /* 0x01080000a47c783b */ /* 0x000f220000004200 */
[----:B------:R-:W4:Y:S06]  /*7740*/  MUFU.EX2 R188, R188 ;  /* 0x000000bc00bc7308 */ /* 0x000f2c0000000800 */
        /* <DEDUP_REMOVED lines=15> */
[C---:B-1----:R-:W-:Y:S08]  /*7840*/  HMMA.16816.F32 R60, R96.reuse, R104, R60 ;  /* 0x00000068603c723c */ /* 0x042ff0000000183c */
[C---:B------:R-:W-:Y:S01]  /*7850*/  HMMA.16816.F32 R64, R96.reuse, R106, R64 ;  /* 0x0000006a6040723c */ /* 0x040fe20000001840 */
[----:B------:R-:W-:Y:S07]  /*7860*/  LDSM.16.MT88.4 R104, [R203+0xf000] ;  /* 0x00f00000cb68783b */ /* 0x000fee0000004200 */
[C---:B---3--:R-:W-:Y:S08]  /*7870*/  HMMA.16816.F32 R68, R96.reuse, R112, R68 ;  /* 0x000000706044723c */ /* 0x048ff00000001844 */
[C---:B------:R-:W-:Y:S01]  /*7880*/  HMMA.16816.F32 R72, R96.reuse, R114, R72 ;  /* 0x000000726048723c */ /* 0x040fe20000001848 */
[----:B------:R-:W-:Y:S07]  /*7890*/  LDSM.16.MT88.4 R112, [R161+0x3000] ;  /* 0x00300000a170783b */ /* 0x000fee0000004200 */
[C---:B----4-:R-:W-:Y:S08]  /*78a0*/  HMMA.16816.F32 R76, R96.reuse, R124, R76 ;  /* 0x0000007c604c723c */ /* 0x050ff0000000184c */
[C---:B------:R-:W-:Y:S01]  /*78b0*/  HMMA.16816.F32 R80, R96.reuse, R126, R80 ;  /* 0x0000007e6050723c */ /* 0x040fe20000001850 */
[----:B------:R-:W1:Y:S07]  /*78c0*/  LDSM.16.MT88.4 R124, [R161+0x1000] ;  /* 0x00100000a17c783b */ /* 0x000e6e0000004200 */
[C---:B--2---:R-:W-:Y:S08]  /*78d0*/  HMMA.16816.F32 R84, R96.reuse, R108, R84 ;  /* 0x0000006c6054723c */ /* 0x044ff00000001854 */
[C---:B------:R-:W-:Y:S01]  /*78e0*/  HMMA.16816.F32 R88, R96.reuse, R110, R88 ;  /* 0x0000006e6058723c */ /* 0x040fe20000001858 */
[----:B------:R-:W-:Y:S07]  /*78f0*/  LDSM.16.MT88.4 R108, [R164+0xf000] ;  /* 0x00f00000a46c783b */ /* 0x000fee0000004200 */
[----:B------:R-:W-:Y:S01]  /*7900*/  HMMA.16816.F32 R92, R96, R120, R92 ;  /* 0x00000078605c723c */ /* 0x000fe2000000185c */
[----:B------:R-:W-:Y:S01]  /*7910*/  F2FP.F16.F32.PACK_AB R120, R180, R177 ;  /* 0x000000b1b478723e */ /* 0x000fe200000000ff */
[----:B------:R-:W-:Y:S01]  /*7920*/  FADD.FTZ R177, R177, R170 ;  /* 0x000000aab1b17221 */ /* 0x000fe20000010000 */
[----:B------:R-:W-:Y:S01]  /*7930*/  F2FP.F16.F32.PACK_AB R121, R184, R179 ;  /* 0x000000b3b879723e */ /* 0x000fe200000000ff */
[----:B------:R-:W-:-:S02]  /*7940*/  FADD.FTZ R179, R179, R174 ;  /* 0x000000aeb3b37221 */ /* 0x000fc40000010000 */
[----:B------:R-:W-:Y:S02]  /*7950*/  FADD.FTZ R180, R180, R177 ;  /* 0x000000b1b4b47221 */ /* 0x000fe40000010000 */
[----:B------:R-:W-:Y:S01]  /*7960*/  HMMA.16816.F32 R4, R96, R122, R4 ;  /* 0x0000007a6004723c */ /* 0x000fe20000001804 */
[----:B------:R-:W2:Y:S01]  /*7970*/  LDSM.16.MT88.4 R96, [R203+0x11000] ;  /* 0x01100000cb60783b */ /* 0x000ea20000004200 */
[----:B------:R-:W-:Y:S01]  /*7980*/  F2FP.F16.F32.PACK_AB R122, R182, R175 ;  /* 0x000000afb67a723e */ /* 0x000fe200000000ff */
[----:B------:R-:W-:Y:S01]  /*7990*/  FADD.FTZ R179, R184, R179 ;  /* 0x000000b3b8b37221 */ /* 0x000fe20000010000 */
[----:B------:R-:W-:Y:S01]  /*79a0*/  F2FP.F16.F32.PACK_AB R123, R181, R178 ;  /* 0x000000b2b57b723e */ /* 0x000fe200000000ff */
[----:B------:R-:W-:Y:S02]  /*79b0*/  FADD.FTZ R175, R175, R180 ;  /* 0x000000b4afaf7221 */ /* 0x000fe40000010000 */
[----:B------:R-:W-:Y:S02]  /*79c0*/  FADD.FTZ R178, R178, R179 ;  /* 0x000000b3b2b27221 */ /* 0x000fe40000010000 */
[----:B------:R-:W-:-:S02]  /*79d0*/  FADD.FTZ R182, R182, R175 ;  /* 0x000000afb6b67221 */ /* 0x000fc40000010000 */
[----:B-1----:R-:W-:Y:S01]  /*79e0*/  HMMA.16816.F32 R32, R120, R124, R32 ;  /* 0x0000007c7820723c */ /* 0x002fe20000001820 */
[----:B------:R-:W-:-:S07]  /*79f0*/  FADD.FTZ R178, R181, R178 ;  /* 0x000000b2b5b27221 */ /* 0x000fce0000010000 */
        /* <DEDUP_REMOVED lines=15> */
[C---:B------:R-:W-:Y:S01]  /*7af0*/  HMMA.16816.F32 R12, R120.reuse, R142, R12 ;  /* 0x0000008e780c723c */ /* 0x040fe2000000180c */
[----:B------:R-:W-:Y:S07]  /*7b00*/  LDSM.16.MT88.4 R140, [R163+0x1800] ;  /* 0x00180000a38c783b */ /* 0x000fee0000004200 */
[C---:B------:R-:W-:Y:S08]  /*7b10*/  HMMA.16816.F32 R16, R120.reuse, R136, R16 ;  /* 0x000000887810723c */ /* 0x040ff00000001810 */
[----:B-1----:R-:W-:Y:S01]  /*7b20*/  HMMA.16816.F32 R92, R120, R96, R92 ;  /* 0x00000060785c723c */ /* 0x002fe2000000185c */
[----:B------:R-:W-:Y:S01]  /*7b30*/  F2FP.F16.F32.PACK_AB R96, R176, R165 ;  /* 0x000000a5b060723e */ /* 0x000fe200000000ff */
[----:B------:R-:W-:Y:S01]  /*7b40*/  FADD.FTZ R165, R165, R182 ;  /* 0x000000b6a5a57221 */ /* 0x000fe20000010000 */
[----:B------:R-:W-:Y:S01]  /*7b50*/  F2FP.F16.F32.PACK_AB R97, R186, R185 ;  /* 0x000000b9ba61723e */ /* 0x000fe200000000ff */
[----:B------:R-:W-:-:S02]  /*7b60*/  FADD.FTZ R185, R185, R178 ;  /* 0x000000b2b9b97221 */ /* 0x000fc40000010000 */
[----:B------:R-:W-:Y:S02]  /*7b70*/  FADD.FTZ R176, R176, R165 ;  /* 0x000000a5b0b07221 */ /* 0x000fe40000010000 */
[C---:B------:R-:W-:Y:S01]  /*7b80*/  HMMA.16816.F32 R4, R120.reuse, R98, R4 ;  /* 0x000000627804723c */ /* 0x040fe20000001804 */
[----:B------:R-:W-:Y:S01]  /*7b90*/  F2FP.F16.F32.PACK_AB R98, R166, R183 ;  /* 0x000000b7a662723e */ /* 0x000fe200000000ff */
[----:B------:R-:W-:Y:S01]  /*7ba0*/  FADD.FTZ R186, R186, R185 ;  /* 0x000000b9baba7221 */ /* 0x000fe20000010000 */
[----:B------:R-:W-:Y:S01]  /*7bb0*/  F2FP.F16.F32.PACK_AB R99, R188, R187 ;  /* 0x000000bbbc63723e */ /* 0x000fe200000000ff */
[----:B------:R-:W-:Y:S02]  /*7bc0*/  FADD.FTZ R183, R183, R176 ;  /* 0x000000b0b7b77221 */ /* 0x000fe40000010000 */
[----:B------:R-:W-:Y:S02]  /*7bd0*/  FADD.FTZ R187, R187, R186 ;  /* 0x000000babbbb7221 */ /* 0x000fe40000010000 */
[----:B------:R-:W-:Y:S01]  /*7be0*/  HMMA.16816.F32 R24, R120, R128, R24 ;  /* 0x000000807818723c */ /* 0x000fe20000001818 */
[----:B------:R-:W-:Y:S01]  /*7bf0*/  FADD.FTZ R211, R166, R183 ;  /* 0x000000b7a6d37221 */ /* 0x000fe20000010000 */
[----:B------:R-:W-:-:S06]  /*7c00*/  FADD.FTZ R209, R188, R187 ;  /* 0x000000bbbcd17221 */ /* 0x000fcc0000010000 */
        /* <DEDUP_REMOVED lines=9> */
[C---:B--2---:R-:W-:Y:S08]  /*7ca0*/  HMMA.16816.F32 R84, R120.reuse, R108, R84 ;  /* 0x0000006c7854723c */ /* 0x044ff00000001854 */
[----:B------:R-:W-:Y:S01]  /*7cb0*/  HMMA.16816.F32 R88, R120, R110, R88 ;  /* 0x0000006e7858723c */ /* 0x000fe20000001858 */
[----:B------:R-:W2:Y:S07]  /*7cc0*/  LDSM.16.MT88.4 R108, [R164+0x11800] ;  /* 0x01180000a46c783b */ /* 0x000eae0000004200 */
[C---:B------:R-:W-:Y:S01]  /*7cd0*/  HMMA.16816.F32 R128, R96.reuse, R124, R8 ;  /* 0x0000007c6080723c */ /* 0x040fe20000001808 */
[----:B------:R-:W4:Y:S07]  /*7ce0*/  LDSM.16.MT88.4 R8, [R161+0x1800] ;  /* 0x00180000a108783b */ /* 0x000f2e0000004200 */
[C---:B------:R-:W-:Y:S01]  /*7cf0*/  HMMA.16816.F32 R124, R96.reuse, R126, R12 ;  /* 0x0000007e607c723c */ /* 0x040fe2000000180c */
[----:B------:R-:W5:Y:S07]  /*7d00*/  LDSM.16.MT88.4 R12, [R161+0x3800] ;  /* 0x00380000a10c783b */ /* 0x000f6e0000004200 */
[C---:B---3--:R-:W-:Y:S01]  /*7d10*/  HMMA.16816.F32 R120, R96.reuse, R116, R16 ;  /* 0x000000746078723c */ /* 0x048fe20000001810 */
[----:B------:R-:W3:Y:S07]  /*7d20*/  LDSM.16.MT88.4 R16, [R161+0x5800] ;  /* 0x00580000a110783b */ /* 0x000eee0000004200 */
[C---:B-1----:R-:W-:Y:S08]  /*7d30*/  HMMA.16816.F32 R44, R96.reuse, R112, R44 ;  /* 0x00000070602c723c */ /* 0x042ff0000000182c */
        /* <DEDUP_REMOVED lines=16> */
[C---:B-----5:R-:W-:Y:S08]  /*7e40*/  HMMA.16816.F32 R60, R96.reuse, R12, R60 ;  /* 0x0000000c603c723c */ /* 0x060ff0000000183c */
[C---:B------:R-:W-:Y:S08]  /*7e50*/  HMMA.16816.F32 R64, R96.reuse, R14, R64 ;  /* 0x0000000e6040723c */ /* 0x040ff00000001840 */
[C---:B---3--:R-:W-:Y:S08]  /*7e60*/  HMMA.16816.F32 R92, R96.reuse, R16, R92 ;  /* 0x00000010605c723c */ /* 0x048ff0000000185c */
[----:B------:R-:W-:-:S15]  /*7e70*/  HMMA.16816.F32 R96, R96, R18, R4 ;  /* 0x000000126060723c */ /* 0x000fde0000001804 */
[----:B------:R-:W-:-:S05]  /*7e80*/  NOP ;  /* 0x0000000000007918 */ /* 0x000fca0000000000 */
.L_x_511:
[----:B------:R-:W-:-:S13]  /*7e90*/  ISETP.GE.AND P1, PT, R206, RZ, PT ;  /* 0x000000ffce00720c */ /* 0x000fda0003f26270 */
[----:B------:R-:W-:Y:S05]  /*7ea0*/  @!P1 BRA `(.L_x_513) ;  /* 0x0000002c00b09947 */ /* 0x000fea0003800000 */
[----:B------:R-:W-:Y:S01]  /*7eb0*/  IMAD R191, R191, UR4, RZ ;  /* 0x00000004bfbf7c24 */ /* 0x000fe2000f8e02ff */
[----:B------:R-:W-:Y:S01]  /*7ec0*/  LOP3.LUT R207, R192, 0x1e00, R133, 0xf8, !PT ;  /* 0x00001e00c0cf7812 */ /* 0x000fe200078ef885 */
[----:B------:R-:W-:Y:S01]  /*7ed0*/  IMAD.MOV.U32 R203, RZ, RZ, R201 ;  /* 0x000000ffffcb7224 */ /* 0x000fe200078e00c9 */
[----:B------:R-:W-:Y:S01]  /*7ee0*/  UMOV UR6, 0x400 ;  /* 0x0000040000067882 */ /* 0x000fe20000000000 */
[----:B------:R-:W-:Y:S01]  /*7ef0*/  IMAD R6, R190, UR5, R191 ;  /* 0x00000005be067c24 */ /* 0x000fe2000f8e02bf */
[----:B------:R-:W1:Y:S01]  /*7f00*/  S2UR UR5, SR_CgaCtaId ;  /* 0x00000000000579c3 */ /* 0x000e620000008800 */
[-C--:B------:R-:W-:Y:S01]  /*7f10*/  IMAD.WIDE.U32 R4, R194, R134.reuse, R202 ;  /* 0x00000086c2047225 */ /* 0x080fe200078e00ca */
[----:B------:R-:W-:Y:S01]  /*7f20*/  LOP3.LUT P3, RZ, R200, 0x4, RZ, 0xc0, !PT ;  /* 0x00000004c8ff7812 */ /* 0x000fe2000786c0ff */
[----:B------:R-:W2:Y:S01]  /*7f30*/  LDCU UR7, c[0x0][0x50c] ;  /* 0x0000a180ff0777ac */ /* 0x000ea20008000800 */
[----:B------:R-:W-:Y:S01]  /*7f40*/  SHF.L.U64.HI R201, R134, 0x5, R135 ;  /* 0x0000000586c97819 */ /* 0x000fe20000010287 */
[----:B------:R-:W-:Y:S01]  /*7f50*/  IMAD.IADD R5, R198, 0x1, R5 ;  /* 0x00000001c6057824 */ /* 0x000fe200078e0205 */
[----:B------:R-:W-:Y:S01]  /*7f60*/  IADD3 R198, P1, PT, R204, -0x100, RZ ;  /* 0xffffff00ccc67810 */ /* 0x000fe20007f3e0ff */
[----:B------:R-:W-:Y:S01]  /*7f70*/  IMAD.SHL.U32 R185, R200, 0x40, RZ ;  /* 0x00000040c8b97824 */ /* 0x000fe200078e00ff */
[----:B------:R-:W-:Y:S01]  /*7f80*/  SHF.L.U64.HI R204, R134, 0x7, R135 ;  /* 0x0000000786cc7819 */ /* 0x000fe20000010287 */
[----:B------:R-:W-:Y:S01]  /*7f90*/  IMAD.WIDE.U32 R190, R190, UR4, R4 ;  /* 0x00000004bebe7c25 */ /* 0x000fe2000f8e0004 */
[----:B------:R-:W-:Y:S01]  /*7fa0*/  SHF.L.U32 R205, R134, 0x7, RZ ;  /* 0x0000000786cd7819 */ /* 0x000fe200000006ff */
[----:B------:R-:W3:Y:S01]  /*7fb0*/  LDCU UR4, c[0x0][0x45c] ;  /* 0x00008b80ff0477ac */ /* 0x000ee20008000800 */
[C---:B------:R-:W-:Y:S01]  /*7fc0*/  LOP3.LUT R4, R185.reuse, 0x1c0, RZ, 0xc0, !PT ;  /* 0x000001c0b9047812 */ /* 0x040fe200078ec0ff */
[----:B------:R-:W-:Y:S01]  /*7fd0*/  IMAD.SHL.U32 R9, R200, 0x20, RZ ;  /* 0x00000020c8097824 */ /* 0x000fe200078e00ff */
[----:B------:R-:W-:Y:S01]  /*7fe0*/  LOP3.LUT R8, R185, 0x200, RZ, 0xc0, !PT ;  /* 0x00000200b9087812 */ /* 0x000fe200078ec0ff */
[----:B------:R-:W-:Y:S01]  /*7ff0*/  IMAD.WIDE.U32 R10, R206, R134, RZ ;  /* 0x00000086ce0a7225 */ /* 0x000fe200078e00ff */
[----:B------:R-:W-:-:S02]  /*8000*/  LOP3.LUT R133, R4, 0x38, R133, 0xf8, !PT ;  /* 0x0000003804857812 */ /* 0x000fc400078ef885 */
[--C-:B------:R-:W-:Y:S01]  /*8010*/  SHF.R.U32.HI R4, RZ, 0x1, R200.reuse ;  /* 0x00000001ff047819 */ /* 0x100fe200000116c8 */
[----:B------:R-:W-:Y:S01]  /*8020*/  IMAD.MOV.U32 R193, RZ, RZ, 0x40 ;  /* 0x00000040ffc17424 */ /* 0x000fe200078e00ff */
[----:B------:R-:W-:Y:S01]  /*8030*/  IADD3 R0, P2, PT, R0, R190, RZ ;  /* 0x000000be00007210 */ /* 0x000fe20007f5e0ff */
[----:B------:R-:W-:Y:S01]  /*8040*/  IMAD.MOV.U32 R192, RZ, RZ, 0x20 ;  /* 0x00000020ffc07424 */ /* 0x000fe200078e00ff */
[----:B------:R-:W-:Y:S01]  /*8050*/  LOP3.LUT R5, R133, 0x8, R200, 0x78, !PT ;  /* 0x0000000885057812 */ /* 0x000fe200078e78c8 */
[----:B------:R-:W-:Y:S01]  /*8060*/  IMAD.SHL.U32 R202, R134, 0x20, RZ ;  /* 0x0000002086ca7824 */ /* 0x000fe200078e00ff */
[----:B------:R-:W-:Y:S01]  /*8070*/  LOP3.LUT R194, R185, 0x400, RZ, 0xc0, !PT ;  /* 0x00000400b9c27812 */ /* 0x000fe200078ec0ff */
[----:B------:R-:W-:Y:S01]  /*8080*/  IMAD.X R7, R6, 0x1, R191, P2 ;  /* 0x0000000106077824 */ /* 0x000fe200010e06bf */
[----:B------:R-:W-:Y:S01]  /*8090*/  LOP3.LUT R9, R8, 0x7c00, R9, 0xf8, !PT ;  /* 0x00007c0008097812 */ /* 0x000fe200078ef809 */
[----:B-1----:R-:W-:Y:S01]  /*80a0*/  ULEA UR5, UR5, UR6, 0x18 ;  /* 0x0000000605057291 */ /* 0x002fe2000f8ec0ff */
[----:B------:R-:W-:Y:S01]  /*80b0*/  LOP3.LUT R4, R133, 0x8, R4, 0x78, !PT ;  /* 0x0000000885047812 */ /* 0x000fe200078e7804 */
[C---:B------:R-:W-:Y:S01]  /*80c0*/  IMAD.SHL.U32 R13, R0.reuse, 0x2, RZ ;  /* 0x00000002000d7824 */ /* 0x040fe200078e00ff */
[----:B------:R-:W-:Y:S01]  /*80d0*/  SHF.L.U64.HI R7, R0, 0x1, R7 ;  /* 0x0000000100077819 */ /* 0x000fe20000010207 */
[----:B------:R-:W-:Y:S01]  /*80e0*/  IMAD R194, R5, 0x2, R194 ;  /* 0x0000000205c27824 */ /* 0x000fe200078e02c2 */
[----:B------:R-:W-:Y:S01]  /*80f0*/  LOP3.LUT R190, R9, R4, RZ, 0xfc, !PT ;  /* 0x0000000409be7212 */ /* 0x000fe200078efcff */
[----:B------:R-:W-:Y:S01]  /*8100*/  IMAD R0, R206, R135, R11 ;  /* 0x00000087ce007224 */ /* 0x000fe200078e020b */
[----:B------:R-:W-:Y:S01]  /*8110*/  LEA R212, P2, R10, R13, 0x7 ;  /* 0x0000000d0ad47211 */ /* 0x000fe200078438ff */
[----:B------:R-:W-:Y:S01]  /*8120*/  IMAD.MOV.U32 R137, RZ, RZ, R132 ;  /* 0x000000ffff897224 */ /* 0x000fe200078e0084 */
[----:B------:R-:W-:Y:S01]  /*8130*/  SEL R193, R193, 0xffffffc0, !P3 ;  /* 0xffffffc0c1c17807 */ /* 0x000fe20005800000 */
[----:B------:R-:W-:Y:S01]  /*8140*/  VIADD R206, R206, 0x1 ;  /* 0x00000001cece7836 */ /* 0x000fe20000000000 */
[----:B------:R-:W-:-:S02]  /*8150*/  LEA R190, R190, UR5, 0x1 ;  /* 0x00000005bebe7c11 */ /* 0x000fc4000f8e08ff */
[----:B------:R-:W-:Y:S02]  /*8160*/  LOP3.LUT R185, R4, 0x200, R185, 0xf8, !PT ;  /* 0x0000020004b97812 */ /* 0x000fe400078ef8b9 */
[----:B------:R-:W-:Y:S01]  /*8170*/  IADD3 R187, PT, PT, R194, UR5, RZ ;  /* 0x00000005c2bb7c10 */ /* 0x000fe2000fffe0ff */
[----:B------:R-:W-:Y:S01]  /*8180*/  IMAD.IADD R189, R193, 0x1, R190 ;  /* 0x00000001c1bd7824 */ /* 0x000fe200078e02be */
[----:B------:R-:W-:Y:S02]  /*8190*/  LEA.HI.X R0, R10, R7, R0, 0x7, P2 ;  /* 0x000000070a007211 */ /* 0x000fe400010f3c00 */
[----:B------:R-:W-:Y:S01]  /*81a0*/  IADD3 R212, P2, PT, R212, UR10, RZ ;  /* 0x0000000ad4d47c10 */ /* 0x000fe2000ff5e0ff */
[----:B------:R-:W-:Y:S01]  /*81b0*/  IMAD.IADD R193, R187, 0x1, R193 ;  /* 0x00000001bbc17824 */ /* 0x000fe200078e02c1 */
[----:B------:R-:W-:Y:S02]  /*81c0*/  SEL R192, R192, 0xffffffe0, !P0 ;  /* 0xffffffe0c0c07807 */ /* 0x000fe40004000000 */
[----:B------:R-:W-:-:S02]  /*81d0*/  LEA R185, R185, UR5, 0x1 ;  /* 0x00000005b9b97c11 */ /* 0x000fc4000f8e08ff */
[----:B------:R-:W-:Y:S01]  /*81e0*/  IADD3.X R213, PT, PT, R0, UR11, RZ, P2, !PT ;  /* 0x0000000b00d57c10 */ /* 0x000fe200097fe4ff */
[----:B------:R-:W-:Y:S01]  /*81f0*/  IMAD.MOV.U32 R0, RZ, RZ, R3 ;  /* 0x000000ffff007224 */ /* 0x000fe200078e0003 */
[----:B------:R-:W-:Y:S01]  /*8200*/  IADD3.X R203, PT, PT, R2, -0x1, RZ, P1, !PT ;  /* 0xffffffff02cb7810 */ /* 0x000fe20000ffe4ff */
[----:B------:R-:W-:Y:S01]  /*8210*/  IMAD.IADD R187, R187, 0x1, R192 ;  /* 0x00000001bbbb7824 */ /* 0x000fe200078e02c0 */
[----:B------:R-:W-:Y:S01]  /*8220*/  LEA R207, R207, UR5, 0x1 ;  /* 0x00000005cfcf7c11 */ /* 0x000fe2000f8e08ff */
[C---:B------:R-:W-:Y:S01]  /*8230*/  IMAD.IADD R186, R192.reuse, 0x1, R190 ;  /* 0x00000001c0ba7824 */ /* 0x040fe200078e02be */
[C---:B------:R-:W-:Y:S01]  /*8240*/  IADD3 R184, PT, PT, R192.reuse, R185, RZ ;  /* 0x000000b9c0b87210 */ /* 0x040fe20007ffe0ff */
[C---:B------:R-:W-:Y:S02]  /*8250*/  VIADD R210, R185.reuse, 0xc000 ;  /* 0x0000c000b9d27836 */ /* 0x040fe40000000000 */
[----:B------:R-:W-:Y:S02]  /*8260*/  VIADD R208, R185, 0xc040 ;  /* 0x0000c040b9d07836 */ /* 0x000fe40000000000 */
[----:B------:R-:W-:-:S02]  /*8270*/  IMAD.IADD R191, R192, 0x1, R193 ;  /* 0x00000001c0bf7824 */ /* 0x000fc400078e02c1 */
[----:B------:R-:W-:Y:S01]  /*8280*/  IMAD.IADD R188, R192, 0x1, R189 ;  /* 0x00000001c0bc7824 */ /* 0x000fe200078e02bd */
[----:B--23--:R-:W-:Y:S06]  /*8290*/  BRA `(.L_x_514) ;  /* 0x0000000000947947 */ /* 0x00cfec0003800000 */
.L_x_516:
[----:B------:R-:W1:Y:S01]  /*82a0*/  LDC.64 R2, c[0x0][0x3b8] ;  /* 0x0000ee00ff027b82 */ /* 0x000e620000000a00 */
[----:B------:R-:W-:Y:S04]  /*82b0*/  VIADD R9, R206, 0xfffffffe ;  /* 0xfffffffece097836 */ /* 0x000fe80000000000 */
[C---:B-1----:R-:W-:Y:S01]  /*82c0*/  IMAD.WIDE.U32 R12, R9.reuse, R2, RZ ;  /* 0x00000002090c7225 */ /* 0x042fe200078e00ff */
[----:B------:R-:W-:Y:S03]  /*82d0*/  SHF.L.U64.HI R5, R2, 0x4, R3 ;  /* 0x0000000402057819 */ /* 0x000fe60000010203 */
[----:B------:R-:W-:Y:S01]  /*82e0*/  IMAD R6, R9, R3, R13 ;  /* 0x0000000309067224 */ /* 0x000fe200078e020d */
[----:B------:R-:W-:Y:S01]  /*82f0*/  LEA R14, P2, R12, R197, 0x7 ;  /* 0x000000c50c0e7211 */ /* 0x000fe200078438ff */
        /* <DEDUP_REMOVED lines=10> */
[-C--:B------:R-:W-:Y:S02]  /*83a0*/  IADD3 R4, P0, PT, R4, R9.reuse, RZ ;  /* 0x0000000904047210 */ /* 0x080fe40007f1e0ff */
[--C-:B------:R-:W-:Y:S01]  /*83b0*/  LEA.HI.X R13, R9, R196, R8.reuse, 0x1, P2 ;  /* 0x000000c4090d7211 */ /* 0x100fe200010f0c08 */
[----:B------:R1:W-:Y:S01]  /*83c0*/  LDGSTS.E.BYPASS.LTC128B.128 [R207+0xa000], desc[UR8][R14.64+0x100] ;  /* 0x0a0001000ecf7fae */ /* 0x0003e2000b981a08 */
[C---:B------:R-:W-:Y:S01]  /*83d0*/  LEA R10, P1, R2.reuse, R9, 0x5 ;  /* 0x00000009020a7211 */ /* 0x040fe200078228ff */
[----:B------:R-:W-:Y:S02]  /*83e0*/  IMAD.X R5, R5, 0x1, R8, P0 ;  /* 0x0000000105057824 */ /* 0x000fe400000e0608 */
[----:B------:R1:W-:Y:S01]  /*83f0*/  LDGSTS.E.BYPASS.LTC128B.128 [R207+0x6800], desc[UR8][R12.64] ;  /* 0x068000000ccf7fae */ /* 0x0003e2000b981a08 */
[----:B------:R-:W-:Y:S02]  /*8400*/  LEA.HI.X R3, R2, R8, R3, 0x5, P1 ;  /* 0x0000000802037211 */ /* 0x000fe400008f2c03 */
        /* <DEDUP_REMOVED lines=14> */
.L_x_514:
[----:B------:R-:W-:Y:S04]  /*84f0*/  DEPBAR.LE SB0, 0x0 ;  /* 0x000080000000791a */ /* 0x000fe80000000000 */
[----:B------:R-:W-:Y:S01]  /*8500*/  BAR.SYNC.DEFER_BLOCKING 0x0 ;  /* 0x0000000000007b1d */ /* 0x000fe20000010000 */
[----:B------:R-:W-:Y:S04]  /*8510*/  IADD3 R134, P0, PT, R212, R202, RZ ;  /* 0x000000cad4867210 */ /* 0x000fe80007f1e0ff */
[----:B------:R-:W-:Y:S02]  /*8520*/  IADD3.X R135, PT, PT, R213, R201, RZ, P0, !PT ;  /* 0x000000c9d5877210 */ /* 0x000fe400007fe4ff */
[C---:B------:R-:W-:Y:S04]  /*8530*/  IADD3 R132, P0, PT, R198.reuse, R134, RZ ;  /* 0x00000086c6847210 */ /* 0x040fe80007f1e0ff */
[C---:B------:R-:W-:Y:S02]  /*8540*/  IADD3.X R133, PT, PT, R203.reuse, R135, RZ, P0, !PT ;  /* 0x00000087cb857210 */ /* 0x040fe400007fe4ff */
[----:B------:R-:W-:Y:S04]  /*8550*/  IADD3 R2, P0, PT, R198, R132, RZ ;  /* 0x00000084c6027210 */ /* 0x000fe80007f1e0ff */
[----:B------:R-:W-:Y:S02]  /*8560*/  IADD3.X R3, PT, PT, R203, R133, RZ, P0, !PT ;  /* 0x00000085cb037210 */ /* 0x000fe400007fe4ff */
[----:B------:R-:W-:Y:S01]  /*8570*/  ISETP.NE.AND P0, PT, R206, 0x1, PT ;  /* 0x00000001ce00780c */ /* 0x000fe20003f05270 */
[----:B------:R-:W-:Y:S01]  /*8580*/  @!PT LDS RZ, [RZ] ;  /* 0x00000000fffff984 */ /* 0x000fe20000000800 */
[----:B------:R-:W-:Y:S01]  /*8590*/  @!PT LDS RZ, [RZ] ;  /* 0x00000000fffff984 */ /* 0x000fe20000000800 */
[----:B------:R-:W-:Y:S01]  /*85a0*/  @!PT LDS RZ, [RZ] ;  /* 0x00000000fffff984 */ /* 0x000fe20000000800 */
[----:B------:R-:W-:Y:S05]  /*85b0*/  LDGSTS.E.BYPASS.LTC128B.128 [R207+0xc000], desc[UR8][R212.64] ;  /* 0x0c000000d4cf7fae */ /* 0x000fea000b981a08 */
[----:B------:R-:W-:Y:S05]  /*85c0*/  LDGSTS.E.BYPASS.LTC128B.128 [R207+0xe000], desc[UR8][R212.64+0x80] ;  /* 0x0e000080d4cf7fae */ /* 0x000fea000b981a08 */
[----:B------:R-:W-:Y:S05]  /*85d0*/  LDGSTS.E.BYPASS.LTC128B.128 [R207+0x10000], desc[UR8][R212.64+0x100] ;  /* 0x10000100d4cf7fae */ /* 0x000fea000b981a08 */
[----:B------:R-:W-:Y:S05]  /*85e0*/  LDGSTS.E.BYPASS.LTC128B.128 [R207+0xc800], desc[UR8][R134.64] ;  /* 0x0c80000086cf7fae */ /* 0x000fea000b981a08 */
[----:B------:R-:W-:Y:S05]  /*85f0*/  LDGSTS.E.BYPASS.LTC128B.128 [R207+0xe800], desc[UR8][R134.64+0x80] ;  /* 0x0e80008086cf7fae */ /* 0x000fea000b981a08 */
[----:B------:R-:W-:Y:S05]  /*8600*/  LDGSTS.E.BYPASS.LTC128B.128 [R207+0x10800], desc[UR8][R134.64+0x100] ;  /* 0x1080010086cf7fae */ /* 0x000fea000b981a08 */
[----:B------:R-:W-:Y:S05]  /*8610*/  LDGSTS.E.BYPASS.LTC128B.128 [R207+0xd000], desc[UR8][R132.64+0x100] ;  /* 0x0d00010084cf7fae */ /* 0x000fea000b981a08 */
[----:B------:R-:W-:Y:S05]  /*8620*/  LDGSTS.E.BYPASS.LTC128B.128 [R207+0xf000], desc[UR8][R132.64+0x180] ;  /* 0x0f00018084cf7fae */ /* 0x000fea000b981a08 */
[----:B------:R1:W-:Y:S05]  /*8630*/  LDGSTS.E.BYPASS.LTC128B.128 [R207+0x11000], desc[UR8][R132.64+0x200] ;  /* 0x1100020084cf7fae */ /* 0x0003ea000b981a08 */
[----:B------:R-:W-:Y:S05]  /*8640*/  LDGSTS.E.BYPASS.LTC128B.128 [R207+0xd800], desc[UR8][R2.64+0x200] ;  /* 0x0d80020002cf7fae */ /* 0x000fea000b981a08 */
[----:B------:R-:W-:Y:S05]  /*8650*/  LDGSTS.E.BYPASS.LTC128B.128 [R207+0xf800], desc[UR8][R2.64+0x280] ;  /* 0x0f80028002cf7fae */ /* 0x000fea000b981a08 */
[----:B------:R2:W-:Y:S05]  /*8660*/  LDGSTS.E.BYPASS.LTC128B.128 [R207+0x11800], desc[UR8][R2.64+0x300] ;  /* 0x1180030002cf7fae */ /* 0x0005ea000b981a08 */
[----:B------:R-:W-:Y:S05]  /*8670*/  LDSM.16.M88.4 R140, [R190] ;  /* 0x00000000be8c783b */ /* 0x000fea0000000200 */
[----:B------:R-:W3:Y:S05]  /*8680*/  LDSM.16.M88.4 R144, [R194+UR5+0x6000] ;  /* 0x00600005c290783b */ /* 0x000eea0008000200 */
[----:B------:R-:W4:Y:S05]  /*8690*/  LDSM.16.M88.4 R148, [R194+UR5+0x6800] ;  /* 0x00680005c294783b */ /* 0x000f2a0008000200 */
[----:B------:R-:W5:Y:S05]  /*86a0*/  LDSM.16.M88.4 R152, [R194+UR5+0x7000] ;  /* 0x00700005c298783b */ /* 0x000f6a0008000200 */
[----:B------:R-:W0:Y:S05]  /*86b0*/  LDGDEPBAR ;  /* 0x00000000000079af */ /* 0x000e2a0000000000 */
[----:B------:R-:W2:Y:S05]  /*86c0*/  LDSM.16.M88.4 R156, [R194+UR5+0x7800] ;  /* 0x00780005c29c783b */ /* 0x000eaa0008000200 */
[----:B------:R-:W-:Y:S05]  /*86d0*/  LDSM.16.M88.4 R160, [R186] ;  /* 0x00000000baa0783b */ /* 0x000fea0000000200 */
[----:B------:R-:W2:Y:S05]  /*86e0*/  LDSM.16.M88.4 R164, [R187+0x6000] ;  /* 0x00600000bba4783b */ /* 0x000eaa0000000200 */
[----:B------:R-:W2:Y:S05]  /*86f0*/  LDSM.16.M88.4 R168, [R187+0x6800] ;  /* 0x00680000bba8783b */ /* 0x000eaa0000000200 */
[----:B------:R-:W2:Y:S01]  /*8700*/  LDSM.16.M88.4 R172, [R187+0x7000] ;  /* 0x00700000bbac783b */ /* 0x000ea20000000200 */
[C---:B---3--:R-:W-:Y:S04]  /*8710*/  HMMA.16816.F32 R4, R140.reuse, R144, RZ ;  /* 0x000000908c04723c */ /* 0x048fe800000018ff */
[----:B------:R-:W-:Y:S04]  /*8720*/  LDSM.16.M88.4 R176, [R189] ;  /* 0x00000000bdb0783b */ /* 0x000fe80000000200 */
[C---:B------:R-:W-:Y:S01]  /*8730*/  HMMA.16816.F32 R8, R140.reuse, R146, RZ ;  /* 0x000000928c08723c */ /* 0x040fe200000018ff */
[----:B------:R-:W3:Y:S05]  /*8740*/  LDSM.16.M88.4 R144, [R187+0x7800] ;  /* 0x00780000bb90783b */ /* 0x000eea0000000200 */
[----:B------:R-:W3:Y:S02]  /*8750*/  LDSM.16.M88.4 R180, [R193+0x6000] ;  /* 0x00600000c1b4783b */ /* 0x000ee40000000200 */
[C---:B----4-:R-:W-:Y:S03]  /*8760*/  HMMA.16816.F32 R12, R140.reuse, R148, RZ ;  /* 0x000000948c0c723c */ /* 0x050fe600000018ff */
[----:B-1----:R-:W-:Y:S05]  /*8770*/  LDSM.16.M88.4 R132, [R191+0x6800] ;  /* 0x00680000bf84783b */ /* 0x002fea0000000200 */
[C---:B------:R-:W-:Y:S01]  /*8780*/  HMMA.16816.F32 R16, R140.reuse, R150, RZ ;  /* 0x000000968c10723c */ /* 0x040fe200000018ff */
[----:B------:R-:W-:Y:S07]  /*8790*/  LDSM.16.M88.4 R148, [R193+0x7000] ;  /* 0x00700000c194783b */ /* 0x000fee0000000200 */
[C---:B-----5:R-:W-:Y:S08]  /*87a0*/  HMMA.16816.F32 R20, R140.reuse, R152, RZ ;  /* 0x000000988c14723c */ /* 0x060ff000000018ff */
[C---:B------:R-:W-:Y:S01]  /*87b0*/  HMMA.16816.F32 R24, R140.reuse, R154, RZ ;  /* 0x0000009a8c18723c */ /* 0x040fe200000018ff */
[----:B------:R-:W-:Y:S07]  /*87c0*/  LDSM.16.M88.4 R152, [R193+0x7800] ;  /* 0x00780000c198783b */ /* 0x000fee0000000200 */
[C---:B--2---:R-:W-:Y:S08]  /*87d0*/  HMMA.16816.F32 R28, R140.reuse, R156, RZ ;  /* 0x0000009c8c1c723c */ /* 0x044ff000000018ff */
[----:B------:R-:W-:Y:S01]  /*87e0*/  HMMA.16816.F32 R32, R140, R158, RZ ;  /* 0x0000009e8c20723c */ /* 0x000fe200000018ff */
[----:B------:R-:W1:Y:S05]  /*87f0*/  LDSM.16.M88.4 R140, [R193+0x6800] ;  /* 0x00680000c18c783b */ /* 0x000e6a0000000200 */
[----:B------:R-:W-:Y:S02]  /*8800*/  LDSM.16.M88.4 R156, [R188] ;  /* 0x00000000bc9c783b */ /* 0x000fe40000000200 */
[C---:B------:R-:W-:Y:S08]  /*8810*/  HMMA.16816.F32 R4, R160.reuse, R164, R4 ;  /* 0x000000a4a004723c */ /* 0x040ff00000001804 */
[C---:B------:R-:W-:Y:S01]  /*8820*/  HMMA.16816.F32 R8, R160.reuse, R166, R8 ;  /* 0x000000a6a008723c */ /* 0x040fe20000001808 */
[----:B------:R-:W2:Y:S07]  /*8830*/  LDSM.16.M88.4 R164, [R191+0x6000] ;  /* 0x00600000bfa4783b */ /* 0x000eae0000000200 */
[C---:B------:R-:W-:Y:S08]  /*8840*/  HMMA.16816.F32 R12, R160.reuse, R168, R12 ;  /* 0x000000a8a00c723c */ /* 0x040ff0000000180c */
[C---:B------:R-:W-:Y:S01]  /*8850*/  HMMA.16816.F32 R16, R160.reuse, R170, R16 ;  /* 0x000000aaa010723c */ /* 0x040fe20000001810 */
[----:B------:R-:W-:Y:S07]  /*8860*/  LDSM.16.M88.4 R168, [R190+0x2000] ;  /* 0x00200000bea8783b */ /* 0x000fee0000000200 */
[C---:B------:R-:W-:Y:S08]  /*8870*/  HMMA.16816.F32 R20, R160.reuse, R172, R20 ;  /* 0x000000aca014723c */ /* 0x040ff00000001814 */
[C---:B------:R-:W-:Y:S01]  /*8880*/  HMMA.16816.F32 R24, R160.reuse, R174, R24 ;  /* 0x000000aea018723c */ /* 0x040fe20000001818 */
[----:B------:R-:W-:Y:S07]  /*8890*/  LDSM.16.M88.4 R172, [R194+UR5+0x8000] ;  /* 0x00800005c2ac783b */ /* 0x000fee0008000200 */
[C---:B---3--:R-:W-:Y:S08]  /*88a0*/  HMMA.16816.F32 R28, R160.reuse, R144, R28 ;  /* 0x00000090a01c723c */ /* 0x048ff0000000181c */
[----:B------:R-:W-:Y:S01]  /*88b0*/  HMMA.16816.F32 R32, R160, R146, R32 ;  /* 0x00000092a020723c */ /* 0x000fe20000001820 */
[----:B------:R-:W3:Y:S05]  /*88c0*/  LDSM.16.M88.4 R144, [R191+0x7000] ;  /* 0x00700000bf90783b */ /* 0x000eea0000000200 */
[----:B------:R-:W4:Y:S02]  /*88d0*/  LDSM.16.M88.4 R160, [R191+0x7800] ;  /* 0x00780000bfa0783b */ /* 0x000f240000000200 */
        /* <DEDUP_REMOVED lines=8> */
[----:B------:R-:W5:Y:S07]  /*8960*/  LDSM.16.M88.4 R148, [R194+UR5+0x9000] ;  /* 0x00900005c294783b */ /* 0x000f6e0008000200 */
[C---:B------:R-:W-:Y:S08]  /*8970*/  HMMA.16816.F32 R28, R176.reuse, R152, R28 ;  /* 0x00000098b01c723c */ /* 0x040ff0000000181c */
[----:B------:R-:W-:Y:S01]  /*8980*/  HMMA.16816.F32 R32, R176, R154, R32 ;  /* 0x0000009ab020723c */ /* 0x000fe20000001820 */
[----:B------:R-:W5:Y:S05]  /*8990*/  LDSM.16.M88.4 R152, [R194+UR5+0x9800] ;  /* 0x00980005c298783b */ /* 0x000f6a0008000200 */
[----:B------:R-:W5:Y:S02]  /*89a0*/  LDSM.16.M88.4 R176, [R186+0x2000] ;  /* 0x00200000bab0783b */ /* 0x000f640000000200 */
[C---:B--2---:R-:W-:Y:S08]  /*89b0*/  HMMA.16816.F32 R4, R156.reuse, R164, R4 ;  /* 0x000000a49c04723c */ /* 0x044ff00000001804 */
[C---:B------:R-:W-:Y:S01]  /*89c0*/  HMMA.16816.F32 R8, R156.reuse, R166, R8 ;  /* 0x000000a69c08723c */ /* 0x040fe20000001808 */
[----:B------:R-:W-:Y:S07]  /*89d0*/  LDSM.16.M88.4 R164, [R193+0x8000] ;  /* 0x00800000c1a4783b */ /* 0x000fee0000000200 */
[C---:B------:R-:W-:Y:S08]  /*89e0*/  HMMA.16816.F32 R12, R156.reuse, R132, R12 ;  /* 0x000000849c0c723c */ /* 0x040ff0000000180c */
[C---:B------:R-:W-:Y:S01]  /*89f0*/  HMMA.16816.F32 R16, R156.reuse, R134, R16 ;  /* 0x000000869c10723c */ /* 0x040fe20000001810 */
[----:B------:R-:W2:Y:S07]  /*8a00*/  LDSM.16.M88.4 R132, [R187+0x8800] ;  /* 0x00880000bb84783b */ /* 0x000eae0000000200 */
[C---:B---3--:R-:W-:Y:S08]  /*8a10*/  HMMA.16816.F32 R20, R156.reuse, R144, R20 ;  /* 0x000000909c14723c */ /* 0x048ff00000001814 */
[C---:B------:R-:W-:Y:S01]  /*8a20*/  HMMA.16816.F32 R24, R156.reuse, R146, R24 ;  /* 0x000000929c18723c */ /* 0x040fe20000001818 */
[----:B------:R-:W3:Y:S07]  /*8a30*/  LDSM.16.M88.4 R144, [R187+0x9000] ;  /* 0x00900000bb90783b */ /* 0x000eee0000000200 */
[C---:B----4-:R-:W-:Y:S08]  /*8a40*/  HMMA.16816.F32 R28, R156.reuse, R160, R28 ;  /* 0x000000a09c1c723c */ /* 0x050ff0000000181c */
[----:B------:R-:W-:Y:S01]  /*8a50*/  HMMA.16816.F32 R32, R156, R162, R32 ;  /* 0x000000a29c20723c */ /* 0x000fe20000001820 */
[----:B------:R-:W4:Y:S05]  /*8a60*/  LDSM.16.M88.4 R156, [R187+0x9800] ;  /* 0x00980000bb9c783b */ /* 0x000f2a0000000200 */
[----:B------:R-:W4:Y:S02]  /*8a70*/  LDSM.16.M88.4 R160, [R189+0x2000] ;  /* 0x00200000bda0783b */ /* 0x000f240000000200 */
[C---:B------:R-:W-:Y:S08]  /*8a80*/  HMMA.16816.F32 R4, R168.reuse, R172, R4 ;  /* 0x000000aca804723c */ /* 0x040ff00000001804 */
[C---:B------:R-:W-:Y:S01]  /*8a90*/  HMMA.16816.F32 R8, R168.reuse, R174, R8 ;  /* 0x000000aea808723c */ /* 0x040fe20000001808 */
[----:B------:R-:W-:Y:S07]  /*8aa0*/  LDSM.16.M88.4 R172, [R191+0x8000] ;  /* 0x00800000bfac783b */ /* 0x000fee0000000200 */
        /* <DEDUP_REMOVED lines=8> */
[----:B------:R-:W5:Y:S05]  /*8b30*/  LDSM.16.M88.4 R152, [R193+0x9800] ;  /* 0x00980000c198783b */ /* 0x000f6a0000000200 */
[----:B------:R-:W5:Y:S02]  /*8b40*/  LDSM.16.M88.4 R168, [R188+0x2000] ;  /* 0x00200000bca8783b */ /* 0x000f640000000200 */
[C---:B------:R-:W-:Y:S08]  /*8b50*/  HMMA.16816.F32 R4, R176.reuse, R180, R4 ;  /* 0x000000b4b004723c */ /* 0x040ff00000001804 */
        /* <DEDUP_REMOVED lines=11> */
[----:B------:R-:W-:Y:S02]  /*8c10*/  LDSM.16.M88.4 R176, [R194+UR5+0xa000] ;  /* 0x00a00005c2b0783b */ /* 0x000fe40008000200 */
[C---:B------:R-:W-:Y:S08]  /*8c20*/  HMMA.16816.F32 R4, R160.reuse, R164, R4 ;  /* 0x000000a4a004723c */ /* 0x040ff00000001804 */
[C---:B------:R-:W-:Y:S01]  /*8c30*/  HMMA.16816.F32 R8, R160.reuse, R166, R8 ;  /* 0x000000a6a008723c */ /* 0x040fe20000001808 */
[----:B------:R-:W4:Y:S07]  /*8c40*/  LDSM.16.M88.4 R164, [R190+0x4000] ;  /* 0x00400000bea4783b */ /* 0x000f2e0000000200 */
[C---:B-1----:R-:W-:Y:S08]  /*8c50*/  HMMA.16816.F32 R12, R160.reuse, R140, R12 ;  /* 0x0000008ca00c723c */ /* 0x042ff0000000180c */
[C---:B------:R-:W-:Y:S01]  /*8c60*/  HMMA.16816.F32 R16, R160.reuse, R142, R16 ;  /* 0x0000008ea010723c */ /* 0x040fe20000001810 */
[----:B------:R-:W1:Y:S07]  /*8c70*/  LDSM.16.M88.4 R140, [R194+UR5+0xa800] ;  /* 0x00a80005c28c783b */ /* 0x000e6e0008000200 */
[C---:B-----5:R-:W-:Y:S08]  /*8c80*/  HMMA.16816.F32 R20, R160.reuse, R148, R20 ;  /* 0x00000094a014723c */ /* 0x060ff00000001814 */
[C---:B------:R-:W-:Y:S01]  /*8c90*/  HMMA.16816.F32 R24, R160.reuse, R150, R24 ;  /* 0x00000096a018723c */ /* 0x040fe20000001818 */
[----:B------:R-:W5:Y:S07]  /*8ca0*/  LDSM.16.M88.4 R148, [R194+UR5+0xb000] ;  /* 0x00b00005c294783b */ /* 0x000f6e0008000200 */
[C---:B------:R-:W-:Y:S08]  /*8cb0*/  HMMA.16816.F32 R28, R160.reuse, R152, R28 ;  /* 0x00000098a01c723c */ /* 0x040ff0000000181c */
[----:B------:R-:W-:Y:S01]  /*8cc0*/  HMMA.16816.F32 R32, R160, R154, R32 ;  /* 0x0000009aa020723c */ /* 0x000fe20000001820 */
[----:B------:R-:W5:Y:S05]  /*8cd0*/  LDSM.16.M88.4 R152, [R194+UR5+0xb800] ;  /* 0x00b80005c298783b */ /* 0x000f6a0008000200 */
[----:B------:R-:W-:Y:S02]  /*8ce0*/  LDSM.16.M88.4 R160, [R186+0x4000] ;  /* 0x00400000baa0783b */ /* 0x000fe40000000200 */
[C---:B------:R-:W-:Y:S08]  /*8cf0*/  HMMA.16816.F32 R4, R168.reuse, R172, R4 ;  /* 0x000000aca804723c */ /* 0x040ff00000001804 */
[C---:B------:R-:W-:Y:S01]  /*8d00*/  HMMA.16816.F32 R8, R168.reuse, R174, R8 ;  /* 0x000000aea808723c */ /* 0x040fe20000001808 */
[----:B------:R-:W5:Y:S07]  /*8d10*/  LDSM.16.M88.4 R172, [R187+0xa000] ;  /* 0x00a00000bbac783b */ /* 0x000f6e0000000200 */
        /* <DEDUP_REMOVED lines=9> */
[----:B------:R-:W-:Y:S02]  /*8db0*/  LDSM.16.M88.4 R168, [R189+0x4000] ;  /* 0x00400000bda8783b */ /* 0x000fe40000000200 */
[C---:B------:R-:W-:Y:S08]  /*8dc0*/  HMMA.16816.F32 R4, R164.reuse, R176, R4 ;  /* 0x000000b0a404723c */ /* 0x040ff00000001804 */
[C---:B------:R-:W-:Y:S01]  /*8dd0*/  HMMA.16816.F32 R8, R164.reuse, R178, R8 ;  /* 0x000000b2a408723c */ /* 0x040fe20000001808 */
[----:B------:R-:W4:Y:S07]  /*8de0*/  LDSM.16.M88.4 R176, [R193+0xa000] ;  /* 0x00a00000c1b0783b */ /* 0x000f2e0000000200 */
        /* <DEDUP_REMOVED lines=11> */
[C---:B------:R-:W-:Y:S08]  /*8ea0*/  HMMA.16816.F32 R8, R160.reuse, R174, R8 ;  /* 0x000000aea008723c */ /* 0x040ff00000001808 */
[C---:B--2---:R-:W-:Y:S08]  /*8eb0*/  HMMA.16816.F32 R12, R160.reuse, R132, R12 ;  /* 0x00000084a00c723c */ /* 0x044ff0000000180c */
[C---:B------:R-:W-:Y:S01]  /*8ec0*/  HMMA.16816.F32 R16, R160.reuse, R134, R16 ;  /* 0x00000086a010723c */ /* 0x040fe20000001810 */
[----:B------:R-:W2:Y:S07]  /*8ed0*/  LDSM.16.M88.4 R132, [R191+0xa800] ;  /* 0x00a80000bf84783b */ /* 0x000eae0000000200 */
[C---:B---3--:R-:W-:Y:S08]  /*8ee0*/  HMMA.16816.F32 R20, R160.reuse, R144, R20 ;  /* 0x00000090a014723c */ /* 0x048ff00000001814 */
[C---:B------:R-:W-:Y:S08]  /*8ef0*/  HMMA.16816.F32 R24, R160.reuse, R146, R24 ;  /* 0x00000092a018723c */ /* 0x040ff00000001818 */
[C---:B----4-:R-:W-:Y:S08]  /*8f00*/  HMMA.16816.F32 R28, R160.reuse, R156, R28 ;  /* 0x0000009ca01c723c */ /* 0x050ff0000000181c */
[----:B------:R-:W-:Y:S08]  /*8f10*/  HMMA.16816.F32 R32, R160, R158, R32 ;  /* 0x0000009ea020723c */ /* 0x000ff00000001820 */
[C---:B------:R-:W-:Y:S08]  /*8f20*/  HMMA.16816.F32 R4, R168.reuse, R176, R4 ;  /* 0x000000b0a804723c */ /* 0x040ff00000001804 */
[C---:B------:R-:W-:Y:S08]  /*8f30*/  HMMA.16816.F32 R8, R168.reuse, R178, R8 ;  /* 0x000000b2a808723c */ /* 0x040ff00000001808 */
[C---:B-1----:R-:W-:Y:S08]  /*8f40*/  HMMA.16816.F32 R12, R168.reuse, R140, R12 ;  /* 0x0000008ca80c723c */ /* 0x042ff0000000180c */
[C---:B------:R-:W-:Y:S01]  /*8f50*/  HMMA.16816.F32 R16, R168.reuse, R142, R16 ;  /* 0x0000008ea810723c */ /* 0x040fe20000001810 */
[----:B------:R-:W1:Y:S07]  /*8f60*/  LDSM.16.M88.4 R140, [R191+0xb000] ;  /* 0x00b00000bf8c783b */ /* 0x000e6e0000000200 */
[C---:B-----5:R-:W-:Y:S08]  /*8f70*/  HMMA.16816.F32 R20, R168.reuse, R148, R20 ;  /* 0x00000094a814723c */ /* 0x060ff00000001814 */
[C---:B------:R-:W-:Y:S08]  /*8f80*/  HMMA.16816.F32 R24, R168.reuse, R150, R24 ;  /* 0x00000096a818723c */ /* 0x040ff00000001818 */
        /* <DEDUP_REMOVED lines=93> */
.L_x_515:
[----:B-1----:R-:W1:Y:S01]  /*9560*/  SHFL.BFLY PT, R3, R240, 0x2, 0x1f ;  /* 0x0c401f00f0037f89 */ /* 0x002e6200000e0000 */
[----:B---34-:R-:W-:Y:S02]  /*9570*/  FMNMX3.FTZ R7, R7, R134, R133, !PT ;  /* 0x0000008607077276 */ /* 0x018fe40007810085 */
[----:B------:R-:W-:Y:S05]  /*9580*/  LOP3.LUT P1, RZ, R200, 0x4, RZ, 0xc0, !PT ;  /* 0x00000004c8ff7812 */ /* 0x000fea000782c0ff */
[----:B------:R-:W-:Y:S01]  /*9590*/  LDSM.16.MT88.4 R12, [R185+0xc000] ;  /* 0x00c00000b90c783b */ /* 0x000fe20000004200 */
[----:B------:R-:W-:Y:S02]  /*95a0*/  MOV R165, R208 ;  /* 0x000000d000a57202 */ /* 0x000fe40000000f00 */
[----:B------:R-:W-:Y:S05]  /*95b0*/  IADD3 R206, PT, PT, R206, -0x1, RZ ;  /* 0xffffffffcece7810 */ /* 0x000fea0007ffe0ff */
[----:B------:R-:W3:Y:S08]  /*95c0*/  SHFL.BFLY PT, R2, R7, 0x2, 0x1f ;  /* 0x0c401f0007027f89 */ /* 0x000ef000000e0000 */
[----:B------:R-:W-:Y:S01]  /*95d0*/  LDSM.16.MT88.4 R20, [R184+0xc000] ;  /* 0x00c00000b814783b */ /* 0x000fe20000004200 */
[----:B------:R-:W-:Y:S02]  /*95e0*/  @P1 IADD3 R165, PT, PT, R210, -0x40, RZ ;  /* 0xffffffc0d2a51810 */ /* 0x000fe40007ffe0ff */
[----:B------:R-:W-:Y:S02]  /*95f0*/  ISETP.NE.AND P1, PT, R206, RZ, PT ;  /* 0x000000ffce00720c */ /* 0x000fe40003f25270 */
[----:B------:R-:W-:Y:S03]  /*9600*/  IADD3 R164, PT, PT, R192, R165, RZ ;  /* 0x000000a5c0a47210 */ /* 0x000fe60007ffe0ff */
[----:B------:R-:W-:Y:S08]  /*9610*/  LDSM.16.MT88.4 R28, [R165] ;  /* 0x00000000a51c783b */ /* 0x000ff00000004200 */
[----:B------:R-:W-:Y:S08]  /*9620*/  LDSM.16.MT88.4 R140, [R164+0x2800] ;  /* 0x00280000a48c783b */ /* 0x000ff00000004200 */
[----:B------:R-:W-:Y:S08]  /*9630*/  LDSM.16.MT88.4 R144, [R164+0x3000] ;  /* 0x00300000a490783b */ /* 0x000ff00000004200 */
[----:B------:R-:W-:Y:S08]  /*9640*/  LDSM.16.MT88.4 R152, [R165+0x3800] ;  /* 0x00380000a598783b */ /* 0x000ff00000004200 */
[----:B------:R-:W-:Y:S08]  /*9650*/  LDSM.16.MT88.4 R156, [R164+0x3800] ;  /* 0x00380000a49c783b */ /* 0x000ff00000004200 */
[----:B------:R-:W-:Y:S01]  /*9660*/  LDSM.16.MT88.4 R160, [R185+0x11800] ;  /* 0x01180000b9a0783b */ /* 0x000fe20000004200 */
[----:B-1----:R-:W-:Y:S02]  /*9670*/  FMNMX.FTZ R9, R240, R3, !PT ;  /* 0x00000003f0097209 */ /* 0x002fe40007810000 */
[----:B---3--:R-:W-:Y:S05]  /*9680*/  FMNMX.FTZ R4, R7, R2, !PT ;  /* 0x0000000207047209 */ /* 0x008fea0007810000 */
        /* <DEDUP_REMOVED lines=37> */
[----:B------:R-:W-:Y:S03]  /*98e0*/  FFMA.FTZ R148, R139, UR4, -R148 ;  /* 0x000000048b947c23 */ /* 0x000fe60008010894 */
        /* <DEDUP_REMOVED lines=22> */
[C---:B--2---:R-:W-:Y:S01]  /*9a50*/  FMUL.FTZ R34, R0.reuse, R102 ;  /* 0x0000006600227220 */ /* 0x044fe20000410000 */
        /* <DEDUP_REMOVED lines=40> */
[C---:B------:R-:W-:Y:S03]  /*9ce0*/  FMUL.FTZ R64, R2.reuse, R64 ;  /* 0x0000004002407220 */ /* 0x040fe60000410000 */
[----:B------:R1:W-:Y:S01]  /*9cf0*/  MUFU.EX2 R225, R148 ;  /* 0x0000009400e17308 */ /* 0x0003e20000000800 */
[----:B------:R-:W-:Y:S01]  /*9d00*/  FMUL.FTZ R65, R2, R65 ;  /* 0x0000004102417220 */ /* 0x000fe20000410000 */
[C---:B------:R-:W-:Y:S01]  /*9d10*/  FMUL.FTZ R66, R0.reuse, R66 ;  /* 0x0000004200427220 */ /* 0x040fe20000410000 */
[----:B------:R-:W-:Y:S01]  /*9d20*/  FMUL.FTZ R67, R0, R67 ;  /* 0x0000004300437220 */ /* 0x000fe20000410000 */
[C---:B------:R-:W-:Y:S01]  /*9d30*/  FMUL.FTZ R68, R2.reuse, R68 ;  /* 0x0000004402447220 */ /* 0x040fe20000410000 */
[----:B------:R-:W-:Y:S01]  /*9d40*/  FMUL.FTZ R69, R2, R69 ;  /* 0x0000004502457220 */ /* 0x000fe20000410000 */
[C---:B------:R-:W-:Y:S01]  /*9d50*/  FMUL.FTZ R70, R0.reuse, R70 ;  /* 0x0000004600467220 */ /* 0x040fe20000410000 */
[----:B------:R-:W-:Y:S01]  /*9d60*/  FMUL.FTZ R71, R0, R71 ;  /* 0x0000004700477220 */ /* 0x000fe20000410000 */
[----:B------:R-:W-:Y:S01]  /*9d70*/  FMUL.FTZ R72, R2, R72 ;  /* 0x0000004802487220 */ /* 0x000fe20000410000 */
[----:B--2---:R-:W-:Y:S01]  /*9d80*/  F2FP.F16.F32.PACK_AB R131, R166, R167 ;  /* 0x000000a7a683723e */ /* 0x004fe200000000ff */
[----:B------:R-:W-:Y:S01]  /*9d90*/  FMUL.FTZ R73, R2, R73 ;  /* 0x0000004902497220 */ /* 0x000fe20000410000 */
[C---:B------:R-:W-:Y:S01]  /*9da0*/  FMUL.FTZ R74, R0.reuse, R74 ;  /* 0x0000004a004a7220 */ /* 0x040fe20000410000 */
[----:B------:R-:W-:Y:S01]  /*9db0*/  FMUL.FTZ R75, R0, R75 ;  /* 0x0000004b004b7220 */ /* 0x000fe20000410000 */
[C---:B------:R-:W-:Y:S01]  /*9dc0*/  FMUL.FTZ R76, R2.reuse, R76 ;  /* 0x0000004c024c7220 */ /* 0x040fe20000410000 */
[----:B------:R-:W-:Y:S01]  /*9dd0*/  FMUL.FTZ R77, R2, R77 ;  /* 0x0000004d024d7220 */ /* 0x000fe20000410000 */
[----:B------:R-:W-:Y:S01]  /*9de0*/  FMUL.FTZ R78, R0, R78 ;  /* 0x0000004e004e7220 */ /* 0x000fe20000410000 */
[C---:B------:R-:W-:Y:S01]  /*9df0*/  HMMA.16816.F32 R4, R128.reuse, R12, R4 ;  /* 0x0000000c8004723c */ /* 0x040fe20000001804 */
[----:B-1----:R-:W-:Y:S01]  /*9e00*/  LDSM.16.MT88.4 R148, [R184+0xf800] ;  /* 0x00f80000b894783b */ /* 0x002fe20000004200 */
[----:B------:R-:W-:Y:S03]  /*9e10*/  MUFU.EX2 R172, R172 ;  /* 0x000000ac00ac7308 */ /* 0x000fe60000000800 */
[C---:B------:R-:W-:Y:S01]  /*9e20*/  FMUL.FTZ R12, R2.reuse, R120 ;  /* 0x00000078020c7220 */ /* 0x040fe20000410000 */
[----:B------:R-:W-:Y:S01]  /*9e30*/  FMUL.FTZ R13, R2, R121 ;  /* 0x00000079020d7220 */ /* 0x000fe20000410000 */
[C---:B------:R-:W-:Y:S01]  /*9e40*/  FMUL.FTZ R79, R0.reuse, R79 ;  /* 0x0000004f004f7220 */ /* 0x040fe20000410000 */
[C---:B------:R-:W-:Y:S04]  /*9e50*/  HMMA.16816.F32 R8, R128.reuse, R14, R8 ;  /* 0x0000000e8008723c */ /* 0x040fe80000001808 */
[----:B------:R-:W1:Y:S01]  /*9e60*/  MUFU.EX2 R177, R177 ;  /* 0x000000b100b17308 */ /* 0x000e620000000800 */
[C---:B------:R-:W-:Y:S01]  /*9e70*/  FMUL.FTZ R14, R0.reuse, R122 ;  /* 0x0000007a000e7220 */ /* 0x040fe20000410000 */
[----:B------:R-:W-:Y:S01]  /*9e80*/  FMUL.FTZ R15, R0, R123 ;  /* 0x0000007b000f7220 */ /* 0x000fe20000410000 */
[C---:B------:R-:W-:Y:S01]  /*9e90*/  FMUL.FTZ R80, R2.reuse, R80 ;  /* 0x0000005002507220 */ /* 0x040fe20000410000 */
[----:B------:R-:W2:Y:S01]  /*9ea0*/  LDSM.16.MT88.4 R120, [R164] ;  /* 0x00000000a478783b */ /* 0x000ea20000004200 */
[----:B------:R-:W-:Y:S01]  /*9eb0*/  FMUL.FTZ R81, R2, R81 ;  /* 0x0000005102517220 */ /* 0x000fe20000410000 */
[C---:B------:R-:W-:Y:S01]  /*9ec0*/  FMUL.FTZ R82, R0.reuse, R82 ;  /* 0x0000005200527220 */ /* 0x040fe20000410000 */
[----:B------:R-:W-:Y:S01]  /*9ed0*/  FMUL.FTZ R83, R0, R83 ;  /* 0x0000005300537220 */ /* 0x000fe20000410000 */
[C---:B------:R-:W-:Y:S01]  /*9ee0*/  FMUL.FTZ R84, R2.reuse, R84 ;  /* 0x0000005402547220 */ /* 0x040fe20000410000 */
[C---:B------:R-:W-:Y:S01]  /*9ef0*/  HMMA.16816.F32 R12, R128.reuse, R20, R12 ;  /* 0x00000014800c723c */ /* 0x040fe2000000180c */
[----:B------:R-:W-:Y:S02]  /*9f00*/  MUFU.EX2 R181, R181 ;  /* 0x000000b500b57308 */ /* 0x000fe40000000800 */
[C---:B------:R-:W-:Y:S01]  /*9f10*/  FMUL.FTZ R20, R2.reuse, R112 ;  /* 0x0000007002147220 */ /* 0x040fe20000410000 */
[C---:B------:R-:W-:Y:S01]  /*9f20*/  FMUL.FTZ R21, R2.reuse, R113 ;  /* 0x0000007102157220 */ /* 0x040fe20000410000 */
[----:B------:R-:W-:Y:S01]  /*9f30*/  FMUL.FTZ R85, R2, R85 ;  /* 0x0000005502557220 */ /* 0x000fe20000410000 */
[C---:B------:R-:W-:Y:S01]  /*9f40*/  FMUL.FTZ R86, R0.reuse, R86 ;  /* 0x0000005600567220 */ /* 0x040fe20000410000 */
[C---:B------:R-:W-:Y:S01]  /*9f50*/  FMUL.FTZ R87, R0.reuse, R87 ;  /* 0x0000005700577220 */ /* 0x040fe20000410000 */
[C---:B------:R-:W-:Y:S03]  /*9f60*/  HMMA.16816.F32 R16, R128.reuse, R22, R16 ;  /* 0x000000168010723c */ /* 0x040fe60000001810 */
[----:B------:R-:W-:Y:S01]  /*9f70*/  MUFU.EX2 R176, R176 ;  /* 0x000000b000b07308 */ /* 0x000fe20000000800 */
[C---:B------:R-:W-:Y:S01]  /*9f80*/  FMUL.FTZ R22, R0.reuse, R114 ;  /* 0x0000007200167220 */ /* 0x040fe20000410000 */
[----:B------:R-:W-:Y:S01]  /*9f90*/  FMUL.FTZ R23, R0, R115 ;  /* 0x0000007300177220 */ /* 0x000fe20000410000 */
[C---:B------:R-:W-:Y:S01]  /*9fa0*/  FMUL.FTZ R88, R2.reuse, R88 ;  /* 0x0000005802587220 */ /* 0x040fe20000410000 */
[----:B------:R-:W3:Y:S01]  /*9fb0*/  LDSM.16.MT88.4 R112, [R185+0xe000] ;  /* 0x00e00000b970783b */ /* 0x000ee20000004200 */
        /* <DEDUP_REMOVED lines=16> */
[----:B------:R-:W4:Y:S01]  /*a0c0*/  LDSM.16.MT88.4 R104, [R184+0xe000] ;  /* 0x00e00000b868783b */ /* 0x000f220000004200 */
[----:B------:R-:W-:Y:S01]  /*a0d0*/  FMUL.FTZ R97, R2, R97 ;  /* 0x0000006102617220 */ /* 0x000fe20000410000 */
[C---:B------:R-:W-:Y:S01]  /*a0e0*/  FMUL.FTZ R98, R0.reuse, R98 ;  /* 0x0000006200627220 */ /* 0x040fe20000410000 */
[----:B------:R-:W-:Y:S03]  /*a0f0*/  FMUL.FTZ R99, R0, R99 ;  /* 0x0000006300637220 */ /* 0x000fe60000410000 */
[----:B------:R-:W-:Y:S01]  /*a100*/  MUFU.EX2 R182, R182 ;  /* 0x000000b600b67308 */ /* 0x000fe20000000800 */
[C---:B--2---:R-:W-:Y:S03]  /*a110*/  HMMA.16816.F32 R28, R128.reuse, R120, R28 ;  /* 0x00000078801c723c */ /* 0x044fe6000000181c */
[--C-:B------:R-:W-:Y:S01]  /*a120*/  FFMA.FTZ R179, R230, UR4, -R137.reuse ;  /* 0x00000004e6b37c23 */ /* 0x100fe20008010889 */
[--C-:B------:R-:W-:Y:S01]  /*a130*/  FFMA.FTZ R174, R228, UR4, -R137.reuse ;  /* 0x00000004e4ae7c23 */ /* 0x100fe20008010889 */
[--C-:B------:R-:W-:Y:S01]  /*a140*/  FFMA.FTZ R183, R226, UR4, -R137.reuse ;  /* 0x00000004e2b77c23 */ /* 0x100fe20008010889 */
[--C-:B------:R-:W-:Y:S03]  /*a150*/  FFMA.FTZ R178, R224, UR4, -R137.reuse ;  /* 0x00000004e0b27c23 */ /* 0x100fe60008010889 */
[----:B------:R-:W-:Y:S01]  /*a160*/  MUFU.EX2 R223, R223 ;  /* 0x000000df00df7308 */ /* 0x000fe20000000800 */
[C---:B------:R-:W-:Y:S01]  /*a170*/  HMMA.16816.F32 R32, R128.reuse, R122, R32 ;  /* 0x0000007a8020723c */ /* 0x040fe20000001820 */
[----:B------:R-:W-:Y:S02]  /*a180*/  LDSM.16.MT88.4 R120, [R164+0x800] ;  /* 0x00080000a478783b */ /* 0x000fe40000004200 */
[--C-:B------:R-:W-:Y:S01]  /*a190*/  FFMA.FTZ R217, R218, UR4, -R137.reuse ;  /* 0x00000004dad97c23 */ /* 0x100fe20008010889 */
[--C-:B------:R-:W-:Y:S01]  /*a1a0*/  FFMA.FTZ R218, R136, UR4, -R137.reuse ;  /* 0x0000000488da7c23 */ /* 0x100fe20008010889 */
[--C-:B------:R-:W-:Y:S01]  /*a1b0*/  FFMA.FTZ R216, R216, UR4, -R137.reuse ;  /* 0x00000004d8d87c23 */ /* 0x100fe20008010889 */
[--C-:B------:R-:W-:Y:S03]  /*a1c0*/  FFMA.FTZ R135, R135, UR4, -R137.reuse ;  /* 0x0000000487877c23 */ /* 0x100fe60008010889 */
[----:B------:R-:W-:Y:S01]  /*a1d0*/  MUFU.EX2 R179, R179 ;  /* 0x000000b300b37308 */ /* 0x000fe20000000800 */
[C---:B---3--:R-:W-:Y:S03]  /*a1e0*/  HMMA.16816.F32 R36, R128.reuse, R112, R36 ;  /* 0x000000708024723c */ /* 0x048fe60000001824 */
[--C-:B------:R-:W-:Y:S01]  /*a1f0*/  FFMA.FTZ R134, R134, UR4, -R137.reuse ;  /* 0x0000000486867c23 */ /* 0x100fe20008010889 */
[----:B------:R-:W-:Y:S01]  /*a200*/  FFMA.FTZ R137, R133, UR4, -R137 ;  /* 0x0000000485897c23 */ /* 0x000fe20008010889 */
[----:B------:R-:W-:Y:S01]  /*a210*/  FFMA.FTZ R175, R2, R211, R175 ;  /* 0x000000d302af7223 */ /* 0x000fe200000100af */
[----:B------:R-:W-:Y:S03]  /*a220*/  IADD3 R212, P0, PT, R212, -R205, RZ ;  /* 0x800000cdd4d47210 */ /* 0x000fe60007f1e0ff */
[----:B------:R-:W2:Y:S01]  /*a230*/  MUFU.EX2 R174, R174 ;  /* 0x000000ae00ae7308 */ /* 0x000ea20000000800 */
[C---:B------:R-:W-:Y:S01]  /*a240*/  HMMA.16816.F32 R40, R128.reuse, R114, R40 ;  /* 0x000000728028723c */ /* 0x040fe20000001828 */
[----:B------:R-:W-:Y:S02]  /*a250*/  LDSM.16.MT88.4 R112, [R185+0xc800] ;  /* 0x00c80000b970783b */ /* 0x000fe40000004200 */
[----:B------:R-:W-:Y:S01]  /*a260*/  FFMA.FTZ R173, R0, R209, R173 ;  /* 0x000000d100ad7223 */ /* 0x000fe200000100ad */
[----:B------:R-:W-:Y:S01]  /*a270*/  FADD.FTZ R175, R171, R175 ;  /* 0x000000afabaf7221 */ /* 0x000fe20000010000 */
[----:B------:R-:W-:Y:S04]  /*a280*/  IADD3.X R213, PT, PT, R213, ~R204, RZ, P0, !PT ;  /* 0x800000ccd5d57210 */ /* 0x000fe800007fe4ff */
[----:B------:R-:W-:Y:S01]  /*a290*/  MUFU.EX2 R183, R183 ;  /* 0x000000b700b77308 */ /* 0x000fe20000000800 */
[----:B------:R-:W-:Y:S01]  /*a2a0*/  FADD.FTZ R168, R168, R173 ;  /* 0x000000ada8a87221 */ /* 0x000fe20000010000 */
[----:B------:R-:W-:Y:S01]  /*a2b0*/  FADD.FTZ R170, R170, R175 ;  /* 0x000000afaaaa7221 */ /* 0x000fe20000010000 */
[----:B------:R-:W-:Y:S01]  /*a2c0*/  MOV R0, R3 ;  /* 0x0000000300007202 */ /* 0x000fe20000000f00 */
[C---:B----4-:R-:W-:Y:S03]  /*a2d0*/  HMMA.16816.F32 R44, R128.reuse, R104, R44 ;  /* 0x00000068802c723c */ /* 0x050fe6000000182c */
[----:B------:R-:W-:Y:S03]  /*a2e0*/  FADD.FTZ R167, R167, R168 ;  /* 0x000000a8a7a77221 */ /* 0x000fe60000010000 */
[----:B------:R-:W-:Y:S01]  /*a2f0*/  MUFU.EX2 R178, R178 ;  /* 0x000000b200b27308 */ /* 0x000fe20000000800 */
[----:B------:R-:W-:Y:S01]  /*a300*/  FADD.FTZ R169, R169, R170 ;  /* 0x000000aaa9a97221 */ /* 0x000fe20000010000 */
[----:B------:R-:W-:Y:S01]  /*a310*/  FADD.FTZ R166, R166, R167 ;  /* 0x000000a7a6a67221 */ /* 0x000fe20000010000 */
[C---:B------:R-:W-:Y:S01]  /*a320*/  HMMA.16816.F32 R48, R128.reuse, R106, R48 ;  /* 0x0000006a8030723c */ /* 0x040fe20000001830 */
[----:B------:R-:W3:Y:S06]  /*a330*/  LDSM.16.MT88.4 R104, [R185+0x10000] ;  /* 0x01000000b968783b */ /* 0x000eec0000004200 */
        /* <DEDUP_REMOVED lines=11> */
[C---:B---3--:R-:W-:Y:S09]  /*a3f0*/  HMMA.16816.F32 R68, R128.reuse, R104, R68 ;  /* 0x000000688044723c */ /* 0x048ff20000001844 */
[----:B------:R-:W3:Y:S01]  /*a400*/  MUFU.EX2 R215, R215 ;  /* 0x000000d700d77308 */ /* 0x000ee20000000800 */
[C---:B------:R-:W-:Y:S01]  /*a410*/  HMMA.16816.F32 R72, R128.reuse, R106, R72 ;  /* 0x0000006a8048723c */ /* 0x040fe20000001848 */
[----:B------:R-:W5:Y:S08]  /*a420*/  LDSM.16.MT88.4 R104, [R164+0x4000] ;  /* 0x00400000a468783b */ /* 0x000f700000004200 */
[----:B------:R-:W-:Y:S01]  /*a430*/  MUFU.EX2 R218, R218 ;  /* 0x000000da00da7308 */ /* 0x000fe20000000800 */
[C---:B----4-:R-:W-:Y:S03]  /*a440*/  HMMA.16816.F32 R76, R128.reuse, R100, R76 ;  /* 0x00000064804c723c */ /* 0x050fe6000000184c */
[----:B-1----:R-:W-:Y:S06]  /*a450*/  F2FP.F16.F32.PACK_AB R100, R177, R172 ;  /* 0x000000acb164723e */ /* 0x002fec00000000ff */
[----:B------:R-:W-:Y:S01]  /*a460*/  MUFU.EX2 R135, R135 ;  /* 0x0000008700877308 */ /* 0x000fe20000000800 */
[----:B--2---:R-:W-:Y:S01]  /*a470*/  F2FP.F16.F32.PACK_AB R101, R174, R179 ;  /* 0x000000b3ae65723e */ /* 0x004fe200000000ff */
[----:B------:R-:W-:Y:S01]  /*a480*/  FADD.FTZ R172, R172, R169 ;  /* 0x000000a9acac7221 */ /* 0x000fe20000010000 */
[----:B---3--:R-:W-:Y:S01]  /*a490*/  F2FP.F16.F32.PACK_AB R136, R215, R214 ;  /* 0x000000d6d788723e */ /* 0x008fe200000000ff */
[C---:B------:R-:W-:Y:S03]  /*a4a0*/  HMMA.16816.F32 R80, R128.reuse, R102, R80 ;  /* 0x000000668050723c */ /* 0x040fe60000001850 */
[----:B------:R-:W-:Y:S03]  /*a4b0*/  F2FP.F16.F32.PACK_AB R102, R176, R181 ;  /* 0x000000b5b066723e */ /* 0x000fe600000000ff */
[----:B------:R-:W1:Y:S01]  /*a4c0*/  MUFU.EX2 R222, R222 ;  /* 0x000000de00de7308 */ /* 0x000e620000000800 */
[----:B------:R-:W-:Y:S01]  /*a4d0*/  F2FP.F16.F32.PACK_AB R103, R178, R183 ;  /* 0x000000b7b267723e */ /* 0x000fe200000000ff */
[----:B------:R-:W-:Y:S01]  /*a4e0*/  FADD.FTZ R179, R179, R166 ;  /* 0x000000a6b3b37221 */ /* 0x000fe20000010000 */
[----:B------:R-:W-:Y:S01]  /*a4f0*/  FADD.FTZ R172, R177, R172 ;  /* 0x000000acb1ac7221 */ /* 0x000fe20000010000 */
[C---:B-----5:R-:W-:Y:S03]  /*a500*/  HMMA.16816.F32 R84, R128.reuse, R108, R84 ;  /* 0x0000006c8054723c */ /* 0x060fe60000001854 */
[----:B------:R-:W-:Y:S03]  /*a510*/  FADD.FTZ R174, R174, R179 ;  /* 0x000000b3aeae7221 */ /* 0x000fe60000010000 */
[----:B------:R-:W-:Y:S01]  /*a520*/  MUFU.EX2 R134, R134 ;  /* 0x0000008600867308 */ /* 0x000fe20000000800 */
[----:B------:R-:W-:Y:S01]  /*a530*/  FADD.FTZ R181, R181, R172 ;  /* 0x000000acb5b57221 */ /* 0x000fe20000010000 */
[----:B------:R-:W-:Y:S01]  /*a540*/  FADD.FTZ R183, R183, R174 ;  /* 0x000000aeb7b77221 */ /* 0x000fe20000010000 */
[C---:B------:R-:W-:Y:S01]  /*a550*/  HMMA.16816.F32 R88, R128.reuse, R110, R88 ;  /* 0x0000006e8058723c */ /* 0x040fe20000001858 */
[----:B------:R-:W2:Y:S02]  /*a560*/  LDSM.16.MT88.4 R108, [R184+0xc800] ;  /* 0x00c80000b86c783b */ /* 0x000ea40000004200 */
[----:B------:R-:W-:Y:S04]  /*a570*/  FADD.FTZ R181, R176, R181 ;  /* 0x000000b5b0b57221 */ /* 0x000fe80000010000 */
[----:B------:R3:W4:Y:S01]  /*a580*/  MUFU.EX2 R133, R137 ;  /* 0x0000008900857308 */ /* 0x0007220000000800 */
[----:B-1----:R-:W-:Y:S01]  /*a590*/  F2FP.F16.F32.PACK_AB R138, R225, R222 ;  /* 0x000000dee18a723e */ /* 0x002fe200000000ff */
[----:B------:R-:W-:Y:S01]  /*a5a0*/  FADD.FTZ R183, R178, R183 ;  /* 0x000000b7b2b77221 */ /* 0x000fe20000010000 */
[C---:B------:R-:W-:Y:S08]  /*a5b0*/  HMMA.16816.F32 R92, R128.reuse, R104, R92 ;  /* 0x00000068805c723c */ /* 0x040ff0000000185c */
[----:B------:R-:W-:Y:S01]  /*a5c0*/  HMMA.16816.F32 R96, R128, R106, R96 ;  /* 0x0000006a8060723c */ /* 0x000fe20000001860 */
[----:B------:R-:W1:Y:S02]  /*a5d0*/  LDSM.16.MT88.4 R104, [R184+0xe800] ;  /* 0x00e80000b868783b */ /* 0x000e640000004200 */
[----:B---3--:R-:W-:Y:S02]  /*a5e0*/  F2FP.F16.F32.PACK_AB R137, R135, R218 ;  /* 0x000000da8789723e */ /* 0x008fe400000000ff */
[----:B----4-:R-:W-:Y:S03]  /*a5f0*/  F2FP.F16.F32.PACK_AB R139, R133, R134 ;  /* 0x00000086858b723e */ /* 0x010fe600000000ff */
[C---:B------:R-:W-:Y:S01]  /*a600*/  HMMA.16816.F32 R4, R100.reuse, R112, R4 ;  /* 0x000000706404723c */ /* 0x040fe20000001804 */
[----:B------:R-:W3:Y:S07]  /*a610*/  LDSM.16.MT88.4 R128, [R165+0x2800] ;  /* 0x00280000a580783b */ /* 0x000eee0000004200 */
        /* <DEDUP_REMOVED lines=17> */
[C---:B---3--:R-:W-:Y:S08]  /*a730*/  HMMA.16816.F32 R52, R100.reuse, R128, R52 ;  /* 0x000000806434723c */ /* 0x048ff00000001834 */
        /* <DEDUP_REMOVED lines=98> */
[----:B------:R-:W-:Y:S11]  /*ad60*/  @P1 BRA `(.L_x_514) ;  /* 0xffffffd400e01947 */ /* 0x000ff6000383ffff */
.L_x_513:
        /* <DEDUP_REMOVED lines=260> */
.L_x_517:
        /* <DEDUP_REMOVED lines=57> */
.L_x_519:
[----:B------:R-:W-:Y:S05]  /*c140*/  BSYNC.RECONVERGENT B0 ;  /* 0x0000000000007941 */ /* 0x000fea0003800200 */
.L_x_518:
[----:B------:R-:W2:Y:S01]  /*c150*/  LDCU.64 UR4, c[0x0][0x410] ;  /* 0x00008200ff0477ac */ /* 0x000ea20008000a00 */
[----:B------:R-:W-:Y:S01]  /*c160*/  @P0 IMAD.MOV.U32 R28, RZ, RZ, R20 ;  /* 0x000000ffff1c0224 */ /* 0x000fe200078e0014 */
[----:B------:R-:W-:Y:S01]  /*c170*/  LOP3.LUT R5, R5, 0x38, RZ, 0xc0, !PT ;  /* 0x0000003805057812 */ /* 0x000fe200078ec0ff */
[----:B------:R-:W-:Y:S01]  /*c180*/  BSSY.RECONVERGENT B0, `(.L_x_520) ;  /* 0x000001f000007945 */ /* 0x000fe20003800200 */
[----:B------:R-:W-:Y:S02]  /*c190*/  SHF.R.U32.HI R24, RZ, 0x3, R4 ;  /* 0x00000003ff187819 */ /* 0x000fe40000011604 */
[----:B------:R-:W-:Y:S02]  /*c1a0*/  IADD3 R18, P0, PT, R5, R28, RZ ;  /* 0x0000001c05127210 */ /* 0x000fe40007f1e0ff */
[CC--:B------:R-:W-:Y:S01]  /*c1b0*/  ISETP.GE.AND P3, PT, R24.reuse, R195.reuse, PT ;  /* 0x000000c31800720c */ /* 0x0c0fe20003f66270 */
[C---:B-1----:R-:W-:Y:S01]  /*c1c0*/  VIADD R6, R24.reuse, 0x10 ;  /* 0x0000001018067836 */ /* 0x042fe20000000000 */
[----:B------:R-:W-:Y:S01]  /*c1d0*/  MOV R25, RZ ;  /* 0x000000ff00197202 */ /* 0x000fe20000000f00 */
[----:B------:R-:W-:Y:S01]  /*c1e0*/  IMAD.X R19, RZ, RZ, R23, P0 ;  /* 0x000000ffff137224 */ /* 0x000fe200000e0617 */
[C---:B------:R-:W-:Y:S01]  /*c1f0*/  IADD3 R2, PT, PT, R24.reuse, 0x30, RZ ;  /* 0x0000003018027810 */ /* 0x040fe20007ffe0ff */
[----:B------:R-:W-:Y:S01]  /*c200*/  VIADD R4, R24, 0x20 ;  /* 0x0000002018047836 */ /* 0x000fe20000000000 */
[-C--:B------:R-:W-:Y:S01]  /*c210*/  ISETP.GE.AND P2, PT, R6, R195.reuse, PT ;  /* 0x000000c30600720c */ /* 0x080fe20003f46270 */
[----:B------:R1:W4:Y:S01]  /*c220*/  LDS.128 R20, [R17] ;  /* 0x0000000011147984 */ /* 0x0003220000000c00 */
[-C--:B------:R-:W-:Y:S01]  /*c230*/  ISETP.GE.AND P0, PT, R2, R195.reuse, PT ;  /* 0x000000c30200720c */ /* 0x080fe20003f06270 */
[----:B------:R-:W-:Y:S01]  /*c240*/  IMAD.WIDE.U32 R24, R0, 0x40, R24 ;  /* 0x0000004000187825 */ /* 0x000fe200078e0018 */
[----:B------:R-:W-:-:S02]  /*c250*/  ISETP.GE.AND P1, PT, R4, R195, PT ;  /* 0x000000c30400720c */ /* 0x000fc40003f26270 */
[----:B------:R1:W1:Y:S01]  /*c260*/  LDS.128 R4, [R17+0x4000] ;  /* 0x0040000011047984 */ /* 0x0002620000000c00 */
[----:B--2---:R-:W-:-:S04]  /*c270*/  IMAD.WIDE.U32 R18, R13, UR4, R18 ;  /* 0x000000040d127c25 */ /* 0x004fc8000f8e0012 */
[----:B------:R-:W-:Y:S02]  /*c280*/  IMAD R27, R13, UR5, R19 ;  /* 0x000000050d1b7c24 */ /* 0x000fe4000f8e0213 */
[----:B------:R2:W1:Y:S01]  /*c290*/  LDS.128 R12, [R17+0x2000] ;  /* 0x00200000110c7984 */ /* 0x0004620000000c00 */
[----:B------:R-:W-:Y:S05]  /*c2a0*/  @P3 BRA `(.L_x_521) ;  /* 0x0000000000303947 */ /* 0x000fea0003800000 */
        /* <DEDUP_REMOVED lines=11> */
[----:B------:R3:W-:Y:S02]  /*c360*/  STG.E.128 desc[UR8][R2.64+0x100], R4 ;  /* 0x0001000402007986 */ /* 0x0007e4000c101d08 */
.L_x_521:
[----:B------:R-:W-:Y:S05]  /*c370*/  BSYNC.RECONVERGENT B0 ;  /* 0x0000000000007941 */ /* 0x000fea0003800200 */
.L_x_520:
[----:B---34-:R3:W4:Y:S01]  /*c380*/  LDS.128 R20, [R17+0x800] ;  /* 0x0008000011147984 */ /* 0x0187220000000c00 */
        /* <DEDUP_REMOVED lines=16> */
[----:B----4-:R2:W-:Y:S04]  /*c490*/  STG.E.128 desc[UR8][R2.64], R20 ;  /* 0x0000001402007986 */ /* 0x0105e8000c101d08 */
[----:B-1----:R2:W-:Y:S04]  /*c4a0*/  STG.E.128 desc[UR8][R2.64+0x80], R12 ;  /* 0x0000800c02007986 */ /* 0x0025e8000c101d08 */
[----:B------:R2:W-:Y:S02]  /*c4b0*/  STG.E.128 desc[UR8][R2.64+0x100], R4 ;  /* 0x0001000402007986 */ /* 0x0005e4000c101d08 */
.L_x_523:
[----:B------:R-:W-:Y:S05]  /*c4c0*/  BSYNC.RECONVERGENT B0 ;  /* 0x0000000000007941 */ /* 0x000fea0003800200 */
.L_x_522:
[----:B--2-4-:R2:W4:Y:S01]  /*c4d0*/  LDS.128 R20, [R17+0x1000] ;  /* 0x0010000011147984 */ /* 0x0145220000000c00 */
        /* <DEDUP_REMOVED lines=19> */
.L_x_525:
[----:B------:R-:W-:Y:S05]  /*c610*/  BSYNC.RECONVERGENT B0 ;  /* 0x0000000000007941 */ /* 0x000fea0003800200 */
.L_x_524:
[----:B-1-3--:R1:W3:Y:S04]  /*c620*/  LDS.128 R4, [R17+0x3800] ;  /* 0x0038000011047984 */ /* 0x00a2e80000000c00 */
[----:B------:R1:W1:Y:S01]  /*c630*/  LDS.128 R12, [R17+0x5800] ;  /* 0x00580000110c7984 */ /* 0x0002620000000c00 */
[----:B------:R-:W-:Y:S05]  /*c640*/  @P0 EXIT ;  /* 0x000000000000094d */ /* 0x000fea0003800000 */
[----:B------:R-:W5:Y:S01]  /*c650*/  LDCU.64 UR6, c[0x0][0x408] ;  /* 0x00008100ff0677ac */ /* 0x000f620008000a00 */
[----:B------:R-:W-:Y:S01]  /*c660*/  IADD3 R0, P0, PT, R24, 0x30, RZ ;  /* 0x0000003018007810 */ /* 0x000fe20007f1e0ff */
[----:B------:R-:W-:Y:S01]  /*c670*/  IMAD.MOV.U32 R16, RZ, RZ, R18 ;  /* 0x000000ffff107224 */ /* 0x000fe200078e0012 */
[----:B-12---:R-:W-:Y:S01]  /*c680*/  MOV R17, R27 ;  /* 0x0000001b00117202 */ /* 0x006fe20000000f00 */
        /* <DEDUP_REMOVED lines=8> */
[----:B------:R-:W-:Y:S04]  /*c710*/  STG.E.128 desc[UR8][R2.64], R8 ;  /* 0x0000000802007986 */ /* 0x000fe8000c101d08 */
[----:B---3--:R-:W-:Y:S04]  /*c720*/  STG.E.128 desc[UR8][R2.64+0x80], R4 ;  /* 0x0000800402007986 */ /* 0x008fe8000c101d08 */
[----:B------:R-:W-:Y:S01]  /*c730*/  STG.E.128 desc[UR8][R2.64+0x100], R12 ;  /* 0x0001000c02007986 */ /* 0x000fe2000c101d08 */
[----:B------:R-:W-:Y:S05]  /*c740*/  EXIT ;  /* 0x000000000000794d */ /* 0x000fea0003800000 */
.L_x_526:
        /* <DEDUP_REMOVED lines=11> */
.L_x_940:


//--------------------- .text._ZN5flash16flash_fwd_kernelI23Flash_fwd_kernel_traitsILi192ELi64ELi64ELi4ELb0ELb0EN7cutlass6half_tE19Flash_kernel_traitsILi192ELi64ELi64ELi4ES3_EELb1ELb1ELb0ELb1ELb0ELb0ELb0ELb0EEEvNS_16Flash_fwd_paramsE --------------------------
	.section	.text._ZN5flash16flash_fwd_kernelI23Flash_fwd_kernel_traitsILi192ELi64ELi64ELi4ELb0ELb0EN7cutlass6half_tE19Flash_kernel_traitsILi192ELi64ELi64ELi4ES3_EELb1ELb1ELb0ELb1ELb0ELb0ELb0ELb0EEEvNS_16Flash_fwd_paramsE,"ax",@progbits
	.align	128
        .global         _ZN5flash16flash_fwd_kernelI23Flash_fwd_kernel_traitsILi192ELi64ELi64ELi4ELb0ELb0EN7cutlass6half_tE19Flash_kernel_traitsILi192ELi64ELi64ELi4ES3_EELb1ELb1ELb0ELb1ELb0ELb0ELb0ELb0EEEvNS_16Flash_fwd_paramsE
        .type           _ZN5flash16flash_fwd_kernelI23Flash_fwd_kernel_traitsILi192ELi64ELi64ELi4ELb0ELb0EN7cutlass6half_tE19Flash_kernel_traitsILi192ELi64ELi64ELi4ES3_EELb1ELb1ELb0ELb1ELb0ELb0ELb0ELb0EEEvNS_16Flash_fwd_paramsE,@function
        .size           _ZN5flash16flash_fwd_kernelI23Flash_fwd_kernel_traitsILi192ELi64ELi64ELi4ELb0ELb0EN7cutlass6half_tE19Flash_kernel_traitsILi192ELi64ELi64ELi4ES3_EELb1ELb1ELb0ELb1ELb0ELb0ELb0ELb0EEEvNS_16Flash_fwd_paramsE,(.L_x_941 - _ZN5flash16flash_fwd_kernelI23Flash_fwd_kernel_traitsILi192ELi64ELi64ELi4ELb0ELb0EN7cutlass6half_tE19Flash_kernel_traitsILi192ELi64ELi64ELi4ES3_EELb1ELb1ELb0ELb1ELb0ELb0ELb0ELb0EEEvNS_16Flash_fwd_paramsE)
        .other          _ZN5flash16flash_fwd_kernelI23Flash_fwd_kernel_traitsILi192ELi64ELi64ELi4ELb0ELb0EN7cutlass6half_tE19Flash_kernel_traitsILi192ELi64ELi64ELi4ES3_EELb1ELb1ELb0ELb1ELb0ELb0ELb0ELb0EEEvNS_16Flash_fwd_paramsE,@"STO_CUDA_ENTRY STV_DEFAULT"
_ZN5flash16flash_fwd_kernelI23Flash_fwd_kernel_traitsILi192ELi64ELi64ELi4ELb0ELb0EN7cutlass6half_tE19Flash_kernel_traitsILi192ELi64ELi64ELi4ES3_EELb1ELb1ELb0ELb1ELb0ELb0ELb0ELb0EEEvNS_16Flash_fwd_paramsE:
.text._ZN5flash16flash_fwd_kernelI23Flash_fwd_kernel_traitsILi192ELi64ELi64ELi4ELb0ELb0EN7cutlass6half_tE19Flash_kernel_traitsILi192ELi64ELi64ELi4ES3_EELb1ELb1ELb0ELb1ELb0ELb0ELb0ELb0EEEvNS_16Flash_fwd_paramsE:
[----:B------:R-:W-:Y:S01]  /*0000*/  LDC R1, c[0x0][0x37c] ;  /* 0x0000df00ff017b82 */ /* 0x000fe20000000800 */
[----:B------:R-:W1:Y:S07]  /*0010*/  LDCU.U8 UR4, c[0x0][0x524] ;  /* 0x0000a480ff0477ac */ /* 0x000e6e0008000000 */
[----:B------:R-:W2:Y:S01]  /*0020*/  LDC R89, c[0x0][0x51c] ;  /* 0x00014700ff597b82 */ /* 0x000ea20000000800 */
[----:B------:R-:W3:Y:S07]  /*0030*/  LDCU.64 UR14, c[0x0][0x358] ;  /* 0x00006b00ff0e77ac */ /* 0x000eee0008000a00 */
[----:B------:R-:W3:Y:S01]  /*0040*/  LDC R84, c[0x0][0x518] ;  /* 0x00014600ff547b82 */ /* 0x000ee20000000800 */
[----:B------:R-:W4:Y:S01]  /*0050*/  S2R R90, SR_CTAID.X ;  /* 0x00000000005a7919 */ /* 0x000f220000002500 */
[----:B------:R-:W3:Y:S01]  /*0060*/  LDCU.64 UR6, c[0x0][0x470] ;  /* 0x00008e00ff0677ac */ /* 0x000ee20008000a00 */
[----:B------:R-:W4:Y:S05]  /*0070*/  S2R R9, SR_CTAID.Y ;  /* 0x0000000000097919 */ /* 0x000f2a0000002600 */
[----:B------:R-:W4:Y:S01]  /*0080*/  LDC.64 R2, c[0x0][0x460] ;  /* 0x00011800ff027b82 */ /* 0x000f220000000a00 */
[----:B-1----:R-:W-:Y:S01]  /*0090*/  ISETP.NE.AND P4, PT, RZ, UR4, PT ;  /* 0x00000004ff007c0c */ /* 0x002fe2000bf85270 */
[----:B------:R-:W1:-:S12]  /*00a0*/  LDCU.64 UR4, c[0x0][0x510] ;  /* 0x0000a200ff0477ac */ /* 0x000e580008000a00 */
[----:B--2---:R-:W-:Y:S01]  /*00b0*/  @P4 IMAD.MOV.U32 R85, RZ, RZ, R89 ;  /* 0x000000ffff554224 */ /* 0x004fe200078e0059 */
[----:B------:R-:W2:Y:S01]  /*00c0*/  S2R R12, SR_CTAID.Z ;  /* 0x00000000000c7919 */ /* 0x000ea20000002700 */
[----:B------:R-:W2:Y:S03]  /*00d0*/  @P4 LDC R0, c[0x0][0x520] ;  /* 0x00014800ff004b82 */ /* 0x000ea60000000800 */
[----:B---3--:R-:W3:Y:S01]  /*00e0*/  @P4 LDG.E.64 R6, desc[UR14][R84.64] ;  /* 0x0000000e54064981 */ /* 0x008ee2000c1e1b00 */
[----:B-1----:R-:W-:Y:S02]  /*00f0*/  IMAD.U32 R222, RZ, RZ, UR4 ;  /* 0x00000004ffde7e24 */ /* 0x002fe4000f8e00ff */
[----:B------:R-:W-:Y:S01]  /*0100*/  IMAD.U32 R223, RZ, RZ, UR5 ;  /* 0x00000005ffdf7e24 */ /* 0x000fe2000f8e00ff */
[----:B------:R-:W1:Y:S01]  /*0110*/  S2R R186, SR_TID.X ;  /* 0x0000000000ba7919 */ /* 0x000e620000002100 */
[----:B------:R-:W3:Y:S04]  /*0120*/  LDCU.64 UR4, c[0x0][0x478] ;  /* 0x00008f00ff0477ac */ /* 0x000ee80008000a00 */
[----:B------:R-:W3:Y:S01]  /*0130*/  @P4 LDG.E.64 R222, desc[UR14][R222.64] ;  /* 0x0000000edede4981 */ /* 0x000ee2000c1e1b00 */
[----:B----4-:R-:W-:Y:S01]  /*0140*/  ISETP.NE.U32.AND P3, PT, R2, RZ, PT ;  /* 0x000000ff0200720c */ /* 0x010fe20003f65070 */
[----:B------:R-:W-:Y:S01]  /*0150*/  IMAD.MOV.U32 R209, RZ, RZ, -0x1 ;  /* 0xffffffffffd17424 */ /* 0x000fe200078e00ff */
[----:B------:R-:W-:-:S02]  /*0160*/  ISETP.NE.U32.AND P0, PT, RZ, UR6, PT ;  /* 0x00000006ff007c0c */ /* 0x000fc4000bf05070 */
[----:B------:R-:W-:Y:S01]  /*0170*/  ISETP.NE.AND.EX P3, PT, R3, RZ, PT, P3 ;  /* 0x000000ff0300720c */ /* 0x000fe20003f65330 */
[----:B------:R-:W-:Y:S01]  /*0180*/  IMAD.SHL.U32 R15, R9, 0x4, RZ ;  /* 0x00000004090f7824 */ /* 0x000fe200078e00ff */
[----:B------:R-:W-:Y:S02]  /*0190*/  ISETP.NE.AND.EX P0, PT, RZ, UR7, PT, P0 ;  /* 0x00000007ff007c0c */ /* 0x000fe4000bf05300 */
[----:B------:R-:W-:Y:S02]  /*01a0*/  ISETP.NE.U32.AND P2, PT, R2, RZ, PT ;  /* 0x000000ff0200720c */ /* 0x000fe40003f45070 */
[----:B--2---:R-:W-:Y:S02]  /*01b0*/  LOP3.LUT R5, R12, R90, R9, 0xfe, !PT ;  /* 0x0000005a0c057212 */ /* 0x004fe400078efe09 */
[----:B------:R-:W-:Y:S02]  /*01c0*/  ISETP.NE.AND.EX P2, PT, R3, RZ, PT, P2 ;  /* 0x000000ff0300720c */ /* 0x000fe40003f45320 */
[----:B-1----:R-:W-:-:S02]  /*01d0*/  LOP3.LUT P5, RZ, R5, R186, RZ, 0xfc, !PT ;  /* 0x000000ba05ff7212 */ /* 0x002fc400078afcff */
[----:B------:R-:W1:Y:S11]  /*01e0*/  LDC.64 R4, c[0x0][0x460] ;  /* 0x00011800ff047b82 */ /* 0x000e760000000a00 */
[----:B------:R-:W2:Y:S01]  /*01f0*/  @!P5 LDC.64 R16, c[0x0][0x528] ;  /* 0x00014a00ff10db82 */ /* 0x000ea20000000a00 */
[----:B-1----:R-:W-:-:S07]  /*0200*/  IMAD.WIDE.U32 R18, R9, 0x4, R4 ;  /* 0x0000000409127825 */ /* 0x002fce00078e0004 */
[----:B------:R-:W1:Y:S01]  /*0210*/  LDC.64 R4, c[0x0][0x468] ;  /* 0x00011a00ff047b82 */ /* 0x000e620000000a00 */
[----:B------:R-:W-:Y:S01]  /*0220*/  SHF.R.U32.HI R2, RZ, 0x1e, R9 ;  /* 0x0000001eff027819 */ /* 0x000fe20000011609 */
[----:B------:R-:W-:Y:S01]  /*0230*/  IMAD.MOV.U32 R8, RZ, RZ, -0x1 ;  /* 0xffffffffff087424 */ /* 0x000fe200078e00ff */
[----:B---3--:R-:W-:-:S05]  /*0240*/  @P4 IADD3 R84, P1, PT, R6, R0, RZ ;  /* 0x0000000006544210 */ /* 0x008fca0007f3e0ff */
[----:B------:R-:W-:Y:S01]  /*0250*/  @P4 IMAD.X R89, RZ, RZ, R7, P1 ;  /* 0x000000ffff594224 */ /* 0x000fe200008e0607 */
[----:B------:R-:W-:-:S03]  /*0260*/  ISETP.NE.U32.AND P1, PT, RZ, UR4, PT ;  /* 0x00000004ff007c0c */ /* 0x000fc6000bf25070 */
[----:B------:R-:W-:Y:S01]  /*0270*/  @!P5 IMAD.MOV.U32 R85, RZ, RZ, R89 ;  /* 0x000000ffff55d224 */ /* 0x000fe200078e0059 */
[----:B------:R-:W-:Y:S01]  /*0280*/  ISETP.NE.AND.EX P1, PT, RZ, UR5, PT, P1 ;  /* 0x00000005ff007c0c */ /* 0x000fe2000bf25310 */
[----:B--2---:R2:W-:Y:S04]  /*0290*/  @!P5 STG.E.64 desc[UR14][R16.64], R222 ;  /* 0x000000de1000d986 */ /* 0x0045e8000c101b0e */
[----:B------:R2:W-:Y:S04]  /*02a0*/  @!P5 STG.E.64 desc[UR14][R16.64+0x8], R84 ;  /* 0x000008541000d986 */ /* 0x0005e8000c101b0e */
[----:B------:R-:W3:Y:S04]  /*02b0*/  @P3 LDG.E R209, desc[UR14][R18.64] ;  /* 0x0000000e12d13981 */ /* 0x000ee8000c1e1900 */
[C---:B------:R-:W-:Y:S01]  /*02c0*/  @P1 IADD3 R92, P3, PT, R15.reuse, UR4, RZ ;  /* 0x000000040f5c1c10 */ /* 0x040fe2000ff7e0ff */
[----:B------:R-:W4:Y:S01]  /*02d0*/  LDCU.U8 UR4, c[0x0][0x532] ;  /* 0x0000a640ff0477ac */ /* 0x000f220008000000 */
[----:B------:R-:W-:Y:S01]  /*02e0*/  @P0 IADD3 R10, P4, PT, R15, UR6, RZ ;  /* 0x000000060f0a0c10 */ /* 0x000fe2000ff9e0ff */
[----:B------:R-:W-:Y:S01]  /*02f0*/  IMAD.MOV.U32 R7, RZ, RZ, RZ ;  /* 0x000000ffff077224 */ /* 0x000fe200078e00ff */
[C---:B------:R-:W-:Y:S01]  /*0300*/  @P1 IADD3.X R93, PT, PT, R2.reuse, UR5, RZ, P3, !PT ;  /* 0x00000005025d1c10 */ /* 0x040fe20009ffe4ff */
[----:B------:R-:W3:Y:S01]  /*0310*/  @P2 LDG.E R0, desc[UR14][R18.64+0x4] ;  /* 0x0000040e12002981 */ /* 0x000ee2000c1e1900 */
[----:B------:R-:W-:Y:S01]  /*0320*/  @P0 IADD3.X R11, PT, PT, R2, UR7, RZ, P4, !PT ;  /* 0x00000007020b0c10 */ /* 0x000fe2000a7fe4ff */
[----:B------:R-:W2:Y:S01]  /*0330*/  @!P1 LDC R6, c[0x0][0x43c] ;  /* 0x00010f00ff069b82 */ /* 0x000ea20000000800 */
[----:B-1----:R-:W-:Y:S01]  /*0340*/  ISETP.EQ.U32.AND P4, PT, R4, RZ, PT ;  /* 0x000000ff0400720c */ /* 0x002fe20003f82070 */
[----:B------:R-:W5:Y:S04]  /*0350*/  @P1 LDG.E R92, desc[UR14][R92.64] ;  /* 0x0000000e5c5c1981 */ /* 0x000f68000c1e1900 */
[----:B------:R1:W5:Y:S01]  /*0360*/  @P0 LDG.E R7, desc[UR14][R10.64] ;  /* 0x0000000e0a070981 */ /* 0x000362000c1e1900 */
[----:B----4-:R-:W-:-:S04]  /*0370*/  ISETP.NE.AND P3, PT, RZ, UR4, PT ;  /* 0x00000004ff007c0c */ /* 0x010fc8000bf65270 */
[----:B------:R-:W-:Y:S02]  /*0380*/  ISETP.EQ.OR.EX P4, PT, R5, RZ, !P3, P4 ;  /* 0x000000ff0500720c */ /* 0x000fe40005f82740 */
[----:B------:R-:W-:-:S05]  /*0390*/  IADD3 R14, P0, PT, R15, R4, RZ ;  /* 0x000000040f0e7210 */ /* 0x000fca0007f1e0ff */
[----:B------:R-:W-:Y:S02]  /*03a0*/  IMAD.X R15, R2, 0x1, R5, P0 ;  /* 0x00000001020f7824 */ /* 0x000fe400000e0605 */
[----:B------:R-:W4:Y:S04]  /*03b0*/  @!P1 LDC.64 R2, c[0x0][0x488] ;  /* 0x00012200ff029b82 */ /* 0x000f280000000a00 */
[----:B------:R2:W5:Y:S01]  /*03c0*/  @!P4 LDG.E R8, desc[UR14][R14.64] ;  /* 0x0000000e0e08c981 */ /* 0x000562000c1e1900 */
[----:B------:R-:W-:-:S04]  /*03d0*/  ISETP.NE.U32.AND P0, PT, R4, RZ, PT ;  /* 0x000000ff0400720c */ /* 0x000fc80003f05070 */
[----:B------:R-:W-:Y:S01]  /*03e0*/  ISETP.NE.AND.EX P0, PT, R5, RZ, PT, P0 ;  /* 0x000000ff0500720c */ /* 0x000fe20003f05300 */
[----:B-1----:R-:W1:-:S12]  /*03f0*/  @!P2 LDC R11, c[0x0][0x434] ;  /* 0x00010d00ff0bab82 */ /* 0x002e580000000800 */
[----:B------:R-:W1:Y:S01]  /*0400*/  @!P0 LDC R4, c[0x0][0x438] ;  /* 0x00010e00ff048b82 */ /* 0x000e620000000800 */
[----:B---3--:R-:W-:Y:S02]  /*0410*/  @P2 IMAD.IADD R11, R0, 0x1, -R209 ;  /* 0x00000001000b2824 */ /* 0x008fe400078e0ad1 */
[----:B------:R-:W-:-:S05]  /*0420*/  IMAD.SHL.U32 R0, R90, 0x40, RZ ;  /* 0x000000405a007824 */ /* 0x000fca00078e00ff */
[----:B-1----:R-:W-:Y:S01]  /*0430*/  ISETP.GT.AND P2, PT, R11, R0, PT ;  /* 0x000000000b00720c */ /* 0x002fe20003f44270 */
[----:B--2-4-:R-:W-:-:S12]  /*0440*/  @!P0 BRA `(.L_x_527) ;  /* 0x00000000000c8947 */ /* 0x014fd80003800000 */
[----:B------:R-:W2:Y:S02]  /*0450*/  @P3 LDG.E R5, desc[UR14][R14.64+0x4] ;  /* 0x0000040e0e053981 */ /* 0x000ea4000c1e1900 */
[----:B--2--5:R-:W-:-:S06]  /*0460*/  @P3 IADD3 R4, PT, PT, R5, -R8, RZ ;  /* 0x8000000805043210 */ /* 0x024fcc0007ffe0ff */
[----:B------:R1:W5:Y:S02]  /*0470*/  @!P3 LDG.E R4, desc[UR14][R14.64] ;  /* 0x0000000e0e04b981 */ /* 0x000364000c1e1900 */
.L_x_527:
[----:B------:R-:W-:Y:S05]  /*0480*/  @!P2 EXIT ;  /* 0x000000000000a94d */ /* 0x000fea0003800000 */
[----:B------:R-:W2:Y:S01]  /*0490*/  LDC R91, c[0x0][0x508] ;  /* 0x00014200ff5b7b82 */ /* 0x000ea20000000800 */
[----:B------:R-:W-:Y:S01]  /*04a0*/  @!P1 ISETP.NE.U32.AND P0, PT, R2, RZ, PT ;  /* 0x000000ff0200920c */ /* 0x000fe20003f05070 */
[----:B-----5:R-:W-:Y:S02]  /*04b0*/  @P1 IMAD.IADD R92, R92, 0x1, -R7 ;  /* 0x000000015c5c1824 */ /* 0x020fe400078e0a07 */
[----:B------:R-:W-:Y:S01]  /*04c0*/  VIADD R2, R90, 0x1 ;  /* 0x000000015a027836 */ /* 0x000fe20000000000 */
[----:B------:R-:W-:-:S03]  /*04d0*/  @!P1 ISETP.NE.AND.EX P0, PT, R3, RZ, PT, P0 ;  /* 0x000000ff0300920c */ /* 0x000fc60003f05300 */
[----:B------:R-:W-:Y:S01]  /*04e0*/  IMAD R2, R2, 0x40, -R11 ;  /* 0x0000004002027824 */ /* 0x000fe200078e0a0b */
[----:B------:R-:W-:-:S04]  /*04f0*/  @!P1 SEL R6, R6, RZ, P0 ;  /* 0x000000ff06069207 */ /* 0x000fc80000000000 */
        /* <DEDUP_REMOVED lines=15> */
[----:B------:R-:W4:Y:S01]  /*05f0*/  @!P1 LDC.64 R6, c[0x0][0x400] ;  /* 0x00010000ff069b82 */ /* 0x000f220000000a00 */
[----:B--2---:R-:W-:-:S07]  /*0600*/  ISETP.NE.AND P6, PT, R2, RZ, PT ;  /* 0x000000ff0200720c */ /* 0x004fce0003fc5270 */
[----:B------:R-:W2:Y:S08]  /*0610*/  @P1 LDC.64 R4, c[0x0][0x408] ;  /* 0x00010200ff041b82 */ /* 0x000eb00000000a00 */
[----:B------:R-:W5:Y:S01]  /*0620*/  @P6 LDC.64 R2, c[0x0][0x430] ;  /* 0x00010c00ff026b82 */ /* 0x000f620000000a00 */
[----:B----4-:R-:W-:Y:S01]  /*0630*/  @!P1 IMAD.WIDE.U32 R16, R9, R6, RZ ;  /* 0x0000000609109225 */ /* 0x010fe200078e00ff */
[----:B------:R-:W-:-:S06]  /*0640*/  SHF.L.U32 R6, R186, 0x3, RZ ;  /* 0x00000003ba067819 */ /* 0x000fcc00000006ff */
[----:B-1----:R-:W1:Y:S01]  /*0650*/  @P6 LDC R15, c[0x0][0x430] ;  /* 0x00010c00ff0f6b82 */ /* 0x002e620000000800 */
[----:B------:R-:W-:Y:S01]  /*0660*/  @!P1 MOV R8, R16 ;  /* 0x0000001000089202 */ /* 0x000fe20000000f00 */
[----:B--2---:R-:W-:-:S04]  /*0670*/  @P1 IMAD.WIDE.U32 R20, R209, R4, RZ ;  /* 0x00000004d1141225 */ /* 0x004fc800078e00ff */
[----:B-----5:R-:W-:Y:S01]  /*0680*/  @P6 IMAD R3, R2, R3, RZ ;  /* 0x0000000302036224 */ /* 0x020fe200078e02ff */
[----:B------:R-:W-:Y:S01]  /*0690*/  @P6 MOV R2, 0x1 ;  /* 0x0000000100026802 */ /* 0x000fe20000000f00 */
[----:B---3--:R-:W-:Y:S06]  /*06a0*/  @P6 BRA `(.L_x_529) ;  /* 0x0000000000286947 */ /* 0x008fec0003800000 */
        /* <DEDUP_REMOVED lines=10> */
.L_x_529:
        /* <DEDUP_REMOVED lines=9> */
[----:B------:R-:W-:Y:S01]  /*07e0*/  IMAD.MOV.U32 R187, RZ, RZ, RZ ;  /* 0x000000ffffbb7224 */ /* 0x000fe200078e00ff */
[----:B------:R-:W-:Y:S01]  /*07f0*/  IADD3.X R19, PT, PT, RZ, R7, RZ, P0, !PT ;  /* 0x00000007ff137210 */ /* 0x000fe200007fe4ff */
[----:B------:R-:W-:Y:S01]  /*0800*/  BSSY.RECONVERGENT B0, `(.L_x_530) ;  /* 0x000001d000007945 */ /* 0x000fe20003800200 */
[C---:B------:R-:W-:Y:S01]  /*0810*/  ISETP.GE.AND P0, PT, R186.reuse, R11, PT ;  /* 0x0000000bba00720c */ /* 0x040fe20003f06270 */
[----:B------:R-:W-:Y:S01]  /*0820*/  VIADD R8, R186, 0x10 ;  /* 0x00000010ba087836 */ /* 0x000fe20000000000 */
[----:B------:R-:W-:Y:S01]  /*0830*/  ISETP.NE.AND P6, PT, R10, RZ, !P6 ;  /* 0x000000ff0a00720c */ /* 0x000fe200077c5270 */
[----:B------:R-:W-:Y:S01]  /*0840*/  IMAD.WIDE.U32 R90, R90, 0x40, R186 ;  /* 0x000000405a5a7825 */ /* 0x000fe200078e00ba */
[----:B------:R-:W-:-:S02]  /*0850*/  ISETP.NE.AND P1, PT, R209, -0x1, PT ;  /* 0xffffffffd100780c */ /* 0x000fc40003f25270 */
[----:B------:R-:W-:Y:S01]  /*0860*/  ISETP.GE.AND P2, PT, R8, R11, PT ;  /* 0x0000000b0800720c */ /* 0x000fe20003f46270 */
[----:B--2---:R-:W-:Y:S01]  /*0870*/  IMAD.WIDE.U32 R18, R12, UR4, R18 ;  /* 0x000000040c127c25 */ /* 0x004fe2000f8e0012 */
[----:B------:R-:W-:Y:S02]  /*0880*/  IADD3 R14, PT, PT, R186, 0x20, RZ ;  /* 0x00000020ba0e7810 */ /* 0x000fe40007ffe0ff */
[----:B------:R-:W-:Y:S01]  /*0890*/  LOP3.LUT R7, R4, 0x40, RZ, 0xfc, !PT ;  /* 0x0000004004077812 */ /* 0x000fe200078efcff */
[----:B------:R-:W-:Y:S01]  /*08a0*/  IMAD R21, R12, UR5, R19 ;  /* 0x000000050c157c24 */ /* 0x000fe2000f8e0213 */
[----:B------:R-:W-:Y:S01]  /*08b0*/  LOP3.LUT R5, R4, 0x80, RZ, 0xfc, !PT ;  /* 0x0000008004057812 */ /* 0x000fe200078efcff */
[----:B------:R-:W-:Y:S06]  /*08c0*/  @P0 BRA `(.L_x_531) ;  /* 0x0000000000400947 */ /* 0x000fec0003800000 */
[----:B------:R-:W2:Y:S01]  /*08d0*/  LDCU.64 UR4, c[0x0][0x408] ;  /* 0x00008100ff0477ac */ /* 0x000ea20008000a00 */
[----:B------:R-:W-:Y:S01]  /*08e0*/  IMAD.MOV.U32 R20, RZ, RZ, R18 ;  /* 0x000000ffff147224 */ /* 0x000fe200078e0012 */
[----:B------:R-:W5:Y:S01]  /*08f0*/  LDCU UR8, c[0x0][0x440] ;  /* 0x00008800ff0877ac */ /* 0x000f620008000800 */
[----:B------:R-:W1:Y:S01]  /*0900*/  LDCU.64 UR6, c[0x0][0x3f0] ;  /* 0x00007e00ff0677ac */ /* 0x000e620008000a00 */
[----:B--2---:R-:W-:Y:S02]  /*0910*/  IMAD R17, R91, UR4, RZ ;  /* 0x000000045b117c24 */ /* 0x004fe4000f8e02ff */
[----:B------:R-:W-:Y:S01]  /*0920*/  IMAD.WIDE.U32 R22, R90, UR4, R20 ;  /* 0x000000045a167c25 */ /* 0x000fe2000f8e0014 */
[----:B-----5:R-:W-:-:S03]  /*0930*/  ISETP.GE.AND P5, PT, R4, UR8, PT ;  /* 0x0000000804007c0c */ /* 0x020fc6000bfa6270 */
        /* <DEDUP_REMOVED lines=9> */
.L_x_531:
[----:B------:R-:W-:Y:S05]  /*09d0*/  BSYNC.RECONVERGENT B0 ;  /* 0x0000000000007941 */ /* 0x000fea0003800200 */
.L_x_530:
[----:B------:R-:W-:Y:S01]  /*09e0*/  BSSY.RECONVERGENT B0, `(.L_x_532) ;  /* 0x0000016000007945 */ /* 0x000fe20003800200 */
[----:B------:R-:W-:-:S03]  /*09f0*/  ISETP.GE.AND P0, PT, R14, R11, PT ;  /* 0x0000000b0e00720c */ /* 0x000fc60003f06270 */
[----:B------:R-:W-:Y:S10]  /*0a00*/  @P2 BRA `(.L_x_533) ;  /* 0x00000000004c2947 */ /* 0x000ff40003800000 */
[----:B------:R-:W5:Y:S01]  /*0a10*/  LDCU.64 UR6, c[0x0][0x408] ;  /* 0x00008100ff0677ac */ /* 0x000f620008000a00 */
[----:B--2---:R-:W-:Y:S01]  /*0a20*/  IADD3 R17, P2, PT, R90, 0x10, RZ ;  /* 0x000000105a117810 */ /* 0x004fe20007f5e0ff */
[----:B------:R-:W-:Y:S01]  /*0a30*/  IMAD.MOV.U32 R22, RZ, RZ, R18 ;  /* 0x000000ffff167224 */ /* 0x000fe200078e0012 */
        /* <DEDUP_REMOVED lines=16> */
.L_x_533:
[----:B------:R-:W-:Y:S05]  /*0b40*/  BSYNC.RECONVERGENT B0 ;  /* 0x0000000000007941 */ /* 0x000fea0003800200 */
.L_x_532:
[----:B------:R-:W-:Y:S01]  /*0b50*/  BSSY.RECONVERGENT B0, `(.L_x_534) ;  /* 0x0000018000007945 */ /* 0x000fe20003800200 */
[----:B------:R-:W-:Y:S01]  /*0b60*/  ISETP.NE.AND P2, PT, R4, RZ, PT ;  /* 0x000000ff0400720c */ /* 0x000fe20003f45270 */
[----:B-123--:R-:W-:Y:S01]  /*0b70*/  IMAD R16, R9, R6, RZ ;  /* 0x0000000609107224 */ /* 0x00efe200078e02ff */
[----:B------:R-:W-:Y:S01]  /*0b80*/  IADD3 R10, PT, PT, R186, 0x30, RZ ;  /* 0x00000030ba0a7810 */ /* 0x000fe20007ffe0ff */
[----:B------:R-:W-:Y:S10]  /*0b90*/  @P0 BRA `(.L_x_535) ;  /* 0x00000000004c0947 */ /* 0x000ff40003800000 */
[----:B------:R-:W1:Y:S01]  /*0ba0*/  LDCU.64 UR6, c[0x0][0x408] ;  /* 0x00008100ff0677ac */ /* 0x000e620008000a00 */
[----:B------:R-:W-:Y:S01]  /*0bb0*/  IADD3 R17, P0, PT, R90, 0x20, RZ ;  /* 0x000000205a117810 */ /* 0x000fe20007f1e0ff */
[----:B------:R-:W-:Y:S01]  /*0bc0*/  IMAD.MOV.U32 R22, RZ, RZ, R18 ;  /* 0x000000ffff167224 */ /* 0x000fe200078e0012 */
        /* <DEDUP_REMOVED lines=16> */
.L_x_535:
[----:B------:R-:W-:Y:S05]  /*0cd0*/  BSYNC.RECONVERGENT B0 ;  /* 0x0000000000007941 */ /* 0x000fea0003800200 */
.L_x_534:
[----:B------:R-:W-:Y:S01]  /*0ce0*/  ISETP.GE.AND P0, PT, R10, R11, PT ;  /* 0x0000000b0a00720c */ /* 0x000fe20003f06270 */
[----:B----4-:R-:W-:Y:S01]  /*0cf0*/  IMAD R3, R12, R3, RZ ;  /* 0x000000030c037224 */ /* 0x010fe200078e02ff */
[----:B------:R-:W-:Y:S01]  /*0d00*/  SEL R16, R16, R209, !P1 ;  /* 0x000000d110107207 */ /* 0x000fe20004800000 */
[----:B------:R-:W-:Y:S01]  /*0d10*/  BSSY.RECONVERGENT B0, `(.L_x_536) ;  /* 0x000001d000007945 */ /* 0x000fe20003800200 */
[-C--:B------:R-:W-:Y:S01]  /*0d20*/  ISETP.GE.OR P5, PT, R186, R11.reuse, P2 ;  /* 0x0000000bba00720c */ /* 0x080fe200017a6670 */
        /* <DEDUP_REMOVED lines=8> */
[----:B------:R-:W2:Y:S01]  /*0db0*/  LDCU.64 UR6, c[0x0][0x408] ;  /* 0x00008100ff0677ac */ /* 0x000ea20008000a00 */
[----:B------:R-:W-:Y:S01]  /*0dc0*/  IADD3 R0, P0, PT, R90, 0x30, RZ ;  /* 0x000000305a007810 */ /* 0x000fe20007f1e0ff */
[----:B------:R-:W-:Y:S01]  /*0dd0*/  IMAD.MOV.U32 R12, RZ, RZ, R18 ;  /* 0x000000ffff0c7224 */ /* 0x000fe200078e0012 */
[----:B------:R-:W-:Y:S01]  /*0de0*/  MOV R13, R21 ;  /* 0x00000015000d7202 */ /* 0x000fe20000000f00 */
[----:B------:R-:W3:Y:S02]  /*0df0*/  LDCU UR8, c[0x0][0x440] ;  /* 0x00008800ff0877ac */ /* 0x000ee40008000800 */
[----:B------:R-:W-:Y:S01]  /*0e00*/  IMAD.X R9, RZ, RZ, R91, P0 ;  /* 0x000000ffff097224 */ /* 0x000fe200000e065b */
[----:B------:R-:W4:Y:S03]  /*0e10*/  LDCU.64 UR4, c[0x0][0x3f0] ;  /* 0x00007e00ff0477ac */ /* 0x000f260008000a00 */
[----:B--2---:R-:W-:-:S02]  /*0e20*/  IMAD R9, R9, UR6, RZ ;  /* 0x0000000609097c24 */ /* 0x004fc4000f8e02ff */
[----:B------:R-:W-:Y:S01]  /*0e30*/  IMAD.WIDE.U32 R12, R0, UR6, R12 ;  /* 0x00000006000c7c25 */ /* 0x000fe2000f8e000c */
[----:B---3--:R-:W-:-:S03]  /*0e40*/  ISETP.GE.AND P0, PT, R4, UR8, PT ;  /* 0x0000000804007c0c */ /* 0x008fc6000bf06270 */
[----:B------:R-:W-:Y:S01]  /*0e50*/  IMAD R9, R0, UR7, R9 ;  /* 0x0000000700097c24 */ /* 0x000fe2000f8e0209 */
[----:B----4-:R-:W-:-:S03]  /*0e60*/  LEA R18, P1, R12, UR4, 0x1 ;  /* 0x000000040c127c11 */ /* 0x010fc6000f8208ff */
[----:B------:R-:W-:-:S05]  /*0e70*/  IMAD.IADD R9, R13, 0x1, R9 ;  /* 0x000000010d097824 */ /* 0x000fca00078e0209 */
[----:B------:R-:W-:Y:S02]  /*0e80*/  LEA.HI.X R19, R12, UR5, R9, 0x1, P1 ;  /* 0x000000050c137c11 */ /* 0x000fe400088f0c09 */
[----:B------:R-:W-:-:S03]  /*0e90*/  ISETP.GE.AND P1, PT, R7, UR8, PT ;  /* 0x0000000807007c0c */ /* 0x000fc6000bf26270 */
[----:B------:R2:W-:Y:S01]  /*0ea0*/  @!P0 STG.E.128 desc[UR14][R18.64], RZ ;  /* 0x000000ff12008986 */ /* 0x0005e2000c101d0e */
[----:B------:R-:W-:-:S09]  /*0eb0*/  ISETP.GE.AND P0, PT, R5, UR8, PT ;  /* 0x0000000805007c0c */ /* 0x000fd2000bf06270 */
[----:B------:R2:W-:Y:S04]  /*0ec0*/  @!P1 STG.E.128 desc[UR14][R18.64+0x80], RZ ;  /* 0x000080ff12009986 */ /* 0x0005e8000c101d0e */
[----:B------:R2:W-:Y:S02]  /*0ed0*/  @!P0 STG.E.128 desc[UR14][R18.64+0x100], RZ ;  /* 0x000100ff12008986 */ /* 0x0005e4000c101d0e */
.L_x_537:
[----:B------:R-:W-:Y:S05]  /*0ee0*/  BSYNC.RECONVERGENT B0 ;  /* 0x0000000000007941 */ /* 0x000fea0003800200 */
.L_x_536:
[--C-:B------:R-:W-:Y:S01]  /*0ef0*/  IADD3 R16, P1, P0, R6, R16, R3.reuse ;  /* 0x0000001006107210 */ /* 0x100fe2000783e003 */
[----:B------:R-:W-:Y:S01]  /*0f00*/  BSSY.RECONVERGENT B0, `(.L_x_538) ;  /* 0x000000e000007945 */ /* 0x000fe20003800200 */
[----:B------:R-:W-:Y:S02]  /*0f10*/  SEL R2, R2, RZ, P6 ;  /* 0x000000ff02027207 */ /* 0x000fe40003000000 */
[----:B------:R-:W-:Y:S02]  /*0f20*/  SHF.R.S32.HI R5, RZ, 0x1f, R6 ;  /* 0x0000001fff057819 */ /* 0x000fe40000011406 */
[----:B------:R-:W-:-:S04]  /*0f30*/  SHF.R.S32.HI R3, RZ, 0x1f, R3 ;  /* 0x0000001fff037819 */ /* 0x000fc80000011403 */
[----:B------:R-:W-:Y:S01]  /*0f40*/  IADD3.X R2, PT, PT, R5, R2, R3, P1, P0 ;  /* 0x0000000205027210 */ /* 0x000fe20000fe0403 */
[----:B------:R-:W-:Y:S06]  /*0f50*/  @P5 BRA `(.L_x_539) ;  /* 0x0000000000205947 */ /* 0x000fec0003800000 */
[----:B------:R-:W3:Y:S01]  /*0f60*/  LDCU.64 UR4, c[0x0][0x420] ;  /* 0x00008400ff0477ac */ /* 0x000ee20008000a00 */
[----:B------:R-:W-:-:S05]  /*0f70*/  IMAD R187, R186, R15, RZ ;  /* 0x0000000fbabb7224 */ /* 0x000fca00078e02ff */
[----:B------:R-:W-:-:S04]  /*0f80*/  IADD3 R3, P0, PT, R187, R16, RZ ;  /* 0x00000010bb037210 */ /* 0x000fc80007f1e0ff */
[----:B------:R-:W-:Y:S02]  /*0f90*/  LEA.HI.X.SX32 R0, R187, R2, 0x1, P0 ;  /* 0x00000002bb007211 */ /* 0x000fe400000f0eff */
[----:B---3--:R-:W-:-:S04]  /*0fa0*/  LEA R4, P0, R3, UR4, 0x2 ;  /* 0x0000000403047c11 */ /* 0x008fc8000f8010ff */
[----:B------:R-:W-:Y:S01]  /*0fb0*/  LEA.HI.X R5, R3, UR5, R0, 0x2, P0 ;  /* 0x0000000503057c11 */ /* 0x000fe200080f1400 */
[----:B------:R-:W-:-:S05]  /*0fc0*/  IMAD.MOV.U32 R3, RZ, RZ, 0x7f800000 ;  /* 0x7f800000ff037424 */ /* 0x000fca00078e00ff */
[----:B------:R3:W-:Y:S03]  /*0fd0*/  STG.E desc[UR14][R4.64], R3 ;  /* 0x0000000304007986 */ /* 0x0007e6000c10190e */
.L_x_539:
[----:B------:R-:W-:Y:S05]  /*0fe0*/  BSYNC.RECONVERGENT B0 ;  /* 0x0000000000007941 */ /* 0x000fea0003800200 */
.L_x_538:
[----:B------:R-:W-:Y:S04]  /*0ff0*/  BSSY.RECONVERGENT B0, `(.L_x_540) ;  /* 0x000000a000007945 */ /* 0x000fe80003800200 */
[----:B------:R-:W-:Y:S05]  /*1000*/  @P4 BRA `(.L_x_541) ;  /* 0x0000000000204947 */ /* 0x000fea0003800000 */
[----:B------:R-:W4:Y:S01]  /*1010*/  LDCU.64 UR4, c[0x0][0x420] ;  /* 0x00008400ff0477ac */ /* 0x000f220008000a00 */
[----:B---3--:R-:W-:-:S05]  /*1020*/  IMAD R5, R8, R15, RZ ;  /* 0x0000000f08057224 */ /* 0x008fca00078e02ff */
[----:B------:R-:W-:-:S04]  /*1030*/  IADD3 R3, P0, PT, R5, R16, RZ ;  /* 0x0000001005037210 */ /* 0x000fc80007f1e0ff */
[----:B------:R-:W-:Y:S02]  /*1040*/  LEA.HI.X.SX32 R0, R5, R2, 0x1, P0 ;  /* 0x0000000205007211 */ /* 0x000fe400000f0eff */
[----:B----4-:R-:W-:-:S04]  /*1050*/  LEA R4, P0, R3, UR4, 0x2 ;  /* 0x0000000403047c11 */ /* 0x010fc8000f8010ff */
[----:B------:R-:W-:Y:S01]  /*1060*/  LEA.HI.X R5, R3, UR5, R0, 0x2, P0 ;  /* 0x0000000503057c11 */ /* 0x000fe200080f1400 */
[----:B------:R-:W-:-:S05]  /*1070*/  IMAD.MOV.U32 R3, RZ, RZ, 0x7f800000 ;  /* 0x7f800000ff037424 */ /* 0x000fca00078e00ff */
[----:B------:R4:W-:Y:S03]  /*1080*/  STG.E desc[UR14][R4.64], R3 ;  /* 0x0000000304007986 */ /* 0x0009e6000c10190e */
.L_x_541:
[----:B------:R-:W-:Y:S05]  /*1090*/  BSYNC.RECONVERGENT B0 ;  /* 0x0000000000007941 */ /* 0x000fea0003800200 */
.L_x_540:
[----:B------:R-:W-:Y:S04]  /*10a0*/  BSSY.RECONVERGENT B0, `(.L_x_542) ;  /* 0x000000a000007945 */ /* 0x000fe80003800200 */
[----:B------:R-:W-:Y:S05]  /*10b0*/  @P3 BRA `(.L_x_543) ;  /* 0x0000000000203947 */ /* 0x000fea0003800000 */
[----:B------:R-:W5:Y:S01]  /*10c0*/  LDCU.64 UR4, c[0x0][0x420] ;  /* 0x00008400ff0477ac */ /* 0x000f620008000a00 */
[----:B---34-:R-:W-:-:S05]  /*10d0*/  IMAD R5, R14, R15, RZ ;  /* 0x0000000f0e057224 */ /* 0x018fca00078e02ff */
[----:B------:R-:W-:-:S04]  /*10e0*/  IADD3 R3, P0, PT, R5, R16, RZ ;  /* 0x0000001005037210 */ /* 0x000fc80007f1e0ff */
[----:B------:R-:W-:Y:S02]  /*10f0*/  LEA.HI.X.SX32 R0, R5, R2, 0x1, P0 ;  /* 0x0000000205007211 */ /* 0x000fe400000f0eff */
[----:B-----5:R-:W-:-:S04]  /*1100*/  LEA R4, P0, R3, UR4, 0x2 ;  /* 0x0000000403047c11 */ /* 0x020fc8000f8010ff */
[----:B------:R-:W-:Y:S01]  /*1110*/  LEA.HI.X R5, R3, UR5, R0, 0x2, P0 ;  /* 0x0000000503057c11 */ /* 0x000fe200080f1400 */
[----:B------:R-:W-:-:S05]  /*1120*/  IMAD.MOV.U32 R3, RZ, RZ, 0x7f800000 ;  /* 0x7f800000ff037424 */ /* 0x000fca00078e00ff */
[----:B------:R3:W-:Y:S03]  /*1130*/  STG.E desc[UR14][R4.64], R3 ;  /* 0x0000000304007986 */ /* 0x0007e6000c10190e */
.L_x_543:
[----:B------:R-:W-:Y:S05]  /*1140*/  BSYNC.RECONVERGENT B0 ;  /* 0x0000000000007941 */ /* 0x000fea0003800200 */
.L_x_542:
[----:B------:R-:W-:Y:S05]  /*1150*/  @P2 EXIT ;  /* 0x000000000000294d */ /* 0x000fea0003800000 */
[----:B------:R-:W5:Y:S01]  /*1160*/  LDCU.64 UR4, c[0x0][0x420] ;  /* 0x00008400ff0477ac */ /* 0x000f620008000a00 */
[----:B------:R-:W-:Y:S02]  /*1170*/  IMAD R15, R10, R15, RZ ;  /* 0x0000000f0a0f7224 */ /* 0x000fe400078e02ff */
[----:B---34-:R-:W-:-:S03]  /*1180*/  IMAD.MOV.U32 R5, RZ, RZ, 0x7f800000 ;  /* 0x7f800000ff057424 */ /* 0x018fc600078e00ff */
[----:B------:R-:W-:-:S04]  /*1190*/  IADD3 R16, P0, PT, R15, R16, RZ ;  /* 0x000000100f107210 */ /* 0x000fc80007f1e0ff */
[----:B------:R-:W-:Y:S02]  /*11a0*/  LEA.HI.X.SX32 R15, R15, R2, 0x1, P0 ;  /* 0x000000020f0f7211 */ /* 0x000fe400000f0eff */
[----:B-----5:R-:W-:-:S04]  /*11b0*/  LEA R2, P0, R16, UR4, 0x2 ;  /* 0x0000000410027c11 */ /* 0x020fc8000f8010ff */
[----:B------:R-:W-:-:S05]  /*11c0*/  LEA.HI.X R3, R16, UR5, R15, 0x2, P0 ;  /* 0x0000000510037c11 */ /* 0x000fca00080f140f */
[----:B------:R-:W-:Y:S01]  /*11d0*/  STG.E desc[UR14][R2.64], R5 ;  /* 0x0000000502007986 */ /* 0x000fe2000c10190e */
[----:B------:R-:W-:Y:S05]  /*11e0*/  EXIT ;  /* 0x000000000000794d */ /* 0x000fea0003800000 */
.L_x_528:
        /* <DEDUP_REMOVED lines=23> */
.L_x_544:
[----:B------:R-:W1:Y:S01]  /*1360*/  LDC.64 R2, c[0x0][0x3b8] ;  /* 0x0000ee00ff027b82 */ /* 0x000e620000000a00 */
[----:B------:R-:W-:-:S05]  /*1370*/  IADD3 R6, PT, PT, R7, R8, RZ ;  /* 0x0000000807067210 */ /* 0x000fca0007ffe0ff */
[C---:B-1----:R-:W-:Y:S02]  /*1380*/  IMAD R4, R6.reuse, R3, RZ ;  /* 0x0000000306047224 */ /* 0x042fe400078e02ff */
[----:B------:R-:W-:-:S05]  /*1390*/  IMAD.WIDE.U32 R14, R6, R2, RZ ;  /* 0x00000002060e7225 */ /* 0x000fca00078e00ff */
[----:B------:R-:W-:Y:S02]  /*13a0*/  IADD3 R4, PT, PT, R15, R4, RZ ;  /* 0x000000040f047210 */ /* 0x000fe40007ffe0ff */
[----:B------:R-:W-:-:S07]  /*13b0*/  MOV R10, R14 ;  /* 0x0000000e000a7202 */ /* 0x000fce0000000f00 */
.L_x_545:
        /* <DEDUP_REMOVED lines=40> */
.L_x_546:
[----:B------:R-:W1:Y:S01]  /*1640*/  LDC.64 R148, c[0x0][0x3c0] ;  /* 0x0000f000ff947b82 */ /* 0x000e620000000a00 */
[----:B------:R-:W-:-:S05]  /*1650*/  IADD3 R7, PT, PT, R7, R8, RZ ;  /* 0x0000000807077210 */ /* 0x000fca0007ffe0ff */
[C---:B-1----:R-:W-:Y:S02]  /*1660*/  IMAD R8, R7.reuse, R149, RZ ;  /* 0x0000009507087224 */ /* 0x042fe400078e02ff */
[----:B------:R-:W-:-:S05]  /*1670*/  IMAD.WIDE.U32 R14, R7, R148, RZ ;  /* 0x00000094070e7225 */ /* 0x000fca00078e00ff */
[----:B------:R-:W-:Y:S02]  /*1680*/  IADD3 R7, PT, PT, R15, R8, RZ ;  /* 0x000000080f077210 */ /* 0x000fe40007ffe0ff */
[----:B------:R-:W-:-:S07]  /*1690*/  MOV R8, R14 ;  /* 0x0000000e00087202 */ /* 0x000fce0000000f00 */
.L_x_547:
[----:B------:R-:W-:Y:S01]  /*16a0*/  IMAD.SHL.U32 R204, R186, 0x8, RZ ;  /* 0x00000008bacc7824 */ /* 0x000fe200078e00ff */
[----:B------:R-:W1:Y:S01]  /*16b0*/  LDCU.128 UR4, c[0x0][0x3d0] ;  /* 0x00007a00ff0477ac */ /* 0x000e620008000c00 */
[----:B------:R-:W-:Y:S01]  /*16c0*/  SHF.R.U32.HI R14, RZ, 0x3, R186 ;  /* 0x00000003ff0e7819 */ /* 0x000fe200000116ba */
[----:B------:R-:W2:Y:S01]  /*16d0*/  S2UR UR16, SR_CgaCtaId ;  /* 0x00000000001079c3 */ /* 0x000ea20000008800 */
[----:B------:R-:W-:Y:S01]  /*16e0*/  SHF.R.S32.HI R205, RZ, 0x1f, R6 ;  /* 0x0000001fffcd7819 */ /* 0x000fe20000011406 */
[----:B------:R-:W3:Y:S01]  /*16f0*/  LDCU.64 UR10, c[0x0][0x390] ;  /* 0x00007200ff0a77ac */ /* 0x000ee20008000a00 */
[C---:B------:R-:W-:Y:S01]  /*1700*/  LOP3.LUT R185, R204.reuse, 0x38, RZ, 0xc0, !PT ;  /* 0x00000038ccb97812 */ /* 0x040fe200078ec0ff */
[----:B------:R-:W-:Y:S01]  /*1710*/  IMAD.IADD R201, R11, 0x1, -R0 ;  /* 0x000000010bc97824 */ /* 0x000fe200078e0a00 */
[----:B------:R-:W-:Y:S01]  /*1720*/  LOP3.LUT R211, R204, 0x1f8, RZ, 0xc0, !PT ;  /* 0x000001f8ccd37812 */ /* 0x000fe200078ec0ff */
[----:B------:R-:W4:Y:S01]  /*1730*/  LDCU.64 UR12, c[0x0][0x388] ;  /* 0x00007100ff0c77ac */ /* 0x000f220008000a00 */
[C---:B------:R-:W-:Y:S01]  /*1740*/  IADD3 R18, P1, PT, R185.reuse, R10, RZ ;  /* 0x0000000ab9127210 */ /* 0x040fe20007f3e0ff */
[----:B------:R-:W-:Y:S01]  /*1750*/  IMAD.SHL.U32 R152, R186, 0x40, RZ ;  /* 0x00000040ba987824 */ /* 0x000fe200078e00ff */
[----:B------:R-:W-:Y:S01]  /*1760*/  IADD3 R20, P0, PT, R185, R8, RZ ;  /* 0x00000008b9147210 */ /* 0x000fe20007f1e0ff */
[----:B------:R-:W5:Y:S01]  /*1770*/  LDCU.64 UR8, c[0x0][0x3c8] ;  /* 0x00007900ff0877ac */ /* 0x000f620008000a00 */
[----:B------:R-:W-:Y:S01]  /*1780*/  LOP3.LUT R211, R211, 0x38, R186, 0x78, !PT ;  /* 0x00000038d3d37812 */ /* 0x000fe200078e78ba */
[----:B------:R-:W-:Y:S01]  /*1790*/  IMAD.X R19, RZ, RZ, R4, P1 ;  /* 0x000000ffff137224 */ /* 0x000fe200008e0604 */
[----:B------:R-:W-:Y:S01]  /*17a0*/  LOP3.LUT R4, R204, 0x1e00, RZ, 0xc0, !PT ;  /* 0x00001e00cc047812 */ /* 0x000fe200078ec0ff */
[----:B------:R-:W-:Y:S01]  /*17b0*/  IMAD.X R21, RZ, RZ, R7, P0 ;  /* 0x000000ffff157224 */ /* 0x000fe200000e0607 */
[----:B------:R-:W-:Y:S01]  /*17c0*/  IADD3 R16, P0, PT, R185, R16, RZ ;  /* 0x00000010b9107210 */ /* 0x000fe20007f1e0ff */
[C---:B------:R-:W-:Y:S01]  /*17d0*/  IMAD.WIDE.U32 R18, R14.reuse, R2, R18 ;  /* 0x000000020e127225 */ /* 0x040fe200078e0012 */
[----:B------:R-:W-:Y:S01]  /*17e0*/  SHF.R.U32.HI R188, RZ, 0x1, R186 ;  /* 0x00000001ffbc7819 */ /* 0x000fe200000116ba */
[----:B------:R-:W-:Y:S01]  /*17f0*/  BSSY.RECONVERGENT B0, `(.L_x_548) ;  /* 0x000003e000007945 */ /* 0x000fe20003800200 */
[----:B------:R-:W-:Y:S01]  /*1800*/  LOP3.LUT R211, R211, R4, RZ, 0xfc, !PT ;  /* 0x00000004d3d37212 */ /* 0x000fe200078efcff */
[----:B------:R-:W-:Y:S01]  /*1810*/  IMAD.WIDE.U32 R20, R14, R148, R20 ;  /* 0x000000940e147225 */ /* 0x000fe200078e0014 */
[----:B------:R-:W-:-:S02]  /*1820*/  LOP3.LUT R87, R188, 0x8, RZ, 0xc0, !PT ;  /* 0x00000008bc577812 */ /* 0x000fc400078ec0ff */
[----:B------:R-:W-:Y:S01]  /*1830*/  LOP3.LUT R150, R185, 0x1c0, R152, 0xf8, !PT ;  /* 0x000001c0b9967812 */ /* 0x000fe200078ef898 */
[----:B-1----:R-:W-:Y:S01]  /*1840*/  IMAD R207, R205, UR4, RZ ;  /* 0x00000004cdcf7c24 */ /* 0x002fe2000f8e02ff */
[C---:B------:R-:W-:Y:S01]  /*1850*/  LOP3.LUT R203, R185.reuse, 0x40, RZ, 0xfc, !PT ;  /* 0x00000040b9cb7812 */ /* 0x040fe200078efcff */
[----:B------:R-:W-:Y:S01]  /*1860*/  IMAD R19, R14, R3, R19 ;  /* 0x000000030e137224 */ /* 0x000fe200078e0213 */
[----:B------:R-:W-:Y:S01]  /*1870*/  LOP3.LUT R202, R185, 0x80, RZ, 0xfc, !PT ;  /* 0x00000080b9ca7812 */ /* 0x000fe200078efcff */
[----:B------:R-:W-:Y:S01]  /*1880*/  IMAD R205, R205, UR6, RZ ;  /* 0x00000006cdcd7c24 */ /* 0x000fe2000f8e02ff */
[----:B------:R-:W-:Y:S01]  /*1890*/  LOP3.LUT R87, R150, R87, RZ, 0x3c, !PT ;  /* 0x0000005796577212 */ /* 0x000fe200078e3cff */
[----:B------:R-:W-:Y:S02]  /*18a0*/  IMAD R21, R14, R149, R21 ;  /* 0x000000950e157224 */ /* 0x000fe400078e0215 */
        /* <DEDUP_REMOVED lines=8> */
[----:B------:R-:W-:Y:S01]  /*1930*/  IMAD.X R17, RZ, RZ, R5, P0 ;  /* 0x000000ffff117224 */ /* 0x000fe200000e0605 */
[----:B---3--:R-:W-:Y:S01]  /*1940*/  LEA R206, P0, R6, UR10, 0x1 ;  /* 0x0000000a06ce7c11 */ /* 0x008fe2000f8008ff */
[----:B------:R-:W-:Y:S02]  /*1950*/  IMAD.IADD R205, R7, 0x1, R205 ;  /* 0x0000000107cd7824 */ /* 0x000fe400078e02cd */
[----:B------:R-:W-:Y:S02]  /*1960*/  IMAD.IADD R207, R19, 0x1, R207 ;  /* 0x0000000113cf7824 */ /* 0x000fe400078e02cf */
[----:B-----5:R-:W-:Y:S01]  /*1970*/  IMAD.WIDE.U32 R16, R12, UR8, R16 ;  /* 0x000000080c107c25 */ /* 0x020fe2000f8e0010 */
[----:B------:R-:W-:-:S02]  /*1980*/  LEA.HI.X R205, R6, UR11, R205, 0x1, P0 ;  /* 0x0000000b06cd7c11 */ /* 0x000fc400080f0ccd */
[----:B------:R-:W-:Y:S01]  /*1990*/  ISETP.GE.AND P0, PT, R14, R201, PT ;  /* 0x000000c90e00720c */ /* 0x000fe20003f06270 */
[----:B------:R-:W-:Y:S01]  /*19a0*/  IMAD.MOV.U32 R15, RZ, RZ, RZ ;  /* 0x000000ffff0f7224 */ /* 0x000fe200078e00ff */
[----:B------:R-:W-:Y:S01]  /*19b0*/  LEA.HI.X R207, R18, UR13, R207, 0x1, P1 ;  /* 0x0000000d12cf7c11 */ /* 0x000fe200088f0ccf */
[----:B------:R-:W-:Y:S02]  /*19c0*/  IMAD R19, R12, UR9, R17 ;  /* 0x000000090c137c24 */ /* 0x000fe4000f8e0211 */
[----:B------:R-:W-:-:S08]  /*19d0*/  IMAD.WIDE.U32 R20, R90, 0x40, R14 ;  /* 0x000000405a147825 */ /* 0x000fd000078e000e */
        /* <DEDUP_REMOVED lines=30> */
.L_x_550:
[----:B------:R2:W-:Y:S02]  /*1bc0*/  STS.128 [R211+0x4000], RZ ;  /* 0x004000ffd3007388 */ /* 0x0005e40000000c00 */
.L_x_549:
[----:B------:R-:W-:Y:S05]  /*1bd0*/  BSYNC.RECONVERGENT B0 ;  /* 0x0000000000007941 */ /* 0x000fea0003800200 */
.L_x_548:
[----:B------:R-:W-:Y:S01]  /*1be0*/  IADD3 R10, PT, PT, R14, 0x10, RZ ;  /* 0x000000100e0a7810 */ /* 0x000fe20007ffe0ff */
[----:B------:R-:W-:Y:S03]  /*1bf0*/  BSSY.RECONVERGENT B0, `(.L_x_551) ;  /* 0x0000024000007945 */ /* 0x000fe60003800200 */
[----:B------:R-:W-:-:S13]  /*1c00*/  ISETP.GE.AND P0, PT, R10, R201, PT ;  /* 0x000000c90a00720c */ /* 0x000fda0003f06270 */
[----:B------:R-:W-:Y:S05]  /*1c10*/  @P0 BRA `(.L_x_552) ;  /* 0x0000000000840947 */ /* 0x000fea0003800000 */
[----:B------:R-:W4:Y:S01]  /*1c20*/  LDCU.64 UR8, c[0x0][0x3b0] ;  /* 0x00007600ff0877ac */ /* 0x000f220008000a00 */
[----:B------:R-:W-:Y:S01]  /*1c30*/  IADD3 R5, P0, PT, R20, 0x10, RZ ;  /* 0x0000001014057810 */ /* 0x000fe20007f1e0ff */
[----:B------:R-:W-:Y:S01]  /*1c40*/  IMAD.MOV.U32 R6, RZ, RZ, R16 ;  /* 0x000000ffff067224 */ /* 0x000fe200078e0010 */
[----:B------:R-:W-:Y:S01]  /*1c50*/  MOV R7, R19 ;  /* 0x0000001300077202 */ /* 0x000fe20000000f00 */
[----:B------:R-:W5:Y:S02]  /*1c60*/  LDCU UR4, c[0x0][0x440] ;  /* 0x00008800ff0477ac */ /* 0x000f640008000800 */
[----:B------:R-:W-:Y:S01]  /*1c70*/  IMAD.X R4, RZ, RZ, R21, P0 ;  /* 0x000000ffff047224 */ /* 0x000fe200000e0615 */
        /* <DEDUP_REMOVED lines=26> */
.L_x_553:
[----:B------:R3:W-:Y:S02]  /*1e20*/  STS.128 [R211+0x4800], RZ ;  /* 0x004800ffd3007388 */ /* 0x0007e40000000c00 */
.L_x_552:
[----:B------:R-:W-:Y:S05]  /*1e30*/  BSYNC.RECONVERGENT B0 ;  /* 0x0000000000007941 */ /* 0x000fea0003800200 */
.L_x_551:
[----:B------:R-:W-:Y:S01]  /*1e40*/  IADD3 R8, PT, PT, R14, 0x20, RZ ;  /* 0x000000200e087810 */ /* 0x000fe20007ffe0ff */
[----:B------:R-:W-:Y:S03]  /*1e50*/  BSSY.RECONVERGENT B0, `(.L_x_554) ;  /* 0x0000024000007945 */ /* 0x000fe60003800200 */
[----:B------:R-:W-:-:S13]  /*1e60*/  ISETP.GE.AND P0, PT, R8, R201, PT ;  /* 0x000000c90800720c */ /* 0x000fda0003f06270 */
        /* <DEDUP_REMOVED lines=33> */
.L_x_556:
[----:B------:R3:W-:Y:S02]  /*2080*/  STS.128 [R211+0x5000], RZ ;  /* 0x005000ffd3007388 */ /* 0x0007e40000000c00 */
.L_x_555:
[----:B------:R-:W-:Y:S05]  /*2090*/  BSYNC.RECONVERGENT B0 ;  /* 0x0000000000007941 */ /* 0x000fea0003800200 */
.L_x_554:
        /* <DEDUP_REMOVED lines=37> */
.L_x_559:
[----:B------:R2:W-:Y:S02]  /*22f0*/  STS.128 [R211+0x5800], RZ ;  /* 0x005800ffd3007388 */ /* 0x0005e40000000c00 */
.L_x_558:
[----:B------:R-:W-:Y:S05]  /*2300*/  BSYNC.RECONVERGENT B0 ;  /* 0x0000000000007941 */ /* 0x000fea0003800200 */
.L_x_557:
[----:B------:R-:W-:Y:S01]  /*2310*/  IADD3 R93, PT, PT, R177, -0x1, RZ ;  /* 0xffffffffb15d7810 */ /* 0x000fe20007ffe0ff */
[----:B------:R-:W-:Y:S04]  /*2320*/  BSSY.RECONVERGENT B0, `(.L_x_560) ;  /* 0x000001e000007945 */ /* 0x000fe80003800200 */
[----:B------:R-:W-:Y:S02]  /*2330*/  IMAD R7, R93, -0x40, R92 ;  /* 0xffffffc05d077824 */ /* 0x000fe400078e025c */
[----:B------:R-:W-:-:S03]  /*2340*/  IMAD R17, R86, R93, RZ ;  /* 0x0000005d56117224 */ /* 0x000fc600078e02ff */
[----:B------:R-:W-:Y:S01]  /*2350*/  ISETP.GE.AND P3, PT, R14, R7, PT ;  /* 0x000000070e00720c */ /* 0x000fe20003f66270 */
[----:B------:R-:W-:-:S05]  /*2360*/  IMAD.WIDE.U32 R14, R88, R93, RZ ;  /* 0x0000005d580e7225 */ /* 0x000fca00078e00ff */
[----:B------:R-:W-:-:S07]  /*2370*/  IADD3 R17, PT, PT, R15, R17, RZ ;  /* 0x000000110f117210 */ /* 0x000fce0007ffe0ff */
[----:B------:R-:W-:Y:S05]  /*2380*/  @P3 BRA `(.L_x_561) ;  /* 0x00000000005c3947 */ /* 0x000fea0003800000 */
        /* <DEDUP_REMOVED lines=22> */
.L_x_562:
[----:B------:R1:W-:Y:S02]  /*24f0*/  STS.128 [R211+0xa000], RZ ;  /* 0x00a000ffd3007388 */ /* 0x0003e40000000c00 */
.L_x_561:
[----:B------:R-:W-:Y:S05]  /*2500*/  BSYNC.RECONVERGENT B0 ;  /* 0x0000000000007941 */ /* 0x000fea0003800200 */
.L_x_560:
[----:B------:R-:W-:Y:S01]  /*2510*/  ISETP.GE.AND P0, PT, R10, R7, PT ;  /* 0x000000070a00720c */ /* 0x000fe20003f06270 */
[----:B------:R-:W-:Y:S01]  /*2520*/  BSSY.RECONVERGENT B0, `(.L_x_563) ;  /* 0x000001d000007945 */ /* 0x000fe20003800200 */
[C---:B------:R-:W-:Y:S01]  /*2530*/  SHF.L.U64.HI R178, R2.reuse, 0x4, R3 ;  /* 0x0000000402b27819 */ /* 0x040fe20000010203 */
[----:B------:R-:W-:-:S10]  /*2540*/  IMAD.SHL.U32 R179, R2, 0x10, RZ ;  /* 0x0000001002b37824 */ /* 0x000fd400078e00ff */
[----:B------:R-:W-:Y:S05]  /*2550*/  @P0 BRA `(.L_x_564) ;  /* 0x0000000000640947 */ /* 0x000fea0003800000 */
[----:B------:R-:W5:Y:S01]  /*2560*/  LDCU UR4, c[0x0][0x440] ;  /* 0x00008800ff0477ac */ /* 0x000f620008000800 */
[----:B-1----:R-:W-:-:S05]  /*2570*/  IADD3 R5, P2, PT, R179, R14, RZ ;  /* 0x0000000eb3057210 */ /* 0x002fca0007f5e0ff */
[----:B------:R-:W-:Y:S01]  /*2580*/  IMAD.X R4, R178, 0x1, R17, P2 ;  /* 0x00000001b2047824 */ /* 0x000fe200010e0611 */
[----:B--2---:R-:W-:-:S04]  /*2590*/  LEA R18, P2, R5, R208, 0x1 ;  /* 0x000000d005127211 */ /* 0x004fc800078408ff */
        /* <DEDUP_REMOVED lines=20> */
.L_x_565:
[----:B------:R2:W-:Y:S02]  /*26e0*/  STS.128 [R211+0xa800], RZ ;  /* 0x00a800ffd3007388 */ /* 0x0005e40000000c00 */
.L_x_564:
[----:B------:R-:W-:Y:S05]  /*26f0*/  BSYNC.RECONVERGENT B0 ;  /* 0x0000000000007941 */ /* 0x000fea0003800200 */
.L_x_563:
        /* <DEDUP_REMOVED lines=29> */
.L_x_568:
[----:B------:R2:W-:Y:S02]  /*28d0*/  STS.128 [R211+0xb000], RZ ;  /* 0x00b000ffd3007388 */ /* 0x0005e40000000c00 */
.L_x_567:
[----:B------:R-:W-:Y:S05]  /*28e0*/  BSYNC.RECONVERGENT B0 ;  /* 0x0000000000007941 */ /* 0x000fea0003800200 */
.L_x_566:
[----:B------:R-:W-:Y:S01]  /*28f0*/  ISETP.GE.AND P0, PT, R6, R7, PT ;  /* 0x000000070600720c */ /* 0x000fe20003f06270 */
[----:B------:R-:W-:-:S12]  /*2900*/  BSSY.RECONVERGENT B0, `(.L_x_569) ;  /* 0x000001d000007945 */ /* 0x000fd80003800200 */
[----:B------:R-:W-:Y:S05]  /*2910*/  @P0 BRA `(.L_x_570) ;  /* 0x00000000006c0947 */ /* 0x000fea0003800000 */
[----:B------:R-:W5:Y:S01]  /*2920*/  LDCU UR4, c[0x0][0x440] ;  /* 0x00008800ff0477ac */ /* 0x000f620008000800 */
[----:B------:R-:W-:Y:S02]  /*2930*/  IMAD.MOV.U32 R16, RZ, RZ, R14 ;  /* 0x000000ffff107224 */ /* 0x000fe400078e000e */
[----:B-1----:R-:W-:Y:S02]  /*2940*/  IMAD R4, R3, 0x30, RZ ;  /* 0x0000003003047824 */ /* 0x002fe400078e02ff */
        /* <DEDUP_REMOVED lines=23> */
.L_x_571:
[----:B------:R1:W-:Y:S02]  /*2ac0*/  STS.128 [R211+0xb800], RZ ;  /* 0x00b800ffd3007388 */ /* 0x0003e40000000c00 */
.L_x_570:
[----:B------:R-:W-:Y:S05]  /*2ad0*/  BSYNC.RECONVERGENT B0 ;  /* 0x0000000000007941 */ /* 0x000fea0003800200 */
.L_x_569:
[----:B------:R-:W5:Y:S01]  /*2ae0*/  LDCU.64 UR6, c[0x0][0x538] ;  /* 0x0000a700ff0677ac */ /* 0x000f620008000a00 */
[----:B------:R-:W0:Y:S01]  /*2af0*/  LDGDEPBAR ;  /* 0x00000000000079af */ /* 0x000e220000000000 */
[----:B-----5:R-:W-:-:S04]  /*2b00*/  ISETP.NE.U32.AND P2, PT, RZ, UR6, PT ;  /* 0x00000006ff007c0c */ /* 0x020fc8000bf45070 */
[----:B------:R-:W-:Y:S01]  /*2b10*/  ISETP.NE.AND.EX P2, PT, RZ, UR7, PT, P2 ;  /* 0x00000007ff007c0c */ /* 0x000fe2000bf45320 */
[----:B------:R-:W-:Y:S01]  /*2b20*/  IMAD.SHL.U32 R187, R186, 0x20, RZ ;  /* 0x00000020babb7824 */ /* 0x000fe200078e00ff */
[----:B------:R-:W-:Y:S01]  /*2b30*/  BSSY.RECONVERGENT B0, `(.L_x_572) ;  /* 0x000003f000007945 */ /* 0x000fe20003800200 */
[----:B------:R-:W-:-:S10]  /*2b40*/  DEPBAR.LE SB0, 0x0 ;  /* 0x000080000000791a */ /* 0x000fd40000000000 */
[----:B-1----:R-:W1:Y:S01]  /*2b50*/  @P2 LDC.64 R4, c[0x0][0x540] ;  /* 0x00015000ff042b82 */ /* 0x002e620000000a00 */
[----:B------:R-:W-:Y:S02]  /*2b60*/  @P2 IMAD.MOV.U32 R13, RZ, RZ, RZ ;  /* 0x000000ffff0d2224 */ /* 0x000fe400078e00ff */
[----:B-1----:R-:W-:-:S05]  /*2b70*/  @P2 IMAD.WIDE.U32 R14, R9, R4, R12 ;  /* 0x00000004090e2225 */ /* 0x002fca00078e000c */
[----:B------:R-:W1:Y:S01]  /*2b80*/  @P2 LDC R13, c[0x0][0x458] ;  /* 0x00011600ff0d2b82 */ /* 0x000e620000000800 */
[----:B------:R-:W-:Y:S01]  /*2b90*/  @P2 IMAD R5, R9, R5, R15 ;  /* 0x0000000509052224 */ /* 0x000fe200078e020f */
[----:B------:R-:W-:-:S04]  /*2ba0*/  @P2 LEA R16, P0, R14, UR6, 0x2 ;  /* 0x000000060e102c11 */ /* 0x000fc8000f8010ff */
[----:B------:R-:W-:Y:S02]  /*2bb0*/  @P2 LEA.HI.X R17, R14, UR7, R5, 0x2, P0 ;  /* 0x000000070e112c11 */ /* 0x000fe400080f1405 */
[----:B------:R-:W5:Y:S03]  /*2bc0*/  LDC R5, c[0x0][0x3e0] ;  /* 0x0000f800ff057b82 */ /* 0x000f660000000800 */
[----:B------:R2:W3:Y:S01]  /*2bd0*/  @P2 LDG.E R4, desc[UR14][R16.64] ;  /* 0x0000000e10042981 */ /* 0x0004e2000c1e1900 */
[----:B------:R-:W-:Y:S02]  /*2be0*/  LOP3.LUT R15, R188, 0x1f0, RZ, 0xc0, !PT ;  /* 0x000001f0bc0f7812 */ /* 0x000fe400078ec0ff */
[----:B------:R-:W-:Y:S02]  /*2bf0*/  SHF.R.U32.HI R14, RZ, 0x2, R186 ;  /* 0x00000002ff0e7819 */ /* 0x000fe400000116ba */
[----:B------:R-:W-:-:S02]  /*2c00*/  IADD3 R0, PT, PT, R15, 0x1, R0 ;  /* 0x000000010f007810 */ /* 0x000fc40007ffe000 */
[----:B------:R-:W-:Y:S02]  /*2c10*/  LOP3.LUT R14, R14, 0x7, RZ, 0xc0, !PT ;  /* 0x000000070e0e7812 */ /* 0x000fe400078ec0ff */
[----:B------:R-:W-:Y:S02]  /*2c20*/  LOP3.LUT R187, R187, 0x7c00, RZ, 0xc0, !PT ;  /* 0x00007c00bbbb7812 */ /* 0x000fe400078ec0ff */
[----:B------:R-:W-:Y:S02]  /*2c30*/  IADD3 R11, PT, PT, -R11, R0, R14 ;  /* 0x000000000b0b7210 */ /* 0x000fe40007ffe10e */
[----:B------:R-:W-:Y:S02]  /*2c40*/  SHF.L.U64.HI R14, R148, 0x6, R149 ;  /* 0x00000006940e7819 */ /* 0x000fe40000010295 */
[----:B------:R-:W-:Y:S02]  /*2c50*/  LOP3.LUT R0, R186, 0x1f, RZ, 0xc0, !PT ;  /* 0x0000001fba007812 */ /* 0x000fe400078ec0ff */
[----:B------:R-:W-:Y:S01]  /*2c60*/  IADD3 R91, PT, PT, R11, R91, R92 ;  /* 0x0000005b0b5b7210 */ /* 0x000fe20007ffe05c */
[----:B-----5:R-:W-:-:S02]  /*2c70*/  IMAD R5, R9, R5, R12 ;  /* 0x0000000509057224 */ /* 0x020fc400078e020c */
[----:B-1----:R1:W3:Y:S01]  /*2c80*/  @P2 MUFU.RCP R9, R13 ;  /* 0x0000000d00092308 */ /* 0x0022e20000001000 */
[----:B------:R-:W-:Y:S01]  /*2c90*/  IMAD.SHL.U32 R12, R148, 0x40, RZ ;  /* 0x00000040940c7824 */ /* 0x000fe200078e00ff */
[----:B--2---:R-:W-:Y:S01]  /*2ca0*/  LOP3.LUT R16, R187, 0x200, R152, 0xf8, !PT ;  /* 0x00000200bb107812 */ /* 0x004fe200078ef898 */
[----:B------:R-:W-:Y:S02]  /*2cb0*/  IMAD.SHL.U32 R15, R5, 0x20, RZ ;  /* 0x00000020050f7824 */ /* 0x000fe400078e00ff */
[----:B------:R-:W-:Y:S02]  /*2cc0*/  IMAD R5, R14, R93, RZ ;  /* 0x0000005d0e057224 */ /* 0x000fe400078e02ff */
[----:B------:R-:W-:Y:S01]  /*2cd0*/  IMAD.IADD R16, R87, 0x1, R16 ;  /* 0x0000000157107824 */ /* 0x000fe200078e0210 */
[----:B------:R-:W-:Y:S01]  /*2ce0*/  BAR.SYNC.DEFER_BLOCKING 0x0 ;  /* 0x0000000000007b1d */ /* 0x000fe20000010000 */
[----:B------:R-:W-:Y:S01]  /*2cf0*/  IADD3 R84, P1, P0, R15, R84, R0 ;  /* 0x000000540f547210 */ /* 0x000fe2000783e000 */
[----:B------:R-:W-:Y:S01]  /*2d00*/  IMAD.MOV.U32 R0, RZ, RZ, RZ ;  /* 0x000000ffff007224 */ /* 0x000fe200078e00ff */
[----:B------:R-:W-:-:S04]  /*2d10*/  SHF.R.S32.HI R14, RZ, 0x1f, R15 ;  /* 0x0000001fff0e7819 */ /* 0x000fc8000001140f */
[----:B------:R-:W-:Y:S01]  /*2d20*/  IADD3.X R89, PT, PT, R14, R89, RZ, P1, P0 ;  /* 0x000000590e597210 */ /* 0x000fe20000fe04ff */
[----:B-1----:R-:W-:-:S04]  /*2d30*/  IMAD.WIDE.U32 R12, R12, R93, RZ ;  /* 0x0000005d0c0c7225 */ /* 0x002fc800078e00ff */
[----:B------:R-:W-:Y:S02]  /*2d40*/  IMAD.IADD R5, R13, 0x1, R5 ;  /* 0x000000010d057824 */ /* 0x000fe400078e0205 */
[----:B---3--:R-:W-:Y:S01]  /*2d50*/  @P2 FMUL.FTZ R0, R4, R9 ;  /* 0x0000000904002220 */ /* 0x008fe20000410000 */
[----:B------:R-:W-:Y:S06]  /*2d60*/  @P3 BRA `(.L_x_573) ;  /* 0x0000000000603947 */ /* 0x000fec0003800000 */
[----:B------:R-:W1:Y:S01]  /*2d70*/  LDCU UR4, c[0x0][0x440] ;  /* 0x00008800ff0477ac */ /* 0x000e620008000800 */
        /* <DEDUP_REMOVED lines=21> */
.L_x_574:
[----:B------:R2:W-:Y:S01]  /*2ed0*/  STS.128 [R211+0x10000], RZ ;  /* 0x010000ffd3007388 */ /* 0x0005e20000000c00 */
[----:B------:R-:W-:Y:S05]  /*2ee0*/  BRA `(.L_x_575) ;  /* 0x00000000000c7947 */ /* 0x000fea0003800000 */
.L_x_573:
[----:B------:R1:W-:Y:S04]  /*2ef0*/  STS.128 [R211+0xc000], RZ ;  /* 0x00c000ffd3007388 */ /* 0x0003e80000000c00 */
[----:B------:R1:W-:Y:S04]  /*2f00*/  STS.128 [R211+0xe000], RZ ;  /* 0x00e000ffd3007388 */ /* 0x0003e80000000c00 */
[----:B------:R1:W-:Y:S02]  /*2f10*/  STS.128 [R211+0x10000], RZ ;  /* 0x010000ffd3007388 */ /* 0x0003e40000000c00 */
.L_x_575:
[----:B------:R-:W-:Y:S05]  /*2f20*/  BSYNC.RECONVERGENT B0 ;  /* 0x0000000000007941 */ /* 0x000fea0003800200 */
.L_x_572:
        /* <DEDUP_REMOVED lines=9> */
[----:B-1-3--:R-:W-:-:S04]  /*2fc0*/  LEA R14, P2, R9, R206, 0x1 ;  /* 0x000000ce090e7211 */ /* 0x00afc800078408ff */
        /* <DEDUP_REMOVED lines=20> */
.L_x_578:
[----:B------:R3:W-:Y:S02]  /*3110*/  STS.128 [R211+0x10800], RZ ;  /* 0x010800ffd3007388 */ /* 0x0007e40000000c00 */
.L_x_577:
[----:B------:R-:W-:Y:S05]  /*3120*/  BSYNC.RECONVERGENT B0 ;  /* 0x0000000000007941 */ /* 0x000fea0003800200 */
.L_x_576:
[----:B------:R-:W-:Y:S01]  /*3130*/  ISETP.GE.AND P0, PT, R8, R7, PT ;  /* 0x000000070800720c */ /* 0x000fe20003f06270 */
[----:B------:R-:W-:-:S12]  /*3140*/  BSSY.RECONVERGENT B0, `(.L_x_579) ;  /* 0x0000020000007945 */ /* 0x000fd80003800200 */
[----:B------:R1:W-:Y:S04]  /*3150*/  @P0 STS.128 [R211+0xd000], RZ ;  /* 0x00d000ffd3000388 */ /* 0x0003e80000000c00 */
[----:B------:R1:W-:Y:S04]  /*3160*/  @P0 STS.128 [R211+0xf000], RZ ;  /* 0x00f000ffd3000388 */ /* 0x0003e80000000c00 */
[----:B------:R1:W-:Y:S01]  /*3170*/  @P0 STS.128 [R211+0x11000], RZ ;  /* 0x011000ffd3000388 */ /* 0x0003e20000000c00 */
[----:B------:R-:W-:Y:S05]  /*3180*/  @P0 BRA `(.L_x_580) ;  /* 0x00000000006c0947 */ /* 0x000fea0003800000 */
[----:B------:R-:W5:Y:S01]  /*3190*/  LDCU UR4, c[0x0][0x440] ;  /* 0x00008800ff0477ac */ /* 0x000f620008000800 */
[----:B------:R-:W-:-:S04]  /*31a0*/  IMAD.WIDE.U32 R10, R148, 0x20, RZ ;  /* 0x00000020940a7825 */ /* 0x000fc800078e00ff */
        /* <DEDUP_REMOVED lines=24> */
.L_x_581:
[----:B------:R1:W-:Y:S02]  /*3330*/  STS.128 [R211+0x11000], RZ ;  /* 0x011000ffd3007388 */ /* 0x0003e40000000c00 */
.L_x_580:
[----:B------:R-:W-:Y:S05]  /*3340*/  BSYNC.RECONVERGENT B0 ;  /* 0x0000000000007941 */ /* 0x000fea0003800200 */
.L_x_579:
[----:B------:R-:W-:Y:S01]  /*3350*/  ISETP.GE.AND P0, PT, R6, R7, PT ;  /* 0x000000070600720c */ /* 0x000fe20003f06270 */
        /* <DEDUP_REMOVED lines=34> */
.L_x_584:
[----:B------:R1:W-:Y:S02]  /*3580*/  STS.128 [R211+0x11800], RZ ;  /* 0x011800ffd3007388 */ /* 0x0003e40000000c00 */
.L_x_583:
[----:B------:R-:W-:Y:S05]  /*3590*/  BSYNC.RECONVERGENT B0 ;  /* 0x0000000000007941 */ /* 0x000fea0003800200 */
.L_x_582:
[----:B------:R-:W-:Y:S01]  /*35a0*/  LOP3.LUT R7, R150, R7, RZ, 0x3c, !PT ;  /* 0x0000000796077212 */ /* 0x000fe200078e3cff */
[----:B------:R-:W-:Y:S01]  /*35b0*/  IMAD.MOV.U32 R184, RZ, RZ, 0x20 ;  /* 0x00000020ffb87424 */ /* 0x000fe200078e00ff */
[----:B------:R-:W-:Y:S01]  /*35c0*/  LOP3.LUT R180, R152, 0x400, RZ, 0xc0, !PT ;  /* 0x0000040098b47812 */ /* 0x000fe200078ec0ff */
[----:B------:R-:W-:Y:S01]  /*35d0*/  IMAD.MOV.U32 R157, RZ, RZ, 0x40 ;  /* 0x00000040ff9d7424 */ /* 0x000fe200078e00ff */
[----:B------:R-:W-:Y:S01]  /*35e0*/  LEA R76, R16, UR5, 0x1 ;  /* 0x00000005104c7c11 */ /* 0x000fe2000f8e08ff */
[----:B------:R-:W-:Y:S01]  /*35f0*/  IMAD R93, R93, 0x40, R224 ;  /* 0x000000405d5d7824 */ /* 0x000fe200078e02e0 */
[C---:B------:R-:W-:Y:S01]  /*3600*/  LOP3.LUT P6, RZ, R186.reuse, 0x2, RZ, 0xc0, !PT ;  /* 0x00000002baff7812 */ /* 0x040fe200078cc0ff */
[----:B------:R-:W-:Y:S01]  /*3610*/  IMAD R180, R7, 0x2, R180 ;  /* 0x0000000207b47824 */ /* 0x000fe200078e02b4 */
[----:B------:R-:W-:Y:S01]  /*3620*/  LOP3.LUT P0, RZ, R186, 0x4, RZ, 0xc0, !PT ;  /* 0x00000004baff7812 */ /* 0x000fe2000780c0ff */
[----:B----4-:R-:W-:Y:S01]  /*3630*/  LDSM.16.M88.4 R20, [R76] ;  /* 0x000000004c14783b */ /* 0x010fe20000000200 */
[----:B------:R-:W-:Y:S01]  /*3640*/  SEL R85, R184, 0xffffffe0, !P6 ;  /* 0xffffffe0b8557807 */ /* 0x000fe20007000000 */
[----:B------:R-:W-:Y:S01]  /*3650*/  VIADD R96, R180, UR5 ;  /* 0x00000005b4607c36 */ /* 0x000fe20008000000 */
[----:B------:R-:W-:Y:S01]  /*3660*/  SEL R157, R157, 0xffffffc0, !P0 ;  /* 0xffffffc09d9d7807 */ /* 0x000fe20004000000 */
[----:B------:R-:W4:Y:S01]  /*3670*/  LDSM.16.M88.4 R36, [R180+UR5+0x6000] ;  /* 0x00600005b424783b */ /* 0x000f220008000200 */
[C---:B------:R-:W-:Y:S01]  /*3680*/  VIMNMX R135, PT, PT, R91.reuse, R92, PT ;  /* 0x0000005c5b877248 */ /* 0x040fe20003fe0100 */
[--C-:B------:R-:W-:Y:S01]  /*3690*/  IMAD.IADD R99, R76, 0x1, R85.reuse ;  /* 0x000000014c637824 */ /* 0x100fe200078e0255 */
[----:B------:R-:W-:Y:S01]  /*36a0*/  VIADDMNMX R134, R91, 0x8, R92, PT ;  /* 0x000000085b867846 */ /* 0x000fe2000380015c */
[----:B------:R-:W5:Y:S01]  /*36b0*/  LDSM.16.M88.4 R28, [R180+UR5+0x6800] ;  /* 0x00680005b41c783b */ /* 0x000f620008000200 */
[----:B------:R-:W-:-:S02]  /*36c0*/  IMAD.IADD R97, R96, 0x1, R85 ;  /* 0x0000000160617824 */ /* 0x000fc400078e0255 */
[--C-:B------:R-:W-:Y:S01]  /*36d0*/  IMAD.IADD R98, R76, 0x1, R157.reuse ;  /* 0x000000014c627824 */ /* 0x100fe200078e029d */
[----:B------:R-:W2:Y:S01]  /*36e0*/  LDSM.16.M88.4 R68, [R180+UR5+0x7000] ;  /* 0x00700005b444783b */ /* 0x000ea20008000200 */
[----:B------:R-:W-:Y:S02]  /*36f0*/  IMAD.IADD R96, R96, 0x1, R157 ;  /* 0x0000000160607824 */ /* 0x000fe400078e029d */
[C---:B------:R-:W-:Y:S01]  /*3700*/  IMAD.IADD R95, R85.reuse, 0x1, R98 ;  /* 0x00000001555f7824 */ /* 0x040fe200078e0262 */
[----:B------:R-:W2:Y:S01]  /*3710*/  LDSM.16.M88.4 R4, [R180+UR5+0x7800] ;  /* 0x00780005b404783b */ /* 0x000ea20008000200 */
[----:B------:R-:W-:-:S03]  /*3720*/  IMAD.IADD R94, R85, 0x1, R96 ;  /* 0x00000001555e7824 */ /* 0x000fc600078e0260 */
[----:B-1----:R-:W-:Y:S04]  /*3730*/  LDSM.16.M88.4 R8, [R99] ;  /* 0x000000006308783b */ /* 0x002fe80000000200 */
[----:B------:R-:W1:Y:S04]  /*3740*/  LDSM.16.M88.4 R16, [R97+0x6000] ;  /* 0x006000006110783b */ /* 0x000e680000000200 */
[----:B---3--:R-:W3:Y:S04]  /*3750*/  LDSM.16.M88.4 R12, [R97+0x6800] ;  /* 0x00680000610c783b */ /* 0x008ee80000000200 */
[----:B------:R-:W3:Y:S04]  /*3760*/  LDSM.16.M88.4 R48, [R97+0x7000] ;  /* 0x007000006130783b */ /* 0x000ee80000000200 */
[----:B------:R-:W3:Y:S04]  /*3770*/  LDSM.16.M88.4 R44, [R97+0x7800] ;  /* 0x00780000612c783b */ /* 0x000ee80000000200 */
[----:B------:R-:W-:Y:S01]  /*3780*/  LDSM.16.M88.4 R60, [R96+0x6000] ;  /* 0x00600000603c783b */ /* 0x000fe20000000200 */
[C---:B----4-:R-:W-:Y:S03]  /*3790*/  HMMA.16816.F32 R40, R20.reuse, R36, RZ ;  /* 0x000000241428723c */ /* 0x050fe600000018ff */
[----:B------:R-:W-:Y:S04]  /*37a0*/  LDSM.16.M88.4 R56, [R96+0x6800] ;  /* 0x006800006038783b */ /* 0x000fe80000000200 */
[----:B------:R-:W-:Y:S01]  /*37b0*/  LDSM.16.M88.4 R52, [R94+0x6000] ;  /* 0x006000005e34783b */ /* 0x000fe20000000200 */
[C---:B-----5:R-:W-:Y:S03]  /*37c0*/  HMMA.16816.F32 R32, R20.reuse, R28, RZ ;  /* 0x0000001c1420723c */ /* 0x060fe600000018ff */
[----:B------:R-:W-:Y:S04]  /*37d0*/  LDSM.16.M88.4 R72, [R180+UR5+0x9000] ;  /* 0x00900005b448783b */ /* 0x000fe80008000200 */
[----:B------:R-:W-:Y:S01]  /*37e0*/  LDSM.16.M88.4 R80, [R97+0xb800] ;  /* 0x00b800006150783b */ /* 0x000fe20000000200 */
[C---:B------:R-:W-:Y:S03]  /*37f0*/  HMMA.16816.F32 R36, R20.reuse, R38, RZ ;  /* 0x000000261424723c */ /* 0x040fe600000018ff */
[----:B------:R-:W0:Y:S05]  /*3800*/  LDGDEPBAR ;  /* 0x00000000000079af */ /* 0x000e2a0000000000 */
[C---:B------:R-:W-:Y:S08]  /*3810*/  HMMA.16816.F32 R28, R20.reuse, R30, RZ ;  /* 0x0000001e141c723c */ /* 0x040ff000000018ff */
[C---:B--2---:R-:W-:Y:S08]  /*3820*/  HMMA.16816.F32 R24, R20.reuse, R68, RZ ;  /* 0x000000441418723c */ /* 0x044ff000000018ff */
[C---:B------:R-:W-:Y:S08]  /*3830*/  HMMA.16816.F32 R68, R20.reuse, R70, RZ ;  /* 0x000000461444723c */ /* 0x040ff000000018ff */
[C---:B------:R-:W-:Y:S08]  /*3840*/  HMMA.16816.F32 R64, R20.reuse, R4, RZ ;  /* 0x000000041440723c */ /* 0x040ff000000018ff */
[----:B------:R-:W-:Y:S01]  /*3850*/  HMMA.16816.F32 R20, R20, R6, RZ ;  /* 0x000000061414723c */ /* 0x000fe200000018ff */
[----:B------:R-:W2:Y:S07]  /*3860*/  LDSM.16.M88.4 R4, [R98] ;  /* 0x000000006204783b */ /* 0x000eae0000000200 */
[C---:B-1----:R-:W-:Y:S08]  /*3870*/  HMMA.16816.F32 R40, R8.reuse, R16, R40 ;  /* 0x000000100828723c */ /* 0x042ff00000001828 */
[C---:B------:R-:W-:Y:S01]  /*3880*/  HMMA.16816.F32 R36, R8.reuse, R18, R36 ;  /* 0x000000120824723c */ /* 0x040fe20000001824 */
[----:B------:R-:W1:Y:S07]  /*3890*/  LDSM.16.M88.4 R16, [R96+0x7000] ;  /* 0x007000006010783b */ /* 0x000e6e0000000200 */
[C---:B---3--:R-:W-:Y:S08]  /*38a0*/  HMMA.16816.F32 R32, R8.reuse, R12, R32 ;  /* 0x0000000c0820723c */ /* 0x048ff00000001820 */
[C---:B------:R-:W-:Y:S01]  /*38b0*/  HMMA.16816.F32 R28, R8.reuse, R14, R28 ;  /* 0x0000000e081c723c */ /* 0x040fe2000000181c */
[----:B------:R-:W3:Y:S07]  /*38c0*/  LDSM.16.M88.4 R12, [R96+0x7800] ;  /* 0x00780000600c783b */ /* 0x000eee0000000200 */
[C---:B------:R-:W-:Y:S08]  /*38d0*/  HMMA.16816.F32 R24, R8.reuse, R48, R24 ;  /* 0x000000300818723c */ /* 0x040ff00000001818 */
[C---:B------:R-:W-:Y:S01]  /*38e0*/  HMMA.16816.F32 R68, R8.reuse, R50, R68 ;  /* 0x000000320844723c */ /* 0x040fe20000001844 */
[----:B------:R-:W4:Y:S07]  /*38f0*/  LDSM.16.M88.4 R48, [R95] ;  /* 0x000000005f30783b */ /* 0x000f2e0000000200 */
[C---:B------:R-:W-:Y:S08]  /*3900*/  HMMA.16816.F32 R64, R8.reuse, R44, R64 ;  /* 0x0000002c0840723c */ /* 0x040ff00000001840 */
[----:B------:R-:W-:Y:S01]  /*3910*/  HMMA.16816.F32 R20, R8, R46, R20 ;  /* 0x0000002e0814723c */ /* 0x000fe20000001814 */
[----:B------:R-:W5:Y:S04]  /*3920*/  LDSM.16.M88.4 R44, [R94+0x6800] ;  /* 0x006800005e2c783b */ /* 0x000f680000000200 */
[----:B------:R-:W5:Y:S03]  /*3930*/  LDSM.16.M88.4 R8, [R94+0x7000] ;  /* 0x007000005e08783b */ /* 0x000f660000000200 */
[C---:B--2---:R-:W-:Y:S08]  /*3940*/  HMMA.16816.F32 R40, R4.reuse, R60, R40 ;  /* 0x0000003c0428723c */ /* 0x044ff00000001828 */
[C---:B------:R-:W-:Y:S01]  /*3950*/  HMMA.16816.F32 R36, R4.reuse, R62, R36 ;  /* 0x0000003e0424723c */ /* 0x040fe20000001824 */
[----:B------:R-:W-:Y:S07]  /*3960*/  LDSM.16.M88.4 R60, [R97+0x8800] ;  /* 0x00880000613c783b */ /* 0x000fee0000000200 */
[C---:B------:R-:W-:Y:S08]  /*3970*/  HMMA.16816.F32 R32, R4.reuse, R56, R32 ;  /* 0x000000380420723c */ /* 0x040ff00000001820 */
[C---:B------:R-:W-:Y:S01]  /*3980*/  HMMA.16816.F32 R28, R4.reuse, R58, R28 ;  /* 0x0000003a041c723c */ /* 0x040fe2000000181c */
[----:B------:R-:W2:Y:S07]  /*3990*/  LDSM.16.M88.4 R56, [R94+0x7800] ;  /* 0x007800005e38783b */ /* 0x000eae0000000200 */
[C---:B-1----:R-:W-:Y:S08]  /*39a0*/  HMMA.16816.F32 R24, R4.reuse, R16, R24 ;  /* 0x000000100418723c */ /* 0x042ff00000001818 */
[C---:B------:R-:W-:Y:S01]  /*39b0*/  HMMA.16816.F32 R68, R4.reuse, R18, R68 ;  /* 0x000000120444723c */ /* 0x040fe20000001844 */
[----:B------:R-:W-:Y:S07]  /*39c0*/  LDSM.16.M88.4 R16, [R76+0x2000] ;  /* 0x002000004c10783b */ /* 0x000fee0000000200 */
[C---:B---3--:R-:W-:Y:S08]  /*39d0*/  HMMA.16816.F32 R64, R4.reuse, R12, R64 ;  /* 0x0000000c0440723c */ /* 0x048ff00000001840 */
[----:B------:R-:W-:Y:S01]  /*39e0*/  HMMA.16816.F32 R20, R4, R14, R20 ;  /* 0x0000000e0414723c */ /* 0x000fe20000001814 */
[----:B------:R-:W1:Y:S04]  /*39f0*/  LDSM.16.M88.4 R12, [R180+UR5+0x8000] ;  /* 0x00800005b40c783b */ /* 0x000e680008000200 */
[----:B------:R-:W3:Y:S03]  /*3a00*/  LDSM.16.M88.4 R4, [R180+UR5+0x8800] ;  /* 0x00880005b404783b */ /* 0x000ee60008000200 */
[C---:B----4-:R-:W-:Y:S08]  /*3a10*/  HMMA.16816.F32 R40, R48.reuse, R52, R40 ;  /* 0x000000343028723c */ /* 0x050ff00000001828 */
[C---:B------:R-:W-:Y:S01]  /*3a20*/  HMMA.16816.F32 R36, R48.reuse, R54, R36 ;  /* 0x000000363024723c */ /* 0x040fe20000001824 */
[----:B------:R-:W4:Y:S07]  /*3a30*/  LDSM.16.M88.4 R52, [R180+UR5+0x9800] ;  /* 0x00980005b434783b */ /* 0x000f2e0008000200 */
[C---:B-----5:R-:W-:Y:S08]  /*3a40*/  HMMA.16816.F32 R32, R48.reuse, R44, R32 ;  /* 0x0000002c3020723c */ /* 0x060ff00000001820 */
[C---:B------:R-:W-:Y:S01]  /*3a50*/  HMMA.16816.F32 R28, R48.reuse, R46, R28 ;  /* 0x0000002e301c723c */ /* 0x040fe2000000181c */
[----:B------:R-:W-:Y:S07]  /*3a60*/  LDSM.16.M88.4 R44, [R99+0x2000] ;  /* 0x00200000632c783b */ /* 0x000fee0000000200 */
[C---:B------:R-:W-:Y:S08]  /*3a70*/  HMMA.16816.F32 R24, R48.reuse, R8, R24 ;  /* 0x000000083018723c */ /* 0x040ff00000001818 */
[C---:B------:R-:W-:Y:S01]  /*3a80*/  HMMA.16816.F32 R68, R48.reuse, R10, R68 ;  /* 0x0000000a3044723c */ /* 0x040fe20000001844 */
[----:B------:R-:W5:Y:S07]  /*3a90*/  LDSM.16.M88.4 R8, [R97+0x8000] ;  /* 0x008000006108783b */ /* 0x000f6e0000000200 */
[C---:B--2---:R-:W-:Y:S08]  /*3aa0*/  HMMA.16816.F32 R64, R48.reuse, R56, R64 ;  /* 0x000000383040723c */ /* 0x044ff00000001840 */
[----:B------:R-:W-:Y:S01]  /*3ab0*/  HMMA.16816.F32 R20, R48, R58, R20 ;  /* 0x0000003a3014723c */ /* 0x000fe20000001814 */
[----:B------:R-:W2:Y:S04]  /*3ac0*/  LDSM.16.M88.4 R56, [R97+0x9000] ;  /* 0x009000006138783b */ /* 0x000ea80000000200 */
[----:B------:R-:W2:Y:S03]  /*3ad0*/  LDSM.16.M88.4 R48, [R97+0x9800] ;  /* 0x009800006130783b */ /* 0x000ea60000000200 */
[C---:B-1----:R-:W-:Y:S08]  /*3ae0*/  HMMA.16816.F32 R40, R16.reuse, R12, R40 ;  /* 0x0000000c1028723c */ /* 0x042ff00000001828 */
[C---:B------:R-:W-:Y:S01]  /*3af0*/  HMMA.16816.F32 R36, R16.reuse, R14, R36 ;  /* 0x0000000e1024723c */ /* 0x040fe20000001824 */
[----:B------:R-:W-:Y:S07]  /*3b00*/  LDSM.16.M88.4 R12, [R98+0x2000] ;  /* 0x00200000620c783b */ /* 0x000fee0000000200 */
[C---:B---3--:R-:W-:Y:S08]  /*3b10*/  HMMA.16816.F32 R32, R16.reuse, R4, R32 ;  /* 0x000000041020723c */ /* 0x048ff00000001820 */
[C---:B------:R-:W-:Y:S01]  /*3b20*/  HMMA.16816.F32 R28, R16.reuse, R6, R28 ;  /* 0x00000006101c723c */ /* 0x040fe2000000181c */
[----:B------:R-:W1:Y:S07]  /*3b30*/  LDSM.16.M88.4 R4, [R96+0x8000] ;  /* 0x008000006004783b */ /* 0x000e6e0000000200 */
[C---:B------:R-:W-:Y:S08]  /*3b40*/  HMMA.16816.F32 R24, R16.reuse, R72, R24 ;  /* 0x000000481018723c */ /* 0x040ff00000001818 */
[C---:B------:R-:W-:Y:S01]  /*3b50*/  HMMA.16816.F32 R68, R16.reuse, R74, R68 ;  /* 0x0000004a1044723c */ /* 0x040fe20000001844 */
[----:B------:R-:W-:Y:S07]  /*3b60*/  LDSM.16.M88.4 R72, [R99+0x4000] ;  /* 0x004000006348783b */ /* 0x000fee0000000200 */
[C---:B----4-:R-:W-:Y:S08]  /*3b70*/  HMMA.16816.F32 R64, R16.reuse, R52, R64 ;  /* 0x000000341040723c */ /* 0x050ff00000001840 */
[----:B------:R-:W-:Y:S01]  /*3b80*/  HMMA.16816.F32 R20, R16, R54, R20 ;  /* 0x000000361014723c */ /* 0x000fe20000001814 */
[----:B------:R-:W3:Y:S04]  /*3b90*/  LDSM.16.M88.4 R16, [R96+0x8800] ;  /* 0x008800006010783b */ /* 0x000ee80000000200 */
[----:B------:R-:W-:Y:S03]  /*3ba0*/  LDSM.16.M88.4 R52, [R96+0x9800] ;  /* 0x009800006034783b */ /* 0x000fe60000000200 */
[C---:B-----5:R-:W-:Y:S08]  /*3bb0*/  HMMA.16816.F32 R40, R44.reuse, R8, R40 ;  /* 0x000000082c28723c */ /* 0x060ff00000001828 */
[C---:B------:R-:W-:Y:S01]  /*3bc0*/  HMMA.16816.F32 R36, R44.reuse, R10, R36 ;  /* 0x0000000a2c24723c */ /* 0x040fe20000001824 */
[----:B------:R-:W4:Y:S07]  /*3bd0*/  LDSM.16.M88.4 R8, [R96+0x9000] ;  /* 0x009000006008783b */ /* 0x000f2e0000000200 */
[C---:B------:R-:W-:Y:S08]  /*3be0*/  HMMA.16816.F32 R32, R44.reuse, R60, R32 ;  /* 0x0000003c2c20723c */ /* 0x040ff00000001820 */
        /* <DEDUP_REMOVED lines=8> */
[----:B------:R-:W-:Y:S03]  /*3c70*/  LDSM.16.M88.4 R48, [R94+0x8800] ;  /* 0x008800005e30783b */ /* 0x000fe60000000200 */
[C---:B-1----:R-:W-:Y:S08]  /*3c80*/  HMMA.16816.F32 R40, R12.reuse, R4, R40 ;  /* 0x000000040c28723c */ /* 0x042ff00000001828 */
[C---:B------:R-:W-:Y:S01]  /*3c90*/  HMMA.16816.F32 R36, R12.reuse, R6, R36 ;  /* 0x000000060c24723c */ /* 0x040fe20000001824 */
[----:B------:R-:W1:Y:S07]  /*3ca0*/  LDSM.16.M88.4 R4, [R95+0x2000] ;  /* 0x002000005f04783b */ /* 0x000e6e0000000200 */
[C---:B---3--:R-:W-:Y:S08]  /*3cb0*/  HMMA.16816.F32 R32, R12.reuse, R16, R32 ;  /* 0x000000100c20723c */ /* 0x048ff00000001820 */
[C---:B------:R-:W-:Y:S01]  /*3cc0*/  HMMA.16816.F32 R28, R12.reuse, R18, R28 ;  /* 0x000000120c1c723c */ /* 0x040fe2000000181c */
[----:B------:R-:W2:Y:S07]  /*3cd0*/  LDSM.16.M88.4 R16, [R94+0x9000] ;  /* 0x009000005e10783b */ /* 0x000eae0000000200 */
[C---:B----4-:R-:W-:Y:S08]  /*3ce0*/  HMMA.16816.F32 R24, R12.reuse, R8, R24 ;  /* 0x000000080c18723c */ /* 0x050ff00000001818 */
[C---:B------:R-:W-:Y:S01]  /*3cf0*/  HMMA.16816.F32 R68, R12.reuse, R10, R68 ;  /* 0x0000000a0c44723c */ /* 0x040fe20000001844 */
[----:B------:R-:W3:Y:S07]  /*3d00*/  LDSM.16.M88.4 R8, [R94+0x9800] ;  /* 0x009800005e08783b */ /* 0x000eee0000000200 */
[C---:B------:R-:W-:Y:S08]  /*3d10*/  HMMA.16816.F32 R64, R12.reuse, R52, R64 ;  /* 0x000000340c40723c */ /* 0x040ff00000001840 */
[----:B------:R-:W-:Y:S01]  /*3d20*/  HMMA.16816.F32 R20, R12, R54, R20 ;  /* 0x000000360c14723c */ /* 0x000fe20000001814 */
[----:B------:R-:W-:Y:S04]  /*3d30*/  LDSM.16.M88.4 R12, [R76+0x4000] ;  /* 0x004000004c0c783b */ /* 0x000fe80000000200 */
[----:B------:R-:W4:Y:S03]  /*3d40*/  LDSM.16.M88.4 R52, [R180+UR5+0xa000] ;  /* 0x00a00005b434783b */ /* 0x000f260008000200 */
[C---:B-1----:R-:W-:Y:S01]  /*3d50*/  HMMA.16816.F32 R40, R4.reuse, R44, R40 ;  /* 0x0000002c0428723c */ /* 0x042fe20000001828 */
[----:B------:R-:W-:Y:S07]  /*3d60*/  LDSM.16.M88.4 R76, [R97+0xb000] ;  /* 0x00b00000614c783b */ /* 0x000fee0000000200 */
[C---:B------:R-:W-:Y:S01]  /*3d70*/  HMMA.16816.F32 R36, R4.reuse, R46, R36 ;  /* 0x0000002e0424723c */ /* 0x040fe20000001824 */
[----:B------:R-:W1:Y:S07]  /*3d80*/  LDSM.16.M88.4 R44, [R180+UR5+0xa800] ;  /* 0x00a80005b42c783b */ /* 0x000e6e0008000200 */
[C---:B------:R-:W-:Y:S08]  /*3d90*/  HMMA.16816.F32 R32, R4.reuse, R48, R32 ;  /* 0x000000300420723c */ /* 0x040ff00000001820 */
[C---:B------:R-:W-:Y:S01]  /*3da0*/  HMMA.16816.F32 R28, R4.reuse, R50, R28 ;  /* 0x00000032041c723c */ /* 0x040fe2000000181c */
[----:B------:R-:W5:Y:S07]  /*3db0*/  LDSM.16.M88.4 R48, [R180+UR5+0xb800] ;  /* 0x00b80005b430783b */ /* 0x000f6e0008000200 */
[C---:B--2---:R-:W-:Y:S08]  /*3dc0*/  HMMA.16816.F32 R24, R4.reuse, R16, R24 ;  /* 0x000000100418723c */ /* 0x044ff00000001818 */
[C---:B------:R-:W-:Y:S01]  /*3dd0*/  HMMA.16816.F32 R68, R4.reuse, R18, R68 ;  /* 0x000000120444723c */ /* 0x040fe20000001844 */
[----:B------:R-:W-:Y:S07]  /*3de0*/  LDSM.16.M88.4 R16, [R180+UR5+0xb000] ;  /* 0x00b00005b410783b */ /* 0x000fee0008000200 */
[C---:B---3--:R-:W-:Y:S08]  /*3df0*/  HMMA.16816.F32 R64, R4.reuse, R8, R64 ;  /* 0x000000080440723c */ /* 0x048ff00000001840 */
[----:B------:R-:W-:Y:S01]  /*3e00*/  HMMA.16816.F32 R20, R4, R10, R20 ;  /* 0x0000000a0414723c */ /* 0x000fe20000001814 */
[----:B------:R-:W2:Y:S04]  /*3e10*/  LDSM.16.M88.4 R8, [R97+0xa000] ;  /* 0x00a000006108783b */ /* 0x000ea80000000200 */
[----:B------:R-:W3:Y:S03]  /*3e20*/  LDSM.16.M88.4 R4, [R97+0xa800] ;  /* 0x00a800006104783b */ /* 0x000ee60000000200 */
[C---:B----4-:R-:W-:Y:S08]  /*3e30*/  HMMA.16816.F32 R40, R12.reuse, R52, R40 ;  /* 0x000000340c28723c */ /* 0x050ff00000001828 */
[C---:B------:R-:W-:Y:S01]  /*3e40*/  HMMA.16816.F32 R36, R12.reuse, R54, R36 ;  /* 0x000000360c24723c */ /* 0x040fe20000001824 */
[----:B------:R-:W-:Y:S07]  /*3e50*/  LDSM.16.M88.4 R52, [R96+0xa800] ;  /* 0x00a800006034783b */ /* 0x000fee0000000200 */
[C---:B-1----:R-:W-:Y:S08]  /*3e60*/  HMMA.16816.F32 R32, R12.reuse, R44, R32 ;  /* 0x0000002c0c20723c */ /* 0x042ff00000001820 */
[C---:B------:R-:W-:Y:S01]  /*3e70*/  HMMA.16816.F32 R28, R12.reuse, R46, R28 ;  /* 0x0000002e0c1c723c */ /* 0x040fe2000000181c */
[----:B------:R-:W1:Y:S07]  /*3e80*/  LDSM.16.M88.4 R44, [R96+0xb800] ;  /* 0x00b80000602c783b */ /* 0x000e6e0000000200 */
[----:B-----5:R-:W-:Y:S08]  /*3e90*/  HMMA.16816.F32 R20, R12, R50, R20 ;  /* 0x000000320c14723c */ /* 0x020ff00000001814 */
[C---:B--2---:R-:W-:Y:S08]  /*3ea0*/  HMMA.16816.F32 R40, R72.reuse, R8, R40 ;  /* 0x000000084828723c */ /* 0x044ff00000001828 */
[C---:B------:R-:W-:Y:S01]  /*3eb0*/  HMMA.16816.F32 R36, R72.reuse, R10, R36 ;  /* 0x0000000a4824723c */ /* 0x040fe20000001824 */
[----:B------:R-:W-:Y:S07]  /*3ec0*/  LDSM.16.M88.4 R8, [R94+0xb800] ;  /* 0x00b800005e08783b */ /* 0x000fee0000000200 */
[C---:B---3--:R-:W-:Y:S08]  /*3ed0*/  HMMA.16816.F32 R32, R72.reuse, R4, R32 ;  /* 0x000000044820723c */ /* 0x048ff00000001820 */
[C---:B------:R-:W-:Y:S01]  /*3ee0*/  HMMA.16816.F32 R28, R72.reuse, R6, R28 ;  /* 0x00000006481c723c */ /* 0x040fe2000000181c */
[----:B------:R-:W2:Y:S07]  /*3ef0*/  LDSM.16.M88.4 R4, [R95+0x4000] ;  /* 0x004000005f04783b */ /* 0x000eae0000000200 */
[----:B------:R-:W-:Y:S08]  /*3f00*/  HMMA.16816.F32 R20, R72, R82, R20 ;  /* 0x000000524814723c */ /* 0x000ff00000001814 */
[C---:B------:R-:W-:Y:S08]  /*3f10*/  HMMA.16816.F32 R24, R12.reuse, R16, R24 ;  /* 0x000000100c18723c */ /* 0x040ff00000001818 */
[C---:B------:R-:W-:Y:S01]  /*3f20*/  HMMA.16816.F32 R68, R12.reuse, R18, R68 ;  /* 0x000000120c44723c */ /* 0x040fe20000001844 */
[----:B------:R-:W3:Y:S07]  /*3f30*/  LDSM.16.M88.4 R16, [R94+0xa000] ;  /* 0x00a000005e10783b */ /* 0x000eee0000000200 */
[----:B------:R-:W-:Y:S01]  /*3f40*/  HMMA.16816.F32 R64, R12, R48, R64 ;  /* 0x000000300c40723c */ /* 0x000fe20000001840 */
[----:B------:R-:W4:Y:S04]  /*3f50*/  LDSM.16.M88.4 R12, [R94+0xa800] ;  /* 0x00a800005e0c783b */ /* 0x000f280000000200 */
[----:B------:R-:W5:Y:S03]  /*3f60*/  LDSM.16.M88.4 R48, [R96+0xb000] ;  /* 0x00b000006030783b */ /* 0x000f660000000200 */
[C---:B-1----:R-:W-:Y:S08]  /*3f70*/  HMMA.16816.F32 R20, R60.reuse, R46, R20 ;  /* 0x0000002e3c14723c */ /* 0x042ff00000001814 */
[C---:B------:R-:W-:Y:S08]  /*3f80*/  HMMA.16816.F32 R40, R60.reuse, R56, R40 ;  /* 0x000000383c28723c */ /* 0x040ff00000001828 */
[C---:B------:R-:W-:Y:S08]  /*3f90*/  HMMA.16816.F32 R36, R60.reuse, R58, R36 ;  /* 0x0000003a3c24723c */ /* 0x040ff00000001824 */
[----:B------:R-:W-:Y:S08]  /*3fa0*/  HMMA.16816.F32 R32, R60, R52, R32 ;  /* 0x000000343c20723c */ /* 0x000ff00000001820 */
[----:B--2---:R-:W-:Y:S01]  /*3fb0*/  HMMA.16816.F32 R20, R4, R10, R20 ;  /* 0x0000000a0414723c */ /* 0x004fe20000001814 */
[----:B------:R-:W-:-:S05]  /*3fc0*/  VIADD R10, R93, 0x38 ;  /* 0x000000385d0a7836 */ /* 0x000fca0000000000 */
[C---:B------:R-:W-:Y:S02]  /*3fd0*/  ISETP.GE.AND P3, PT, R10.reuse, R135, PT ;  /* 0x000000870a00720c */ /* 0x040fe40003f66270 */
[----:B---3--:R-:W-:Y:S01]  /*3fe0*/  HMMA.16816.F32 R40, R4, R16, R40 ;  /* 0x000000100428723c */ /* 0x008fe20000001828 */
[----:B------:R-:W-:Y:S02]  /*3ff0*/  I2FP.F32.U32 R11, R10 ;  /* 0x0000000a000b7245 */ /* 0x000fe40000201000 */
[----:B------:R-:W-:Y:S01]  /*4000*/  ISETP.GE.AND P1, PT, R10, R134, PT ;  /* 0x000000860a00720c */ /* 0x000fe20003f26270 */
[----:B------:R-:W-:-:S04]  /*4010*/  VIADD R10, R93, 0x1 ;  /* 0x000000015d0a7836 */ /* 0x000fc80000000000 */
[----:B------:R-:W-:Y:S01]  /*4020*/  HMMA.16816.F32 R52, R60, R54, R28 ;  /* 0x000000363c34723c */ /* 0x000fe2000000181c */
[----:B------:R-:W1:Y:S01]  /*4030*/  LDSM.16.M88.4 R28, [R94+0xb000] ;  /* 0x00b000005e1c783b */ /* 0x000e620000000200 */
[C---:B------:R-:W-:Y:S01]  /*4040*/  ISETP.GE.AND P5, PT, R10.reuse, R135, PT ;  /* 0x000000870a00720c */ /* 0x040fe20003fa6270 */
[C---:B------:R-:W-:Y:S01]  /*4050*/  FFMA.FTZ R20, R11.reuse, R0, R20 ;  /* 0x000000000b147223 */ /* 0x040fe20000010014 */
[----:B------:R-:W-:Y:S01]  /*4060*/  ISETP.GE.AND P4, PT, R10, R134, PT ;  /* 0x000000860a00720c */ /* 0x000fe20003f86270 */
[----:B------:R-:W-:Y:S01]  /*4070*/  FFMA.FTZ R22, R11, R0, R22 ;  /* 0x000000000b167223 */ /* 0x000fe20000010016 */
[----:B------:R-:W-:Y:S01]  /*4080*/  I2FP.F32.U32 R10, R10 ;  /* 0x0000000a000a7245 */ /* 0x000fe20000201000 */
[----:B------:R-:W-:Y:S01]  /*4090*/  VIADD R11, R93, 0x10 ;  /* 0x000000105d0b7836 */ /* 0x000fe20000000000 */
[----:B------:R-:W-:Y:S01]  /*40a0*/  HMMA.16816.F32 R68, R72, R78, R68 ;  /* 0x0000004e4844723c */ /* 0x000fe20000001844 */
[----:B------:R-:W-:Y:S01]  /*40b0*/  FSEL R193, R20, -INF , !P3 ;  /* 0xff80000014c17808 */ /* 0x000fe20005800000 */
[----:B------:R-:W-:-:S04]  /*40c0*/  DEPBAR.LE SB0, 0x0 ;  /* 0x000080000000791a */ /* 0x000fc80000000000 */
[-C--:B------:R-:W-:Y:S01]  /*40d0*/  FFMA.FTZ R41, R10, R0.reuse, R41 ;  /* 0x000000000a297223 */ /* 0x080fe20000010029 */
[----:B------:R-:W-:Y:S01]  /*40e0*/  FSEL R183, R22, -INF , !P1 ;  /* 0xff80000016b77808 */ /* 0x000fe20004800000 */
[----:B------:R-:W-:Y:S01]  /*40f0*/  HMMA.16816.F32 R24, R72, R76, R24 ;  /* 0x0000004c4818723c */ /* 0x000fe20000001818 */
[----:B------:R-:W-:Y:S01]  /*4100*/  FFMA.FTZ R43, R10, R0, R43 ;  /* 0x000000000a2b7223 */ /* 0x000fe2000001002b */
[----:B------:R-:W-:Y:S01]  /*4110*/  VIADD R10, R93, 0x11 ;  /* 0x000000115d0a7836 */ /* 0x000fe20000000000 */
[----:B------:R-:W-:-:S05]  /*4120*/  FSEL R47, R41, -INF , !P5 ;  /* 0xff800000292f7808 */ /* 0x000fca0006800000 */
[----:B------:R-:W-:Y:S08]  /*4130*/  HMMA.16816.F32 R36, R4, R18, R36 ;  /* 0x000000120424723c */ /* 0x000ff00000001824 */
[----:B------:R-:W-:Y:S08]  /*4140*/  HMMA.16816.F32 R64, R72, R80, R64 ;  /* 0x000000504840723c */ /* 0x000ff00000001840 */
[----:B----4-:R-:W-:Y:S01]  /*4150*/  HMMA.16816.F32 R32, R4, R12, R32 ;  /* 0x0000000c0420723c */ /* 0x010fe20000001820 */
[----:B------:R-:W-:-:S02]  /*4160*/  VIADD R13, R93, 0x8 ;  /* 0x000000085d0d7836 */ /* 0x000fc40000000000 */
[----:B------:R-:W-:-:S03]  /*4170*/  VIADD R12, R93, 0x9 ;  /* 0x000000095d0c7836 */ /* 0x000fc60000000000 */
[C---:B------:R-:W-:Y:S02]  /*4180*/  ISETP.GE.AND P2, PT, R13.reuse, R135, PT ;  /* 0x000000870d00720c */ /* 0x040fe40003f46270 */
[C---:B-----5:R-:W-:Y:S01]  /*4190*/  HMMA.16816.F32 R68, R60.reuse, R50, R68 ;  /* 0x000000323c44723c */ /* 0x060fe20000001844 */
[----:B------:R-:W-:Y:S01]  /*41a0*/  BAR.SYNC.DEFER_BLOCKING 0x0 ;  /* 0x0000000000007b1d */ /* 0x000fe20000010000 */
[-C--:B------:R-:W-:Y:S02]  /*41b0*/  ISETP.GE.AND P3, PT, R13, R134.reuse, PT ;  /* 0x000000860d00720c */ /* 0x080fe40003f66270 */
[----:B------:R-:W-:Y:S02]  /*41c0*/  I2FP.F32.U32 R13, R13 ;  /* 0x0000000d000d7245 */ /* 0x000fe40000201000 */
[C---:B------:R-:W-:Y:S02]  /*41d0*/  ISETP.GE.AND P1, PT, R12.reuse, R135, PT ;  /* 0x000000870c00720c */ /* 0x040fe40003f26270 */
[----:B------:R-:W-:Y:S01]  /*41e0*/  HMMA.16816.F32 R24, R60, R48, R24 ;  /* 0x000000303c18723c */ /* 0x000fe20000001818 */
[----:B------:R-:W-:Y:S01]  /*41f0*/  ISETP.GE.AND P5, PT, R12, R134, PT ;  /* 0x000000860c00720c */ /* 0x000fe20003fa6270 */
[C---:B------:R-:W-:Y:S01]  /*4200*/  FFMA.FTZ R36, R13.reuse, R0, R36 ;  /* 0x000000000d247223 */ /* 0x040fe20000010024 */
[----:B------:R-:W-:Y:S01]  /*4210*/  I2FP.F32.U32 R12, R12 ;  /* 0x0000000c000c7245 */ /* 0x000fe20000201000 */
[----:B------:R-:W-:Y:S01]  /*4220*/  FFMA.FTZ R38, R13, R0, R38 ;  /* 0x000000000d267223 */ /* 0x000fe20000010026 */
[----:B------:R-:W-:-:S03]  /*4230*/  VIADD R13, R93, 0x18 ;  /* 0x000000185d0d7836 */ /* 0x000fc60000000000 */
[----:B------:R-:W-:Y:S01]  /*4240*/  HMMA.16816.F32 R64, R60, R44, R64 ;  /* 0x0000002c3c40723c */ /* 0x000fe20000001840 */
[CC--:B------:R-:W-:Y:S01]  /*4250*/  FFMA.FTZ R41, R12.reuse, R0.reuse, R37 ;  /* 0x000000000c297223 */ /* 0x0c0fe20000010025 */
[----:B------:R-:W-:Y:S01]  /*4260*/  FSEL R45, R43, -INF , !P4 ;  /* 0xff8000002b2d7808 */ /* 0x000fe20006000000 */
[----:B------:R-:W-:Y:S01]  /*4270*/  FFMA.FTZ R37, R12, R0, R39 ;  /* 0x000000000c257223 */ /* 0x000fe20000010027 */
[----:B------:R-:W-:Y:S01]  /*4280*/  FSEL R43, R36, -INF , !P2 ;  /* 0xff800000242b7808 */ /* 0x000fe20005000000 */
[----:B------:R-:W-:Y:S01]  /*4290*/  VIADD R12, R93, 0x19 ;  /* 0x000000195d0c7836 */ /* 0x000fe20000000000 */
[C---:B------:R-:W-:Y:S02]  /*42a0*/  ISETP.GE.AND P4, PT, R11.reuse, R135, PT ;  /* 0x000000870b00720c */ /* 0x040fe40003f86270 */
[----:B------:R-:W-:Y:S01]  /*42b0*/  HMMA.16816.F32 R52, R4, R14, R52 ;  /* 0x0000000e0434723c */ /* 0x000fe20000001834 */
[----:B------:R-:W-:Y:S02]  /*42c0*/  ISETP.GE.AND P2, PT, R11, R134, PT ;  /* 0x000000860b00720c */ /* 0x000fe40003f46270 */
[----:B------:R-:W-:-:S02]  /*42d0*/  I2FP.F32.U32 R11, R11 ;  /* 0x0000000b000b7245 */ /* 0x000fc40000201000 */
[----:B------:R-:W-:Y:S02]  /*42e0*/  FSEL R39, R38, -INF , !P3 ;  /* 0xff80000026277808 */ /* 0x000fe40005800000 */
[----:B------:R-:W-:Y:S01]  /*42f0*/  FSEL R41, R41, -INF , !P1 ;  /* 0xff80000029297808 */ /* 0x000fe20004800000 */
[C---:B------:R-:W-:Y:S01]  /*4300*/  FFMA.FTZ R32, R11.reuse, R0, R32 ;  /* 0x000000000b207223 */ /* 0x040fe20000010020 */
[C---:B------:R-:W-:Y:S01]  /*4310*/  ISETP.GE.AND P3, PT, R10.reuse, R135, PT ;  /* 0x000000870a00720c */ /* 0x040fe20003f66270 */
[----:B-1----:R-:W-:Y:S01]  /*4320*/  HMMA.16816.F32 R68, R4, R30, R68 ;  /* 0x0000001e0444723c */ /* 0x002fe20000001844 */
[----:B------:R-:W-:Y:S01]  /*4330*/  ISETP.GE.AND P1, PT, R10, R134, PT ;  /* 0x000000860a00720c */ /* 0x000fe20003f26270 */
[----:B------:R-:W-:Y:S01]  /*4340*/  FFMA.FTZ R17, R11, R0, R34 ;  /* 0x000000000b117223 */ /* 0x000fe20000010022 */
[----:B------:R-:W-:Y:S02]  /*4350*/  I2FP.F32.U32 R10, R10 ;  /* 0x0000000a000a7245 */ /* 0x000fe40000201000 */
[----:B------:R-:W-:-:S02]  /*4360*/  FSEL R37, R37, -INF , !P5 ;  /* 0xff80000025257808 */ /* 0x000fc40006800000 */
[----:B------:R-:W-:Y:S01]  /*4370*/  FSEL R77, R32, -INF , !P4 ;  /* 0xff800000204d7808 */ /* 0x000fe20006000000 */
[CC--:B------:R-:W-:Y:S01]  /*4380*/  FFMA.FTZ R31, R10.reuse, R0.reuse, R33 ;  /* 0x000000000a1f7223 */ /* 0x0c0fe20000010021 */
[C---:B------:R-:W-:Y:S01]  /*4390*/  HMMA.16816.F32 R24, R4.reuse, R28, R24 ;  /* 0x0000001c0418723c */ /* 0x040fe20000001818 */
[C---:B------:R-:W-:Y:S01]  /*43a0*/  ISETP.GE.AND P5, PT, R13.reuse, R135, PT ;  /* 0x000000870d00720c */ /* 0x040fe20003fa6270 */
[----:B------:R-:W-:Y:S01]  /*43b0*/  FFMA.FTZ R15, R10, R0, R35 ;  /* 0x000000000a0f7223 */ /* 0x000fe20000010023 */
[----:B------:R-:W-:Y:S01]  /*43c0*/  ISETP.GE.AND P4, PT, R13, R134, PT ;  /* 0x000000860d00720c */ /* 0x000fe20003f86270 */
[C---:B------:R-:W-:Y:S01]  /*43d0*/  VIADD R33, R93.reuse, 0x20 ;  /* 0x000000205d217836 */ /* 0x040fe20000000000 */
[----:B------:R-:W-:Y:S01]  /*43e0*/  I2FP.F32.U32 R13, R13 ;  /* 0x0000000d000d7245 */ /* 0x000fe20000201000 */
[----:B------:R-:W-:Y:S01]  /*43f0*/  VIADD R10, R93, 0x21 ;  /* 0x000000215d0a7836 */ /* 0x000fe20000000000 */
[----:B------:R-:W-:Y:S01]  /*4400*/  FSEL R17, R17, -INF , !P2 ;  /* 0xff80000011117808 */ /* 0x000fe20005000000 */
[----:B------:R-:W-:Y:S01]  /*4410*/  VIADD R35, R93, 0x28 ;  /* 0x000000285d237836 */ /* 0x000fe20000000000 */
[----:B------:R-:W-:Y:S01]  /*4420*/  FSEL R31, R31, -INF , !P3 ;  /* 0xff8000001f1f7808 */ /* 0x000fe20005800000 */
[CC--:B------:R-:W-:Y:S01]  /*4430*/  FFMA.FTZ R29, R13.reuse, R0.reuse, R52 ;  /* 0x000000000d1d7223 */ /* 0x0c0fe20000010034 */
[CC--:B------:R-:W-:Y:S01]  /*4440*/  ISETP.GE.AND P2, PT, R12.reuse, R135.reuse, PT ;  /* 0x000000870c00720c */ /* 0x0c0fe20003f46270 */
[----:B------:R-:W-:Y:S01]  /*4450*/  FFMA.FTZ R13, R13, R0, R54 ;  /* 0x000000000d0d7223 */ /* 0x000fe20000010036 */
[----:B------:R-:W-:Y:S01]  /*4460*/  ISETP.GE.AND P3, PT, R12, R134, PT ;  /* 0x000000860c00720c */ /* 0x000fe20003f66270 */
[----:B------:R-:W-:Y:S01]  /*4470*/  HMMA.16816.F32 R64, R4, R8, R64 ;  /* 0x000000080440723c */ /* 0x000fe20000001840 */
[----:B------:R-:W-:Y:S01]  /*4480*/  I2FP.F32.U32 R12, R12 ;  /* 0x0000000c000c7245 */ /* 0x000fe20000201000 */
[----:B------:R-:W-:Y:S01]  /*4490*/  VIADD R6, R93, 0x29 ;  /* 0x000000295d067836 */ /* 0x000fe20000000000 */
[----:B------:R-:W-:Y:S01]  /*44a0*/  FSEL R15, R15, -INF , !P1 ;  /* 0xff8000000f0f7808 */ /* 0x000fe20004800000 */
[----:B------:R-:W-:Y:S01]  /*44b0*/  VIADD R4, R93, 0x31 ;  /* 0x000000315d047836 */ /* 0x000fe20000000000 */
[----:B------:R-:W-:Y:S01]  /*44c0*/  FSEL R29, R29, -INF , !P5 ;  /* 0xff8000001d1d7808 */ /* 0x000fe20006800000 */
[CC--:B------:R-:W-:Y:S01]  /*44d0*/  FFMA.FTZ R19, R12.reuse, R0.reuse, R53 ;  /* 0x000000000c137223 */ /* 0x0c0fe20000010035 */
[C---:B------:R-:W-:Y:S01]  /*44e0*/  ISETP.GE.AND P1, PT, R33.reuse, R135, PT ;  /* 0x000000872100720c */ /* 0x040fe20003f26270 */
[----:B------:R-:W-:Y:S01]  /*44f0*/  FFMA.FTZ R11, R12, R0, R55 ;  /* 0x000000000c0b7223 */ /* 0x000fe20000010037 */
[----:B------:R-:W-:Y:S01]  /*4500*/  ISETP.GE.AND P5, PT, R33, R134, PT ;  /* 0x000000862100720c */ /* 0x000fe20003fa6270 */
[----:B------:R-:W-:Y:S01]  /*4510*/  VIADD R5, R93, 0x30 ;  /* 0x000000305d057836 */ /* 0x000fe20000000000 */
[----:B------:R-:W-:-:S02]  /*4520*/  I2FP.F32.U32 R33, R33 ;  /* 0x0000002100217245 */ /* 0x000fc40000201000 */
[----:B------:R-:W-:Y:S02]  /*4530*/  FSEL R13, R13, -INF , !P4 ;  /* 0xff8000000d0d7808 */ /* 0x000fe40006000000 */
[----:B------:R-:W-:Y:S01]  /*4540*/  FSEL R19, R19, -INF , !P2 ;  /* 0xff80000013137808 */ /* 0x000fe20005000000 */
[CC--:B------:R-:W-:Y:S01]  /*4550*/  FFMA.FTZ R24, R33.reuse, R0.reuse, R24 ;  /* 0x0000000021187223 */ /* 0x0c0fe20000010018 */
[C---:B------:R-:W-:Y:S01]  /*4560*/  ISETP.GE.AND P4, PT, R10.reuse, R135, PT ;  /* 0x000000870a00720c */ /* 0x040fe20003f86270 */
[----:B------:R-:W-:Y:S01]  /*4570*/  FFMA.FTZ R26, R33, R0, R26 ;  /* 0x00000000211a7223 */ /* 0x000fe2000001001a */
[----:B------:R-:W-:Y:S02]  /*4580*/  ISETP.GE.AND P2, PT, R10, R134, PT ;  /* 0x000000860a00720c */ /* 0x000fe40003f46270 */
[----:B------:R-:W-:Y:S02]  /*4590*/  I2FP.F32.U32 R10, R10 ;  /* 0x0000000a000a7245 */ /* 0x000fe40000201000 */
[----:B------:R-:W-:-:S02]  /*45a0*/  FSEL R11, R11, -INF , !P3 ;  /* 0xff8000000b0b7808 */ /* 0x000fc40005800000 */
[----:B------:R-:W-:Y:S01]  /*45b0*/  FSEL R169, R24, -INF , !P1 ;  /* 0xff80000018a97808 */ /* 0x000fe20004800000 */
[CC--:B------:R-:W-:Y:S01]  /*45c0*/  FFMA.FTZ R25, R10.reuse, R0.reuse, R25 ;  /* 0x000000000a197223 */ /* 0x0c0fe20000010019 */
[C---:B------:R-:W-:Y:S01]  /*45d0*/  ISETP.GE.AND P3, PT, R35.reuse, R135, PT ;  /* 0x000000872300720c */ /* 0x040fe20003f66270 */
[----:B------:R-:W-:Y:S01]  /*45e0*/  FFMA.FTZ R27, R10, R0, R27 ;  /* 0x000000000a1b7223 */ /* 0x000fe2000001001b */
[----:B------:R-:W-:Y:S02]  /*45f0*/  ISETP.GE.AND P1, PT, R35, R134, PT ;  /* 0x000000862300720c */ /* 0x000fe40003f26270 */
[----:B------:R-:W-:Y:S02]  /*4600*/  I2FP.F32.U32 R35, R35 ;  /* 0x0000002300237245 */ /* 0x000fe40000201000 */
[----:B------:R-:W-:Y:S02]  /*4610*/  FSEL R145, R26, -INF , !P5 ;  /* 0xff8000001a917808 */ /* 0x000fe40006800000 */
[----:B------:R-:W-:Y:S01]  /*4620*/  FSEL R173, R25, -INF , !P4 ;  /* 0xff80000019ad7808 */ /* 0x000fe20006000000 */
[CC--:B------:R-:W-:Y:S01]  /*4630*/  FFMA.FTZ R68, R35.reuse, R0.reuse, R68 ;  /* 0x0000000023447223 */ /* 0x0c0fe20000010044 */
[C---:B------:R-:W-:Y:S01]  /*4640*/  ISETP.GE.AND P5, PT, R6.reuse, R135, PT ;  /* 0x000000870600720c */ /* 0x040fe20003fa6270 */
[----:B------:R-:W-:Y:S01]  /*4650*/  FFMA.FTZ R70, R35, R0, R70 ;  /* 0x0000000023467223 */ /* 0x000fe20000010046 */
[----:B------:R-:W-:-:S02]  /*4660*/  ISETP.GE.AND P4, PT, R6, R134, PT ;  /* 0x000000860600720c */ /* 0x000fc40003f86270 */
[----:B------:R-:W-:Y:S02]  /*4670*/  I2FP.F32.U32 R6, R6 ;  /* 0x0000000600067245 */ /* 0x000fe40000201000 */
[----:B------:R-:W-:Y:S02]  /*4680*/  I2FP.F32.U32 R8, R4 ;  /* 0x0000000400087245 */ /* 0x000fe40000201000 */
[----:B------:R-:W-:Y:S01]  /*4690*/  FSEL R219, R27, -INF , !P2 ;  /* 0xff8000001bdb7808 */ /* 0x000fe20005000000 */
[-C--:B------:R-:W-:Y:S01]  /*46a0*/  FFMA.FTZ R69, R6, R0.reuse, R69 ;  /* 0x0000000006457223 */ /* 0x080fe20000010045 */
[----:B------:R-:W-:Y:S01]  /*46b0*/  FSEL R171, R68, -INF , !P3 ;  /* 0xff80000044ab7808 */ /* 0x000fe20005800000 */
[-C--:B------:R-:W-:Y:S01]  /*46c0*/  FFMA.FTZ R67, R8, R0.reuse, R67 ;  /* 0x0000000008437223 */ /* 0x080fe20000010043 */
[C---:B------:R-:W-:Y:S01]  /*46d0*/  ISETP.GE.AND P2, PT, R5.reuse, R135, PT ;  /* 0x000000870500720c */ /* 0x040fe20003f46270 */
[----:B------:R-:W-:Y:S01]  /*46e0*/  FFMA.FTZ R71, R6, R0, R71 ;  /* 0x0000000006477223 */ /* 0x000fe20000010047 */
[----:B------:R-:W-:Y:S01]  /*46f0*/  ISETP.GE.AND P3, PT, R5, R134, PT ;  /* 0x000000860500720c */ /* 0x000fe20003f66270 */
[----:B------:R-:W-:Y:S01]  /*4700*/  FFMA.FTZ R65, R8, R0, R65 ;  /* 0x0000000008417223 */ /* 0x000fe20000010041 */
[----:B------:R-:W-:-:S02]  /*4710*/  I2FP.F32.U32 R5, R5 ;  /* 0x0000000500057245 */ /* 0x000fc40000201000 */
[----:B------:R-:W-:Y:S02]  /*4720*/  FSEL R147, R69, -INF , !P5 ;  /* 0xff80000045937808 */ /* 0x000fe40006800000 */
[----:B------:R-:W-:Y:S01]  /*4730*/  ISETP.GE.AND P5, PT, R4, R134, PT ;  /* 0x000000860400720c */ /* 0x000fe20003fa6270 */
[CC--:B------:R-:W-:Y:S01]  /*4740*/  FFMA.FTZ R64, R5.reuse, R0.reuse, R64 ;  /* 0x0000000005407223 */ /* 0x0c0fe20000010040 */
[----:B------:R-:W-:Y:S01]  /*4750*/  FSEL R139, R70, -INF , !P1 ;  /* 0xff800000468b7808 */ /* 0x000fe20004800000 */
[----:B------:R-:W-:Y:S01]  /*4760*/  FFMA.FTZ R66, R5, R0, R66 ;  /* 0x0000000005427223 */ /* 0x000fe20000010042 */
[----:B------:R-:W-:Y:S01]  /*4770*/  ISETP.GE.AND P1, PT, R4, R135, PT ;  /* 0x000000870400720c */ /* 0x000fe20003f26270 */
[----:B------:R-:W-:Y:S01]  /*4780*/  VIADD R4, R93, 0x39 ;  /* 0x000000395d047836 */ /* 0x000fe20000000000 */
[----:B------:R-:W-:Y:S02]  /*4790*/  FSEL R190, R67, -INF , !P5 ;  /* 0xff80000043be7808 */ /* 0x000fe40006800000 */
[----:B------:R-:W-:-:S02]  /*47a0*/  ISETP.NE.AND P5, PT, R177, 0x1, PT ;  /* 0x00000001b100780c */ /* 0x000fc40003fa5270 */
[----:B------:R-:W-:Y:S02]  /*47b0*/  FSEL R137, R71, -INF , !P4 ;  /* 0xff80000047897808 */ /* 0x000fe40006000000 */
[----:B------:R-:W-:Y:S02]  /*47c0*/  FSEL R197, R64, -INF , !P2 ;  /* 0xff80000040c57808 */ /* 0x000fe40005000000 */
[----:B------:R-:W-:Y:S02]  /*47d0*/  FSEL R189, R66, -INF , !P3 ;  /* 0xff80000042bd7808 */ /* 0x000fe40005800000 */
[----:B------:R-:W-:Y:S02]  /*47e0*/  FSEL R195, R65, -INF , !P1 ;  /* 0xff80000041c37808 */ /* 0x000fe40004800000 */
[C---:B------:R-:W-:Y:S02]  /*47f0*/  ISETP.GE.AND P4, PT, R93.reuse, R135, PT ;  /* 0x000000875d00720c */ /* 0x040fe40003f86270 */
[----:B------:R-:W-:-:S02]  /*4800*/  ISETP.GE.AND P2, PT, R93, R134, PT ;  /* 0x000000865d00720c */ /* 0x000fc40003f46270 */
[C---:B------:R-:W-:Y:S02]  /*4810*/  ISETP.GE.AND P3, PT, R4.reuse, R135, PT ;  /* 0x000000870400720c */ /* 0x040fe40003f66270 */
[----:B------:R-:W-:Y:S02]  /*4820*/  ISETP.GE.AND P1, PT, R4, R134, PT ;  /* 0x000000860400720c */ /* 0x000fe40003f26270 */
[----:B------:R-:W-:Y:S02]  /*4830*/  I2FP.F32.U32 R93, R93 ;  /* 0x0000005d005d7245 */ /* 0x000fe40000201000 */
[----:B------:R-:W-:-:S03]  /*4840*/  I2FP.F32.U32 R4, R4 ;  /* 0x0000000400047245 */ /* 0x000fc60000201000 */
[CC--:B------:R-:W-:Y:S01]  /*4850*/  FFMA.FTZ R5, R93.reuse, R0.reuse, R40 ;  /* 0x000000005d057223 */ /* 0x0c0fe20000010028 */
[-C--:B------:R-:W-:Y:S01]  /*4860*/  FFMA.FTZ R9, R93, R0.reuse, R42 ;  /* 0x000000005d097223 */ /* 0x080fe2000001002a */
[CC--:B------:R-:W-:Y:S01]  /*4870*/  FFMA.FTZ R21, R4.reuse, R0.reuse, R21 ;  /* 0x0000000004157223 */ /* 0x0c0fe20000010015 */
[----:B------:R-:W-:Y:S02]  /*4880*/  FFMA.FTZ R23, R4, R0, R23 ;  /* 0x0000000004177223 */ /* 0x000fe40000010017 */
[----:B------:R-:W-:Y:S02]  /*4890*/  FSEL R5, R5, -INF , !P4 ;  /* 0xff80000005057808 */ /* 0x000fe40006000000 */
[----:B------:R-:W-:Y:S02]  /*48a0*/  FSEL R9, R9, -INF , !P2 ;  /* 0xff80000009097808 */ /* 0x000fe40005000000 */
[----:B------:R-:W-:Y:S02]  /*48b0*/  FSEL R191, R21, -INF , !P3 ;  /* 0xff80000015bf7808 */ /* 0x000fe40005800000 */
[----:B------:R-:W-:Y:S01]  /*48c0*/  FSEL R181, R23, -INF , !P1 ;  /* 0xff80000017b57808 */ /* 0x000fe20004800000 */
[----:B------:R-:W-:Y:S06]  /*48d0*/  @!P5 BRA `(.L_x_585) ;  /* 0x00000004005cd947 */ /* 0x000fec0003800000 */
        /* <DEDUP_REMOVED lines=84> */
.L_x_587:
[----:B------:R3:W-:Y:S02]  /*4e20*/  STS.128 [R211+0xb800], RZ ;  /* 0x00b800ffd3007388 */ /* 0x0007e40000000c00 */
.L_x_588:
[----:B------:R-:W-:Y:S05]  /*4e30*/  BSYNC.RECONVERGENT B0 ;  /* 0x0000000000007941 */ /* 0x000fea0003800200 */
.L_x_586:
[----:B------:R-:W0:Y:S02]  /*4e40*/  LDGDEPBAR ;  /* 0x00000000000079af */ /* 0x000e240000000000 */
.L_x_585:
[----:B------:R-:W-:Y:S01]  /*4e50*/  FMNMX3.FTZ R4, R5, R47, R43, !PT ;  /* 0x0000002f05047276 */ /* 0x000fe2000781002b */
[----:B------:R-:W-:Y:S01]  /*4e60*/  IMAD.SHL.U32 R174, R177, 0x2, RZ ;  /* 0x00000002b1ae7824 */ /* 0x000fe200078e00ff */
[----:B-12---:R-:W-:Y:S01]  /*4e70*/  FMNMX3.FTZ R6, R9, R45, R39, !PT ;  /* 0x0000002d09067276 */ /* 0x006fe20007810027 */
[----:B------:R-:W-:Y:S01]  /*4e80*/  IMAD.WIDE.U32 R216, R84, -0x2daee0ad, RZ ;  /* 0xd2511f5354d87825 */ /* 0x000fe200078e00ff */
[----:B------:R-:W-:Y:S01]  /*4e90*/  FMNMX3.FTZ R4, R4, R41, R77, !PT ;  /* 0x0000002904047276 */ /* 0x000fe2000781004d */
[----:B------:R-:W1:Y:S01]  /*4ea0*/  LDCU UR4, c[0x0][0x45c] ;  /* 0x00008b80ff0477ac */ /* 0x000e620008000800 */
[----:B------:R-:W-:Y:S01]  /*4eb0*/  FMNMX3.FTZ R6, R6, R37, R17, !PT ;  /* 0x0000002506067276 */ /* 0x000fe20007810011 */
[----:B------:R-:W-:Y:S01]  /*4ec0*/  VIADD R231, R222, 0x9e3779b9 ;  /* 0x9e3779b9dee77836 */ /* 0x000fe20000000000 */
[----:B------:R-:W-:Y:S01]  /*4ed0*/  FMNMX3.FTZ R4, R4, R31, R29, !PT ;  /* 0x0000001f04047276 */ /* 0x000fe2000781001d */
[----:B------:R-:W-:Y:S01]  /*4ee0*/  VIADD R229, R222, 0x3c6ef372 ;  /* 0x3c6ef372dee57836 */ /* 0x000fe20000000000 */
[----:B------:R-:W-:Y:S01]  /*4ef0*/  FMNMX3.FTZ R6, R6, R15, R13, !PT ;  /* 0x0000000f06067276 */ /* 0x000fe2000781000d */
[C---:B------:R-:W-:Y:S01]  /*4f00*/  VIADD R227, R223.reuse, 0x76cf5d0a ;  /* 0x76cf5d0adfe37836 */ /* 0x040fe20000000000 */
[----:B------:R-:W-:Y:S01]  /*4f10*/  FMNMX3.FTZ R4, R4, R19, R169, !PT ;  /* 0x0000001304047276 */ /* 0x000fe200078100a9 */
[C---:B------:R-:W-:Y:S01]  /*4f20*/  VIADD R170, R223.reuse, 0x32370b8f ;  /* 0x32370b8fdfaa7836 */ /* 0x040fe20000000000 */
[----:B------:R-:W-:Y:S01]  /*4f30*/  FMNMX3.FTZ R6, R6, R11, R145, !PT ;  /* 0x0000000b06067276 */ /* 0x000fe20007810091 */
[----:B------:R-:W-:Y:S01]  /*4f40*/  VIADD R175, R222, 0xdaa66d2b ;  /* 0xdaa66d2bdeaf7836 */ /* 0x000fe20000000000 */
[----:B------:R-:W-:Y:S01]  /*4f50*/  FMNMX3.FTZ R4, R4, R173, R171, !PT ;  /* 0x000000ad04047276 */ /* 0x000fe200078100ab */
[----:B------:R-:W-:Y:S01]  /*4f60*/  VIADD R146, R222, 0x78dde6e4 ;  /* 0x78dde6e4de927836 */ /* 0x000fe20000000000 */
[----:B------:R-:W-:Y:S01]  /*4f70*/  FMNMX3.FTZ R6, R6, R219, R139, !PT ;  /* 0x000000db06067276 */ /* 0x000fe2000781008b */
[----:B------:R-:W2:Y:S01]  /*4f80*/  LDC R172, c[0x0][0x4f8] ;  /* 0x00013e00ffac7b82 */ /* 0x000ea20000000800 */
[----:B------:R-:W-:Y:S01]  /*4f90*/  FMNMX3.FTZ R4, R4, R147, R197, !PT ;  /* 0x0000009304047276 */ /* 0x000fe200078100c5 */
[C---:B------:R-:W-:Y:S01]  /*4fa0*/  VIADD R144, R223.reuse, 0xed9eba14 ;  /* 0xed9eba14df907836 */ /* 0x040fe20000000000 */
[----:B------:R-:W-:Y:S01]  /*4fb0*/  FMNMX3.FTZ R6, R6, R137, R189, !PT ;  /* 0x0000008906067276 */ /* 0x000fe200078100bd */
[----:B------:R-:W-:Y:S01]  /*4fc0*/  VIADD R138, R223, 0xa9066899 ;  /* 0xa9066899df8a7836 */ /* 0x000fe20000000000 */
[----:B------:R-:W-:Y:S01]  /*4fd0*/  FMNMX3.FTZ R4, R4, R195, R193, !PT ;  /* 0x000000c304047276 */ /* 0x000fe200078100c1 */
[----:B------:R-:W-:Y:S01]  /*4fe0*/  VIADD R136, R222, 0xb54cda56 ;  /* 0xb54cda56de887836 */ /* 0x000fe20000000000 */
[----:B------:R-:W-:Y:S01]  /*4ff0*/  FMNMX3.FTZ R6, R6, R190, R183, !PT ;  /* 0x000000be06067276 */ /* 0x000fe200078100b7 */
[----:B------:R-:W-:Y:S01]  /*5000*/  VIADD R199, R222, 0x1715609d ;  /* 0x1715609ddec77836 */ /* 0x000fe20000000000 */
[----:B------:R-:W-:Y:S01]  /*5010*/  FMNMX.FTZ R21, R191, R4, !PT ;  /* 0x00000004bf157209 */ /* 0x000fe20007810000 */
[----:B------:R-:W-:Y:S01]  /*5020*/  VIADD R198, R223, 0x646e171e ;  /* 0x646e171edfc67836 */ /* 0x000fe20000000000 */
[----:B------:R-:W-:-:S02]  /*5030*/  FMNMX.FTZ R6, R181, R6, !PT ;  /* 0x00000006b5067209 */ /* 0x000fc40007810000 */
[----:B------:R-:W-:Y:S01]  /*5040*/  SHF.R.U32.HI R7, RZ, 0x5, R186 ;  /* 0x00000005ff077819 */ /* 0x000fe200000116ba */
[----:B------:R-:W4:Y:S01]  /*5050*/  SHFL.BFLY PT, R4, R21, 0x2, 0x1f ;  /* 0x0c401f0015047f89 */ /* 0x000f2200000e0000 */
[----:B------:R-:W-:-:S03]  /*5060*/  LOP3.LUT R176, R87, 0x200, R152, 0xf8, !PT ;  /* 0x0000020057b07812 */ /* 0x000fc600078ef898 */
[----:B------:R-:W5:Y:S01]  /*5070*/  SHFL.BFLY PT, R23, R6, 0x2, 0x1f ;  /* 0x0c401f0006177f89 */ /* 0x000f6200000e0000 */
[----:B------:R-:W-:Y:S01]  /*5080*/  IMAD R7, R90, 0x4, R7 ;  /* 0x000000045a077824 */ /* 0x000fe200078e0207 */
[----:B------:R-:W-:-:S03]  /*5090*/  LEA R176, R176, UR5, 0x1 ;  /* 0x00000005b0b07c11 */ /* 0x000fc6000f8e08ff */
[----:B------:R-:W-:Y:S01]  /*50a0*/  IMAD.WIDE.U32 R220, R7, -0x326172a9, RZ ;  /* 0xcd9e8d5707dc7825 */ /* 0x000fe200078e00ff */
[----:B--2---:R-:W-:Y:S01]  /*50b0*/  LOP3.LUT R172, R172, 0xff, RZ, 0xc0, !PT ;  /* 0x000000ffacac7812 */ /* 0x004fe200078ec0ff */
[----:B------:R-:W-:Y:S02]  /*50c0*/  LDSM.16.MT88.4 R64, [R176+0xe000] ;  /* 0x00e00000b040783b */ /* 0x000fe40000004200 */
[----:B------:R-:W-:Y:S01]  /*50d0*/  VIADD R7, R223, 0xbb67ae85 ;  /* 0xbb67ae85df077836 */ /* 0x000fe20000000000 */
[----:B------:R-:W-:Y:S01]  /*50e0*/  LOP3.LUT R89, R222, R89, R221, 0x96, !PT ;  /* 0x00000059de597212 */ /* 0x000fe200078e96dd */
[----:B------:R-:W-:Y:S01]  /*50f0*/  IMAD R172, R172, 0x10000, R172 ;  /* 0x00010000acac7824 */ /* 0x000fe200078e02ac */
[----:B------:R-:W-:Y:S01]  /*5100*/  LDSM.16.MT88.4 R96, [R176+0x10000] ;  /* 0x01000000b060783b */ /* 0x000fe20000004200 */
[--C-:B------:R-:W-:Y:S02]  /*5110*/  IMAD.IADD R218, R85, 0x1, R176.reuse ;  /* 0x0000000155da7824 */ /* 0x100fe400078e02b0 */
[----:B------:R-:W-:Y:S01]  /*5120*/  IMAD.WIDE.U32 R214, R89, -0x2daee0ad, RZ ;  /* 0xd2511f5359d67825 */ /* 0x000fe200078e00ff */
[----:B------:R-:W-:Y:S03]  /*5130*/  LDSM.16.MT88.4 R124, [R176+0xc000] ;  /* 0x00c00000b07c783b */ /* 0x000fe60000004200 */
[----:B------:R-:W-:Y:S01]  /*5140*/  IMAD.IADD R210, R157, 0x1, R176 ;  /* 0x000000019dd27824 */ /* 0x000fe200078e02b0 */
[----:B----4-:R-:W-:Y:S01]  /*5150*/  FMNMX.FTZ R4, R21, R4, !PT ;  /* 0x0000000415047209 */ /* 0x010fe20007810000 */
[----:B------:R-:W-:Y:S01]  /*5160*/  VIADD R21, R174, 0xfffffffe ;  /* 0xfffffffeae157836 */ /* 0x000fe20000000000 */
[----:B------:R-:W-:Y:S01]  /*5170*/  LOP3.LUT R7, R7, R216, R215, 0x96, !PT ;  /* 0x000000d807077212 */ /* 0x000fe200078e96d7 */
[----:B------:R-:W-:Y:S01]  /*5180*/  IMAD.IADD R200, R85, 0x1, R210 ;  /* 0x0000000155c87824 */ /* 0x000fe200078e02d2 */
[----:B-----5:R-:W-:Y:S01]  /*5190*/  FMNMX.FTZ R23, R6, R23, !PT ;  /* 0x0000001706177209 */ /* 0x020fe20007810000 */
[----:B------:R-:W2:Y:S01]  /*51a0*/  SHFL.BFLY PT, R133, R4, 0x1, 0x1f ;  /* 0x0c201f0004857f89 */ /* 0x000ea200000e0000 */
[----:B------:R-:W-:Y:S01]  /*51b0*/  LOP3.LUT R8, R223, R21, R217, 0x96, !PT ;  /* 0x00000015df087212 */ /* 0x000fe200078e96d9 */
[----:B------:R-:W-:-:S02]  /*51c0*/  IMAD.WIDE.U32 R212, R7, -0x326172a9, RZ ;  /* 0xcd9e8d5707d47825 */ /* 0x000fc400078e00ff */
[----:B------:R-:W4:Y:S02]  /*51d0*/  SHFL.BFLY PT, R132, R23, 0x1, 0x1f ;  /* 0x0c201f0017847f89 */ /* 0x000f2400000e0000 */
[----:B------:R-:W-:Y:S02]  /*51e0*/  IMAD.WIDE.U32 R20, R8, -0x326172a9, RZ ;  /* 0xcd9e8d5708147825 */ /* 0x000fe400078e00ff */
[----:B------:R-:W-:Y:S03]  /*51f0*/  LDSM.16.MT88.4 R32, [R200+0x10000] ;  /* 0x01000000c820783b */ /* 0x000fe60000004200 */
[----:B------:R-:W-:Y:S01]  /*5200*/  LOP3.LUT R6, R231, R220, R21, 0x96, !PT ;  /* 0x000000dce7067212 */ /* 0x000fe200078e9615 */
[----:B------:R-:W-:Y:S01]  /*5210*/  LDSM.16.MT88.4 R48, [R210+0xc000] ;  /* 0x00c00000d230783b */ /* 0x000fe20000004200 */
[----:B------:R-:W-:-:S03]  /*5220*/  LOP3.LUT R20, R229, R20, R213, 0x96, !PT ;  /* 0x00000014e5147212 */ /* 0x000fc600078e96d5 */
[----:B------:R-:W-:Y:S01]  /*5230*/  IMAD.WIDE.U32 R6, R6, -0x2daee0ad, RZ ;  /* 0xd2511f5306067825 */ /* 0x000fe200078e00ff */
[----:B------:R-:W-:Y:S03]  /*5240*/  LDSM.16.MT88.4 R56, [R200+0xc000] ;  /* 0x00c00000c838783b */ /* 0x000fe60000004200 */
[----:B------:R-:W-:Y:S01]  /*5250*/  IMAD.WIDE.U32 R20, R20, -0x2daee0ad, RZ ;  /* 0xd2511f5314147825 */ /* 0x000fe200078e00ff */
[----:B------:R-:W-:Y:S01]  /*5260*/  LDSM.16.MT88.4 R80, [R210+0xe000] ;  /* 0x00e00000d250783b */ /* 0x000fe20000004200 */
[----:B--2---:R-:W-:-:S03]  /*5270*/  FMNMX.FTZ R133, R4, R133, !PT ;  /* 0x0000008504857209 */ /* 0x004fc60007810000 */
[----:B------:R-:W-:Y:S01]  /*5280*/  LDSM.16.MT88.4 R88, [R200+0xe000] ;  /* 0x00e00000c858783b */ /* 0x000fe20000004200 */
[----:B------:R-:W-:Y:S02]  /*5290*/  LOP3.LUT R4, R227, R214, R7, 0x96, !PT ;  /* 0x000000d6e3047212 */ /* 0x000fe400078e9607 */
[C---:B------:R-:W-:Y:S01]  /*52a0*/  FSETP.NEU.FTZ.AND P1, PT, R133.reuse, -INF , PT ;  /* 0xff8000008500780b */ /* 0x040fe20003f3d000 */
[----:B-1----:R-:W-:Y:S01]  /*52b0*/  FMUL.FTZ R196, R133, UR4 ;  /* 0x0000000485c47c20 */ /* 0x002fe20008410000 */
[----:B------:R-:W-:Y:S01]  /*52c0*/  LOP3.LUT R6, R170, R6, R21, 0x96, !PT ;  /* 0x00000006aa067212 */ /* 0x000fe200078e9615 */
[----:B------:R-:W-:Y:S01]  /*52d0*/  LDSM.16.MT88.4 R120, [R210+0x10000] ;  /* 0x01000000d278783b */ /* 0x000fe20000004200 */
[----:B----4-:R-:W-:Y:S02]  /*52e0*/  FMNMX.FTZ R132, R23, R132, !PT ;  /* 0x0000008417847209 */ /* 0x010fe40007810000 */
[----:B------:R-:W-:Y:S01]  /*52f0*/  FSEL R196, R196, RZ, P1 ;  /* 0x000000ffc4c47208 */ /* 0x000fe20000800000 */
[----:B------:R-:W-:Y:S01]  /*5300*/  IMAD.WIDE.U32 R6, R6, -0x326172a9, RZ ;  /* 0xcd9e8d5706067825 */ /* 0x000fe200078e00ff */
[----:B------:R-:W-:-:S03]  /*5310*/  FSETP.NEU.FTZ.AND P1, PT, R132, -INF , PT ;  /* 0xff8000008400780b */ /* 0x000fc60003f3d000 */
[----:B------:R-:W-:Y:S01]  /*5320*/  FMUL.FTZ R192, R132, UR4 ;  /* 0x0000000484c07c20 */ /* 0x000fe20008410000 */
[----:B------:R-:W-:Y:S01]  /*5330*/  LDSM.16.MT88.4 R72, [R218+0xe000] ;  /* 0x00e00000da48783b */ /* 0x000fe20000004200 */
[----:B------:R-:W-:Y:S01]  /*5340*/  FFMA.FTZ R168, R5, UR4, -R196 ;  /* 0x0000000405a87c23 */ /* 0x000fe200080108c4 */
[----:B------:R-:W-:-:S04]  /*5350*/  IMAD.WIDE.U32 R4, R4, -0x326172a9, RZ ;  /* 0xcd9e8d5704047825 */ /* 0x000fc800078e00ff */
[--C-:B------:R-:W-:Y:S01]  /*5360*/  FFMA.FTZ R165, R43, UR4, -R196.reuse ;  /* 0x000000042ba57c23 */ /* 0x100fe200080108c4 */
[----:B------:R-:W-:Y:S01]  /*5370*/  FSEL R192, R192, RZ, P1 ;  /* 0x000000ffc0c07208 */ /* 0x000fe20000800000 */
[--C-:B------:R-:W-:Y:S01]  /*5380*/  FFMA.FTZ R162, R41, UR4, -R196.reuse ;  /* 0x0000000429a27c23 */ /* 0x100fe200080108c4 */
[----:B------:R-:W-:Y:S01]  /*5390*/  FFMA.FTZ R167, R47, UR4, -R196 ;  /* 0x000000042fa77c23 */ /* 0x000fe200080108c4 */
[----:B------:R-:W-:Y:S01]  /*53a0*/  LOP3.LUT R5, R175, R212, R5, 0x96, !PT ;  /* 0x000000d4af057212 */ /* 0x000fe200078e9605 */
[----:B------:R-:W-:Y:S01]  /*53b0*/  MUFU.EX2 R168, R168 ;  /* 0x000000a800a87308 */ /* 0x000fe20000000800 */
[----:B------:R-:W-:Y:S01]  /*53c0*/  LOP3.LUT R4, R146, R4, R7, 0x96, !PT ;  /* 0x0000000492047212 */ /* 0x000fe200078e9607 */
[--C-:B------:R-:W-:Y:S01]  /*53d0*/  FFMA.FTZ R164, R39, UR4, -R192.reuse ;  /* 0x0000000427a47c23 */ /* 0x100fe200080108c0 */
[----:B------:R-:W-:Y:S01]  /*53e0*/  FFMA.FTZ R159, R37, UR4, -R192 ;  /* 0x00000004259f7c23 */ /* 0x000fe200080108c0 */
[----:B------:R-:W-:-:S04]  /*53f0*/  IMAD.WIDE.U32 R22, R5, -0x2daee0ad, RZ ;  /* 0xd2511f5305167825 */ /* 0x000fc800078e00ff */
[--C-:B------:R-:W-:Y:S01]  /*5400*/  FFMA.FTZ R166, R9, UR4, -R192.reuse ;  /* 0x0000000409a67c23 */ /* 0x100fe200080108c0 */
[----:B------:R-:W-:Y:S01]  /*5410*/  FFMA.FTZ R163, R45, UR4, -R192 ;  /* 0x000000042da37c23 */ /* 0x000fe200080108c0 */
[----:B------:R-:W1:Y:S01]  /*5420*/  LDSM.16.MT88.4 R40, [R218+0xc000] ;  /* 0x00c00000da28783b */ /* 0x000e620000004200 */
[----:B------:R-:W-:Y:S01]  /*5430*/  IMAD.WIDE.U32 R4, R4, -0x2daee0ad, RZ ;  /* 0xd2511f5304047825 */ /* 0x000fe200078e00ff */
[----:B------:R-:W-:Y:S01]  /*5440*/  LOP3.LUT R8, R144, R20, R23, 0x96, !PT ;  /* 0x0000001490087212 */ /* 0x000fe200078e9617 */
[----:B------:R-:W-:Y:S02]  /*5450*/  MUFU.EX2 R165, R165 ;  /* 0x000000a500a57308 */ /* 0x000fe40000000800 */
[--C-:B------:R-:W-:Y:S01]  /*5460*/  FFMA.FTZ R156, R29, UR4, -R196.reuse ;  /* 0x000000041d9c7c23 */ /* 0x100fe200080108c4 */
[----:B------:R-:W-:Y:S01]  /*5470*/  FFMA.FTZ R153, R19, UR4, -R196 ;  /* 0x0000000413997c23 */ /* 0x000fe200080108c4 */
[----:B------:R-:W-:Y:S01]  /*5480*/  LOP3.LUT R20, R138, R22, R5, 0x96, !PT ;  /* 0x000000168a147212 */ /* 0x000fe200078e9605 */
[----:B------:R-:W-:-:S04]  /*5490*/  IMAD.WIDE.U32 R8, R8, -0x326172a9, RZ ;  /* 0xcd9e8d5708087825 */ /* 0x000fc800078e00ff */
[--C-:B------:R-:W-:Y:S01]  /*54a0*/  FFMA.FTZ R161, R77, UR4, -R196.reuse ;  /* 0x000000044da17c23 */ /* 0x100fe200080108c4 */
[----:B------:R-:W-:Y:S01]  /*54b0*/  FFMA.FTZ R158, R31, UR4, -R196 ;  /* 0x000000041f9e7c23 */ /* 0x000fe200080108c4 */
[--C-:B------:R-:W-:Y:S01]  /*54c0*/  FFMA.FTZ R160, R17, UR4, -R192.reuse ;  /* 0x0000000411a07c23 */ /* 0x100fe200080108c0 */
[----:B------:R-:W-:Y:S01]  /*54d0*/  IMAD.WIDE.U32 R20, R20, -0x326172a9, RZ ;  /* 0xcd9e8d5714147825 */ /* 0x000fe200078e00ff */
[----:B------:R-:W2:Y:S01]  /*54e0*/  MUFU.EX2 R162, R162 ;  /* 0x000000a200a27308 */ /* 0x000ea20000000800 */
[----:B------:R-:W-:Y:S02]  /*54f0*/  LOP3.LUT R6, R199, R6, R9, 0x96, !PT ;  /* 0x00000006c7067212 */ /* 0x000fe400078e9609 */
[----:B------:R-:W-:Y:S01]  /*5500*/  FFMA.FTZ R155, R15, UR4, -R192 ;  /* 0x000000040f9b7c23 */ /* 0x000fe200080108c0 */
[----:B------:R-:W-:Y:S01]  /*5510*/  IMAD.MOV.U32 R10, RZ, RZ, R20 ;  /* 0x000000ffff0a7224 */ /* 0x000fe200078e0014 */
[C---:B------:R-:W-:Y:S01]  /*5520*/  PRMT R5, R20.reuse, 0x7771, RZ ;  /* 0x0000777114057816 */ /* 0x040fe200000000ff */
[--C-:B------:R-:W-:Y:S01]  /*5530*/  FFMA.FTZ R154, R13, UR4, -R192.reuse ;  /* 0x000000040d9a7c23 */ /* 0x100fe200080108c0 */
[----:B------:R-:W-:Y:S01]  /*5540*/  PRMT R12, R20, 0x7773, RZ ;  /* 0x00007773140c7816 */ /* 0x000fe200000000ff */
[----:B------:R-:W-:Y:S01]  /*5550*/  FFMA.FTZ R151, R11, UR4, -R192 ;  /* 0x000000040b977c23 */ /* 0x000fe200080108c0 */
[----:B------:R-:W-:Y:S01]  /*5560*/  MUFU.EX2 R164, R164 ;  /* 0x000000a400a47308 */ /* 0x000fe20000000800 */
[----:B------:R-:W-:Y:S01]  /*5570*/  LOP3.LUT R10, R10, 0xff, RZ, 0xc0, !PT ;  /* 0x000000ff0a0a7812 */ /* 0x000fe200078ec0ff */
[----:B------:R-:W-:Y:S01]  /*5580*/  LDSM.16.MT88.4 R16, [R200+0xc800] ;  /* 0x00c80000c810783b */ /* 0x000fe20000004200 */
[----:B------:R-:W-:Y:S01]  /*5590*/  PRMT R7, R20, 0x7772, RZ ;  /* 0x0000777214077816 */ /* 0x000fe200000000ff */
[----:B------:R-:W-:Y:S01]  /*55a0*/  FFMA.FTZ R173, R173, UR4, -R196 ;  /* 0x00000004adad7c23 */ /* 0x000fe200080108c4 */
[----:B------:R-:W-:Y:S01]  /*55b0*/  LOP3.LUT R8, R136, R8, R21, 0x96, !PT ;  /* 0x0000000888087212 */ /* 0x000fe200078e9615 */
[----:B------:R-:W-:Y:S01]  /*55c0*/  LDSM.16.MT88.4 R104, [R218+0x10000] ;  /* 0x01000000da68783b */ /* 0x000fe20000004200 */
[----:B------:R-:W-:Y:S01]  /*55d0*/  PRMT R5, R10, 0x5410, R5 ;  /* 0x000054100a057816 */ /* 0x000fe20000000005 */
[----:B------:R-:W4:Y:S01]  /*55e0*/  MUFU.EX2 R159, R159 ;  /* 0x0000009f009f7308 */ /* 0x000f220000000800 */
[----:B------:R-:W-:Y:S01]  /*55f0*/  PRMT R7, R7, 0x5410, R12 ;  /* 0x0000541007077816 */ /* 0x000fe2000000000c */
[----:B------:R-:W-:Y:S01]  /*5600*/  LDSM.16.MT88.4 R28, [R218+0xe800] ;  /* 0x00e80000da1c783b */ /* 0x000fe20000004200 */
[C---:B------:R-:W-:Y:S01]  /*5610*/  LOP3.LUT R10, R8.reuse, 0xffff, RZ, 0xc0, !PT ;  /* 0x0000ffff080a7812 */ /* 0x040fe200078ec0ff */
[----:B------:R-:W-:Y:S01]  /*5620*/  FFMA.FTZ R171, R171, UR4, -R196 ;  /* 0x00000004abab7c23 */ /* 0x000fe200080108c4 */
[C---:B------:R-:W-:Y:S01]  /*5630*/  PRMT R21, R8.reuse, 0x7632, R21 ;  /* 0x0000763208157816 */ /* 0x040fe20000000015 */
[----:B------:R-:W-:Y:S01]  /*5640*/  LDSM.16.MT88.4 R12, [R210+0xc800] ;  /* 0x00c80000d20c783b */ /* 0x000fe20000004200 */
[----:B------:R-:W-:Y:S01]  /*5650*/  LOP3.LUT R23, R8, 0xff, RZ, 0xc0, !PT ;  /* 0x000000ff08177812 */ /* 0x000fe200078ec0ff */
[----:B------:R-:W5:Y:S01]  /*5660*/  MUFU.EX2 R167, R167 ;  /* 0x000000a700a77308 */ /* 0x000f620000000800 */
[----:B------:R-:W-:Y:S01]  /*5670*/  SHF.R.U32.HI R10, RZ, 0x8, R10 ;  /* 0x00000008ff0a7819 */ /* 0x000fe2000001160a */
[----:B------:R-:W-:Y:S01]  /*5680*/  LDSM.16.MT88.4 R24, [R218+0x10800] ;  /* 0x01080000da18783b */ /* 0x000fe20000004200 */
[----:B------:R-:W-:Y:S01]  /*5690*/  LOP3.LUT R7, R7, 0xff00ff, RZ, 0xc0, !PT ;  /* 0x00ff00ff07077812 */ /* 0x000fe200078ec0ff */
[----:B------:R-:W-:Y:S01]  /*56a0*/  FFMA.FTZ R169, R169, UR4, -R196 ;  /* 0x00000004a9a97c23 */ /* 0x000fe200080108c4 */
[----:B------:R-:W-:Y:S01]  /*56b0*/  SHF.R.U32.HI R8, RZ, 0x18, R8 ;  /* 0x00000018ff087819 */ /* 0x000fe20000011608 */
[----:B------:R-:W-:Y:S01]  /*56c0*/  FFMA.FTZ R194, R219, UR4, -R192 ;  /* 0x00000004dbc27c23 */ /* 0x000fe200080108c0 */
[----:B------:R-:W-:Y:S01]  /*56d0*/  LOP3.LUT R21, R21, 0xff, RZ, 0xc0, !PT ;  /* 0x000000ff15157812 */ /* 0x000fe200078ec0ff */
[----:B------:R-:W-:Y:S01]  /*56e0*/  MUFU.EX2 R166, R166 ;  /* 0x000000a600a67308 */ /* 0x000fe20000000800 */
[--C-:B------:R-:W-:Y:S01]  /*56f0*/  HSET2.LE.AND R5, R5, R172.reuse, PT ;  /* 0x000000ac05057233 */ /* 0x100fe20003803000 */
[----:B------:R-:W-:Y:S01]  /*5700*/  FFMA.FTZ R197, R197, UR4, -R196 ;  /* 0x00000004c5c57c23 */ /* 0x000fe200080108c4 */
[----:B------:R-:W-:Y:S01]  /*5710*/  PRMT R23, R23, 0x5410, R10 ;  /* 0x0000541017177816 */ /* 0x000fe2000000000a */
[----:B------:R-:W-:Y:S01]  /*5720*/  FFMA.FTZ R193, R193, UR4, -R196 ;  /* 0x00000004c1c17c23 */ /* 0x000fe200080108c4 */
[----:B--2---:R-:W-:Y:S01]  /*5730*/  F2FP.F16.F32.PACK_AB R114, R162, R165 ;  /* 0x000000a5a272723e */ /* 0x004fe200000000ff */
[----:B------:R-:W-:Y:S01]  /*5740*/  FFMA.FTZ R189, R189, UR4, -R192 ;  /* 0x00000004bdbd7c23 */ /* 0x000fe200080108c0 */
[----:B------:R-:W-:Y:S01]  /*5750*/  HSET2.LE.AND R7, R7, R172, PT ;  /* 0x000000ac07077233 */ /* 0x000fe20003803000 */
[----:B------:R-:W2:Y:S01]  /*5760*/  MUFU.EX2 R163, R163 ;  /* 0x000000a300a37308 */ /* 0x000ea20000000800 */
[----:B----4-:R-:W-:-:S02]  /*5770*/  F2FP.F16.F32.PACK_AB R10, R159, R164 ;  /* 0x000000a49f0a723e */ /* 0x010fc400000000ff */
[----:B------:R-:W-:Y:S02]  /*5780*/  PRMT R21, R21, 0x5410, R8 ;  /* 0x0000541015157816 */ /* 0x000fe40000000008 */
[----:B------:R-:W-:Y:S02]  /*5790*/  LOP3.LUT R114, R114, R5, RZ, 0xc0, !PT ;  /* 0x0000000572727212 */ /* 0x000fe400078ec0ff */
[--C-:B------:R-:W-:Y:S01]  /*57a0*/  HSET2.LE.AND R112, R23, R172.reuse, PT ;  /* 0x000000ac17707233 */ /* 0x100fe20003803000 */
[----:B------:R-:W-:Y:S01]  /*57b0*/  MUFU.EX2 R156, R156 ;  /* 0x0000009c009c7308 */ /* 0x000fe20000000800 */
[----:B-----5:R-:W-:Y:S01]  /*57c0*/  F2FP.F16.F32.PACK_AB R5, R167, R168 ;  /* 0x000000a8a705723e */ /* 0x020fe200000000ff */
[----:B------:R-:W-:Y:S01]  /*57d0*/  FADD.FTZ R168, R168, R167 ;  /* 0x000000a7a8a87221 */ /* 0x000fe20000010000 */
[----:B------:R-:W-:Y:S01]  /*57e0*/  LOP3.LUT R115, R10, R7, RZ, 0xc0, !PT ;  /* 0x000000070a737212 */ /* 0x000fe200078ec0ff */
[----:B------:R-:W-:Y:S01]  /*57f0*/  IMAD.WIDE.U32 R6, R6, -0x2daee0ad, RZ ;  /* 0xd2511f5306067825 */ /* 0x000fe200078e00ff */
[----:B------:R-:W-:-:S03]  /*5800*/  HSET2.LE.AND R113, R21, R172, PT ;  /* 0x000000ac15717233 */ /* 0x000fc60003803000 */
[----:B------:R-:W-:Y:S01]  /*5810*/  FADD.FTZ R165, R165, R168 ;  /* 0x000000a8a5a57221 */ /* 0x000fe20000010000 */
[----:B------:R-:W-:Y:S01]  /*5820*/  LOP3.LUT R112, R5, R112, RZ, 0xc0, !PT ;  /* 0x0000007005707212 */ /* 0x000fe200078ec0ff */
[----:B------:R-:W-:Y:S01]  /*5830*/  IMAD.MOV.U32 R5, RZ, RZ, R6 ;  /* 0x000000ffff057224 */ /* 0x000fe200078e0006 */
[----:B--2---:R-:W-:Y:S01]  /*5840*/  F2FP.F16.F32.PACK_AB R8, R163, R166 ;  /* 0x000000a6a308723e */ /* 0x004fe200000000ff */
[----:B------:R-:W2:Y:S01]  /*5850*/  MUFU.EX2 R153, R153 ;  /* 0x0000009900997308 */ /* 0x000ea20000000800 */
[----:B------:R-:W-:Y:S01]  /*5860*/  PRMT R9, R6, 0x7771, RZ ;  /* 0x0000777106097816 */ /* 0x000fe200000000ff */
[----:B------:R-:W-:Y:S01]  /*5870*/  LDSM.16.MT88.4 R20, [R176+0xc800] ;  /* 0x00c80000b014783b */ /* 0x000fe20000004200 */
[----:B------:R-:W-:Y:S01]  /*5880*/  LOP3.LUT R113, R8, R113, RZ, 0xc0, !PT ;  /* 0x0000007108717212 */ /* 0x000fe200078ec0ff */
[----:B------:R-:W-:Y:S01]  /*5890*/  FADD.FTZ R163, R166, R163 ;  /* 0x000000a3a6a37221 */ /* 0x000fe20000010000 */
[----:B------:R-:W-:Y:S01]  /*58a0*/  PRMT R8, R6, 0x7773, RZ ;  /* 0x0000777306087816 */ /* 0x000fe200000000ff */
[----:B------:R-:W-:Y:S01]  /*58b0*/  FADD.FTZ R162, R162, R165 ;  /* 0x000000a5a2a27221 */ /* 0x000fe20000010000 */
[----:B------:R-:W-:Y:S01]  /*58c0*/  PRMT R235, R6, 0x7772, RZ ;  /* 0x0000777206eb7816 */ /* 0x000fe200000000ff */
[----:B------:R-:W-:Y:S01]  /*58d0*/  MUFU.EX2 R161, R161 ;  /* 0x000000a100a17308 */ /* 0x000fe20000000800 */
[----:B------:R-:W-:Y:S01]  /*58e0*/  LOP3.LUT R6, R5, 0xff, RZ, 0xc0, !PT ;  /* 0x000000ff05067812 */ /* 0x000fe200078ec0ff */
[----:B-1----:R-:W-:Y:S01]  /*58f0*/  HMMA.16816.F32 R36, R112, R40, RZ ;  /* 0x000000287024723c */ /* 0x002fe200000018ff */
[----:B------:R-:W-:Y:S01]  /*5900*/  LOP3.LUT R141, R198, R4, R7, 0x96, !PT ;  /* 0x00000004c68d7212 */ /* 0x000fe200078e9607 */
[----:B------:R-:W-:Y:S01]  /*5910*/  FADD.FTZ R164, R164, R163 ;  /* 0x000000a3a4a47221 */ /* 0x000fe20000010000 */
[----:B------:R-:W-:-:S02]  /*5920*/  PRMT R9, R6, 0x5410, R9 ;  /* 0x0000541006097816 */ /* 0x000fc40000000009 */
[----:B------:R-:W1:Y:S01]  /*5930*/  LDSM.16.MT88.4 R4, [R218+0xc800] ;  /* 0x00c80000da04783b */ /* 0x000e620000004200 */
[--C-:B------:R-:W-:Y:S01]  /*5940*/  PRMT R235, R235, 0x5410, R8.reuse ;  /* 0x00005410ebeb7816 */ /* 0x100fe20000000008 */
[----:B------:R-:W4:Y:S01]  /*5950*/  MUFU.EX2 R158, R158 ;  /* 0x0000009e009e7308 */ /* 0x000f220000000800 */
[C---:B------:R-:W-:Y:S01]  /*5960*/  PRMT R8, R141.reuse, 0x7632, R8 ;  /* 0x000076328d087816 */ /* 0x040fe20000000008 */
[C---:B------:R-:W-:Y:S01]  /*5970*/  HMMA.16816.F32 R40, R112.reuse, R42, RZ ;  /* 0x0000002a7028723c */ /* 0x040fe200000018ff */
[----:B------:R-:W-:Y:S01]  /*5980*/  LOP3.LUT R233, R141, 0xffff, RZ, 0xc0, !PT ;  /* 0x0000ffff8de97812 */ /* 0x000fe200078ec0ff */
[----:B------:R-:W-:Y:S01]  /*5990*/  FADD.FTZ R159, R159, R164 ;  /* 0x000000a49f9f7221 */ /* 0x000fe20000010000 */
[----:B------:R-:W-:Y:S02]  /*59a0*/  HSET2.LE.AND R142, R9, R172, PT ;  /* 0x000000ac098e7233 */ /* 0x000fe40003803000 */
[----:B------:R-:W-:Y:S01]  /*59b0*/  LOP3.LUT R10, R141, 0xff, RZ, 0xc0, !PT ;  /* 0x000000ff8d0a7812 */ /* 0x000fe200078ec0ff */
[----:B------:R-:W-:Y:S01]  /*59c0*/  MUFU.EX2 R160, R160 ;  /* 0x000000a000a07308 */ /* 0x000fe20000000800 */
[----:B------:R-:W-:Y:S01]  /*59d0*/  LOP3.LUT R8, R8, 0xff, RZ, 0xc0, !PT ;  /* 0x000000ff08087812 */ /* 0x000fe200078ec0ff */
[----:B------:R-:W-:Y:S01]  /*59e0*/  HMMA.16816.F32 R116, R112, R32, RZ ;  /* 0x000000207074723c */ /* 0x000fe200000018ff */
[----:B--2---:R-:W-:-:S02]  /*59f0*/  F2FP.F16.F32.PACK_AB R9, R153, R156 ;  /* 0x0000009c9909723e */ /* 0x004fc400000000ff */
[----:B------:R-:W-:Y:S02]  /*5a00*/  SHF.R.U32.HI R141, RZ, 0x18, R141 ;  /* 0x00000018ff8d7819 */ /* 0x000fe4000001168d */
[----:B------:R-:W-:Y:S01]  /*5a10*/  SHF.R.U32.HI R233, RZ, 0x8, R233 ;  /* 0x00000008ffe97819 */ /* 0x000fe200000116e9 */
[----:B------:R-:W2:Y:S01]  /*5a20*/  MUFU.EX2 R155, R155 ;  /* 0x0000009b009b7308 */ /* 0x000ea20000000800 */
[----:B------:R-:W-:Y:S01]  /*5a30*/  PRMT R141, R8, 0x5410, R141 ;  /* 0x00005410088d7816 */ /* 0x000fe2000000008d */
[C---:B------:R-:W-:Y:S01]  /*5a40*/  HMMA.16816.F32 R44, R112.reuse, R48, RZ ;  /* 0x00000030702c723c */ /* 0x040fe200000018ff */
[----:B------:R-:W-:Y:S02]  /*5a50*/  PRMT R233, R10, 0x5410, R233 ;  /* 0x000054100ae97816 */ /* 0x000fe400000000e9 */
[----:B------:R-:W-:Y:S02]  /*5a60*/  LOP3.LUT R142, R9, R142, RZ, 0xc0, !PT ;  /* 0x0000008e098e7212 */ /* 0x000fe400078ec0ff */
[----:B------:R-:W5:Y:S01]  /*5a70*/  LDSM.16.MT88.4 R8, [R176+0xe800] ;  /* 0x00e80000b008783b */ /* 0x000f620000004200 */
[----:B------:R-:W-:Y:S01]  /*5a80*/  MUFU.EX2 R154, R154 ;  /* 0x0000009a009a7308 */ /* 0x000fe20000000800 */
[----:B------:R-:W-:Y:S01]  /*5a90*/  LOP3.LUT R235, R235, 0xff00ff, RZ, 0xc0, !PT ;  /* 0x00ff00ffebeb7812 */ /* 0x000fe200078ec0ff */
[----:B------:R-:W-:Y:S01]  /*5aa0*/  HMMA.16816.F32 R48, R112, R50, RZ ;  /* 0x000000327030723c */ /* 0x000fe200000018ff */
[----:B------:R-:W-:-:S02]  /*5ab0*/  HSET2.LE.AND R140, R233, R172, PT ;  /* 0x000000ace98c7233 */ /* 0x000fc40003803000 */
[--C-:B------:R-:W-:Y:S02]  /*5ac0*/  HSET2.LE.AND R141, R141, R172.reuse, PT ;  /* 0x000000ac8d8d7233 */ /* 0x100fe40003803000 */
[----:B------:R-:W-:Y:S01]  /*5ad0*/  HSET2.LE.AND R182, R235, R172, PT ;  /* 0x000000acebb67233 */ /* 0x000fe20003803000 */
[----:B------:R-:W3:Y:S01]  /*5ae0*/  MUFU.EX2 R151, R151 ;  /* 0x0000009700977308 */ /* 0x000ee20000000800 */
[----:B----4-:R-:W-:Y:S01]  /*5af0*/  F2FP.F16.F32.PACK_AB R33, R158, R161 ;  /* 0x000000a19e21723e */ /* 0x010fe200000000ff */
[C---:B------:R-:W-:Y:S01]  /*5b00*/  HMMA.16816.F32 R60, R112.reuse, R64, RZ ;  /* 0x00000040703c723c */ /* 0x040fe200000018ff */
[----:B--2---:R-:W-:Y:S01]  /*5b10*/  F2FP.F16.F32.PACK_AB R32, R155, R160 ;  /* 0x000000a09b20723e */ /* 0x004fe200000000ff */
[----:B------:R-:W-:Y:S01]  /*5b20*/  FADD.FTZ R161, R161, R162 ;  /* 0x000000a2a1a17221 */ /* 0x000fe20000010000 */
[----:B------:R-:W-:Y:S01]  /*5b30*/  LOP3.LUT R140, R33, R140, RZ, 0xc0, !PT ;  /* 0x0000008c218c7212 */ /* 0x000fe200078ec0ff */
[----:B------:R-:W-:Y:S01]  /*5b40*/  FADD.FTZ R160, R160, R159 ;  /* 0x0000009fa0a07221 */ /* 0x000fe20000010000 */
[----:B------:R-:W-:Y:S01]  /*5b50*/  LOP3.LUT R141, R32, R141, RZ, 0xc0, !PT ;  /* 0x0000008d208d7212 */ /* 0x000fe200078ec0ff */
[----:B------:R-:W-:Y:S01]  /*5b60*/  MUFU.EX2 R171, R171 ;  /* 0x000000ab00ab7308 */ /* 0x000fe20000000800 */
[----:B------:R-:W-:Y:S01]  /*5b70*/  FADD.FTZ R161, R158, R161 ;  /* 0x000000a19ea17221 */ /* 0x000fe20000010000 */
[----:B------:R-:W-:Y:S01]  /*5b80*/  HMMA.16816.F32 R52, R112, R56, RZ ;  /* 0x000000387034723c */ /* 0x000fe200000018ff */
[----:B------:R-:W-:-:S02]  /*5b90*/  FADD.FTZ R155, R155, R160 ;  /* 0x000000a09b9b7221 */ /* 0x000fc40000010000 */
[----:B------:R-:W-:-:S03]  /*5ba0*/  FADD.FTZ R156, R156, R161 ;  /* 0x000000a19c9c7221 */ /* 0x000fc60000010000 */
[----:B------:R-:W-:Y:S01]  /*5bb0*/  MUFU.EX2 R169, R169 ;  /* 0x000000a900a97308 */ /* 0x000fe20000000800 */
[----:B---3--:R-:W-:Y:S01]  /*5bc0*/  F2FP.F16.F32.PACK_AB R143, R151, R154 ;  /* 0x0000009a978f723e */ /* 0x008fe200000000ff */
[C---:B------:R-:W-:Y:S01]  /*5bd0*/  HMMA.16816.F32 R64, R112.reuse, R66, RZ ;  /* 0x000000427040723c */ /* 0x040fe200000018ff */
[----:B------:R-:W-:Y:S01]  /*5be0*/  FADD.FTZ R154, R154, R155 ;  /* 0x0000009b9a9a7221 */ /* 0x000fe20000010000 */
[----:B------:R-:W-:Y:S01]  /*5bf0*/  FADD.FTZ R156, R153, R156 ;  /* 0x0000009c999c7221 */ /* 0x000fe20000010000 */
[----:B------:R-:W-:Y:S01]  /*5c00*/  LOP3.LUT R143, R143, R182, RZ, 0xc0, !PT ;  /* 0x000000b68f8f7212 */ /* 0x000fe200078ec0ff */
[----:B------:R-:W-:Y:S01]  /*5c10*/  FFMA.FTZ R182, R137, UR4, -R192 ;  /* 0x0000000489b67c23 */ /* 0x000fe200080108c0 */
[----:B------:R-:W-:Y:S01]  /*5c20*/  FADD.FTZ R154, R151, R154 ;  /* 0x0000009a979a7221 */ /* 0x000fe20000010000 */
[----:B------:R-:W-:Y:S02]  /*5c30*/  MUFU.EX2 R194, R194 ;  /* 0x000000c200c27308 */ /* 0x000fe40000000800 */
[----:B------:R-:W-:Y:S06]  /*5c40*/  HMMA.16816.F32 R76, R112, R80, RZ ;  /* 0x00000050704c723c */ /* 0x000fec00000018ff */
[----:B------:R-:W-:Y:S02]  /*5c50*/  MUFU.EX2 R182, R182 ;  /* 0x000000b600b67308 */ /* 0x000fe40000000800 */
[C---:B-1----:R-:W-:Y:S06]  /*5c60*/  HMMA.16816.F32 R36, R140.reuse, R4, R36 ;  /* 0x000000048c24723c */ /* 0x042fec0000001824 */
[----:B------:R-:W-:Y:S02]  /*5c70*/  MUFU.EX2 R197, R197 ;  /* 0x000000c500c57308 */ /* 0x000fe40000000800 */
[C---:B------:R-:W-:Y:S01]  /*5c80*/  HMMA.16816.F32 R40, R140.reuse, R6, R40 ;  /* 0x000000068c28723c */ /* 0x040fe20000001828 */
[----:B------:R-:W1:Y:S05]  /*5c90*/  LDSM.16.MT88.4 R4, [R210+0xe800] ;  /* 0x00e80000d204783b */ /* 0x000e6a0000004200 */
[----:B------:R-:W-:Y:S02]  /*5ca0*/  MUFU.EX2 R193, R193 ;  /* 0x000000c100c17308 */ /* 0x000fe40000000800 */
[C---:B------:R-:W-:Y:S06]  /*5cb0*/  HMMA.16816.F32 R44, R140.reuse, R12, R44 ;  /* 0x0000000c8c2c723c */ /* 0x040fec000000182c */
[----:B------:R-:W-:Y:S02]  /*5cc0*/  MUFU.EX2 R189, R189 ;  /* 0x000000bd00bd7308 */ /* 0x000fe40000000800 */
[C---:B------:R-:W-:Y:S01]  /*5cd0*/  HMMA.16816.F32 R48, R140.reuse, R14, R48 ;  /* 0x0000000e8c30723c */ /* 0x040fe20000001830 */
[----:B------:R-:W2:Y:S07]  /*5ce0*/  LDSM.16.MT88.4 R12, [R200+0xe800] ;  /* 0x00e80000c80c783b */ /* 0x000eae0000004200 */
[----:B-----5:R-:W-:Y:S01]  /*5cf0*/  HMMA.16816.F32 R60, R140, R8, R60 ;  /* 0x000000088c3c723c */ /* 0x020fe2000000183c */
[----:B------:R-:W-:-:S02]  /*5d00*/  VIADD R9, R174, 0xffffffff ;  /* 0xffffffffae097836 */ /* 0x000fc40000000000 */
[----:B------:R-:W-:-:S05]  /*5d10*/  FFMA.FTZ R174, R147, UR4, -R196 ;  /* 0x0000000493ae7c23 */ /* 0x000fca00080108c4 */
[----:B------:R-:W-:Y:S01]  /*5d20*/  HMMA.16816.F32 R80, R112, R82, RZ ;  /* 0x000000527050723c */ /* 0x000fe200000018ff */
[----:B------:R-:W3:Y:S07]  /*5d30*/  MUFU.EX2 R174, R174 ;  /* 0x000000ae00ae7308 */ /* 0x000eee0000000800 */
[----:B------:R-:W-:Y:S01]  /*5d40*/  HMMA.16816.F32 R52, R140, R16, R52 ;  /* 0x000000108c34723c */ /* 0x000fe20000001834 */
[----:B------:R-:W-:-:S05]  /*5d50*/  LOP3.LUT R16, R223, R9, R217, 0x96, !PT ;  /* 0x00000009df107212 */ /* 0x000fca00078e96d9 */
[----:B------:R-:W-:Y:S02]  /*5d60*/  IMAD.WIDE.U32 R16, R16, -0x326172a9, RZ ;  /* 0xcd9e8d5710107825 */ /* 0x000fe400078e00ff */
[----:B------:R-:W-:Y:S01]  /*5d70*/  HMMA.16816.F32 R64, R140, R10, R64 ;  /* 0x0000000a8c40723c */ /* 0x000fe20000001840 */
[----:B------:R-:W4:Y:S02]  /*5d80*/  LDSM.16.MT88.4 R8, [R176+0x10800] ;  /* 0x01080000b008783b */ /* 0x000f240000004200 */
[----:B------:R-:W-:Y:S02]  /*5d90*/  LOP3.LUT R228, R231, R220, R17, 0x96, !PT ;  /* 0x000000dce7e47212 */ /* 0x000fe400078e9611 */
[----:B------:R-:W-:-:S03]  /*5da0*/  LOP3.LUT R16, R229, R16, R213, 0x96, !PT ;  /* 0x00000010e5107212 */ /* 0x000fc600078e96d5 */
[----:B------:R-:W-:Y:S01]  /*5db0*/  HMMA.16816.F32 R84, R112, R88, RZ ;  /* 0x000000587054723c */ /* 0x000fe200000018ff */
[----:B------:R-:W-:-:S04]  /*5dc0*/  IMAD.WIDE.U32 R228, R228, -0x2daee0ad, RZ ;  /* 0xd2511f53e4e47825 */ /* 0x000fc800078e00ff */
[----:B------:R-:W-:Y:S01]  /*5dd0*/  IMAD.WIDE.U32 R16, R16, -0x2daee0ad, RZ ;  /* 0xd2511f5310107825 */ /* 0x000fe200078e00ff */
[----:B------:R-:W-:Y:S02]  /*5de0*/  LOP3.LUT R227, R227, R214, R229, 0x96, !PT ;  /* 0x000000d6e3e37212 */ /* 0x000fe400078e96e5 */
[C---:B-1----:R-:W-:Y:S02]  /*5df0*/  HMMA.16816.F32 R76, R140.reuse, R4, R76 ;  /* 0x000000048c4c723c */ /* 0x042fe4000000184c */
[----:B------:R-:W-:Y:S01]  /*5e00*/  LOP3.LUT R228, R170, R228, R17, 0x96, !PT ;  /* 0x000000e4aae47212 */ /* 0x000fe200078e9611 */
[----:B------:R-:W-:Y:S01]  /*5e10*/  IMAD.WIDE.U32 R230, R227, -0x326172a9, RZ ;  /* 0xcd9e8d57e3e67825 */ /* 0x000fe200078e00ff */
[----:B------:R1:W-:Y:S03]  /*5e20*/  MUFU.EX2 R170, R173 ;  /* 0x000000ad00aa7308 */ /* 0x0003e60000000800 */
[----:B------:R-:W-:Y:S01]  /*5e30*/  IMAD.WIDE.U32 R228, R228, -0x326172a9, RZ ;  /* 0xcd9e8d57e4e47825 */ /* 0x000fe200078e00ff */
[----:B------:R-:W-:Y:S01]  /*5e40*/  HMMA.16816.F32 R80, R140, R6, R80 ;  /* 0x000000068c50723c */ /* 0x000fe20000001850 */
[----:B------:R-:W5:Y:S01]  /*5e50*/  LDSM.16.MT88.4 R4, [R210+0x10800] ;  /* 0x01080000d204783b */ /* 0x000f620000004200 */
[----:B------:R-:W-:-:S02]  /*5e60*/  LOP3.LUT R175, R175, R212, R231, 0x96, !PT ;  /* 0x000000d4afaf7212 */ /* 0x000fc400078e96e7 */
[----:B------:R-:W-:-:S04]  /*5e70*/  LOP3.LUT R230, R146, R230, R229, 0x96, !PT ;  /* 0x000000e692e67212 */ /* 0x000fc800078e96e5 */
[----:B------:R-:W-:Y:S01]  /*5e80*/  HMMA.16816.F32 R92, R112, R96, RZ ;  /* 0x00000060705c723c */ /* 0x000fe200000018ff */
[----:B------:R-:W-:-:S04]  /*5e90*/  IMAD.WIDE.U32 R230, R230, -0x2daee0ad, RZ ;  /* 0xd2511f53e6e67825 */ /* 0x000fc800078e00ff */
[----:B-1----:R-:W-:-:S03]  /*5ea0*/  FFMA.FTZ R173, R145, UR4, -R192 ;  /* 0x0000000491ad7c23 */ /* 0x002fc600080108c0 */
[C---:B------:R-:W-:Y:S03]  /*5eb0*/  HMMA.16816.F32 R96, R112.reuse, R98, RZ ;  /* 0x000000627060723c */ /* 0x040fe600000018ff */
[----:B------:R-:W-:Y:S05]  /*5ec0*/  MUFU.EX2 R173, R173 ;  /* 0x000000ad00ad7308 */ /* 0x000fea0000000800 */
[----:B------:R-:W-:Y:S08]  /*5ed0*/  HMMA.16816.F32 R88, R112, R90, RZ ;  /* 0x0000005a7058723c */ /* 0x000ff000000018ff */
[----:B--2---:R-:W-:Y:S01]  /*5ee0*/  HMMA.16816.F32 R84, R140, R12, R84 ;  /* 0x0000000c8c54723c */ /* 0x004fe20000001854 */
[----:B------:R-:W-:-:S04]  /*5ef0*/  IMAD.WIDE.U32 R12, R175, -0x2daee0ad, RZ ;  /* 0xd2511f53af0c7825 */ /* 0x000fc800078e00ff */
[----:B------:R-:W-:Y:S01]  /*5f00*/  FFMA.FTZ R175, R139, UR4, -R192 ;  /* 0x000000048baf7c23 */ /* 0x000fe200080108c0 */
[----:B------:R-:W-:Y:S02]  /*5f10*/  LOP3.LUT R226, R144, R16, R13, 0x96, !PT ;  /* 0x0000001090e27212 */ /* 0x000fe400078e960d */
[C---:B------:R-:W-:Y:S01]  /*5f20*/  HMMA.16816.F32 R108, R112.reuse, R120, RZ ;  /* 0x00000078706c723c */ /* 0x040fe200000018ff */
[----:B------:R-:W1:Y:S01]  /*5f30*/  LDSM.16.MT88.4 R144, [R200+0x10800] ;  /* 0x01080000c890783b */ /* 0x000e620000004200 */
[----:B------:R-:W-:Y:S01]  /*5f40*/  LOP3.LUT R138, R138, R12, R231, 0x96, !PT ;  /* 0x0000000c8a8a7212 */ /* 0x000fe200078e96e7 */
[----:B------:R-:W-:Y:S01]  /*5f50*/  IMAD.WIDE.U32 R226, R226, -0x326172a9, RZ ;  /* 0xcd9e8d57e2e27825 */ /* 0x000fe200078e00ff */
[----:B------:R-:W2:Y:S03]  /*5f60*/  MUFU.EX2 R175, R175 ;  /* 0x000000af00af7308 */ /* 0x000ea60000000800 */
[----:B------:R-:W-:Y:S01]  /*5f70*/  IMAD.WIDE.U32 R138, R138, -0x326172a9, RZ ;  /* 0xcd9e8d578a8a7825 */ /* 0x000fe200078e00ff */
[----:B------:R-:W-:Y:S01]  /*5f80*/  HMMA.16816.F32 R56, R112, R58, RZ ;  /* 0x0000003a7038723c */ /* 0x000fe200000018ff */
[----:B------:R-:W-:-:S02]  /*5f90*/  LOP3.LUT R199, R199, R228, R227, 0x96, !PT ;  /* 0x000000e4c7c77212 */ /* 0x000fc400078e96e3 */
[----:B------:R-:W-:-:S05]  /*5fa0*/  IMAD.MOV.U32 R16, RZ, RZ, R138 ;  /* 0x000000ffff107224 */ /* 0x000fca00078e008a */
[C---:B------:R-:W-:Y:S08]  /*5fb0*/  HMMA.16816.F32 R128, R112.reuse, R124, RZ ;  /* 0x0000007c7080723c */ /* 0x040ff000000018ff */
[C---:B------:R-:W-:Y:S08]  /*5fc0*/  HMMA.16816.F32 R124, R112.reuse, R126, RZ ;  /* 0x0000007e707c723c */ /* 0x040ff000000018ff */
[----:B------:R-:W-:Y:S08]  /*5fd0*/  HMMA.16816.F32 R120, R112, R122, RZ ;  /* 0x0000007a7078723c */ /* 0x000ff000000018ff */
[----:B----4-:R-:W-:Y:S01]  /*5fe0*/  HMMA.16816.F32 R96, R140, R10, R96 ;  /* 0x0000000a8c60723c */ /* 0x010fe20000001860 */
[----:B------:R-:W-:Y:S01]  /*5ff0*/  LOP3.LUT R11, R136, R226, R139, 0x96, !PT ;  /* 0x000000e2880b7212 */ /* 0x000fe200078e968b */
[----:B------:R-:W-:Y:S01]  /*6000*/  IMAD.IADD R226, R157, 0x1, R176 ;  /* 0x000000019de27824 */ /* 0x000fe200078e02b0 */
[----:B------:R-:W-:-:S02]  /*6010*/  PRMT R10, R138, 0x7773, RZ ;  /* 0x000077738a0a7816 */ /* 0x000fc400000000ff */
[----:B------:R-:W-:-:S03]  /*6020*/  LOP3.LUT R17, R11, 0xffff, RZ, 0xc0, !PT ;  /* 0x0000ffff0b117812 */ /* 0x000fc600078ec0ff */
[----:B------:R-:W-:Y:S01]  /*6030*/  HMMA.16816.F32 R68, R112, R72, RZ ;  /* 0x000000487044723c */ /* 0x000fe200000018ff */
[----:B------:R-:W-:-:S07]  /*6040*/  SHF.R.U32.HI R17, RZ, 0x8, R17 ;  /* 0x00000008ff117819 */ /* 0x000fce0000011611 */
[----:B------:R-:W-:Y:S01]  /*6050*/  HMMA.16816.F32 R88, R140, R14, R88 ;  /* 0x0000000e8c58723c */ /* 0x000fe20000001858 */
[----:B------:R-:W4:Y:S07]  /*6060*/  LDSM.16.MT88.4 R12, [R218+0xf000] ;  /* 0x00f00000da0c783b */ /* 0x000f2e0000004200 */
[----:B------:R-:W-:Y:S08]  /*6070*/  HMMA.16816.F32 R72, R112, R74, RZ ;  /* 0x0000004a7048723c */ /* 0x000ff000000018ff */
[----:B------:R-:W-:Y:S01]  /*6080*/  HMMA.16816.F32 R92, R140, R8, R92 ;  /* 0x000000088c5c723c */ /* 0x000fe2000000185c */
[----:B------:R-:W-:-:S02]  /*6090*/  PRMT R8, R138, 0x7771, RZ ;  /* 0x000077718a087816 */ /* 0x000fc400000000ff */
[----:B------:R-:W-:Y:S02]  /*60a0*/  PRMT R9, R138, 0x7772, RZ ;  /* 0x000077728a097816 */ /* 0x000fe400000000ff */
[----:B------:R-:W-:Y:S03]  /*60b0*/  LDSM.16.MT88.4 R136, [R218+0xd000] ;  /* 0x00d00000da88783b */ /* 0x000fe60000004200 */
[----:B-----5:R-:W-:Y:S01]  /*60c0*/  HMMA.16816.F32 R108, R140, R4, R108 ;  /* 0x000000048c6c723c */ /* 0x020fe2000000186c */
[----:B------:R-:W-:Y:S02]  /*60d0*/  LOP3.LUT R5, R16, 0xff, RZ, 0xc0, !PT ;  /* 0x000000ff10057812 */ /* 0x000fe400078ec0ff */
[----:B------:R-:W-:Y:S02]  /*60e0*/  PRMT R16, R11, 0x7632, R16 ;  /* 0x000076320b107816 */ /* 0x000fe40000000010 */
[----:B------:R-:W-:-:S02]  /*60f0*/  PRMT R5, R5, 0x5410, R8 ;  /* 0x0000541005057816 */ /* 0x000fc40000000008 */
[----:B------:R-:W-:Y:S01]  /*6100*/  PRMT R4, R9, 0x5410, R10 ;  /* 0x0000541009047816 */ /* 0x000fe2000000000a */
[----:B------:R-:W-:Y:S01]  /*6110*/  HMMA.16816.F32 R56, R140, R18, R56 ;  /* 0x000000128c38723c */ /* 0x000fe20000001838 */
[----:B------:R-:W-:Y:S02]  /*6120*/  LOP3.LUT R18, R11, 0xff, RZ, 0xc0, !PT ;  /* 0x000000ff0b127812 */ /* 0x000fe400078ec0ff */
[----:B------:R-:W-:Y:S02]  /*6130*/  SHF.R.U32.HI R19, RZ, 0x18, R11 ;  /* 0x00000018ff137819 */ /* 0x000fe4000001160b */
[----:B------:R-:W-:Y:S01]  /*6140*/  LDSM.16.MT88.4 R8, [R200+0xf000] ;  /* 0x00f00000c808783b */ /* 0x000fe20000004200 */
[----:B------:R-:W-:Y:S02]  /*6150*/  PRMT R17, R18, 0x5410, R17 ;  /* 0x0000541012117816 */ /* 0x000fe40000000011 */
[----:B------:R-:W-:Y:S01]  /*6160*/  HMMA.16816.F32 R100, R112, R104, RZ ;  /* 0x000000687064723c */ /* 0x000fe200000018ff */
[----:B------:R-:W-:-:S02]  /*6170*/  HSET2.LE.AND R18, R5, R172, PT ;  /* 0x000000ac05127233 */ /* 0x000fc40003803000 */
[----:B---3--:R-:W-:Y:S02]  /*6180*/  F2FP.F16.F32.PACK_AB R5, R174, R171 ;  /* 0x000000abae05723e */ /* 0x008fe400000000ff */
[----:B------:R-:W-:Y:S02]  /*6190*/  LOP3.LUT R219, R4, 0xff00ff, RZ, 0xc0, !PT ;  /* 0x00ff00ff04db7812 */ /* 0x000fe400078ec0ff */
[----:B------:R-:W-:Y:S01]  /*61a0*/  LOP3.LUT R18, R5, R18, RZ, 0xc0, !PT ;  /* 0x0000001205127212 */ /* 0x000fe200078ec0ff */
[----:B------:R-:W-:Y:S01]  /*61b0*/  HMMA.16816.F32 R104, R112, R106, RZ ;  /* 0x0000006a7068723c */ /* 0x000fe200000018ff */
[----:B------:R-:W-:Y:S02]  /*61c0*/  LOP3.LUT R16, R16, 0xff, RZ, 0xc0, !PT ;  /* 0x000000ff10107812 */ /* 0x000fe400078ec0ff */
[----:B------:R-:W-:Y:S02]  /*61d0*/  HSET2.LE.AND R219, R219, R172, PT ;  /* 0x000000acdbdb7233 */ /* 0x000fe40003803000 */
[----:B------:R-:W-:-:S02]  /*61e0*/  PRMT R19, R16, 0x5410, R19 ;  /* 0x0000541010137816 */ /* 0x000fc40000000013 */
[----:B--2---:R-:W-:Y:S01]  /*61f0*/  F2FP.F16.F32.PACK_AB R16, R182, R175 ;  /* 0x000000afb610723e */ /* 0x004fe200000000ff */
[C---:B------:R-:W-:Y:S08]  /*6200*/  HMMA.16816.F32 R128, R140.reuse, R20, R128 ;  /* 0x000000148c80723c */ /* 0x040ff00000001880 */
[C---:B------:R-:W-:Y:S01]  /*6210*/  HMMA.16816.F32 R124, R140.reuse, R22, R124 ;  /* 0x000000168c7c723c */ /* 0x040fe2000000187c */
[----:B------:R2:W3:Y:S07]  /*6220*/  LDSM.16.MT88.4 R20, [R200+0xd000] ;  /* 0x00d00000c814783b */ /* 0x0004ee0000004200 */
[C---:B------:R-:W-:Y:S01]  /*6230*/  HMMA.16816.F32 R120, R140.reuse, R6, R120 ;  /* 0x000000068c78723c */ /* 0x040fe20000001878 */
[----:B------:R-:W5:Y:S07]  /*6240*/  LDSM.16.MT88.4 R4, [R226+0x11000] ;  /* 0x01100000e204783b */ /* 0x000f6e0000004200 */
[C---:B------:R-:W-:Y:S08]  /*6250*/  HMMA.16816.F32 R68, R140.reuse, R28, R68 ;  /* 0x0000001c8c44723c */ /* 0x040ff00000001844 */
[----:B------:R-:W-:Y:S01]  /*6260*/  HMMA.16816.F32 R72, R140, R30, R72 ;  /* 0x0000001e8c48723c */ /* 0x000fe20000001848 */
[----:B------:R-:W-:Y:S01]  /*6270*/  LDSM.16.MT88.4 R28, [R210+0xd000] ;  /* 0x00d00000d21c783b */ /* 0x000fe20000004200 */
[----:B--2---:R-:W-:Y:S01]  /*6280*/  FFMA.FTZ R200, R195, UR4, -R196 ;  /* 0x00000004c3c87c23 */ /* 0x004fe200080108c4 */
[----:B------:R-:W-:-:S05]  /*6290*/  IMAD.IADD R195, R157, 0x1, R176 ;  /* 0x000000019dc37824 */ /* 0x000fca00078e02b0 */
[C---:B-1----:R-:W-:Y:S01]  /*62a0*/  HMMA.16816.F32 R116, R140.reuse, R144, R116 ;  /* 0x000000908c74723c */ /* 0x042fe20000001874 */
[--C-:B------:R-:W-:Y:S01]  /*62b0*/  HSET2.LE.AND R145, R17, R172.reuse, PT ;  /* 0x000000ac11917233 */ /* 0x100fe20003803000 */
[----:B------:R-:W-:Y:S01]  /*62c0*/  MUFU.EX2 R200, R200 ;  /* 0x000000c800c87308 */ /* 0x000fe20000000800 */
[----:B------:R-:W-:Y:S02]  /*62d0*/  HSET2.LE.AND R17, R19, R172, PT ;  /* 0x000000ac13117233 */ /* 0x000fe40003803000 */
[----:B------:R-:W-:Y:S01]  /*62e0*/  F2FP.F16.F32.PACK_AB R144, R194, R173 ;  /* 0x000000adc290723e */ /* 0x000fe200000000ff */
[----:B------:R-:W-:Y:S01]  /*62f0*/  FADD.FTZ R173, R173, R154 ;  /* 0x0000009aadad7221 */ /* 0x000fe20000010000 */
[----:B------:R-:W-:Y:S01]  /*6300*/  LOP3.LUT R19, R16, R219, RZ, 0xc0, !PT ;  /* 0x000000db10137212 */ /* 0x000fe200078ec0ff */
[----:B------:R-:W-:Y:S01]  /*6310*/  HMMA.16816.F32 R100, R140, R24, R100 ;  /* 0x000000188c64723c */ /* 0x000fe20000001864 */
[----:B------:R-:W-:Y:S01]  /*6320*/  LOP3.LUT R17, R144, R17, RZ, 0xc0, !PT ;  /* 0x0000001190117212 */ /* 0x000fe200078ec0ff */
[----:B------:R-:W-:Y:S01]  /*6330*/  FFMA.FTZ R219, R181, UR4, -R192 ;  /* 0x00000004b5db7c23 */ /* 0x000fe200080108c0 */
[----:B------:R-:W-:-:S04]  /*6340*/  FADD.FTZ R194, R194, R173 ;  /* 0x000000adc2c27221 */ /* 0x000fc80000010000 */
[----:B------:R-:W-:Y:S01]  /*6350*/  FADD.FTZ R175, R175, R194 ;  /* 0x000000c2afaf7221 */ /* 0x000fe20000010000 */
[----:B------:R-:W-:Y:S01]  /*6360*/  HMMA.16816.F32 R104, R140, R26, R104 ;  /* 0x0000001a8c68723c */ /* 0x000fe20000001868 */
[----:B------:R1:W-:Y:S01]  /*6370*/  LDSM.16.MT88.4 R24, [R210+0xf000] ;  /* 0x00f00000d218783b */ /* 0x0003e20000004200 */
[----:B------:R-:W-:Y:S01]  /*6380*/  MUFU.EX2 R219, R219 ;  /* 0x000000db00db7308 */ /* 0x000fe20000000800 */
[----:B------:R-:W-:-:S05]  /*6390*/  FADD.FTZ R182, R182, R175 ;  /* 0x000000afb6b67221 */ /* 0x000fca0000010000 */
[----:B------:R-:W-:Y:S01]  /*63a0*/  HMMA.16816.F32 R112, R112, R34, RZ ;  /* 0x000000227070723c */ /* 0x000fe200000018ff */
[----:B------:R2:W-:Y:S01]  /*63b0*/  LDSM.16.MT88.4 R32, [R218+0x11000] ;  /* 0x01100000da20783b */ /* 0x0005e20000004200 */
[----:B-1----:R-:W-:Y:S01]  /*63c0*/  F2FP.F16.F32.PACK_AB R210, R170, R169 ;  /* 0x000000a9aad2723e */ /* 0x002fe200000000ff */
[----:B------:R-:W-:-:S03]  /*63d0*/  FADD.FTZ R169, R169, R156 ;  /* 0x0000009ca9a97221 */ /* 0x000fc60000010000 */
[----:B------:R-:W-:-:S14]  /*63e0*/  LOP3.LUT R16, R210, R145, RZ, 0xc0, !PT ;  /* 0x00000091d2107212 */ /* 0x000fdc00078ec0ff */
[----:B------:R-:W-:Y:S01]  /*63f0*/  HMMA.16816.F32 R112, R140, R146, R112 ;  /* 0x000000928c70723c */ /* 0x000fe20000001870 */
[----:B------:R-:W-:Y:S01]  /*6400*/  LDSM.16.MT88.4 R140, [R226+0xf800] ;  /* 0x00f80000e28c783b */ /* 0x000fe20000004200 */
[----:B------:R-:W-:Y:S01]  /*6410*/  FADD.FTZ R170, R170, R169 ;  /* 0x000000a9aaaa7221 */ /* 0x000fe20000010000 */
[----:B--2---:R-:W-:Y:S01]  /*6420*/  FFMA.FTZ R218, R191, UR4, -R196 ;  /* 0x00000004bfda7c23 */ /* 0x004fe200080108c4 */
[----:B------:R-:W-:Y:S02]  /*6430*/  IMAD.MOV.U32 R210, RZ, RZ, -0x1 ;  /* 0xffffffffffd27424 */ /* 0x000fe400078e00ff */
[----:B------:R-:W-:Y:S02]  /*6440*/  FADD.FTZ R171, R171, R170 ;  /* 0x000000aaabab7221 */ /* 0x000fe40000010000 */
[----:B----4-:R-:W-:Y:S01]  /*6450*/  HMMA.16816.F32 R68, R16, R12, R68 ;  /* 0x0000000c1044723c */ /* 0x010fe20000001844 */
[----:B------:R-:W-:Y:S01]  /*6460*/  MUFU.EX2 R218, R218 ;  /* 0x000000da00da7308 */ /* 0x000fe20000000800 */
[----:B------:R-:W-:-:S06]  /*6470*/  FADD.FTZ R174, R174, R171 ;  /* 0x000000abaeae7221 */ /* 0x000fcc0000010000 */
[C---:B------:R-:W-:Y:S01]  /*6480*/  HMMA.16816.F32 R72, R16.reuse, R14, R72 ;  /* 0x0000000e1048723c */ /* 0x040fe20000001848 */
[----:B------:R-:W1:Y:S07]  /*6490*/  LDSM.16.MT88.4 R12, [R176+0xd000] ;  /* 0x00d00000b00c783b */ /* 0x000e6e0000004200 */
[----:B---3--:R-:W-:Y:S01]  /*64a0*/  HMMA.16816.F32 R52, R16, R20, R52 ;  /* 0x000000141034723c */ /* 0x008fe20000001834 */
[----:B------:R-:W-:-:S05]  /*64b0*/  SEL R20, R184, 0xffffffe0, !P6 ;  /* 0xffffffe0b8147807 */ /* 0x000fca0007000000 */
[----:B------:R-:W-:Y:S02]  /*64c0*/  IMAD.IADD R195, R20, 0x1, R195 ;  /* 0x0000000114c37824 */ /* 0x000fe400078e02c3 */
[--C-:B------:R-:W-:Y:S01]  /*64d0*/  FFMA.FTZ R20, R190, UR4, -R192.reuse ;  /* 0x00000004be147c23 */ /* 0x100fe200080108c0 */
[C---:B------:R-:W-:Y:S01]  /*64e0*/  HMMA.16816.F32 R84, R16.reuse, R8, R84 ;  /* 0x000000081054723c */ /* 0x040fe20000001854 */
[----:B------:R-:W-:Y:S01]  /*64f0*/  FFMA.FTZ R190, R183, UR4, -R192 ;  /* 0x00000004b7be7c23 */ /* 0x000fe200080108c0 */
[----:B------:R-:W-:Y:S01]  /*6500*/  LDSM.16.MT88.4 R144, [R195+0x11000] ;  /* 0x01100000c390783b */ /* 0x000fe20000004200 */
[----:B------:R-:W-:Y:S05]  /*6510*/  MUFU.EX2 R192, R20 ;  /* 0x0000001400c07308 */ /* 0x000fea0000000800 */
[C---:B------:R-:W-:Y:S01]  /*6520*/  HMMA.16816.F32 R88, R16.reuse, R10, R88 ;  /* 0x0000000a1058723c */ /* 0x040fe20000001858 */
[----:B------:R-:W2:Y:S02]  /*6530*/  LDSM.16.MT88.4 R8, [R176+0xf000] ;  /* 0x00f00000b008783b */ /* 0x000ea40000004200 */
[----:B------:R-:W3:Y:S05]  /*6540*/  MUFU.EX2 R190, R190 ;  /* 0x000000be00be7308 */ /* 0x000eea0000000800 */
[C---:B-----5:R-:W-:Y:S08]  /*6550*/  HMMA.16816.F32 R108, R16.reuse, R4, R108 ;  /* 0x00000004106c723c */ /* 0x060ff0000000186c */
[C---:B------:R-:W-:Y:S01]  /*6560*/  HMMA.16816.F32 R120, R16.reuse, R6, R120 ;  /* 0x000000061078723c */ /* 0x040fe20000001878 */
[----:B------:R-:W4:Y:S07]  /*6570*/  LDSM.16.MT88.4 R4, [R176+0x11000] ;  /* 0x01100000b004783b */ /* 0x000f2e0000004200 */
[----:B-1----:R-:W-:Y:S01]  /*6580*/  HMMA.16816.F32 R128, R16, R12, R128 ;  /* 0x0000000c1080723c */ /* 0x002fe20000001880 */
[----:B------:R-:W-:-:S05]  /*6590*/  IMAD.WIDE.U32 R12, R199, -0x2daee0ad, RZ ;  /* 0xd2511f53c70c7825 */ /* 0x000fca00078e00ff */
[----:B------:R-:W-:Y:S02]  /*65a0*/  LOP3.LUT R198, R198, R230, R13, 0x96, !PT ;  /* 0x000000e6c6c67212 */ /* 0x000fe400078e960d */
[C---:B------:R-:W-:Y:S01]  /*65b0*/  HMMA.16816.F32 R124, R16.reuse, R14, R124 ;  /* 0x0000000e107c723c */ /* 0x040fe2000000187c */
[----:B------:R-:W-:Y:S01]  /*65c0*/  IMAD.MOV.U32 R14, RZ, RZ, R12 ;  /* 0x000000ffff0e7224 */ /* 0x000fe200078e000c */
[C---:B------:R-:W-:Y:S02]  /*65d0*/  PRMT R21, R12.reuse, 0x7771, RZ ;  /* 0x000077710c157816 */ /* 0x040fe400000000ff */
[C---:B------:R-:W-:Y:S02]  /*65e0*/  PRMT R13, R12.reuse, 0x7773, RZ ;  /* 0x000077730c0d7816 */ /* 0x040fe400000000ff */
[----:B------:R-:W-:Y:S02]  /*65f0*/  PRMT R12, R12, 0x7772, RZ ;  /* 0x000077720c0c7816 */ /* 0x000fe400000000ff */
[----:B------:R-:W-:Y:S01]  /*6600*/  HMMA.16816.F32 R56, R16, R22, R56 ;  /* 0x000000161038723c */ /* 0x000fe20000001838 */
[----:B------:R-:W-:-:S02]  /*6610*/  LOP3.LUT R14, R14, 0xff, RZ, 0xc0, !PT ;  /* 0x000000ff0e0e7812 */ /* 0x000fc400078ec0ff */
[----:B------:R-:W-:Y:S02]  /*6620*/  LOP3.LUT R23, R198, 0xff, RZ, 0xc0, !PT ;  /* 0x000000ffc6177812 */ /* 0x000fe400078ec0ff */
[----:B------:R-:W-:Y:S02]  /*6630*/  PRMT R21, R14, 0x5410, R21 ;  /* 0x000054100e157816 */ /* 0x000fe40000000015 */
[----:B---3--:R-:W-:Y:S01]  /*6640*/  F2FP.F16.F32.PACK_AB R22, R219, R190 ;  /* 0x000000bedb16723e */ /* 0x008fe200000000ff */
[C---:B--2---:R-:W-:Y:S01]  /*6650*/  HMMA.16816.F32 R60, R16.reuse, R8, R60 ;  /* 0x00000008103c723c */ /* 0x044fe2000000183c */
[----:B------:R-:W-:Y:S02]  /*6660*/  SEL R9, R184, 0xffffffe0, !P6 ;  /* 0xffffffe0b8097807 */ /* 0x000fe40007000000 */
[----:B------:R-:W-:Y:S02]  /*6670*/  PRMT R8, R12, 0x5410, R13 ;  /* 0x000054100c087816 */ /* 0x000fe4000000000d */
[----:B------:R-:W1:Y:S03]  /*6680*/  LDSM.16.MT88.4 R12, [R226+0xd800] ;  /* 0x00d80000e20c783b */ /* 0x000e660000004200 */
[----:B------:R-:W-:Y:S01]  /*6690*/  HMMA.16816.F32 R64, R16, R10, R64 ;  /* 0x0000000a1040723c */ /* 0x000fe20000001840 */
[----:B------:R-:W-:-:S02]  /*66a0*/  LOP3.LUT R10, R198, 0xffff, RZ, 0xc0, !PT ;  /* 0x0000ffffc60a7812 */ /* 0x000fc400078ec0ff */
[----:B------:R-:W-:Y:S02]  /*66b0*/  PRMT R11, R198, 0x7632, R11 ;  /* 0x00007632c60b7816 */ /* 0x000fe4000000000b */
[----:B------:R-:W-:Y:S02]  /*66c0*/  SHF.R.U32.HI R10, RZ, 0x8, R10 ;  /* 0x00000008ff0a7819 */ /* 0x000fe4000001160a */
[----:B------:R-:W-:Y:S01]  /*66d0*/  LOP3.LUT R11, R11, 0xff, RZ, 0xc0, !PT ;  /* 0x000000ff0b0b7812 */ /* 0x000fe200078ec0ff */
[----:B------:R-:W-:Y:S01]  /*66e0*/  HMMA.16816.F32 R44, R16, R28, R44 ;  /* 0x0000001c102c723c */ /* 0x000fe2000000182c */
[----:B------:R-:W-:Y:S01]  /*66f0*/  SHF.R.U32.HI R198, RZ, 0x18, R198 ;  /* 0x00000018ffc67819 */ /* 0x000fe200000116c6 */
[----:B------:R-:W-:Y:S01]  /*6700*/  IMAD.IADD R28, R9, 0x1, R176 ;  /* 0x00000001091c7824 */ /* 0x000fe200078e02b0 */
[----:B------:R-:W-:-:S05]  /*6710*/  PRMT R23, R23, 0x5410, R10 ;  /* 0x0000541017177816 */ /* 0x000fca000000000a */
[----:B------:R-:W-:Y:S01]  /*6720*/  HMMA.16816.F32 R76, R16, R24, R76 ;  /* 0x00000018104c723c */ /* 0x000fe2000000184c */
[----:B------:R-:W-:-:S07]  /*6730*/  LOP3.LUT R25, R8, 0xff00ff, RZ, 0xc0, !PT ;  /* 0x00ff00ff08197812 */ /* 0x000fce00078ec0ff */
[C---:B----4-:R-:W-:Y:S01]  /*6740*/  HMMA.16816.F32 R92, R16.reuse, R4, R92 ;  /* 0x00000004105c723c */ /* 0x050fe2000000185c */
[----:B------:R-:W-:Y:S02]  /*6750*/  PRMT R5, R11, 0x5410, R198 ;  /* 0x000054100b057816 */ /* 0x000fe400000000c6 */
[----:B------:R-:W2:Y:S01]  /*6760*/  LDSM.16.MT88.4 R8, [R28+0xf800] ;  /* 0x00f800001c08783b */ /* 0x000ea20000004200 */
[--C-:B------:R-:W-:Y:S02]  /*6770*/  HSET2.LE.AND R4, R23, R172.reuse, PT ;  /* 0x000000ac17047233 */ /* 0x100fe40003803000 */
[----:B------:R-:W-:Y:S02]  /*6780*/  HSET2.LE.AND R5, R5, R172, PT ;  /* 0x000000ac05057233 */ /* 0x000fe40003803000 */
[----:B------:R-:W-:Y:S01]  /*6790*/  HMMA.16816.F32 R36, R16, R136, R36 ;  /* 0x000000881024723c */ /* 0x000fe20000001824 */
[----:B------:R-:W-:Y:S01]  /*67a0*/  F2FP.F16.F32.PACK_AB R23, R200, R197 ;  /* 0x000000c5c817723e */ /* 0x000fe200000000ff */
[----:B------:R-:W-:-:S03]  /*67b0*/  FADD.FTZ R197, R197, R174 ;  /* 0x000000aec5c57221 */ /* 0x000fc60000010000 */
[----:B------:R-:W-:Y:S01]  /*67c0*/  LOP3.LUT R4, R23, R4, RZ, 0xc0, !PT ;  /* 0x0000000417047212 */ /* 0x000fe200078ec0ff */
[----:B------:R-:W-:Y:S02]  /*67d0*/  FADD.FTZ R200, R200, R197 ;  /* 0x000000c5c8c87221 */ /* 0x000fe40000010000 */
[C---:B------:R-:W-:Y:S01]  /*67e0*/  HMMA.16816.F32 R40, R16.reuse, R138, R40 ;  /* 0x0000008a1028723c */ /* 0x040fe20000001828 */
[----:B------:R-:W-:Y:S07]  /*67f0*/  LDSM.16.MT88.4 R136, [R226+0x11800] ;  /* 0x01180000e288783b */ /* 0x000fee0000004200 */
[C---:B------:R-:W-:Y:S08]  /*6800*/  HMMA.16816.F32 R100, R16.reuse, R32, R100 ;  /* 0x000000201064723c */ /* 0x040ff00000001864 */
[C---:B------:R-:W-:Y:S01]  /*6810*/  HMMA.16816.F32 R104, R16.reuse, R34, R104 ;  /* 0x000000221068723c */ /* 0x040fe20000001868 */
[----:B------:R-:W-:Y:S07]  /*6820*/  LDSM.16.MT88.4 R32, [R28+0xd800] ;  /* 0x00d800001c20783b */ /* 0x000fee0000004200 */
[C---:B------:R-:W-:Y:S01]  /*6830*/  HMMA.16816.F32 R48, R16.reuse, R30, R48 ;  /* 0x0000001e1030723c */ /* 0x040fe20000001830 */
[----:B------:R-:W-:Y:S07]  /*6840*/  LDSM.16.MT88.4 R28, [R28+0x11800] ;  /* 0x011800001c1c783b */ /* 0x000fee0000004200 */
[C---:B------:R-:W-:Y:S08]  /*6850*/  HMMA.16816.F32 R80, R16.reuse, R26, R80 ;  /* 0x0000001a1050723c */ /* 0x040ff00000001850 */
[----:B------:R-:W-:Y:S01]  /*6860*/  HMMA.16816.F32 R96, R16, R6, R96 ;  /* 0x000000061060723c */ /* 0x000fe20000001860 */
[----:B------:R-:W-:-:S02]  /*6870*/  HSET2.LE.AND R6, R21, R172, PT ;  /* 0x000000ac15067233 */ /* 0x000fc40003803000 */
[----:B------:R-:W-:Y:S02]  /*6880*/  HSET2.LE.AND R7, R25, R172, PT ;  /* 0x000000ac19077233 */ /* 0x000fe40003803000 */
[----:B------:R-:W-:Y:S01]  /*6890*/  F2FP.F16.F32.PACK_AB R21, R218, R193 ;  /* 0x000000c1da15723e */ /* 0x000fe200000000ff */
[----:B------:R-:W-:Y:S01]  /*68a0*/  LDSM.16.MT88.4 R24, [R176+0xd800] ;  /* 0x00d80000b018783b */ /* 0x000fe20000004200 */
[----:B------:R-:W-:Y:S01]  /*68b0*/  FADD.FTZ R193, R193, R200 ;  /* 0x000000c8c1c17221 */ /* 0x000fe20000010000 */
[C---:B------:R-:W-:Y:S01]  /*68c0*/  HMMA.16816.F32 R116, R16.reuse, R144, R116 ;  /* 0x000000901074723c */ /* 0x040fe20000001874 */
[----:B------:R-:W-:Y:S01]  /*68d0*/  F2FP.F16.F32.PACK_AB R144, R192, R189 ;  /* 0x000000bdc090723e */ /* 0x000fe200000000ff */
[----:B------:R-:W-:Y:S01]  /*68e0*/  FADD.FTZ R189, R189, R182 ;  /* 0x000000b6bdbd7221 */ /* 0x000fe20000010000 */
[----:B------:R-:W-:Y:S01]  /*68f0*/  LOP3.LUT R6, R21, R6, RZ, 0xc0, !PT ;  /* 0x0000000615067212 */ /* 0x000fe200078ec0ff */
[----:B------:R-:W-:Y:S01]  /*6900*/  FADD.FTZ R218, R218, R193 ;  /* 0x000000c1dada7221 */ /* 0x000fe20000010000 */
[----:B------:R-:W-:Y:S01]  /*6910*/  LOP3.LUT R7, R22, R7, RZ, 0xc0, !PT ;  /* 0x0000000716077212 */ /* 0x000fe200078ec0ff */
[----:B------:R-:W-:Y:S01]  /*6920*/  FADD.FTZ R189, R192, R189 ;  /* 0x000000bdc0bd7221 */ /* 0x000fe20000010000 */
[----:B------:R-:W-:Y:S01]  /*6930*/  LOP3.LUT R5, R144, R5, RZ, 0xc0, !PT ;  /* 0x0000000590057212 */ /* 0x000fe200078ec0ff */
[----:B------:R-:W-:Y:S01]  /*6940*/  HMMA.16816.F32 R112, R16, R146, R112 ;  /* 0x000000921070723c */ /* 0x000fe20000001870 */
[----:B------:R-:W3:Y:S01]  /*6950*/  LDSM.16.MT88.4 R16, [R176+0xf800] ;  /* 0x00f80000b010783b */ /* 0x000ee20000004200 */
[----:B------:R-:W-:-:S03]  /*6960*/  FADD.FTZ R190, R190, R189 ;  /* 0x000000bdbebe7221 */ /* 0x000fc60000010000 */
[----:B------:R-:W4:Y:S01]  /*6970*/  LDSM.16.MT88.4 R20, [R195+0xd800] ;  /* 0x00d80000c314783b */ /* 0x000f220000004200 */
[----:B------:R-:W-:Y:S02]  /*6980*/  FADD.FTZ R219, R219, R190 ;  /* 0x000000bedbdb7221 */ /* 0x000fe40000010000 */
[C---:B-1----:R-:W-:Y:S08]  /*6990*/  HMMA.16816.F32 R44, R4.reuse, R12, R44 ;  /* 0x0000000c042c723c */ /* 0x042ff0000000182c */
[C---:B------:R-:W-:Y:S01]  /*69a0*/  HMMA.16816.F32 R48, R4.reuse, R14, R48 ;  /* 0x0000000e0430723c */ /* 0x040fe20000001830 */
[----:B------:R-:W1:Y:S07]  /*69b0*/  LDSM.16.MT88.4 R12, [R195+0xf800] ;  /* 0x00f80000c30c783b */ /* 0x000e6e0000004200 */
[C---:B--2---:R-:W-:Y:S08]  /*69c0*/  HMMA.16816.F32 R68, R4.reuse, R8, R68 ;  /* 0x000000080444723c */ /* 0x044ff00000001844 */
[C---:B------:R-:W-:Y:S01]  /*69d0*/  HMMA.16816.F32 R72, R4.reuse, R10, R72 ;  /* 0x0000000a0448723c */ /* 0x040fe20000001848 */
[----:B------:R-:W2:Y:S07]  /*69e0*/  LDSM.16.MT88.4 R8, [R176+0x11800] ;  /* 0x01180000b008783b */ /* 0x000eae0000004200 */
[C---:B------:R-:W-:Y:S08]  /*69f0*/  HMMA.16816.F32 R76, R4.reuse, R140, R76 ;  /* 0x0000008c044c723c */ /* 0x040ff0000000184c */
[C---:B---3--:R-:W-:Y:S08]  /*6a00*/  HMMA.16816.F32 R60, R4.reuse, R16, R60 ;  /* 0x00000010043c723c */ /* 0x048ff0000000183c */
[C---:B------:R-:W-:Y:S01]  /*6a10*/  HMMA.16816.F32 R64, R4.reuse, R18, R64 ;  /* 0x000000120440723c */ /* 0x040fe20000001840 */
[----:B------:R-:W3:Y:S07]  /*6a20*/  LDSM.16.MT88.4 R16, [R195+0x11800] ;  /* 0x01180000c310783b */ /* 0x000eee0000004200 */
        /* <DEDUP_REMOVED lines=30> */
[----:B------:R-:W-:Y:S01]  /*6c10*/  LEA R7, P1, R10, R4, 0x6 ;  /* 0x000000040a077211 */ /* 0x000fe200078230ff */
[----:B------:R-:W-:Y:S01]  /*6c20*/  IMAD.SHL.U32 R187, R186, 0x20, RZ ;  /* 0x00000020babb7824 */ /* 0x000fe200078e00ff */
[C---:B------:R-:W-:Y:S01]  /*6c30*/  LEA R12, P2, R10.reuse, R206, 0x7 ;  /* 0x000000ce0a0c7211 */ /* 0x040fe200078438ff */
[----:B------:R-:W-:Y:S01]  /*6c40*/  IMAD.MOV.U32 R182, RZ, RZ, 0x20 ;  /* 0x00000020ffb67424 */ /* 0x000fe200078e00ff */
[----:B------:R-:W-:Y:S01]  /*6c50*/  LEA.HI.X R6, R10, R9, R6, 0x6, P1 ;  /* 0x000000090a067211 */ /* 0x000fe200008f3406 */
[----:B------:R-:W-:Y:S01]  /*6c60*/  VIADD R181, R180, UR5 ;  /* 0x00000005b4b57c36 */ /* 0x000fe20008000000 */
[----:B------:R-:W-:Y:S01]  /*6c70*/  LEA.HI.X R13, R10, R205, R8, 0x7, P2 ;  /* 0x000000cd0a0d7211 */ /* 0x000fe200010f3c08 */
[----:B------:R-:W-:Y:S01]  /*6c80*/  IMAD.SHL.U32 R225, R186, 0x2, RZ ;  /* 0x00000002bae17824 */ /* 0x000fe200078e00ff */
        /* <DEDUP_REMOVED lines=27> */
[----:B------:R-:W-:Y:S02]  /*6e40*/  LEA R192, R7, UR5, 0x1 ;  /* 0x0000000507c07c11 */ /* 0x000fe4000f8e08ff */
[----:B------:R-:W-:Y:S01]  /*6e50*/  LOP3.LUT R224, R225, 0x6, RZ, 0xc0, !PT ;  /* 0x00000006e1e07812 */ /* 0x000fe200078ec0ff */
[----:B------:R-:W-:Y:S01]  /*6e60*/  @P2 STS.128 [R211+0xe000], RZ ;  /* 0x00e000ffd3002388 */ /* 0x000fe20000000c00 */
[----:B------:R-:W-:-:S02]  /*6e70*/  IMAD.IADD R189, R181, 0x1, R182 ;  /* 0x00000001b5bd7824 */ /* 0x000fc400078e02b6 */
[C-C-:B------:R-:W-:Y:S01]  /*6e80*/  IMAD.IADD R191, R182.reuse, 0x1, R192.reuse ;  /* 0x00000001b6bf7824 */ /* 0x140fe200078e02c0 */
        /* <DEDUP_REMOVED lines=55> */
[----:B------:R-:W4:Y:S04]  /*7200*/  LDSM.16.M88.4 R148, [R180+UR5+0x6000] ;  /* 0x00600005b494783b */ /* 0x000f280008000200 */
[----:B------:R-:W5:Y:S04]  /*7210*/  LDSM.16.M88.4 R140, [R180+UR5+0x6800] ;  /* 0x00680005b48c783b */ /* 0x000f680008000200 */
[----:B-1----:R-:W3:Y:S04]  /*7220*/  LDSM.16.M88.4 R12, [R180+UR5+0x7000] ;  /* 0x00700005b40c783b */ /* 0x002ee80008000200 */
[----:B------:R-:W1:Y:S04]  /*7230*/  LDSM.16.M88.4 R4, [R180+UR5+0x7800] ;  /* 0x00780005b404783b */ /* 0x000e680008000200 */
[----:B------:R-:W-:Y:S04]  /*7240*/  LDSM.16.M88.4 R28, [R191] ;  /* 0x00000000bf1c783b */ /* 0x000fe80000000200 */
[----:B------:R-:W1:Y:S04]  /*7250*/  LDSM.16.M88.4 R32, [R189+0x6000] ;  /* 0x00600000bd20783b */ /* 0x000e680000000200 */
[----:B------:R-:W1:Y:S04]  /*7260*/  LDSM.16.M88.4 R24, [R189+0x6800] ;  /* 0x00680000bd18783b */ /* 0x000e680000000200 */
[----:B------:R-:W1:Y:S04]  /*7270*/  LDSM.16.M88.4 R156, [R189+0x7800] ;  /* 0x00780000bd9c783b */ /* 0x000e680000000200 */
[----:B--2---:R-:W-:Y:S04]  /*7280*/  LDSM.16.M88.4 R8, [R183] ;  /* 0x00000000b708783b */ /* 0x004fe80000000200 */
[----:B------:R-:W2:Y:S01]  /*7290*/  LDSM.16.M88.4 R20, [R181+0x6000] ;  /* 0x00600000b514783b */ /* 0x000ea20000000200 */
[C---:B----4-:R-:W-:Y:S03]  /*72a0*/  HMMA.16816.F32 R152, R136.reuse, R148, RZ ;  /* 0x000000948898723c */ /* 0x050fe600000018ff */
[----:B------:R-:W-:Y:S04]  /*72b0*/  LDSM.16.M88.4 R160, [R189+0x7000] ;  /* 0x00700000bda0783b */ /* 0x000fe80000000200 */
[----:B------:R-:W-:Y:S01]  /*72c0*/  LDSM.16.M88.4 R172, [R182+0x7800] ;  /* 0x00780000b6ac783b */ /* 0x000fe20000000200 */
[C---:B-----5:R-:W-:Y:S03]  /*72d0*/  HMMA.16816.F32 R144, R136.reuse, R140, RZ ;  /* 0x0000008c8890723c */ /* 0x060fe600000018ff */
[----:B------:R-:W-:Y:S04]  /*72e0*/  LDSM.16.M88.4 R168, [R180+UR5+0x8800] ;  /* 0x00880005b4a8783b */ /* 0x000fe80008000200 */
[----:B------:R-:W0:Y:S01]  /*72f0*/  LDGDEPBAR ;  /* 0x00000000000079af */ /* 0x000e220000000000 */
[C---:B---3--:R-:W-:Y:S08]  /*7300*/  HMMA.16816.F32 R16, R136.reuse, R12, RZ ;  /* 0x0000000c8810723c */ /* 0x048ff000000018ff */
[C---:B------:R-:W-:Y:S08]  /*7310*/  HMMA.16816.F32 R148, R136.reuse, R150, RZ ;  /* 0x000000968894723c */ /* 0x040ff000000018ff */
[C---:B------:R-:W-:Y:S08]  /*7320*/  HMMA.16816.F32 R140, R136.reuse, R142, RZ ;  /* 0x0000008e888c723c */ /* 0x040ff000000018ff */
[C---:B------:R-:W-:Y:S08]  /*7330*/  HMMA.16816.F32 R12, R136.reuse, R14, RZ ;  /* 0x0000000e880c723c */ /* 0x040ff000000018ff */
[C---:B-1----:R-:W-:Y:S08]  /*7340*/  HMMA.16816.F32 R164, R136.reuse, R4, RZ ;  /* 0x0000000488a4723c */ /* 0x042ff000000018ff */
[----:B------:R-:W-:Y:S01]  /*7350*/  HMMA.16816.F32 R136, R136, R6, RZ ;  /* 0x000000068888723c */ /* 0x000fe200000018ff */
[----:B------:R-:W1:Y:S07]  /*7360*/  LDSM.16.M88.4 R4, [R181+0x6800] ;  /* 0x00680000b504783b */ /* 0x000e6e0000000200 */
[C---:B------:R-:W-:Y:S08]  /*7370*/  HMMA.16816.F32 R152, R28.reuse, R32, R152 ;  /* 0x000000201c98723c */ /* 0x040ff00000001898 */
[C---:B------:R-:W-:Y:S01]  /*7380*/  HMMA.16816.F32 R148, R28.reuse, R34, R148 ;  /* 0x000000221c94723c */ /* 0x040fe20000001894 */
[----:B------:R-:W-:Y:S07]  /*7390*/  LDSM.16.M88.4 R32, [R181+0x7000] ;  /* 0x00700000b520783b */ /* 0x000fee0000000200 */
[C---:B------:R-:W-:Y:S08]  /*73a0*/  HMMA.16816.F32 R144, R28.reuse, R24, R144 ;  /* 0x000000181c90723c */ /* 0x040ff00000001890 */
[C---:B------:R-:W-:Y:S01]  /*73b0*/  HMMA.16816.F32 R140, R28.reuse, R26, R140 ;  /* 0x0000001a1c8c723c */ /* 0x040fe2000000188c */
[----:B------:R-:W3:Y:S07]  /*73c0*/  LDSM.16.M88.4 R24, [R181+0x7800] ;  /* 0x00780000b518783b */ /* 0x000eee0000000200 */
[C---:B------:R-:W-:Y:S08]  /*73d0*/  HMMA.16816.F32 R164, R28.reuse, R156, R164 ;  /* 0x0000009c1ca4723c */ /* 0x040ff000000018a4 */
[----:B------:R-:W-:Y:S01]  /*73e0*/  HMMA.16816.F32 R136, R28, R158, R136 ;  /* 0x0000009e1c88723c */ /* 0x000fe20000001888 */
[----:B------:R-:W-:Y:S07]  /*73f0*/  LDSM.16.M88.4 R156, [R190] ;  /* 0x00000000be9c783b */ /* 0x000fee0000000200 */
[C---:B--2---:R-:W-:Y:S08]  /*7400*/  HMMA.16816.F32 R152, R8.reuse, R20, R152 ;  /* 0x000000140898723c */ /* 0x044ff00000001898 */
[C---:B------:R-:W-:Y:S01]  /*7410*/  HMMA.16816.F32 R148, R8.reuse, R22, R148 ;  /* 0x000000160894723c */ /* 0x040fe20000001894 */
[----:B------:R-:W2:Y:S07]  /*7420*/  LDSM.16.M88.4 R20, [R182+0x6800] ;  /* 0x00680000b614783b */ /* 0x000eae0000000200 */
[C---:B-1----:R-:W-:Y:S08]  /*7430*/  HMMA.16816.F32 R144, R8.reuse, R4, R144 ;  /* 0x000000040890723c */ /* 0x042ff00000001890 */
[----:B------:R-:W-:Y:S01]  /*7440*/  HMMA.16816.F32 R140, R8, R6, R140 ;  /* 0x00000006088c723c */ /* 0x000fe2000000188c */
[----:B------:R-:W1:Y:S07]  /*7450*/  LDSM.16.M88.4 R4, [R182+0x7000] ;  /* 0x00700000b604783b */ /* 0x000e6e0000000200 */
[C---:B------:R-:W-:Y:S08]  /*7460*/  HMMA.16816.F32 R16, R28.reuse, R160, R16 ;  /* 0x000000a01c10723c */ /* 0x040ff00000001810 */
[----:B------:R-:W-:Y:S01]  /*7470*/  HMMA.16816.F32 R12, R28, R162, R12 ;  /* 0x000000a21c0c723c */ /* 0x000fe2000000180c */
[----:B------:R-:W4:Y:S04]  /*7480*/  LDSM.16.M88.4 R28, [R182+0x6000] ;  /* 0x00600000b61c783b */ /* 0x000f280000000200 */
[----:B------:R-:W-:Y:S03]  /*7490*/  LDSM.16.M88.4 R160, [R180+UR5+0x9000] ;  /* 0x00900005b4a0783b */ /* 0x000fe60008000200 */
[C---:B---3--:R-:W-:Y:S08]  /*74a0*/  HMMA.16816.F32 R164, R8.reuse, R24, R164 ;  /* 0x0000001808a4723c */ /* 0x048ff000000018a4 */
[C---:B------:R-:W-:Y:S08]  /*74b0*/  HMMA.16816.F32 R16, R8.reuse, R32, R16 ;  /* 0x000000200810723c */ /* 0x040ff00000001810 */
[C---:B------:R-:W-:Y:S01]  /*74c0*/  HMMA.16816.F32 R12, R8.reuse, R34, R12 ;  /* 0x00000022080c723c */ /* 0x040fe2000000180c */
[----:B------:R-:W-:Y:S07]  /*74d0*/  LDSM.16.M88.4 R32, [R180+UR5+0x9800] ;  /* 0x00980005b420783b */ /* 0x000fee0008000200 */
[----:B------:R-:W-:Y:S01]  /*74e0*/  HMMA.16816.F32 R136, R8, R26, R136 ;  /* 0x0000001a0888723c */ /* 0x000fe20000001888 */
[----:B------:R-:W-:Y:S04]  /*74f0*/  LDSM.16.M88.4 R24, [R192+0x2000] ;  /* 0x00200000c018783b */ /* 0x000fe80000000200 */
[----:B------:R-:W3:Y:S03]  /*7500*/  LDSM.16.M88.4 R8, [R180+UR5+0x8000] ;  /* 0x00800005b408783b */ /* 0x000ee60008000200 */
[C---:B--2---:R-:W-:Y:S08]  /*7510*/  HMMA.16816.F32 R144, R156.reuse, R20, R144 ;  /* 0x000000149c90723c */ /* 0x044ff00000001890 */
[C---:B------:R-:W-:Y:S01]  /*7520*/  HMMA.16816.F32 R140, R156.reuse, R22, R140 ;  /* 0x000000169c8c723c */ /* 0x040fe2000000188c */
[----:B------:R-:W-:Y:S07]  /*7530*/  LDSM.16.M88.4 R20, [R189+0x8000] ;  /* 0x00800000bd14783b */ /* 0x000fee0000000200 */
[C---:B-1----:R-:W-:Y:S08]  /*7540*/  HMMA.16816.F32 R16, R156.reuse, R4, R16 ;  /* 0x000000049c10723c */ /* 0x042ff00000001810 */
[C---:B------:R-:W-:Y:S01]  /*7550*/  HMMA.16816.F32 R12, R156.reuse, R6, R12 ;  /* 0x000000069c0c723c */ /* 0x040fe2000000180c */
[----:B------:R-:W1:Y:S07]  /*7560*/  LDSM.16.M88.4 R4, [R191+0x2000] ;  /* 0x00200000bf04783b */ /* 0x000e6e0000000200 */
[C---:B----4-:R-:W-:Y:S08]  /*7570*/  HMMA.16816.F32 R152, R156.reuse, R28, R152 ;  /* 0x0000001c9c98723c */ /* 0x050ff00000001898 */
[C---:B------:R-:W-:Y:S01]  /*7580*/  HMMA.16816.F32 R148, R156.reuse, R30, R148 ;  /* 0x0000001e9c94723c */ /* 0x040fe20000001894 */
[----:B------:R-:W2:Y:S07]  /*7590*/  LDSM.16.M88.4 R28, [R189+0x8800] ;  /* 0x00880000bd1c783b */ /* 0x000eae0000000200 */
[C---:B------:R-:W-:Y:S08]  /*75a0*/  HMMA.16816.F32 R164, R156.reuse, R172, R164 ;  /* 0x000000ac9ca4723c */ /* 0x040ff000000018a4 */
        /* <DEDUP_REMOVED lines=25> */
[C---:B---3--:R-:W-:Y:S08]  /*7740*/  HMMA.16816.F32 R164, R4.reuse, R8, R164 ;  /* 0x0000000804a4723c */ /* 0x048ff000000018a4 */
[----:B------:R-:W-:Y:S01]  /*7750*/  HMMA.16816.F32 R136, R4, R10, R136 ;  /* 0x0000000a0488723c */ /* 0x000fe20000001888 */
[----:B------:R-:W-:Y:S04]  /*7760*/  LDSM.16.M88.4 R8, [R190+0x2000] ;  /* 0x00200000be08783b */ /* 0x000fe80000000200 */
[----:B------:R-:W3:Y:S03]  /*7770*/  LDSM.16.M88.4 R4, [R182+0x8000] ;  /* 0x00800000b604783b */ /* 0x000ee60000000200 */
[C---:B-1----:R-:W-:Y:S08]  /*7780*/  HMMA.16816.F32 R152, R24.reuse, R20, R152 ;  /* 0x000000141898723c */ /* 0x042ff00000001898 */
[C---:B------:R-:W-:Y:S01]  /*7790*/  HMMA.16816.F32 R148, R24.reuse, R22, R148 ;  /* 0x000000161894723c */ /* 0x040fe20000001894 */
[----:B------:R-:W1:Y:S07]  /*77a0*/  LDSM.16.M88.4 R20, [R182+0x8800] ;  /* 0x00880000b614783b */ /* 0x000e6e0000000200 */
[C---:B------:R-:W-:Y:S08]  /*77b0*/  HMMA.16816.F32 R144, R24.reuse, R32, R144 ;  /* 0x000000201890723c */ /* 0x040ff00000001890 */
[C---:B------:R-:W-:Y:S01]  /*77c0*/  HMMA.16816.F32 R140, R24.reuse, R34, R140 ;  /* 0x00000022188c723c */ /* 0x040fe2000000188c */
[----:B------:R-:W5:Y:S07]  /*77d0*/  LDSM.16.M88.4 R32, [R182+0x9000] ;  /* 0x00900000b620783b */ /* 0x000f6e0000000200 */
[C---:B--2---:R-:W-:Y:S08]  /*77e0*/  HMMA.16816.F32 R16, R24.reuse, R28, R16 ;  /* 0x0000001c1810723c */ /* 0x044ff00000001810 */
[C---:B------:R-:W-:Y:S01]  /*77f0*/  HMMA.16816.F32 R12, R24.reuse, R30, R12 ;  /* 0x0000001e180c723c */ /* 0x040fe2000000180c */
[----:B------:R-:W2:Y:S07]  /*7800*/  LDSM.16.M88.4 R28, [R182+0x9800] ;  /* 0x00980000b61c783b */ /* 0x000eae0000000200 */
[C---:B----4-:R-:W-:Y:S08]  /*7810*/  HMMA.16816.F32 R164, R24.reuse, R156, R164 ;  /* 0x0000009c18a4723c */ /* 0x050ff000000018a4 */
[----:B------:R-:W-:Y:S01]  /*7820*/  HMMA.16816.F32 R136, R24, R158, R136 ;  /* 0x0000009e1888723c */ /* 0x000fe20000001888 */
[----:B------:R-:W-:Y:S04]  /*7830*/  LDSM.16.M88.4 R24, [R192+0x4000] ;  /* 0x00400000c018783b */ /* 0x000fe80000000200 */
[----:B------:R-:W-:Y:S03]  /*7840*/  LDSM.16.M88.4 R156, [R181+0xa800] ;  /* 0x00a80000b59c783b */ /* 0x000fe60000000200 */
[C---:B---3--:R-:W-:Y:S08]  /*7850*/  HMMA.16816.F32 R152, R8.reuse, R4, R152 ;  /* 0x000000040898723c */ /* 0x048ff00000001898 */
[C---:B------:R-:W-:Y:S01]  /*7860*/  HMMA.16816.F32 R148, R8.reuse, R6, R148 ;  /* 0x000000060894723c */ /* 0x040fe20000001894 */
[----:B------:R-:W3:Y:S07]  /*7870*/  LDSM.16.M88.4 R4, [R180+UR5+0xa000] ;  /* 0x00a00005b404783b */ /* 0x000eee0008000200 */
[C---:B-1----:R-:W-:Y:S08]  /*7880*/  HMMA.16816.F32 R144, R8.reuse, R20, R144 ;  /* 0x000000140890723c */ /* 0x042ff00000001890 */
[C---:B------:R-:W-:Y:S01]  /*7890*/  HMMA.16816.F32 R140, R8.reuse, R22, R140 ;  /* 0x00000016088c723c */ /* 0x040fe2000000188c */
[----:B------:R-:W1:Y:S07]  /*78a0*/  LDSM.16.M88.4 R20, [R180+UR5+0xa800] ;  /* 0x00a80005b414783b */ /* 0x000e6e0008000200 */
[C---:B-----5:R-:W-:Y:S08]  /*78b0*/  HMMA.16816.F32 R16, R8.reuse, R32, R16 ;  /* 0x000000200810723c */ /* 0x060ff00000001810 */
[C---:B------:R-:W-:Y:S01]  /*78c0*/  HMMA.16816.F32 R12, R8.reuse, R34, R12 ;  /* 0x00000022080c723c */ /* 0x040fe2000000180c */
[----:B------:R-:W4:Y:S07]  /*78d0*/  LDSM.16.M88.4 R32, [R180+UR5+0xb000] ;  /* 0x00b00005b420783b */ /* 0x000f2e0008000200 */
[C---:B--2---:R-:W-:Y:S08]  /*78e0*/  HMMA.16816.F32 R164, R8.reuse, R28, R164 ;  /* 0x0000001c08a4723c */ /* 0x044ff000000018a4 */
[----:B------:R-:W-:Y:S01]  /*78f0*/  HMMA.16816.F32 R136, R8, R30, R136 ;  /* 0x0000001e0888723c */ /* 0x000fe20000001888 */
[----:B------:R-:W2:Y:S04]  /*7900*/  LDSM.16.M88.4 R28, [R180+UR5+0xb800] ;  /* 0x00b80005b41c783b */ /* 0x000ea80008000200 */
[----:B------:R-:W5:Y:S03]  /*7910*/  LDSM.16.M88.4 R8, [R189+0xa000] ;  /* 0x00a00000bd08783b */ /* 0x000f660000000200 */
        /* <DEDUP_REMOVED lines=8> */
[----:B------:R-:W-:Y:S07]  /*79a0*/  LDSM.16.M88.4 R32, [R181+0xb800] ;  /* 0x00b80000b520783b */ /* 0x000fee0000000200 */
[C---:B--2---:R-:W-:Y:S08]  /*79b0*/  HMMA.16816.F32 R164, R24.reuse, R28, R164 ;  /* 0x0000001c18a4723c */ /* 0x044ff000000018a4 */
[----:B------:R-:W-:Y:S01]  /*79c0*/  HMMA.16816.F32 R136, R24, R30, R136 ;  /* 0x0000001e1888723c */ /* 0x000fe20000001888 */
[----:B------:R-:W2:Y:S04]  /*79d0*/  LDSM.16.M88.4 R24, [R183+0x4000] ;  /* 0x00400000b718783b */ /* 0x000ea80000000200 */
[----:B------:R-:W-:Y:S03]  /*79e0*/  LDSM.16.M88.4 R28, [R182+0xa000] ;  /* 0x00a00000b61c783b */ /* 0x000fe60000000200 */
[C---:B-----5:R-:W-:Y:S08]  /*79f0*/  HMMA.16816.F32 R152, R168.reuse, R8, R152 ;  /* 0x00000008a898723c */ /* 0x060ff00000001898 */
[C---:B------:R-:W-:Y:S01]  /*7a00*/  HMMA.16816.F32 R148, R168.reuse, R10, R148 ;  /* 0x0000000aa894723c */ /* 0x040fe20000001894 */
[----:B------:R-:W4:Y:S07]  /*7a10*/  LDSM.16.M88.4 R8, [R190+0x4000] ;  /* 0x00400000be08783b */ /* 0x000f2e0000000200 */
[C---:B---3--:R-:W-:Y:S08]  /*7a20*/  HMMA.16816.F32 R144, R168.reuse, R4, R144 ;  /* 0x00000004a890723c */ /* 0x048ff00000001890 */
[C---:B------:R-:W-:Y:S01]  /*7a30*/  HMMA.16816.F32 R140, R168.reuse, R6, R140 ;  /* 0x00000006a88c723c */ /* 0x040fe2000000188c */
[----:B------:R-:W3:Y:S07]  /*7a40*/  LDSM.16.M88.4 R4, [R182+0xb800] ;  /* 0x00b80000b604783b */ /* 0x000eee0000000200 */
[C---:B------:R-:W-:Y:S08]  /*7a50*/  HMMA.16816.F32 R136, R168.reuse, R174, R136 ;  /* 0x000000aea888723c */ /* 0x040ff00000001888 */
[C---:B-1----:R-:W-:Y:S08]  /*7a60*/  HMMA.16816.F32 R16, R168.reuse, R20, R16 ;  /* 0x00000014a810723c */ /* 0x042ff00000001810 */
[----:B------:R-:W-:Y:S01]  /*7a70*/  HMMA.16816.F32 R12, R168, R22, R12 ;  /* 0x00000016a80c723c */ /* 0x000fe2000000180c */
[----:B------:R-:W1:Y:S07]  /*7a80*/  LDSM.16.M88.4 R20, [R181+0xb000] ;  /* 0x00b00000b514783b */ /* 0x000e6e0000000200 */
[C---:B--2---:R-:W-:Y:S08]  /*7a90*/  HMMA.16816.F32 R152, R24.reuse, R160, R152 ;  /* 0x000000a01898723c */ /* 0x044ff00000001898 */
[C---:B------:R-:W-:Y:S08]  /*7aa0*/  HMMA.16816.F32 R136, R24.reuse, R34, R136 ;  /* 0x000000221888723c */ /* 0x040ff00000001888 */
[C---:B------:R-:W-:Y:S08]  /*7ab0*/  HMMA.16816.F32 R144, R24.reuse, R156, R144 ;  /* 0x0000009c1890723c */ /* 0x040ff00000001890 */
[C---:B------:R-:W-:Y:S01]  /*7ac0*/  HMMA.16816.F32 R140, R24.reuse, R158, R140 ;  /* 0x0000009e188c723c */ /* 0x040fe2000000188c */
[----:B------:R-:W2:Y:S07]  /*7ad0*/  LDSM.16.M88.4 R156, [R182+0xa800] ;  /* 0x00a80000b69c783b */ /* 0x000eae0000000200 */
[----:B------:R-:W-:Y:S08]  /*7ae0*/  HMMA.16816.F32 R148, R24, R162, R148 ;  /* 0x000000a21894723c */ /* 0x000ff00000001894 */
[C---:B----4-:R-:W-:Y:S08]  /*7af0*/  HMMA.16816.F32 R152, R8.reuse, R28, R152 ;  /* 0x0000001c0898723c */ /* 0x050ff00000001898 */
[----:B---3--:R-:W-:Y:S01]  /*7b00*/  HMMA.16816.F32 R136, R8, R6, R136 ;  /* 0x000000060888723c */ /* 0x008fe20000001888 */
[----:B------:R-:W-:-:S04]  /*7b10*/  IMAD R7, R177, 0x40, R224 ;  /* 0x00000040b1077824 */ /* 0x000fc800078e02e0 */
[C---:B------:R-:W-:Y:S02]  /*7b20*/  VIADD R6, R7.reuse, 0xffffff80 ;  /* 0xffffff8007067836 */ /* 0x040fe40000000000 */
[C---:B------:R-:W-:Y:S01]  /*7b30*/  VIADD R35, R7.reuse, 0xffffff90 ;  /* 0xffffff9007237836 */ /* 0x040fe20000000000 */
[----:B-1----:R-:W-:Y:S01]  /*7b40*/  HMMA.16816.F32 R16, R24, R20, R16 ;  /* 0x000000141810723c */ /* 0x002fe20000001810 */
[----:B------:R-:W-:Y:S01]  /*7b50*/  VIADD R20, R7, 0xffffffb8 ;  /* 0xffffffb807147836 */ /* 0x000fe20000000000 */
[----:B------:R-:W-:Y:S02]  /*7b60*/  I2FP.F32.U32 R21, R6 ;  /* 0x0000000600157245 */ /* 0x000fe40000201000 */
[C---:B------:R-:W-:Y:S02]  /*7b70*/  ISETP.GE.AND P4, PT, R6.reuse, R135, PT ;  /* 0x000000870600720c */ /* 0x040fe40003f86270 */
[----:B------:R-:W-:Y:S01]  /*7b80*/  ISETP.GE.AND P5, PT, R6, R134, PT ;  /* 0x000000860600720c */ /* 0x000fe20003fa6270 */
[CC--:B------:R-:W-:Y:S01]  /*7b90*/  FFMA.FTZ R34, R21.reuse, R0.reuse, R152 ;  /* 0x0000000015227223 */ /* 0x0c0fe20000010098 */
[----:B------:R-:W-:Y:S01]  /*7ba0*/  HMMA.16816.F32 R148, R8, R30, R148 ;  /* 0x0000001e0894723c */ /* 0x000fe20000001894 */
[----:B------:R-:W1:Y:S01]  /*7bb0*/  LDSM.16.M88.4 R28, [R182+0xb000] ;  /* 0x00b00000b61c783b */ /* 0x000e620000000200 */
[----:B------:R-:W-:Y:S01]  /*7bc0*/  FFMA.FTZ R6, R21, R0, R154 ;  /* 0x0000000015067223 */ /* 0x000fe2000001009a */
[----:B------:R-:W-:Y:S01]  /*7bd0*/  I2FP.F32.U32 R21, R20 ;  /* 0x0000001400157245 */ /* 0x000fe20000201000 */
[----:B------:R-:W-:-:S04]  /*7be0*/  DEPBAR.LE SB0, 0x0 ;  /* 0x000080000000791a */ /* 0x000fc80000000000 */
[----:B------:R-:W-:Y:S01]  /*7bf0*/  FSEL R34, R34, -INF , !P4 ;  /* 0xff80000022227808 */ /* 0x000fe20006000000 */
[----:B------:R-:W-:Y:S01]  /*7c00*/  HMMA.16816.F32 R12, R24, R22, R12 ;  /* 0x00000016180c723c */ /* 0x000fe2000000180c */
[----:B------:R-:W-:Y:S01]  /*7c10*/  FSEL R6, R6, -INF , !P5 ;  /* 0xff80000006067808 */ /* 0x000fe20006800000 */
[----:B------:R-:W-:Y:S01]  /*7c20*/  VIADD R23, R7, 0xffffff81 ;  /* 0xffffff8107177836 */ /* 0x000fe20000000000 */
[C---:B------:R-:W-:Y:S01]  /*7c30*/  ISETP.GE.AND P4, PT, R20.reuse, R135, PT ;  /* 0x000000871400720c */ /* 0x040fe20003f86270 */
[----:B------:R-:W-:Y:S01]  /*7c40*/  FFMA.FTZ R136, R21, R0, R136 ;  /* 0x0000000015887223 */ /* 0x000fe20000010088 */
[----:B------:R-:W-:Y:S01]  /*7c50*/  ISETP.GE.AND P5, PT, R20, R134, PT ;  /* 0x000000861400720c */ /* 0x000fe20003fa6270 */
[----:B------:R-:W-:Y:S02]  /*7c60*/  VIADD R20, R7, 0xffffff88 ;  /* 0xffffff8807147836 */ /* 0x000fe40000000000 */
[----:B------:R-:W-:Y:S01]  /*7c70*/  FFMA.FTZ R138, R21, R0, R138 ;  /* 0x00000000158a7223 */ /* 0x000fe2000001008a */
[----:B------:R-:W-:Y:S01]  /*7c80*/  I2FP.F32.U32 R22, R23 ;  /* 0x0000001700167245 */ /* 0x000fe20000201000 */
[----:B--2---:R-:W-:Y:S01]  /*7c90*/  HMMA.16816.F32 R144, R8, R156, R144 ;  /* 0x0000009c0890723c */ /* 0x004fe20000001890 */
[----:B------:R-:W-:-:S02]  /*7ca0*/  FSEL R154, R136, -INF , !P4 ;  /* 0xff800000889a7808 */ /* 0x000fc40006000000 */
[----:B------:R-:W-:Y:S01]  /*7cb0*/  I2FP.F32.U32 R21, R20 ;  /* 0x0000001400157245 */ /* 0x000fe20000201000 */
[-C--:B------:R-:W-:Y:S01]  /*7cc0*/  FFMA.FTZ R153, R22, R0.reuse, R153 ;  /* 0x0000000016997223 */ /* 0x080fe20000010099 */
[----:B------:R-:W-:Y:S01]  /*7cd0*/  FSEL R152, R138, -INF , !P5 ;  /* 0xff8000008a987808 */ /* 0x000fe20006800000 */
[-C--:B------:R-:W-:Y:S01]  /*7ce0*/  FFMA.FTZ R22, R22, R0.reuse, R155 ;  /* 0x0000000016167223 */ /* 0x080fe2000001009b */
[----:B------:R-:W-:Y:S01]  /*7cf0*/  ISETP.GE.AND P4, PT, R23, R135, PT ;  /* 0x000000871700720c */ /* 0x000fe20003f86270 */
[CC--:B------:R-:W-:Y:S01]  /*7d00*/  FFMA.FTZ R148, R21.reuse, R0.reuse, R148 ;  /* 0x0000000015947223 */ /* 0x0c0fe20000010094 */
[----:B------:R-:W-:Y:S01]  /*7d10*/  FFMA.FTZ R150, R21, R0, R150 ;  /* 0x0000000015967223 */ /* 0x000fe20000010096 */
[----:B------:R-:W-:Y:S01]  /*7d20*/  VIADD R21, R7, 0xffffff89 ;  /* 0xffffff8907157836 */ /* 0x000fe20000000000 */
[----:B------:R-:W-:Y:S01]  /*7d30*/  BAR.SYNC.DEFER_BLOCKING 0x0 ;  /* 0x0000000000007b1d */ /* 0x000fe20000010000 */
[----:B------:R-:W-:Y:S01]  /*7d40*/  ISETP.GE.AND P5, PT, R23, R134, PT ;  /* 0x000000861700720c */ /* 0x000fe20003fa6270 */
[----:B------:R-:W-:Y:S01]  /*7d50*/  HMMA.16816.F32 R164, R168, R172, R164 ;  /* 0x000000aca8a4723c */ /* 0x000fe200000018a4 */
[----:B------:R-:W-:-:S02]  /*7d60*/  FSEL R160, R153, -INF , !P4 ;  /* 0xff80000099a07808 */ /* 0x000fc40006000000 */
[----:B------:R-:W-:Y:S02]  /*7d70*/  FSEL R22, R22, -INF , !P5 ;  /* 0xff80000016167808 */ /* 0x000fe40006800000 */
[----:B------:R-:W-:Y:S02]  /*7d80*/  I2FP.F32.U32 R136, R21 ;  /* 0x0000001500887245 */ /* 0x000fe40000201000 */
[C---:B------:R-:W-:Y:S01]  /*7d90*/  ISETP.GE.AND P4, PT, R20.reuse, R135, PT ;  /* 0x000000871400720c */ /* 0x040fe20003f86270 */
[----:B------:R-:W-:Y:S01]  /*7da0*/  HMMA.16816.F32 R140, R8, R158, R140 ;  /* 0x0000009e088c723c */ /* 0x000fe2000000188c */
[----:B------:R-:W-:Y:S01]  /*7db0*/  ISETP.GE.AND P5, PT, R20, R134, PT ;  /* 0x000000861400720c */ /* 0x000fe20003fa6270 */
[-C--:B------:R-:W-:Y:S01]  /*7dc0*/  FFMA.FTZ R149, R136, R0.reuse, R149 ;  /* 0x0000000088957223 */ /* 0x080fe20000010095 */
[----:B------:R-:W-:Y:S01]  /*7dd0*/  FSEL R156, R148, -INF , !P4 ;  /* 0xff800000949c7808 */ /* 0x000fe20006000000 */
[----:B------:R-:W-:Y:S01]  /*7de0*/  FFMA.FTZ R151, R136, R0, R151 ;  /* 0x0000000088977223 */ /* 0x000fe20000010097 */
[----:B------:R-:W-:-:S02]  /*7df0*/  FSEL R20, R150, -INF , !P5 ;  /* 0xff80000096147808 */ /* 0x000fc40006800000 */
[----:B------:R-:W-:Y:S01]  /*7e00*/  I2FP.F32.U32 R23, R35 ;  /* 0x0000002300177245 */ /* 0x000fe20000201000 */
[----:B-1----:R-:W-:Y:S01]  /*7e10*/  HMMA.16816.F32 R16, R8, R28, R16 ;  /* 0x0000001c0810723c */ /* 0x002fe20000001810 */
[CC--:B------:R-:W-:Y:S02]  /*7e20*/  ISETP.GE.AND P4, PT, R21.reuse, R135.reuse, PT ;  /* 0x000000871500720c */ /* 0x0c0fe40003f86270 */
[----:B------:R-:W-:Y:S01]  /*7e30*/  ISETP.GE.AND P5, PT, R21, R134, PT ;  /* 0x000000861500720c */ /* 0x000fe20003fa6270 */
[----:B------:R-:W-:Y:S01]  /*7e40*/  VIADD R21, R7, 0xffffff91 ;  /* 0xffffff9107157836 */ /* 0x000fe20000000000 */
[----:B------:R-:W-:Y:S01]  /*7e50*/  FSEL R158, R149, -INF , !P4 ;  /* 0xff800000959e7808 */ /* 0x000fe20006000000 */
[-C--:B------:R-:W-:Y:S01]  /*7e60*/  FFMA.FTZ R144, R23, R0.reuse, R144 ;  /* 0x0000000017907223 */ /* 0x080fe20000010090 */
[----:B------:R-:W-:Y:S01]  /*7e70*/  FSEL R168, R151, -INF , !P5 ;  /* 0xff80000097a87808 */ /* 0x000fe20006800000 */
[----:B------:R-:W-:Y:S01]  /*7e80*/  FFMA.FTZ R146, R23, R0, R146 ;  /* 0x0000000017927223 */ /* 0x000fe20000010092 */
[----:B------:R-:W-:Y:S01]  /*7e90*/  ISETP.GE.AND P4, PT, R35, R135, PT ;  /* 0x000000872300720c */ /* 0x000fe20003f86270 */
[----:B------:R-:W-:Y:S01]  /*7ea0*/  VIADD R23, R7, 0xffffff98 ;  /* 0xffffff9807177836 */ /* 0x000fe20000000000 */
[----:B------:R-:W-:Y:S01]  /*7eb0*/  ISETP.GE.AND P5, PT, R35, R134, PT ;  /* 0x000000862300720c */ /* 0x000fe20003fa6270 */
[----:B------:R-:W-:Y:S01]  /*7ec0*/  HMMA.16816.F32 R164, R24, R32, R164 ;  /* 0x0000002018a4723c */ /* 0x000fe200000018a4 */
[----:B------:R-:W-:Y:S01]  /*7ed0*/  I2FP.F32.U32 R136, R21 ;  /* 0x0000001500887245 */ /* 0x000fe20000201000 */
[----:B------:R-:W-:Y:S01]  /*7ee0*/  VIADD R25, R7, 0xffffff99 ;  /* 0xffffff9907197836 */ /* 0x000fe20000000000 */
[----:B------:R-:W-:-:S02]  /*7ef0*/  FSEL R170, R144, -INF , !P4 ;  /* 0xff80000090aa7808 */ /* 0x000fc40006000000 */
[----:B------:R-:W-:Y:S01]  /*7f00*/  FSEL R174, R146, -INF , !P5 ;  /* 0xff80000092ae7808 */ /* 0x000fe20006800000 */
[CC--:B------:R-:W-:Y:S01]  /*7f10*/  FFMA.FTZ R145, R136.reuse, R0.reuse, R145 ;  /* 0x0000000088917223 */ /* 0x0c0fe20000010091 */
[C---:B------:R-:W-:Y:S01]  /*7f20*/  ISETP.GE.AND P4, PT, R21.reuse, R135, PT ;  /* 0x000000871500720c */ /* 0x040fe20003f86270 */
[----:B------:R-:W-:Y:S01]  /*7f30*/  FFMA.FTZ R147, R136, R0, R147 ;  /* 0x0000000088937223 */ /* 0x000fe20000010093 */
[----:B------:R-:W-:Y:S01]  /*7f40*/  ISETP.GE.AND P5, PT, R21, R134, PT ;  /* 0x000000861500720c */ /* 0x000fe20003fa6270 */
[C---:B------:R-:W-:Y:S01]  /*7f50*/  HMMA.16816.F32 R12, R8.reuse, R30, R12 ;  /* 0x0000001e080c723c */ /* 0x040fe2000000180c */
[----:B------:R-:W-:Y:S02]  /*7f60*/  I2FP.F32.U32 R21, R23 ;  /* 0x0000001700157245 */ /* 0x000fe40000201000 */
[----:B------:R-:W-:Y:S02]  /*7f70*/  FSEL R172, R145, -INF , !P4 ;  /* 0xff80000091ac7808 */ /* 0x000fe40006000000 */
[----:B------:R-:W-:Y:S01]  /*7f80*/  FSEL R196, R147, -INF , !P5 ;  /* 0xff80000093c47808 */ /* 0x000fe20006800000 */
[CC--:B------:R-:W-:Y:S01]  /*7f90*/  FFMA.FTZ R140, R21.reuse, R0.reuse, R140 ;  /* 0x00000000158c7223 */ /* 0x0c0fe2000001008c */
[----:B------:R-:W-:Y:S01]  /*7fa0*/  FFMA.FTZ R142, R21, R0, R142 ;  /* 0x00000000158e7223 */ /* 0x000fe2000001008e */
[----:B------:R-:W-:Y:S01]  /*7fb0*/  VIADD R21, R7, 0xffffffa0 ;  /* 0xffffffa007157836 */ /* 0x000fe20000000000 */
[----:B------:R-:W-:Y:S01]  /*7fc0*/  I2FP.F32.U32 R24, R25 ;  /* 0x0000001900187245 */ /* 0x000fe20000201000 */
[----:B------:R-:W-:Y:S01]  /*7fd0*/  HMMA.16816.F32 R164, R8, R4, R164 ;  /* 0x0000000408a4723c */ /* 0x000fe200000018a4 */
[----:B------:R-:W-:Y:S01]  /*7fe0*/  ISETP.GE.AND P4, PT, R23, R135, PT ;  /* 0x000000871700720c */ /* 0x000fe20003f86270 */
[----:B------:R-:W-:Y:S01]  /*7ff0*/  VIADD R4, R7, 0xffffffa9 ;  /* 0xffffffa907047836 */ /* 0x000fe20000000000 */
[----:B------:R-:W-:Y:S01]  /*8000*/  ISETP.GE.AND P5, PT, R23, R134, PT ;  /* 0x000000861700720c */ /* 0x000fe20003fa6270 */
[-C--:B------:R-:W-:Y:S01]  /*8010*/  FFMA.FTZ R141, R24, R0.reuse, R141 ;  /* 0x00000000188d7223 */ /* 0x080fe2000001008d */
[----:B------:R-:W-:Y:S01]  /*8020*/  FSEL R194, R140, -INF , !P4 ;  /* 0xff8000008cc27808 */ /* 0x000fe20006000000 */
[----:B------:R-:W-:Y:S01]  /*8030*/  FFMA.FTZ R143, R24, R0, R143 ;  /* 0x00000000188f7223 */ /* 0x000fe2000001008f */
[----:B------:R-:W-:-:S02]  /*8040*/  I2FP.F32.U32 R23, R21 ;  /* 0x0000001500177245 */ /* 0x000fc40000201000 */
[----:B------:R-:W-:Y:S02]  /*8050*/  FSEL R200, R142, -INF , !P5 ;  /* 0xff8000008ec87808 */ /* 0x000fe40006800000 */
[-C--:B------:R-:W-:Y:S01]  /*8060*/  ISETP.GE.AND P4, PT, R25, R135.reuse, PT ;  /* 0x000000871900720c */ /* 0x080fe20003f86270 */
[----:B------:R-:W-:Y:S01]  /*8070*/  FFMA.FTZ R140, R23, R0, R16 ;  /* 0x00000000178c7223 */ /* 0x000fe20000010010 */
[----:B------:R-:W-:Y:S01]  /*8080*/  ISETP.GE.AND P5, PT, R25, R134, PT ;  /* 0x000000861900720c */ /* 0x000fe20003fa6270 */
[----:B------:R-:W-:Y:S01]  /*8090*/  FFMA.FTZ R138, R23, R0, R18 ;  /* 0x00000000178a7223 */ /* 0x000fe20000010012 */
[----:B------:R-:W-:Y:S01]  /*80a0*/  FSEL R210, R141, -INF , !P4 ;  /* 0xff8000008dd27808 */ /* 0x000fe20006000000 */
[----:B------:R-:W-:Y:S01]  /*80b0*/  VIADD R16, R7, 0xffffffa1 ;  /* 0xffffffa107107836 */ /* 0x000fe20000000000 */
[----:B------:R-:W-:Y:S02]  /*80c0*/  FSEL R198, R143, -INF , !P5 ;  /* 0xff8000008fc67808 */ /* 0x000fe40006800000 */
[----:B------:R-:W-:-:S02]  /*80d0*/  ISETP.GE.AND P4, PT, R21, R135, PT ;  /* 0x000000871500720c */ /* 0x000fc40003f86270 */
[----:B------:R-:W-:Y:S02]  /*80e0*/  ISETP.GE.AND P5, PT, R21, R134, PT ;  /* 0x000000861500720c */ /* 0x000fe40003fa6270 */
[----:B------:R-:W-:Y:S02]  /*80f0*/  FSEL R140, R140, -INF , !P4 ;  /* 0xff8000008c8c7808 */ /* 0x000fe40006000000 */
[----:B------:R-:W-:Y:S02]  /*8100*/  FSEL R138, R138, -INF , !P5 ;  /* 0xff8000008a8a7808 */ /* 0x000fe40006800000 */
[----:B------:R-:W-:Y:S02]  /*8110*/  I2FP.F32.U32 R18, R16 ;  /* 0x0000001000127245 */ /* 0x000fe40000201000 */
[C---:B------:R-:W-:Y:S02]  /*8120*/  ISETP.GE.AND P4, PT, R16.reuse, R135, PT ;  /* 0x000000871000720c */ /* 0x040fe40003f86270 */
[----:B------:R-:W-:Y:S01]  /*8130*/  ISETP.GE.AND P5, PT, R16, R134, PT ;  /* 0x000000861000720c */ /* 0x000fe20003fa6270 */
[----:B------:R-:W-:-:S02]  /*8140*/  VIADD R16, R7, 0xffffffa8 ;  /* 0xffffffa807107836 */ /* 0x000fc40000000000 */
[CC--:B------:R-:W-:Y:S01]  /*8150*/  FFMA.FTZ R17, R18.reuse, R0.reuse, R17 ;  /* 0x0000000012117223 */ /* 0x0c0fe20000010011 */
[----:B------:R-:W-:Y:S01]  /*8160*/  FFMA.FTZ R19, R18, R0, R19 ;  /* 0x0000000012137223 */ /* 0x000fe20000010013 */
[----:B------:R-:W-:Y:S02]  /*8170*/  I2FP.F32.U32 R8, R4 ;  /* 0x0000000400087245 */ /* 0x000fe40000201000 */
[----:B------:R-:W-:Y:S02]  /*8180*/  I2FP.F32.U32 R5, R16 ;  /* 0x0000001000057245 */ /* 0x000fe40000201000 */
[----:B------:R-:W-:Y:S01]  /*8190*/  FSEL R190, R17, -INF , !P4 ;  /* 0xff80000011be7808 */ /* 0x000fe20006000000 */
[-C--:B------:R-:W-:Y:S01]  /*81a0*/  FFMA.FTZ R13, R8, R0.reuse, R13 ;  /* 0x00000000080d7223 */ /* 0x080fe2000001000d */
[----:B------:R-:W-:Y:S01]  /*81b0*/  FSEL R136, R19, -INF , !P5 ;  /* 0xff80000013887808 */ /* 0x000fe20006800000 */
[CC--:B------:R-:W-:Y:S01]  /*81c0*/  FFMA.FTZ R12, R5.reuse, R0.reuse, R12 ;  /* 0x00000000050c7223 */ /* 0x0c0fe2000001000c */
[-C--:B------:R-:W-:Y:S01]  /*81d0*/  FFMA.FTZ R14, R5, R0.reuse, R14 ;  /* 0x00000000050e7223 */ /* 0x080fe2000001000e */
[----:B------:R-:W-:Y:S01]  /*81e0*/  ISETP.GE.AND P4, PT, R16, R135, PT ;  /* 0x000000871000720c */ /* 0x000fe20003f86270 */
[----:B------:R-:W-:Y:S01]  /*81f0*/  FFMA.FTZ R15, R8, R0, R15 ;  /* 0x00000000080f7223 */ /* 0x000fe2000001000f */
        /* <DEDUP_REMOVED lines=8> */
[----:B------:R-:W-:-:S02]  /*8280*/  I2FP.F32.U32 R9, R5 ;  /* 0x0000000500097245 */ /* 0x000fc40000201000 */
[C---:B------:R-:W-:Y:S02]  /*8290*/  ISETP.GE.AND P4, PT, R5.reuse, R135, PT ;  /* 0x000000870500720c */ /* 0x040fe40003f86270 */
[----:B------:R-:W-:Y:S01]  /*82a0*/  ISETP.GE.AND P5, PT, R5, R134, PT ;  /* 0x000000860500720c */ /* 0x000fe20003fa6270 */
[----:B------:R-:W-:Y:S02]  /*82b0*/  VIADD R5, R7, 0xffffffb1 ;  /* 0xffffffb107057836 */ /* 0x000fe40000000000 */
[-C--:B------:R-:W-:Y:S01]  /*82c0*/  FFMA.FTZ R150, R9, R0.reuse, R164 ;  /* 0x0000000009967223 */ /* 0x080fe200000100a4 */
[----:B------:R-:W-:Y:S02]  /*82d0*/  VIADD R7, R7, 0xffffffb9 ;  /* 0xffffffb907077836 */ /* 0x000fe40000000000 */
[----:B------:R-:W-:Y:S01]  /*82e0*/  FFMA.FTZ R148, R9, R0, R166 ;  /* 0x0000000009947223 */ /* 0x000fe200000100a6 */
[----:B------:R-:W-:Y:S02]  /*82f0*/  I2FP.F32.U32 R8, R5 ;  /* 0x0000000500087245 */ /* 0x000fe40000201000 */
[----:B------:R-:W-:-:S02]  /*8300*/  FSEL R150, R150, -INF , !P4 ;  /* 0xff80000096967808 */ /* 0x000fc40006000000 */
[----:B------:R-:W-:Y:S01]  /*8310*/  I2FP.F32.U32 R4, R7 ;  /* 0x0000000700047245 */ /* 0x000fe20000201000 */
[CC--:B------:R-:W-:Y:S01]  /*8320*/  FFMA.FTZ R149, R8.reuse, R0.reuse, R165 ;  /* 0x0000000008957223 */ /* 0x0c0fe200000100a5 */
[-C--:B------:R-:W-:Y:S01]  /*8330*/  ISETP.GE.AND P4, PT, R5, R135.reuse, PT ;  /* 0x000000870500720c */ /* 0x080fe20003f86270 */
[-C--:B------:R-:W-:Y:S01]  /*8340*/  FFMA.FTZ R144, R8, R0.reuse, R167 ;  /* 0x0000000008907223 */ /* 0x080fe200000100a7 */
[----:B------:R-:W-:Y:S01]  /*8350*/  FSEL R148, R148, -INF , !P5 ;  /* 0xff80000094947808 */ /* 0x000fe20006800000 */
[CC--:B------:R-:W-:Y:S01]  /*8360*/  FFMA.FTZ R137, R4.reuse, R0.reuse, R137 ;  /* 0x0000000004897223 */ /* 0x0c0fe20000010089 */
[----:B------:R-:W-:Y:S01]  /*8370*/  FSEL R149, R149, -INF , !P4 ;  /* 0xff80000095957808 */ /* 0x000fe20006000000 */
[----:B------:R-:W-:Y:S01]  /*8380*/  FFMA.FTZ R139, R4, R0, R139 ;  /* 0x00000000048b7223 */ /* 0x000fe2000001008b */
[----:B------:R-:W-:Y:S02]  /*8390*/  ISETP.GE.AND P4, PT, R7, R135, PT ;  /* 0x000000870700720c */ /* 0x000fe40003f86270 */
[----:B------:R-:W-:-:S02]  /*83a0*/  ISETP.GE.AND P5, PT, R5, R134, PT ;  /* 0x000000860500720c */ /* 0x000fc40003fa6270 */
[----:B------:R-:W-:Y:S02]  /*83b0*/  FSEL R147, R137, -INF , !P4 ;  /* 0xff80000089937808 */ /* 0x000fe40006000000 */
[----:B------:R-:W-:Y:S02]  /*83c0*/  ISETP.GE.U32.AND P4, PT, R177, 0x3, PT ;  /* 0x00000003b100780c */ /* 0x000fe40003f86070 */
[----:B------:R-:W-:Y:S02]  /*83d0*/  FSEL R144, R144, -INF , !P5 ;  /* 0xff80000090907808 */ /* 0x000fe40006800000 */
[----:B------:R-:W-:-:S04]  /*83e0*/  ISETP.GE.AND P5, PT, R7, R134, PT ;  /* 0x000000860700720c */ /* 0x000fc80003fa6270 */
[----:B------:R-:W-:-:S05]  /*83f0*/  FSEL R146, R139, -INF , !P5 ;  /* 0xff8000008b927808 */ /* 0x000fca0006800000 */
[----:B------:R-:W-:Y:S05]  /*8400*/  @!P4 BRA `(.L_x_590) ;  /* 0x000000040050c947 */ /* 0x000fea0003800000 */
[----:B------:R-:W-:Y:S01]  /*8410*/  VIADD R4, R177, 0xfffffffd ;  /* 0xfffffffdb1047836 */ /* 0x000fe20000000000 */
[----:B------:R-:W-:Y:S03]  /*8420*/  BSSY.RECONVERGENT B0, `(.L_x_591) ;  /* 0x0000051000007945 */ /* 0x000fe60003800200 */
[C---:B------:R-:W-:Y:S02]  /*8430*/  IMAD R5, R4.reuse, R3, RZ ;  /* 0x0000000304057224 */ /* 0x040fe400078e02ff */
[----:B------:R-:W-:-:S04]  /*8440*/  IMAD.WIDE.U32 R12, R4, R2, RZ ;  /* 0x00000002040c7225 */ /* 0x000fc800078e00ff */
[----:B------:R-:W-:Y:S01]  /*8450*/  IMAD.IADD R8, R13, 0x1, R5 ;  /* 0x000000010d087824 */ /* 0x000fe200078e0205 */
[C---:B------:R-:W-:Y:S01]  /*8460*/  LEA R10, P5, R12.reuse, R208, 0x7 ;  /* 0x000000d00c0a7211 */ /* 0x040fe200078a38ff */
        /* <DEDUP_REMOVED lines=10> */
[--C-:B------:R-:W-:Y:S01]  /*8510*/  IMAD.X R178, R178, 0x1, R5.reuse, P4 ;  /* 0x00000001b2b27824 */ /* 0x100fe200020e0605 */
[----:B------:R-:W-:Y:S01]  /*8520*/  LEA.HI.X R9, R4, R207, R5, 0x1, P5 ;  /* 0x000000cf04097211 */ /* 0x000fe200028f0c05 */
[----:B------:R1:W-:Y:S01]  /*8530*/  @P3 STS.128 [R211+0x6000], RZ ;  /* 0x006000ffd3003388 */ /* 0x0003e20000000c00 */
[C---:B------:R-:W-:Y:S02]  /*8540*/  LEA R7, P4, R2.reuse, R4, 0x5 ;  /* 0x0000000402077211 */ /* 0x040fe400078828ff */
[CC--:B------:R-:W-:Y:S01]  /*8550*/  LEA R4, P5, R179.reuse, R208.reuse, 0x1 ;  /* 0x000000d0b3047211 */ /* 0x0c0fe200078a08ff */
[----:B------:R-:W-:Y:S01]  /*8560*/  @!PT LDS RZ, [RZ] ;  /* 0x00000000fffff984 */ /* 0x000fe20000000800 */
[----:B------:R-:W-:Y:S01]  /*8570*/  @!PT LDS RZ, [RZ] ;  /* 0x00000000fffff984 */ /* 0x000fe20000000800 */
[----:B------:R-:W-:Y:S01]  /*8580*/  @!PT LDS RZ, [RZ] ;  /* 0x00000000fffff984 */ /* 0x000fe20000000800 */
[----:B------:R1:W-:Y:S01]  /*8590*/  @!P2 LDGSTS.E.BYPASS.LTC128B.128 [R211+0x8000], desc[UR14][R10.64+0x80] ;  /* 0x080000800ad3afae */ /* 0x0003e2000b981a0e */
[----:B------:R-:W-:Y:S02]  /*85a0*/  LEA.HI.X R2, R2, R5, R3, 0x5, P4 ;  /* 0x0000000502027211 */ /* 0x000fe400020f2c03 */
[----:B------:R-:W-:Y:S01]  /*85b0*/  LEA.HI.X R5, R179, R207, R178, 0x1, P5 ;  /* 0x000000cfb3057211 */ /* 0x000fe200028f0cb2 */
[----:B------:R1:W-:Y:S01]  /*85c0*/  @P2 STS.128 [R211+0x8000], RZ ;  /* 0x008000ffd3002388 */ /* 0x0003e20000000c00 */
        /* <DEDUP_REMOVED lines=53> */
.L_x_592:
[----:B------:R2:W-:Y:S02]  /*8920*/  STS.128 [R211+0xb800], RZ ;  /* 0x00b800ffd3007388 */ /* 0x0005e40000000c00 */
.L_x_593:
[----:B------:R-:W-:Y:S05]  /*8930*/  BSYNC.RECONVERGENT B0 ;  /* 0x0000000000007941 */ /* 0x000fea0003800200 */
.L_x_591:
[----:B------:R-:W0:Y:S02]  /*8940*/  LDGDEPBAR ;  /* 0x00000000000079af */ /* 0x000e240000000000 */
.L_x_590:
        /* <DEDUP_REMOVED lines=16> */
[----:B-1----:R-:W-:Y:S02]  /*8a50*/  FMNMX3.FTZ R4, R3, R152, R146, !PT ;  /* 0x0000009803047276 */ /* 0x002fe40007810092 */
[----:B------:R-:W-:Y:S01]  /*8a60*/  SHF.L.U32 R191, R177, 0x1, RZ ;  /* 0x00000001b1bf7819 */ /* 0x000fe200000006ff */
[----:B------:R-:W1:Y:S01]  /*8a70*/  SHFL.BFLY PT, R8, R7, 0x2, 0x1f ;  /* 0x0c401f0007087f89 */ /* 0x000e6200000e0000 */
[----:B------:R-:W-:-:S02]  /*8a80*/  IADD3 R189, PT, PT, R222, -0x61c88647, RZ ;  /* 0x9e3779b9debd7810 */ /* 0x000fc40007ffe0ff */
[C---:B------:R-:W-:Y:S01]  /*8a90*/  IADD3 R183, PT, PT, R222.reuse, 0x3c6ef372, RZ ;  /* 0x3c6ef372deb77810 */ /* 0x040fe20007ffe0ff */
[----:B------:R-:W5:Y:S01]  /*8aa0*/  SHFL.BFLY PT, R5, R4, 0x2, 0x1f ;  /* 0x0c401f0004057f89 */ /* 0x000f6200000e0000 */
[C---:B------:R-:W-:Y:S02]  /*8ab0*/  IADD3 R181, PT, PT, R223.reuse, 0x76cf5d0a, RZ ;  /* 0x76cf5d0adfb57810 */ /* 0x040fe40007ffe0ff */
[C---:B------:R-:W-:Y:S02]  /*8ac0*/  IADD3 R155, PT, PT, R223.reuse, 0x32370b8f, RZ ;  /* 0x32370b8fdf9b7810 */ /* 0x040fe40007ffe0ff */
[C---:B------:R-:W-:Y:S02]  /*8ad0*/  IADD3 R143, PT, PT, R222.reuse, -0x255992d5, RZ ;  /* 0xdaa66d2bde8f7810 */ /* 0x040fe40007ffe0ff */
[----:B------:R-:W-:Y:S02]  /*8ae0*/  IADD3 R153, PT, PT, R222, 0x78dde6e4, RZ ;  /* 0x78dde6e4de997810 */ /* 0x000fe40007ffe0ff */
[----:B------:R-:W-:-:S02]  /*8af0*/  IADD3 R139, PT, PT, R223, -0x56f99767, RZ ;  /* 0xa9066899df8b7810 */ /* 0x000fc40007ffe0ff */
[----:B------:R-:W-:Y:S02]  /*8b00*/  SEL R166, R184, 0xffffffe0, !P6 ;  /* 0xffffffe0b8a67807 */ /* 0x000fe40007000000 */
[----:B------:R-:W-:Y:S02]  /*8b10*/  IADD3 R141, PT, PT, R223, -0x126145ec, RZ ;  /* 0xed9eba14df8d7810 */ /* 0x000fe40007ffe0ff */
[----:B------:R-:W-:Y:S02]  /*8b20*/  IADD3 R169, PT, PT, R166, R176, RZ ;  /* 0x000000b0a6a97210 */ /* 0x000fe40007ffe0ff */
[----:B------:R-:W-:Y:S02]  /*8b30*/  IADD3 R137, PT, PT, R222, -0x4ab325aa, RZ ;  /* 0xb54cda56de897810 */ /* 0x000fe40007ffe0ff */
[----:B------:R-:W-:Y:S02]  /*8b40*/  IADD3 R16, PT, PT, R176, 0xc000, RZ ;  /* 0x0000c000b0107810 */ /* 0x000fe40007ffe0ff */
[----:B-1----:R-:W-:-:S02]  /*8b50*/  FMNMX.FTZ R8, R7, R8, !PT ;  /* 0x0000000807087209 */ /* 0x002fc40007810000 */
[----:B------:R-:W-:Y:S02]  /*8b60*/  IADD3 R7, PT, PT, R191, -0x4, RZ ;  /* 0xfffffffcbf077810 */ /* 0x000fe40007ffe0ff */
[----:B-----5:R-:W-:Y:S01]  /*8b70*/  FMNMX.FTZ R5, R4, R5, !PT ;  /* 0x0000000504057209 */ /* 0x020fe20007810000 */
[----:B------:R-:W1:Y:S01]  /*8b80*/  SHFL.BFLY PT, R3, R8, 0x1, 0x1f ;  /* 0x0c201f0008037f89 */ /* 0x000e6200000e0000 */
[----:B------:R-:W-:Y:S02]  /*8b90*/  LOP3.LUT R2, R223, R7, R217, 0x96, !PT ;  /* 0x00000007df027212 */ /* 0x000fe400078e96d9 */
[----:B------:R-:W-:Y:S02]  /*8ba0*/  IADD3 R167, PT, PT, R176, 0xc040, RZ ;  /* 0x0000c040b0a77810 */ /* 0x000fe40007ffe0ff */
[----:B------:R-:W-:Y:S01]  /*8bb0*/  @P0 IADD3 R167, PT, PT, R16, -0x40, RZ ;  /* 0xffffffc010a70810 */ /* 0x000fe20007ffe0ff */
[----:B------:R-:W-:Y:S01]  /*8bc0*/  IMAD.WIDE.U32 R178, R2, -0x326172a9, RZ ;  /* 0xcd9e8d5702b27825 */ /* 0x000fe200078e00ff */
[----:B------:R-:W-:Y:S01]  /*8bd0*/  IADD3 R193, PT, PT, R222, 0x1715609d, RZ ;  /* 0x1715609ddec17810 */ /* 0x000fe20007ffe0ff */
[----:B------:R-:W5:Y:S01]  /*8be0*/  SHFL.BFLY PT, R2, R5, 0x1, 0x1f ;  /* 0x0c201f0005027f89 */ /* 0x000f6200000e0000 */
[----:B------:R-:W-:-:S02]  /*8bf0*/  IADD3 R166, PT, PT, R166, R167, RZ ;  /* 0x000000a7a6a67210 */ /* 0x000fc40007ffe0ff */
[----:B------:R-:W-:Y:S01]  /*8c00*/  LOP3.LUT R4, R189, R220, R179, 0x96, !PT ;  /* 0x000000dcbd047212 */ /* 0x000fe200078e96b3 */
[----:B------:R-:W-:Y:S01]  /*8c10*/  LDSM.16.MT88.4 R28, [R167] ;  /* 0x00000000a71c783b */ /* 0x000fe20000004200 */
[----:B------:R-:W-:Y:S02]  /*8c20*/  LOP3.LUT R178, R183, R178, R213, 0x96, !PT ;  /* 0x000000b2b7b27212 */ /* 0x000fe400078e96d5 */
[----:B------:R-:W-:Y:S01]  /*8c30*/  IADD3 R191, PT, PT, R191, -0x3, RZ ;  /* 0xfffffffdbfbf7810 */ /* 0x000fe20007ffe0ff */
[----:B------:R-:W-:-:S04]  /*8c40*/  IMAD.WIDE.U32 R226, R4, -0x2daee0ad, RZ ;  /* 0xd2511f5304e27825 */ /* 0x000fc800078e00ff */
[----:B------:R-:W-:Y:S01]  /*8c50*/  IMAD.WIDE.U32 R178, R178, -0x2daee0ad, RZ ;  /* 0xd2511f53b2b27825 */ /* 0x000fe200078e00ff */
[----:B------:R-:W-:Y:S02]  /*8c60*/  LOP3.LUT R4, R181, R214, R227, 0x96, !PT ;  /* 0x000000d6b5047212 */ /* 0x000fe400078e96e3 */
[----:B-1----:R-:W-:Y:S02]  /*8c70*/  FMNMX.FTZ R3, R8, R3, !PT ;  /* 0x0000000308037209 */ /* 0x002fe40007810000 */
[----:B------:R-:W-:Y:S01]  /*8c80*/  LOP3.LUT R226, R155, R226, R179, 0x96, !PT ;  /* 0x000000e29be27212 */ /* 0x000fe200078e96b3 */
[----:B------:R-:W-:Y:S01]  /*8c90*/  IMAD.WIDE.U32 R134, R4, -0x326172a9, RZ ;  /* 0xcd9e8d5704867825 */ /* 0x000fe200078e00ff */
[----:B------:R-:W-:-:S03]  /*8ca0*/  FSETP.NEU.FTZ.AND P2, PT, R3, -INF , PT ;  /* 0xff8000000300780b */ /* 0x000fc60003f5d000 */
[----:B----4-:R-:W-:Y:S01]  /*8cb0*/  FMUL.FTZ R151, R3, UR4 ;  /* 0x0000000403977c20 */ /* 0x010fe20008410000 */
[----:B------:R-:W-:Y:S01]  /*8cc0*/  IMAD.WIDE.U32 R226, R226, -0x326172a9, RZ ;  /* 0xcd9e8d57e2e27825 */ /* 0x000fe200078e00ff */
[----:B-----5:R-:W-:Y:S02]  /*8cd0*/  FMNMX.FTZ R2, R5, R2, !PT ;  /* 0x0000000205027209 */ /* 0x020fe40007810000 */
[----:B------:R-:W-:Y:S02]  /*8ce0*/  LOP3.LUT R4, R143, R212, R135, 0x96, !PT ;  /* 0x000000d48f047212 */ /* 0x000fe400078e9687 */
[----:B------:R-:W-:Y:S01]  /*8cf0*/  LOP3.LUT R134, R153, R134, R227, 0x96, !PT ;  /* 0x0000008699867212 */ /* 0x000fe200078e96e3 */
[C---:B------:R-:W-:Y:S01]  /*8d00*/  FMUL.FTZ R145, R2.reuse, UR4 ;  /* 0x0000000402917c20 */ /* 0x040fe20008410000 */
[----:B------:R-:W-:Y:S01]  /*8d10*/  FSETP.NEU.FTZ.AND P1, PT, R2, -INF , PT ;  /* 0xff8000000200780b */ /* 0x000fe20003f3d000 */
[----:B------:R-:W-:Y:S01]  /*8d20*/  IMAD.WIDE.U32 R4, R4, -0x2daee0ad, RZ ;  /* 0xd2511f5304047825 */ /* 0x000fe200078e00ff */
[----:B------:R-:W-:-:S02]  /*8d30*/  FSEL R151, R151, RZ, P2 ;  /* 0x000000ff97977208 */ /* 0x000fc40001000000 */
[----:B------:R-:W-:Y:S01]  /*8d40*/  FSEL R145, R145, RZ, P1 ;  /* 0x000000ff91917208 */ /* 0x000fe20000800000 */
[----:B------:R-:W-:Y:S01]  /*8d50*/  IMAD.WIDE.U32 R134, R134, -0x2daee0ad, RZ ;  /* 0xd2511f5386867825 */ /* 0x000fe200078e00ff */
[----:B------:R-:W-:-:S03]  /*8d60*/  FSEL R11, R2, RZ, P1 ;  /* 0x000000ff020b7208 */ /* 0x000fc60000800000 */
[----:B------:R-:W-:Y:S01]  /*8d70*/  FFMA.FTZ R159, R156, UR4, -R151 ;  /* 0x000000049c9f7c23 */ /* 0x000fe20008010897 */
[----:B------:R-:W-:Y:S01]  /*8d80*/  LOP3.LUT R178, R141, R178, R5, 0x96, !PT ;  /* 0x000000b28db27212 */ /* 0x000fe200078e9605 */
[----:B------:R-:W-:Y:S01]  /*8d90*/  FFMA.FTZ R162, R6, UR4, -R145 ;  /* 0x0000000406a27c23 */ /* 0x000fe20008010891 */
[----:B---3--:R-:W-:Y:S01]  /*8da0*/  LOP3.LUT R12, R139, R4, R135, 0x96, !PT ;  /* 0x000000048b0c7212 */ /* 0x008fe200078e9687 */
[--C-:B------:R-:W-:Y:S01]  /*8db0*/  FFMA.FTZ R157, R22, UR4, -R145.reuse ;  /* 0x00000004169d7c23 */ /* 0x100fe20008010891 */
[----:B------:R-:W1:Y:S01]  /*8dc0*/  LDC R4, c[0x0][0x4f8] ;  /* 0x00013e00ff047b82 */ /* 0x000e620000000800 */
[----:B------:R-:W-:Y:S01]  /*8dd0*/  FSEL R6, R3, RZ, P2 ;  /* 0x000000ff03067208 */ /* 0x000fe20001000000 */
[----:B------:R-:W-:Y:S01]  /*8de0*/  FFMA.FTZ R156, R20, UR4, -R145 ;  /* 0x00000004149c7c23 */ /* 0x000fe20008010891 */
[----:B------:R-:W-:Y:S01]  /*8df0*/  FADD.FTZ R164, R132, -R11 ;  /* 0x8000000b84a47221 */ /* 0x000fe20000010000 */
[----:B------:R-:W3:Y:S01]  /*8e00*/  LDSM.16.MT88.4 R20, [R169+0xc000] ;  /* 0x00c00000a914783b */ /* 0x000ee20000004200 */
[--C-:B------:R-:W-:Y:S01]  /*8e10*/  FFMA.FTZ R163, R34, UR4, -R151.reuse ;  /* 0x0000000422a37c23 */ /* 0x100fe20008010897 */
[----:B------:R-:W-:Y:S01]  /*8e20*/  FADD.FTZ R6, R133, -R6 ;  /* 0x8000000685067221 */ /* 0x000fe20000010000 */
[--C-:B------:R-:W-:Y:S01]  /*8e30*/  FFMA.FTZ R160, R160, UR4, -R151.reuse ;  /* 0x00000004a0a07c23 */ /* 0x100fe20008010897 */
[----:B------:R-:W-:Y:S01]  /*8e40*/  FFMA.FTZ R158, R158, UR4, -R151 ;  /* 0x000000049e9e7c23 */ /* 0x000fe20008010897 */
[----:B------:R-:W-:-:S04]  /*8e50*/  IMAD.WIDE.U32 R178, R178, -0x326172a9, RZ ;  /* 0xcd9e8d57b2b27825 */ /* 0x000fc800078e00ff */
[----:B------:R-:W-:Y:S01]  /*8e60*/  FFMA.FTZ R161, R168, UR4, -R145 ;  /* 0x00000004a8a17c23 */ /* 0x000fe20008010891 */
[----:B------:R-:W-:Y:S01]  /*8e70*/  FMUL.FTZ R165, R6, UR4 ;  /* 0x0000000406a57c20 */ /* 0x000fe20008410000 */
[----:B------:R-:W-:Y:S01]  /*8e80*/  FMUL.FTZ R164, R164, UR4 ;  /* 0x00000004a4a47c20 */ /* 0x000fe20008410000 */
[----:B------:R-:W-:Y:S01]  /*8e90*/  IMAD.WIDE.U32 R12, R12, -0x326172a9, RZ ;  /* 0xcd9e8d570c0c7825 */ /* 0x000fe200078e00ff */
[----:B------:R-:W-:Y:S03]  /*8ea0*/  MUFU.EX2 R163, R163 ;  /* 0x000000a300a37308 */ /* 0x000fe60000000800 */
[--C-:B------:R-:W-:Y:S01]  /*8eb0*/  FFMA.FTZ R171, R194, UR4, -R151.reuse ;  /* 0x00000004c2ab7c23 */ /* 0x100fe20008010897 */
[----:B------:R-:W-:Y:S01]  /*8ec0*/  IADD3 R194, PT, PT, R223, 0x646e171e, RZ ;  /* 0x646e171edfc27810 */ /* 0x000fe20007ffe0ff */
[----:B------:R-:W-:Y:S01]  /*8ed0*/  FFMA.FTZ R173, R172, UR4, -R151 ;  /* 0x00000004acad7c23 */ /* 0x000fe20008010897 */
[----:B------:R-:W-:Y:S01]  /*8ee0*/  LOP3.LUT R5, R137, R178, R13, 0x96, !PT ;  /* 0x000000b289057212 */ /* 0x000fe200078e960d */
[----:B------:R-:W-:Y:S01]  /*8ef0*/  FFMA.FTZ R175, R174, UR4, -R145 ;  /* 0x00000004aeaf7c23 */ /* 0x000fe20008010891 */
[----:B------:R-:W-:Y:S01]  /*8f00*/  PRMT R10, R12, 0x7773, RZ ;  /* 0x000077730c0a7816 */ /* 0x000fe200000000ff */
[--C-:B------:R-:W-:Y:S01]  /*8f10*/  FFMA.FTZ R170, R170, UR4, -R151.reuse ;  /* 0x00000004aaaa7c23 */ /* 0x100fe20008010897 */
[----:B------:R-:W4:Y:S01]  /*8f20*/  MUFU.EX2 R160, R160 ;  /* 0x000000a000a07308 */ /* 0x000f220000000800 */
[----:B------:R-:W-:Y:S01]  /*8f30*/  PRMT R7, R12, 0x7772, RZ ;  /* 0x000077720c077816 */ /* 0x000fe200000000ff */
[----:B------:R-:W-:Y:S01]  /*8f40*/  FFMA.FTZ R172, R210, UR4, -R151 ;  /* 0x00000004d2ac7c23 */ /* 0x000fe20008010897 */
[----:B------:R-:W-:Y:S01]  /*8f50*/  MOV R8, R12 ;  /* 0x0000000c00087202 */ /* 0x000fe20000000f00 */
[--C-:B------:R-:W-:Y:S01]  /*8f60*/  FFMA.FTZ R174, R200, UR4, -R145.reuse ;  /* 0x00000004c8ae7c23 */ /* 0x100fe20008010891 */
[C---:B------:R-:W-:Y:S01]  /*8f70*/  LOP3.LUT R17, R5.reuse, 0xffff, RZ, 0xc0, !PT ;  /* 0x0000ffff05117812 */ /* 0x040fe200078ec0ff */
[----:B------:R-:W-:Y:S01]  /*8f80*/  FFMA.FTZ R178, R196, UR4, -R145 ;  /* 0x00000004c4b27c23 */ /* 0x000fe20008010891 */
[----:B------:R-:W-:Y:S01]  /*8f90*/  PRMT R6, R5, 0x7632, R6 ;  /* 0x0000763205067816 */ /* 0x000fe20000000006 */
[----:B------:R-:W-:Y:S01]  /*8fa0*/  MUFU.EX2 R159, R159 ;  /* 0x0000009f009f7308 */ /* 0x000fe20000000800 */
[----:B------:R-:W-:Y:S01]  /*8fb0*/  PRMT R7, R7, 0x5410, R10 ;  /* 0x0000541007077816 */ /* 0x000fe2000000000a */
[--C-:B------:R-:W-:Y:S01]  /*8fc0*/  FFMA.FTZ R190, R190, UR4, -R151.reuse ;  /* 0x00000004bebe7c23 */ /* 0x100fe20008010897 */
[----:B------:R-:W-:Y:S01]  /*8fd0*/  LOP3.LUT R10, R5, 0xff, RZ, 0xc0, !PT ;  /* 0x000000ff050a7812 */ /* 0x000fe200078ec0ff */
[----:B------:R-:W-:Y:S01]  /*8fe0*/  FFMA.FTZ R140, R140, UR4, -R151 ;  /* 0x000000048c8c7c23 */ /* 0x000fe20008010897 */
[----:B-1----:R-:W-:Y:S01]  /*8ff0*/  LOP3.LUT R168, R4, 0xff, RZ, 0xc0, !PT ;  /* 0x000000ff04a87812 */ /* 0x002fe200078ec0ff */
[----:B------:R-:W-:Y:S01]  /*9000*/  FFMA.FTZ R182, R182, UR4, -R145 ;  /* 0x00000004b6b67c23 */ /* 0x000fe20008010891 */
[----:B------:R-:W-:Y:S01]  /*9010*/  PRMT R9, R12, 0x7771, RZ ;  /* 0x000077710c097816 */ /* 0x000fe200000000ff */
[----:B------:R-:W1:Y:S01]  /*9020*/  MUFU.EX2 R158, R158 ;  /* 0x0000009e009e7308 */ /* 0x000e620000000800 */
[----:B------:R-:W-:Y:S01]  /*9030*/  LOP3.LUT R8, R8, 0xff, RZ, 0xc0, !PT ;  /* 0x000000ff08087812 */ /* 0x000fe200078ec0ff */
[----:B------:R-:W-:Y:S01]  /*9040*/  LDSM.16.MT88.4 R12, [R176+0xc000] ;  /* 0x00c00000b00c783b */ /* 0x000fe20000004200 */
[----:B------:R-:W-:Y:S01]  /*9050*/  SHF.R.U32.HI R17, RZ, 0x8, R17 ;  /* 0x00000008ff117819 */ /* 0x000fe20000011611 */
[----:B------:R-:W-:Y:S01]  /*9060*/  FFMA.FTZ R152, R152, UR4, -R145 ;  /* 0x0000000498987c23 */ /* 0x000fe20008010891 */
[----:B------:R-:W-:Y:S01]  /*9070*/  SHF.R.U32.HI R5, RZ, 0x18, R5 ;  /* 0x00000018ff057819 */ /* 0x000fe20000011605 */
[----:B------:R-:W-:Y:S01]  /*9080*/  FFMA.FTZ R200, R144, UR4, -R145 ;  /* 0x0000000490c87c23 */ /* 0x000fe20008010891 */
[----:B------:R-:W-:Y:S01]  /*9090*/  LOP3.LUT R4, R6, 0xff, RZ, 0xc0, !PT ;  /* 0x000000ff06047812 */ /* 0x000fe200078ec0ff */
[----:B------:R-:W-:Y:S01]  /*90a0*/  MUFU.EX2 R162, R162 ;  /* 0x000000a200a27308 */ /* 0x000fe20000000800 */
[----:B------:R-:W-:-:S02]  /*90b0*/  PRMT R9, R8, 0x5410, R9 ;  /* 0x0000541008097816 */ /* 0x000fc40000000009 */
[----:B------:R-:W-:Y:S02]  /*90c0*/  PRMT R17, R10, 0x5410, R17 ;  /* 0x000054100a117816 */ /* 0x000fe40000000011 */
[----:B------:R-:W-:Y:S02]  /*90d0*/  LEA R168, R168, R168, 0x10 ;  /* 0x000000a8a8a87211 */ /* 0x000fe400078e80ff */
[----:B------:R-:W-:Y:S01]  /*90e0*/  LOP3.LUT R7, R7, 0xff00ff, RZ, 0xc0, !PT ;  /* 0x00ff00ff07077812 */ /* 0x000fe200078ec0ff */
[----:B------:R-:W5:Y:S01]  /*90f0*/  MUFU.EX2 R157, R157 ;  /* 0x0000009d009d7308 */ /* 0x000f620000000800 */
[----:B------:R-:W-:Y:S02]  /*9100*/  PRMT R5, R4, 0x5410, R5 ;  /* 0x0000541004057816 */ /* 0x000fe40000000005 */
[--C-:B------:R-:W-:Y:S02]  /*9110*/  HSET2.LE.AND R6, R9, R168.reuse, PT ;  /* 0x000000a809067233 */ /* 0x100fe40003803000 */
[----:B------:R-:W-:-:S02]  /*9120*/  HSET2.LE.AND R7, R7, R168, PT ;  /* 0x000000a807077233 */ /* 0x000fc40003803000 */
[--C-:B------:R-:W-:Y:S01]  /*9130*/  HSET2.LE.AND R4, R17, R168.reuse, PT ;  /* 0x000000a811047233 */ /* 0x100fe20003803000 */
[----:B------:R-:W-:Y:S01]  /*9140*/  MUFU.EX2 R156, R156 ;  /* 0x0000009c009c7308 */ /* 0x000fe20000000800 */
[----:B------:R-:W-:Y:S02]  /*9150*/  HSET2.LE.AND R5, R5, R168, PT ;  /* 0x000000a805057233 */ /* 0x000fe40003803000 */
[----:B----4-:R-:W-:Y:S02]  /*9160*/  F2FP.F16.F32.PACK_AB R9, R160, R163 ;  /* 0x000000a3a009723e */ /* 0x010fe400000000ff */
[----:B-1----:R-:W-:Y:S02]  /*9170*/  F2FP.F16.F32.PACK_AB R11, R158, R159 ;  /* 0x0000009f9e0b723e */ /* 0x002fe400000000ff */
[----:B------:R-:W-:Y:S01]  /*9180*/  LOP3.LUT R4, R9, R4, RZ, 0xc0, !PT ;  /* 0x0000000409047212 */ /* 0x000fe200078ec0ff */
[----:B------:R-:W1:Y:S01]  /*9190*/  MUFU.EX2 R161, R161 ;  /* 0x000000a100a17308 */ /* 0x000e620000000800 */
[----:B-----5:R-:W-:-:S02]  /*91a0*/  F2FP.F16.F32.PACK_AB R8, R157, R162 ;  /* 0x000000a29d08723e */ /* 0x020fc400000000ff */
[----:B------:R-:W-:Y:S02]  /*91b0*/  LOP3.LUT R6, R11, R6, RZ, 0xc0, !PT ;  /* 0x000000060b067212 */ /* 0x000fe400078ec0ff */
[----:B------:R-:W-:Y:S02]  /*91c0*/  LOP3.LUT R5, R8, R5, RZ, 0xc0, !PT ;  /* 0x0000000508057212 */ /* 0x000fe400078ec0ff */
[----:B------:R-:W-:Y:S01]  /*91d0*/  IADD3 R210, PT, PT, R177, -0x3, RZ ;  /* 0xfffffffdb1d27810 */ /* 0x000fe20007ffe0ff */
[----:B------:R-:W4:Y:S08]  /*91e0*/  MUFU.EX2 R165, R165 ;  /* 0x000000a500a57308 */ /* 0x000f300000000800 */
[----:B------:R-:W5:Y:S01]  /*91f0*/  MUFU.EX2 R164, R164 ;  /* 0x000000a400a47308 */ /* 0x000f620000000800 */
[----:B-1----:R-:W-:-:S04]  /*9200*/  F2FP.F16.F32.PACK_AB R10, R161, R156 ;  /* 0x0000009ca10a723e */ /* 0x002fc800000000ff */
[----:B------:R-:W-:-:S03]  /*9210*/  LOP3.LUT R7, R10, R7, RZ, 0xc0, !PT ;  /* 0x000000070a077212 */ /* 0x000fc600078ec0ff */
        /* <DEDUP_REMOVED lines=12> */
[----:B------:R-:W1:Y:S01]  /*92e0*/  LDSM.16.MT88.4 R44, [R176+0xe000] ;  /* 0x00e00000b02c783b */ /* 0x000e620000004200 */
[-C--:B------:R-:W-:Y:S01]  /*92f0*/  FMUL.FTZ R19, R39, R164.reuse ;  /* 0x000000a427137220 */ /* 0x080fe20000410000 */
[-C--:B------:R-:W-:Y:S01]  /*9300*/  FMUL.FTZ R42, R42, R164.reuse ;  /* 0x000000a42a2a7220 */ /* 0x080fe20000410000 */
[-C--:B------:R-:W-:Y:S01]  /*9310*/  FMUL.FTZ R43, R43, R164.reuse ;  /* 0x000000a42b2b7220 */ /* 0x080fe20000410000 */
[----:B------:R-:W4:Y:S01]  /*9320*/  LDSM.16.MT88.4 R36, [R166] ;  /* 0x00000000a624783b */ /* 0x000f220000004200 */
        /* <DEDUP_REMOVED lines=8> */
[----:B------:R-:W3:Y:S01]  /*93b0*/  LDSM.16.MT88.4 R52, [R169+0xe000] ;  /* 0x00e00000a934783b */ /* 0x000ee20000004200 */
        /* <DEDUP_REMOVED lines=79> */
[----:B------:R-:W-:Y:S01]  /*98b0*/  MUFU.EX2 R172, R172 ;  /* 0x000000ac00ac7308 */ /* 0x000fe20000000800 */
[----:B------:R-:W3:Y:S01]  /*98c0*/  LDSM.16.MT88.4 R100, [R166+0x4000] ;  /* 0x00400000a664783b */ /* 0x000ee20000004200 */
[-C--:B------:R-:W-:Y:S01]  /*98d0*/  FFMA.FTZ R163, R218, R165.reuse, R163 ;  /* 0x000000a5daa37223 */ /* 0x080fe200000100a3 */
[C---:B------:R-:W-:Y:S01]  /*98e0*/  HMMA.16816.F32 R52, R4.reuse, R54, R72 ;  /* 0x000000360434723c */ /* 0x040fe20000001848 */
[-C--:B------:R-:W-:Y:S01]  /*98f0*/  FMUL.FTZ R72, R92, R165.reuse ;  /* 0x000000a55c487220 */ /* 0x080fe20000410000 */
[----:B------:R-:W-:Y:S01]  /*9900*/  FMUL.FTZ R73, R93, R165 ;  /* 0x000000a55d497220 */ /* 0x000fe20000410000 */
[-C--:B------:R-:W-:Y:S01]  /*9910*/  FMUL.FTZ R74, R94, R164.reuse ;  /* 0x000000a45e4a7220 */ /* 0x080fe20000410000 */
[-C--:B------:R-:W-:Y:S01]  /*9920*/  FMUL.FTZ R75, R95, R164.reuse ;  /* 0x000000a45f4b7220 */ /* 0x080fe20000410000 */
[----:B------:R-:W-:Y:S01]  /*9930*/  MUFU.EX2 R175, R175 ;  /* 0x000000af00af7308 */ /* 0x000fe20000000800 */
[----:B------:R-:W5:Y:S01]  /*9940*/  LDSM.16.MT88.4 R92, [R167+0x4000] ;  /* 0x00400000a75c783b */ /* 0x000f620000004200 */
[----:B------:R-:W-:Y:S01]  /*9950*/  FFMA.FTZ R162, R219, R164, R162 ;  /* 0x000000a4dba27223 */ /* 0x000fe200000100a2 */
[----:B--2---:R-:W-:Y:S01]  /*9960*/  HMMA.16816.F32 R64, R4, R68, R64 ;  /* 0x000000440440723c */ /* 0x004fe20000001840 */
[----:B------:R-:W-:Y:S01]  /*9970*/  FADD.FTZ R160, R160, R163 ;  /* 0x000000a3a0a07221 */ /* 0x000fe20000010000 */
[----:B------:R-:W-:Y:S01]  /*9980*/  LDSM.16.MT88.4 R128, [R167+0x800] ;  /* 0x00080000a780783b */ /* 0x000fe20000004200 */
[----:B------:R-:W-:-:S02]  /*9990*/  FADD.FTZ R157, R157, R162 ;  /* 0x000000a29d9d7221 */ /* 0x000fc40000010000 */
[----:B------:R-:W-:Y:S01]  /*99a0*/  MUFU.EX2 R174, R174 ;  /* 0x000000ae00ae7308 */ /* 0x000fe20000000800 */
[----:B------:R-:W-:Y:S01]  /*99b0*/  FADD.FTZ R159, R159, R160 ;  /* 0x000000a09f9f7221 */ /* 0x000fe20000010000 */
[----:B------:R-:W-:Y:S01]  /*99c0*/  FADD.FTZ R156, R156, R157 ;  /* 0x0000009d9c9c7221 */ /* 0x000fe20000010000 */
[C---:B------:R-:W-:Y:S01]  /*99d0*/  HMMA.16816.F32 R68, R4.reuse, R70, R88 ;  /* 0x000000460444723c */ /* 0x040fe20000001858 */
[-C--:B------:R-:W-:Y:S01]  /*99e0*/  FMUL.FTZ R88, R108, R165.reuse ;  /* 0x000000a56c587220 */ /* 0x080fe20000410000 */
[----:B------:R-:W-:Y:S01]  /*99f0*/  LOP3.LUT R108, R193, R226, R179, 0x96, !PT ;  /* 0x000000e2c16c7212 */ /* 0x000fe200078e96b3 */
[----:B------:R-:W-:Y:S01]  /*9a00*/  FMUL.FTZ R89, R109, R165 ;  /* 0x000000a56d597220 */ /* 0x000fe20000410000 */
[-C--:B------:R-:W-:Y:S01]  /*9a10*/  FMUL.FTZ R90, R110, R164.reuse ;  /* 0x000000a46e5a7220 */ /* 0x080fe20000410000 */
[----:B------:R-:W-:Y:S01]  /*9a20*/  FMUL.FTZ R91, R111, R164 ;  /* 0x000000a46f5b7220 */ /* 0x000fe20000410000 */
[----:B------:R-:W-:Y:S01]  /*9a30*/  FFMA.FTZ R179, R198, UR4, -R145 ;  /* 0x00000004c6b37c23 */ /* 0x000fe20008010891 */
[----:B------:R-:W-:Y:S01]  /*9a40*/  IMAD.WIDE.U32 R108, R108, -0x2daee0ad, RZ ;  /* 0xd2511f536c6c7825 */ /* 0x000fe200078e00ff */
[----:B-1----:R-:W-:Y:S01]  /*9a50*/  HMMA.16816.F32 R80, R4, R84, R80 ;  /* 0x000000540450723c */ /* 0x002fe20000001850 */
[----:B------:R-:W1:Y:S02]  /*9a60*/  MUFU.EX2 R178, R178 ;  /* 0x000000b200b27308 */ /* 0x000e640000000800 */
[----:B------:R-:W-:Y:S01]  /*9a70*/  FADD.FTZ R159, R158, R159 ;  /* 0x0000009f9e9f7221 */ /* 0x000fe20000010000 */
[----:B------:R-:W-:Y:S01]  /*9a80*/  FADD.FTZ R156, R161, R156 ;  /* 0x0000009ca19c7221 */ /* 0x000fe20000010000 */
[----:B------:R-:W-:-:S02]  /*9a90*/  PRMT R197, R108, 0x7772, RZ ;  /* 0x000077726cc57816 */ /* 0x000fc400000000ff */
[----:B------:R-:W-:Y:S01]  /*9aa0*/  PRMT R195, R108, 0x7771, RZ ;  /* 0x000077716cc37816 */ /* 0x000fe200000000ff */
[C---:B------:R-:W-:Y:S01]  /*9ab0*/  HMMA.16816.F32 R84, R4.reuse, R86, R104 ;  /* 0x000000560454723c */ /* 0x040fe20000001868 */
[----:B------:R-:W-:Y:S01]  /*9ac0*/  LOP3.LUT R105, R194, R134, R109, 0x96, !PT ;  /* 0x00000086c2697212 */ /* 0x000fe200078e966d */
[----:B------:R-:W2:Y:S01]  /*9ad0*/  MUFU.EX2 R179, R179 ;  /* 0x000000b300b37308 */ /* 0x000ea20000000800 */
[----:B------:R-:W-:Y:S01]  /*9ae0*/  PRMT R104, R108, 0x7773, RZ ;  /* 0x000077736c687816 */ /* 0x000fe200000000ff */
[----:B------:R-:W-:Y:S01]  /*9af0*/  LDSM.16.MT88.4 R132, [R169+0xc800] ;  /* 0x00c80000a984783b */ /* 0x000fe20000004200 */
[----:B------:R-:W-:Y:S02]  /*9b00*/  MOV R106, R108 ;  /* 0x0000006c006a7202 */ /* 0x000fe40000000f00 */
[----:B------:R-:W-:Y:S01]  /*9b10*/  LOP3.LUT R199, R105, 0xffff, RZ, 0xc0, !PT ;  /* 0x0000ffff69c77812 */ /* 0x000fe200078ec0ff */
[----:B----4-:R-:W-:Y:S01]  /*9b20*/  HMMA.16816.F32 R72, R4, R76, R72 ;  /* 0x0000004c0448723c */ /* 0x010fe20000001848 */
[----:B------:R-:W-:Y:S01]  /*9b30*/  PRMT R197, R197, 0x5410, R104 ;  /* 0x00005410c5c57816 */ /* 0x000fe20000000068 */
[----:B------:R-:W4:Y:S01]  /*9b40*/  LDSM.16.MT88.4 R108, [R176+0xc800] ;  /* 0x00c80000b06c783b */ /* 0x000f220000004200 */
[----:B------:R-:W-:Y:S01]  /*9b50*/  LOP3.LUT R106, R106, 0xff, RZ, 0xc0, !PT ;  /* 0x000000ff6a6a7812 */ /* 0x000fe200078ec0ff */
[----:B------:R-:W-:Y:S01]  /*9b60*/  MUFU.EX2 R190, R190 ;  /* 0x000000be00be7308 */ /* 0x000fe20000000800 */
[----:B------:R-:W-:-:S02]  /*9b70*/  LOP3.LUT R104, R105, 0xff, RZ, 0xc0, !PT ;  /* 0x000000ff69687812 */ /* 0x000fc400078ec0ff */
[----:B------:R-:W-:Y:S01]  /*9b80*/  SHF.R.U32.HI R199, RZ, 0x8, R199 ;  /* 0x00000008ffc77819 */ /* 0x000fe200000116c7 */
[C---:B------:R-:W-:Y:S01]  /*9b90*/  HMMA.16816.F32 R76, R4.reuse, R78, R96 ;  /* 0x0000004e044c723c */ /* 0x040fe20000001860 */
[-C--:B------:R-:W-:Y:S01]  /*9ba0*/  FMUL.FTZ R96, R116, R165.reuse ;  /* 0x000000a574607220 */ /* 0x080fe20000410000 */
[----:B------:R-:W-:Y:S01]  /*9bb0*/  FMUL.FTZ R97, R117, R165 ;  /* 0x000000a575617220 */ /* 0x000fe20000410000 */
[-C--:B------:R-:W-:Y:S01]  /*9bc0*/  FMUL.FTZ R98, R118, R164.reuse ;  /* 0x000000a476627220 */ /* 0x080fe20000410000 */
[----:B------:R-:W-:Y:S01]  /*9bd0*/  FMUL.FTZ R99, R119, R164 ;  /* 0x000000a477637220 */ /* 0x000fe20000410000 */
[----:B------:R-:W-:Y:S01]  /*9be0*/  PRMT R195, R106, 0x5410, R195 ;  /* 0x000054106ac37816 */ /* 0x000fe200000000c3 */
[----:B------:R-:W-:Y:S01]  /*9bf0*/  LDSM.16.MT88.4 R116, [R169+0xe800] ;  /* 0x00e80000a974783b */ /* 0x000fe20000004200 */
[----:B------:R-:W-:Y:S01]  /*9c00*/  PRMT R199, R104, 0x5410, R199 ;  /* 0x0000541068c77816 */ /* 0x000fe200000000c7 */
[----:B------:R-:W-:Y:S01]  /*9c10*/  HMMA.16816.F32 R8, R4, R12, R8 ;  /* 0x0000000c0408723c */ /* 0x000fe20000001808 */
[----:B------:R-:W-:Y:S01]  /*9c20*/  LOP3.LUT R197, R197, 0xff00ff, RZ, 0xc0, !PT ;  /* 0x00ff00ffc5c57812 */ /* 0x000fe200078ec0ff */
[----:B------:R-:W-:Y:S01]  /*9c30*/  MUFU.EX2 R182, R182 ;  /* 0x000000b600b67308 */ /* 0x000fe20000000800 */
[----:B------:R-:W-:-:S02]  /*9c40*/  HSET2.LE.AND R195, R195, R168, PT ;  /* 0x000000a8c3c37233 */ /* 0x000fc40003803000 */
[--C-:B------:R-:W-:Y:S02]  /*9c50*/  HSET2.LE.AND R199, R199, R168.reuse, PT ;  /* 0x000000a8c7c77233 */ /* 0x100fe40003803000 */
[--C-:B------:R-:W-:Y:S01]  /*9c60*/  HSET2.LE.AND R196, R197, R168.reuse, PT ;  /* 0x000000a8c5c47233 */ /* 0x100fe20003803000 */
[C---:B---3--:R-:W-:Y:S01]  /*9c70*/  HMMA.16816.F32 R96, R4.reuse, R100, R96 ;  /* 0x000000640460723c */ /* 0x048fe20000001860 */
[----:B------:R-:W-:Y:S01]  /*9c80*/  PRMT R100, R105, 0x7632, R100 ;  /* 0x0000763269647816 */ /* 0x000fe20000000064 */
[----:B------:R-:W-:Y:S01]  /*9c90*/  FFMA.FTZ R197, R154, UR4, -R151 ;  /* 0x000000049ac57c23 */ /* 0x000fe20008010897 */
[----:B------:R-:W-:Y:S01]  /*9ca0*/  SHF.R.U32.HI R101, RZ, 0x18, R105 ;  /* 0x00000018ff657819 */ /* 0x000fe20000011669 */
[----:B------:R-:W-:Y:S01]  /*9cb0*/  MUFU.EX2 R200, R200 ;  /* 0x000000c800c87308 */ /* 0x000fe20000000800 */
[----:B------:R-:W3:Y:S01]  /*9cc0*/  LDSM.16.MT88.4 R104, [R166+0x2800] ;  /* 0x00280000a668783b */ /* 0x000ee20000004200 */
[----:B------:R-:W-:Y:S02]  /*9cd0*/  LOP3.LUT R100, R100, 0xff, RZ, 0xc0, !PT ;  /* 0x000000ff64647812 */ /* 0x000fe400078ec0ff */
[C---:B-----5:R-:W-:Y:S01]  /*9ce0*/  HMMA.16816.F32 R88, R4.reuse, R92, R88 ;  /* 0x0000005c0458723c */ /* 0x060fe20000001858 */
[----:B-1----:R-:W-:Y:S01]  /*9cf0*/  F2FP.F16.F32.PACK_AB R198, R178, R175 ;  /* 0x000000afb2c6723e */ /* 0x002fe200000000ff */
[----:B------:R-:W-:Y:S01]  /*9d00*/  FADD.FTZ R175, R175, R156 ;  /* 0x0000009cafaf7221 */ /* 0x000fe20000010000 */
[----:B------:R-:W-:Y:S01]  /*9d10*/  PRMT R101, R100, 0x5410, R101 ;  /* 0x0000541064657816 */ /* 0x000fe20000000065 */
[----:B------:R-:W-:Y:S01]  /*9d20*/  MUFU.EX2 R197, R197 ;  /* 0x000000c500c57308 */ /* 0x000fe20000000800 */
[C---:B------:R-:W-:Y:S01]  /*9d30*/  F2FP.F16.F32.PACK_AB R100, R173.reuse, R170 ;  /* 0x000000aaad64723e */ /* 0x040fe200000000ff */
[----:B------:R-:W-:Y:S01]  /*9d40*/  FADD.FTZ R170, R170, R159 ;  /* 0x0000009faaaa7221 */ /* 0x000fe20000010000 */
[----:B------:R-:W-:Y:S01]  /*9d50*/  FADD.FTZ R175, R178, R175 ;  /* 0x000000afb2af7221 */ /* 0x000fe20000010000 */
[----:B------:R-:W-:Y:S01]  /*9d60*/  HMMA.16816.F32 R12, R4, R14, R124 ;  /* 0x0000000e040c723c */ /* 0x000fe2000000187c */
[----:B------:R-:W-:Y:S01]  /*9d70*/  HSET2.LE.AND R101, R101, R168, PT ;  /* 0x000000a865657233 */ /* 0x000fe20003803000 */
[----:B------:R-:W-:Y:S01]  /*9d80*/  LDSM.16.MT88.4 R124, [R166+0x800] ;  /* 0x00080000a67c783b */ /* 0x000fe20000004200 */
[----:B------:R-:W-:Y:S01]  /*9d90*/  LOP3.LUT R100, R100, R199, RZ, 0xc0, !PT ;  /* 0x000000c764647212 */ /* 0x000fe200078ec0ff */
[----:B------:R-:W-:-:S02]  /*9da0*/  FADD.FTZ R170, R173, R170 ;  /* 0x000000aaadaa7221 */ /* 0x000fc40000010000 */
[----:B------:R-:W-:Y:S02]  /*9db0*/  LOP3.LUT R101, R198, R101, RZ, 0xc0, !PT ;  /* 0x00000065c6657212 */ /* 0x000fe400078ec0ff */
[C---:B------:R-:W-:Y:S01]  /*9dc0*/  HMMA.16816.F32 R92, R4.reuse, R94, R120 ;  /* 0x0000005e045c723c */ /* 0x040fe20000001878 */
[----:B------:R-:W-:Y:S07]  /*9dd0*/  LDSM.16.MT88.4 R120, [R176+0xe800] ;  /* 0x00e80000b078783b */ /* 0x000fee0000004200 */
[----:B------:R-:W-:Y:S01]  /*9de0*/  HMMA.16816.F32 R4, R4, R102, R112 ;  /* 0x000000660404723c */ /* 0x000fe20000001870 */
[----:B------:R-:W1:Y:S01]  /*9df0*/  LDSM.16.MT88.4 R112, [R167+0x2800] ;  /* 0x00280000a770783b */ /* 0x000e620000004200 */
[----:B------:R-:W-:Y:S01]  /*9e00*/  F2FP.F16.F32.PACK_AB R102, R172, R171 ;  /* 0x000000abac66723e */ /* 0x000fe200000000ff */
[----:B------:R-:W-:Y:S01]  /*9e10*/  FADD.FTZ R171, R171, R170 ;  /* 0x000000aaabab7221 */ /* 0x000fe20000010000 */
[----:B--2---:R-:W-:Y:S01]  /*9e20*/  F2FP.F16.F32.PACK_AB R103, R179, R174 ;  /* 0x000000aeb367723e */ /* 0x004fe200000000ff */
[----:B------:R-:W-:Y:S01]  /*9e30*/  FADD.FTZ R174, R174, R175 ;  /* 0x000000afaeae7221 */ /* 0x000fe20000010000 */
[----:B------:R-:W-:Y:S01]  /*9e40*/  LOP3.LUT R102, R102, R195, RZ, 0xc0, !PT ;  /* 0x000000c366667212 */ /* 0x000fe200078ec0ff */
[----:B------:R-:W-:Y:S01]  /*9e50*/  FFMA.FTZ R195, R149, UR4, -R151 ;  /* 0x0000000495c37c23 */ /* 0x000fe20008010897 */
[----:B------:R-:W-:Y:S01]  /*9e60*/  LOP3.LUT R103, R103, R196, RZ, 0xc0, !PT ;  /* 0x000000c467677212 */ /* 0x000fe200078ec0ff */
[----:B------:R-:W-:Y:S01]  /*9e70*/  FFMA.FTZ R196, R138, UR4, -R145 ;  /* 0x000000048ac47c23 */ /* 0x000fe20008010891 */
[----:B------:R-:W-:Y:S01]  /*9e80*/  FADD.FTZ R172, R172, R171 ;  /* 0x000000abacac7221 */ /* 0x000fe20000010000 */
[----:B------:R-:W-:-:S02]  /*9e90*/  FADD.FTZ R179, R179, R174 ;  /* 0x000000aeb3b37221 */ /* 0x000fc40000010000 */
[----:B------:R-:W-:Y:S02]  /*9ea0*/  MUFU.EX2 R195, R195 ;  /* 0x000000c300c37308 */ /* 0x000fe40000000800 */
[C---:B----4-:R-:W-:Y:S06]  /*9eb0*/  HMMA.16816.F32 R8, R100.reuse, R108, R8 ;  /* 0x0000006c6408723c */ /* 0x050fec0000001808 */
[----:B------:R-:W-:Y:S02]  /*9ec0*/  MUFU.EX2 R196, R196 ;  /* 0x000000c400c47308 */ /* 0x000fe40000000800 */
[C---:B------:R-:W-:Y:S01]  /*9ed0*/  HMMA.16816.F32 R12, R100.reuse, R110, R12 ;  /* 0x0000006e640c723c */ /* 0x040fe2000000180c */
[----:B------:R-:W2:Y:S07]  /*9ee0*/  LDSM.16.MT88.4 R108, [R176+0x10800] ;  /* 0x01080000b06c783b */ /* 0x000eae0000004200 */
[----:B---3--:R-:W-:Y:S01]  /*9ef0*/  HMMA.16816.F32 R64, R100, R104, R64 ;  /* 0x000000686440723c */ /* 0x008fe20000001840 */
[----:B------:R-:W-:Y:S01]  /*9f00*/  LOP3.LUT R104, R223, R191, R217, 0x96, !PT ;  /* 0x000000bfdf687212 */ /* 0x000fe200078e96d9 */
[----:B------:R-:W-:Y:S01]  /*9f10*/  FFMA.FTZ R191, R180, UR4, -R145 ;  /* 0x00000004b4bf7c23 */ /* 0x000fe20008010891 */
[----:B------:R-:W-:-:S03]  /*9f20*/  FFMA.FTZ R180, R150, UR4, -R151 ;  /* 0x0000000496b47c23 */ /* 0x000fc60008010897 */
[----:B------:R-:W-:Y:S02]  /*9f30*/  IMAD.WIDE.U32 R104, R104, -0x326172a9, RZ ;  /* 0xcd9e8d5768687825 */ /* 0x000fe400078e00ff */
[C---:B------:R-:W-:Y:S01]  /*9f40*/  HMMA.16816.F32 R48, R100.reuse, R116, R48 ;  /* 0x000000746430723c */ /* 0x040fe20000001830 */
[----:B------:R-:W-:Y:S02]  /*9f50*/  MUFU.EX2 R191, R191 ;  /* 0x000000bf00bf7308 */ /* 0x000fe40000000800 */
[----:B------:R-:W-:Y:S02]  /*9f60*/  LOP3.LUT R189, R189, R220, R105, 0x96, !PT ;  /* 0x000000dcbdbd7212 */ /* 0x000fe400078e9669 */
[----:B------:R-:W-:Y:S01]  /*9f70*/  LOP3.LUT R104, R183, R104, R213, 0x96, !PT ;  /* 0x00000068b7687212 */ /* 0x000fe200078e96d5 */
[--C-:B------:R-:W-:Y:S01]  /*9f80*/  FFMA.FTZ R183, R192, UR4, -R151.reuse ;  /* 0x00000004c0b77c23 */ /* 0x100fe20008010897 */
[----:B------:R-:W-:Y:S01]  /*9f90*/  FFMA.FTZ R192, R142, UR4, -R151 ;  /* 0x000000048ec07c23 */ /* 0x000fe20008010897 */
[----:B------:R-:W-:Y:S01]  /*9fa0*/  HMMA.16816.F32 R52, R100, R118, R52 ;  /* 0x000000766434723c */ /* 0x000fe20000001834 */
[----:B------:R-:W3:Y:S01]  /*9fb0*/  LDSM.16.MT88.4 R116, [R169+0x10800] ;  /* 0x01080000a974783b */ /* 0x000ee20000004200 */
[----:B------:R-:W-:-:S04]  /*9fc0*/  IMAD.WIDE.U32 R226, R189, -0x2daee0ad, RZ ;  /* 0xd2511f53bde27825 */ /* 0x000fc800078e00ff */
[----:B------:R-:W-:Y:S01]  /*9fd0*/  FFMA.FTZ R189, R136, UR4, -R145 ;  /* 0x0000000488bd7c23 */ /* 0x000fe20008010891 */
[----:B------:R-:W-:Y:S01]  /*9fe0*/  MUFU.EX2 R183, R183 ;  /* 0x000000b700b77308 */ /* 0x000fe20000000800 */
[----:B------:R-:W-:Y:S01]  /*9ff0*/  IMAD.WIDE.U32 R104, R104, -0x2daee0ad, RZ ;  /* 0xd2511f5368687825 */ /* 0x000fe200078e00ff */
[C---:B-1----:R-:W-:Y:S04]  /*a000*/  HMMA.16816.F32 R56, R100.reuse, R112, R56 ;  /* 0x000000706438723c */ /* 0x042fe80000001838 */
[----:B------:R-:W-:Y:S02]  /*a010*/  LOP3.LUT R226, R155, R226, R105, 0x96, !PT ;  /* 0x000000e29be27212 */ /* 0x000fe400078e9669 */
[----:B------:R-:W-:Y:S02]  /*a020*/  MUFU.EX2 R189, R189 ;  /* 0x000000bd00bd7308 */ /* 0x000fe40000000800 */
[C---:B------:R-:W-:Y:S01]  /*a030*/  HMMA.16816.F32 R60, R100.reuse, R114, R60 ;  /* 0x00000072643c723c */ /* 0x040fe2000000183c */
[----:B------:R-:W1:Y:S05]  /*a040*/  LDSM.16.MT88.4 R112, [R167+0x4800] ;  /* 0x00480000a770783b */ /* 0x000e6a0000004200 */
[----:B------:R-:W-:Y:S02]  /*a050*/  MUFU.EX2 R192, R192 ;  /* 0x000000c000c07308 */ /* 0x000fe40000000800 */
[----:B------:R-:W-:Y:S01]  /*a060*/  HMMA.16816.F32 R68, R100, R106, R68 ;  /* 0x0000006a6444723c */ /* 0x000fe20000001844 */
[----:B------:R-:W-:Y:S01]  /*a070*/  LOP3.LUT R106, R181, R214, R227, 0x96, !PT ;  /* 0x000000d6b56a7212 */ /* 0x000fe200078e96e3 */
[----:B------:R-:W-:-:S04]  /*a080*/  IMAD.WIDE.U32 R226, R226, -0x326172a9, RZ ;  /* 0xcd9e8d57e2e27825 */ /* 0x000fc800078e00ff */
[----:B------:R4:W5:Y:S01]  /*a090*/  MUFU.EX2 R181, R140 ;  /* 0x0000008c00b57308 */ /* 0x0009620000000800 */
[----:B------:R-:W-:Y:S01]  /*a0a0*/  IMAD.WIDE.U32 R106, R106, -0x326172a9, RZ ;  /* 0xcd9e8d576a6a7825 */ /* 0x000fe200078e00ff */
[C---:B--2---:R-:W-:Y:S04]  /*a0b0*/  HMMA.16816.F32 R72, R100.reuse, R108, R72 ;  /* 0x0000006c6448723c */ /* 0x044fe80000001848 */
[----:B------:R-:W-:Y:S02]  /*a0c0*/  LOP3.LUT R143, R143, R212, R107, 0x96, !PT ;  /* 0x000000d48f8f7212 */ /* 0x000fe400078e966b */
[----:B------:R-:W-:Y:S01]  /*a0d0*/  MUFU.EX2 R180, R180 ;  /* 0x000000b400b47308 */ /* 0x000fe20000000800 */
[----:B------:R-:W-:Y:S02]  /*a0e0*/  LOP3.LUT R228, R153, R106, R227, 0x96, !PT ;  /* 0x0000006a99e47212 */ /* 0x000fe400078e96e3 */
[----:B------:R-:W-:Y:S01]  /*a0f0*/  IMAD.WIDE.U32 R108, R143, -0x2daee0ad, RZ ;  /* 0xd2511f538f6c7825 */ /* 0x000fe200078e00ff */
[----:B------:R-:W-:Y:S03]  /*a100*/  HMMA.16816.F32 R24, R100, R128, R24 ;  /* 0x000000806418723c */ /* 0x000fe60000001818 */
[----:B------:R-:W-:Y:S01]  /*a110*/  IMAD.WIDE.U32 R228, R228, -0x2daee0ad, RZ ;  /* 0xd2511f53e4e47825 */ /* 0x000fe200078e00ff */
[----:B------:R-:W-:-:S02]  /*a120*/  LOP3.LUT R198, R141, R104, R109, 0x96, !PT ;  /* 0x000000688dc67212 */ /* 0x000fc400078e966d */
[----:B----4-:R-:W-:Y:S02]  /*a130*/  LDSM.16.MT88.4 R140, [R169+0xd000] ;  /* 0x00d00000a98c783b */ /* 0x010fe40000004200 */
[----:B---3--:R-:W-:Y:S01]  /*a140*/  HMMA.16816.F32 R104, R100, R118, R84 ;  /* 0x000000766468723c */ /* 0x008fe20000001854 */
[----:B------:R-:W-:Y:S01]  /*a150*/  LOP3.LUT R86, R139, R108, R229, 0x96, !PT ;  /* 0x0000006c8b567212 */ /* 0x000fe200078e96e5 */
[----:B------:R-:W-:-:S04]  /*a160*/  IMAD.WIDE.U32 R198, R198, -0x326172a9, RZ ;  /* 0xcd9e8d57c6c67825 */ /* 0x000fc800078e00ff */
[----:B------:R-:W-:Y:S01]  /*a170*/  IMAD.WIDE.U32 R86, R86, -0x326172a9, RZ ;  /* 0xcd9e8d5756567825 */ /* 0x000fe200078e00ff */
[----:B------:R-:W-:Y:S01]  /*a180*/  LOP3.LUT R199, R193, R226, R199, 0x96, !PT ;  /* 0x000000e2c1c77212 */ /* 0x000fe200078e96c7 */
[C---:B------:R-:W-:Y:S01]  /*a190*/  HMMA.16816.F32 R28, R100.reuse, R130, R28 ;  /* 0x00000082641c723c */ /* 0x040fe2000000181c */
[----:B------:R-:W2:Y:S01]  /*a1a0*/  LDSM.16.MT88.4 R128, [R166+0x4800] ;  /* 0x00480000a680783b */ /* 0x000ea20000004200 */
[----:B------:R-:W-:Y:S01]  /*a1b0*/  FFMA.FTZ R193, R148, UR4, -R145 ;  /* 0x0000000494c17c23 */ /* 0x000fe20008010891 */
[----:B------:R-:W-:Y:S01]  /*a1c0*/  LOP3.LUT R85, R137, R198, R87, 0x96, !PT ;  /* 0x000000c689557212 */ /* 0x000fe200078e9657 */
[----:B------:R-:W-:Y:S01]  /*a1d0*/  FFMA.FTZ R198, R147, UR4, -R151 ;  /* 0x0000000493c67c23 */ /* 0x000fe20008010897 */
[----:B------:R-:W-:Y:S01]  /*a1e0*/  MOV R84, R86 ;  /* 0x0000005600547202 */ /* 0x000fe20000000f00 */
[----:B------:R-:W-:Y:S01]  /*a1f0*/  LDSM.16.MT88.4 R136, [R167+0x1000] ;  /* 0x00100000a788783b */ /* 0x000fe20000004200 */
[C---:B------:R-:W-:Y:S01]  /*a200*/  LOP3.LUT R87, R85.reuse, 0xff, RZ, 0xc0, !PT ;  /* 0x000000ff55577812 */ /* 0x040fe200078ec0ff */
[C---:B------:R-:W-:Y:S01]  /*a210*/  HMMA.16816.F32 R76, R100.reuse, R110, R76 ;  /* 0x0000006e644c723c */ /* 0x040fe2000000184c */
[----:B------:R-:W-:Y:S01]  /*a220*/  LOP3.LUT R84, R84, 0xff, RZ, 0xc0, !PT ;  /* 0x000000ff54547812 */ /* 0x000fe200078ec0ff */
[----:B------:R-:W3:Y:S01]  /*a230*/  MUFU.EX2 R198, R198 ;  /* 0x000000c600c67308 */ /* 0x000ee20000000800 */
[----:B------:R-:W-:Y:S05]  /*a240*/  LDSM.16.MT88.4 R148, [R169+0xf800] ;  /* 0x00f80000a994783b */ /* 0x000fea0000004200 */
[C---:B------:R-:W-:Y:S01]  /*a250*/  HMMA.16816.F32 R80, R100.reuse, R116, R80 ;  /* 0x000000746450723c */ /* 0x040fe20000001850 */
[----:B------:R-:W4:Y:S01]  /*a260*/  LDSM.16.MT88.4 R116, [R176+0xd000] ;  /* 0x00d00000b074783b */ /* 0x000f220000004200 */
[----:B------:R-:W-:Y:S06]  /*a270*/  MUFU.EX2 R193, R193 ;  /* 0x000000c100c17308 */ /* 0x000fec0000000800 */
[----:B-1----:R-:W-:Y:S01]  /*a280*/  HMMA.16816.F32 R108, R100, R112, R88 ;  /* 0x00000070646c723c */ /* 0x002fe20000001858 */
[----:B------:R-:W-:-:S02]  /*a290*/  LOP3.LUT R90, R85, 0xffff, RZ, 0xc0, !PT ;  /* 0x0000ffff555a7812 */ /* 0x000fc400078ec0ff */
[----:B------:R-:W-:Y:S02]  /*a2a0*/  PRMT R88, R85, 0x7632, R88 ;  /* 0x0000763255587816 */ /* 0x000fe40000000058 */
[----:B------:R-:W-:Y:S02]  /*a2b0*/  SHF.R.U32.HI R85, RZ, 0x18, R85 ;  /* 0x00000018ff557819 */ /* 0x000fe40000011655 */
[----:B------:R-:W-:Y:S01]  /*a2c0*/  SHF.R.U32.HI R90, RZ, 0x8, R90 ;  /* 0x00000008ff5a7819 */ /* 0x000fe2000001165a */
[----:B------:R-:W-:Y:S01]  /*a2d0*/  HMMA.16816.F32 R32, R100, R124, R32 ;  /* 0x0000007c6420723c */ /* 0x000fe20000001820 */
[----:B------:R-:W-:Y:S02]  /*a2e0*/  LOP3.LUT R88, R88, 0xff, RZ, 0xc0, !PT ;  /* 0x000000ff58587812 */ /* 0x000fe400078ec0ff */
[----:B------:R-:W-:Y:S02]  /*a2f0*/  PRMT R87, R87, 0x5410, R90 ;  /* 0x0000541057577816 */ /* 0x000fe4000000005a */
[----:B------:R-:W-:-:S02]  /*a300*/  PRMT R85, R88, 0x5410, R85 ;  /* 0x0000541058557816 */ /* 0x000fc40000000055 */
[C---:B------:R-:W-:Y:S01]  /*a310*/  PRMT R89, R86.reuse, 0x7771, RZ ;  /* 0x0000777156597816 */ /* 0x040fe200000000ff */
[C---:B------:R-:W-:Y:S01]  /*a320*/  HMMA.16816.F32 R36, R100.reuse, R126, R36 ;  /* 0x0000007e6424723c */ /* 0x040fe20000001824 */
[----:B------:R-:W1:Y:S01]  /*a330*/  LDSM.16.MT88.4 R124, [R166+0x1000] ;  /* 0x00100000a67c783b */ /* 0x000e620000004200 */
[C---:B------:R-:W-:Y:S02]  /*a340*/  PRMT R91, R86.reuse, 0x7773, RZ ;  /* 0x00007773565b7816 */ /* 0x040fe400000000ff */
[----:B------:R-:W-:Y:S02]  /*a350*/  PRMT R86, R86, 0x7772, RZ ;  /* 0x0000777256567816 */ /* 0x000fe400000000ff */
[--C-:B------:R-:W-:Y:S02]  /*a360*/  HSET2.LE.AND R87, R87, R168.reuse, PT ;  /* 0x000000a857577233 */ /* 0x100fe40003803000 */
[----:B------:R-:W-:Y:S01]  /*a370*/  HSET2.LE.AND R85, R85, R168, PT ;  /* 0x000000a855557233 */ /* 0x000fe20003803000 */
[C---:B------:R-:W-:Y:S01]  /*a380*/  HMMA.16816.F32 R92, R100.reuse, R114, R92 ;  /* 0x00000072645c723c */ /* 0x040fe2000000185c */
[----:B-----5:R-:W-:Y:S01]  /*a390*/  F2FP.F16.F32.PACK_AB R112, R190, R181 ;  /* 0x000000b5be70723e */ /* 0x020fe200000000ff */
[----:B------:R-:W-:Y:S01]  /*a3a0*/  FADD.FTZ R181, R181, R172 ;  /* 0x000000acb5b57221 */ /* 0x000fe20000010000 */
[C---:B------:R-:W-:Y:S01]  /*a3b0*/  F2FP.F16.F32.PACK_AB R88, R189.reuse, R196 ;  /* 0x000000c4bd58723e */ /* 0x040fe200000000ff */
[----:B------:R-:W-:Y:S01]  /*a3c0*/  FADD.FTZ R196, R196, R179 ;  /* 0x000000b3c4c47221 */ /* 0x000fe20000010000 */
[----:B------:R-:W-:Y:S01]  /*a3d0*/  PRMT R115, R86, 0x5410, R91 ;  /* 0x0000541056737816 */ /* 0x000fe2000000005b */
[----:B------:R-:W-:Y:S01]  /*a3e0*/  FADD.FTZ R190, R190, R181 ;  /* 0x000000b5bebe7221 */ /* 0x000fe20000010000 */
[----:B------:R-:W-:Y:S01]  /*a3f0*/  PRMT R89, R84, 0x5410, R89 ;  /* 0x0000541054597816 */ /* 0x000fe20000000059 */
[----:B--2---:R-:W-:Y:S01]  /*a400*/  HMMA.16816.F32 R96, R100, R128, R96 ;  /* 0x000000806460723c */ /* 0x004fe20000001860 */
[----:B------:R-:W-:Y:S01]  /*a410*/  LOP3.LUT R112, R112, R87, RZ, 0xc0, !PT ;  /* 0x0000005770707212 */ /* 0x000fe200078ec0ff */
[----:B------:R-:W-:Y:S01]  /*a420*/  FADD.FTZ R189, R189, R196 ;  /* 0x000000c4bdbd7221 */ /* 0x000fe20000010000 */
[----:B------:R-:W-:-:S02]  /*a430*/  LOP3.LUT R113, R88, R85, RZ, 0xc0, !PT ;  /* 0x0000005558717212 */ /* 0x000fc400078ec0ff */
[----:B------:R-:W2:Y:S01]  /*a440*/  LDSM.16.MT88.4 R84, [R167+0x3000] ;  /* 0x00300000a754783b */ /* 0x000ea20000004200 */
[----:B------:R-:W-:Y:S02]  /*a450*/  LOP3.LUT R115, R115, 0xff00ff, RZ, 0xc0, !PT ;  /* 0x00ff00ff73737812 */ /* 0x000fe400078ec0ff */
[--C-:B------:R-:W-:Y:S01]  /*a460*/  HSET2.LE.AND R114, R89, R168.reuse, PT ;  /* 0x000000a859727233 */ /* 0x100fe20003803000 */
[C---:B------:R-:W-:Y:S01]  /*a470*/  HMMA.16816.F32 R16, R100.reuse, R132, R16 ;  /* 0x000000846410723c */ /* 0x040fe20000001810 */
[----:B------:R-:W-:Y:S01]  /*a480*/  F2FP.F16.F32.PACK_AB R129, R192, R183 ;  /* 0x000000b7c081723e */ /* 0x000fe200000000ff */
[----:B------:R-:W5:Y:S01]  /*a490*/  LDSM.16.MT88.4 R88, [R166+0x3000] ;  /* 0x00300000a658783b */ /* 0x000f620000004200 */
[----:B------:R-:W-:Y:S01]  /*a4a0*/  HSET2.LE.AND R115, R115, R168, PT ;  /* 0x000000a873737233 */ /* 0x000fe20003803000 */
[----:B------:R-:W-:Y:S01]  /*a4b0*/  FADD.FTZ R183, R183, R190 ;  /* 0x000000beb7b77221 */ /* 0x000fe20000010000 */
[----:B------:R-:W-:Y:S01]  /*a4c0*/  F2FP.F16.F32.PACK_AB R128, R191, R182 ;  /* 0x000000b6bf80723e */ /* 0x000fe200000000ff */
[----:B------:R-:W-:Y:S01]  /*a4d0*/  FADD.FTZ R182, R182, R189 ;  /* 0x000000bdb6b67221 */ /* 0x000fe20000010000 */
[----:B------:R-:W-:Y:S01]  /*a4e0*/  LOP3.LUT R114, R129, R114, RZ, 0xc0, !PT ;  /* 0x0000007281727212 */ /* 0x000fe200078ec0ff */
[----:B------:R-:W-:Y:S01]  /*a4f0*/  HMMA.16816.F32 R20, R100, R134, R20 ;  /* 0x000000866414723c */ /* 0x000fe20000001814 */
[----:B------:R-:W-:Y:S01]  /*a500*/  LOP3.LUT R115, R128, R115, RZ, 0xc0, !PT ;  /* 0x0000007380737212 */ /* 0x000fe200078ec0ff */
[----:B------:R-:W-:Y:S01]  /*a510*/  LDSM.16.MT88.4 R132, [R176+0xf000] ;  /* 0x00f00000b084783b */ /* 0x000fe20000004200 */
[----:B------:R-:W-:Y:S01]  /*a520*/  FADD.FTZ R183, R192, R183 ;  /* 0x000000b7c0b77221 */ /* 0x000fe20000010000 */
[----:B------:R-:W-:-:S04]  /*a530*/  FADD.FTZ R182, R191, R182 ;  /* 0x000000b6bfb67221 */ /* 0x000fc80000010000 */
[C---:B------:R-:W-:Y:S08]  /*a540*/  HMMA.16816.F32 R40, R100.reuse, R120, R40 ;  /* 0x000000786428723c */ /* 0x040ff00000001828 */
[C---:B------:R-:W-:Y:S01]  /*a550*/  HMMA.16816.F32 R44, R100.reuse, R122, R44 ;  /* 0x0000007a642c723c */ /* 0x040fe2000000182c */
[----:B------:R-:W-:Y:S07]  /*a560*/  LDSM.16.MT88.4 R120, [R169+0xf000] ;  /* 0x00f00000a978783b */ /* 0x000fee0000004200 */
[----:B------:R-:W-:Y:S08]  /*a570*/  HMMA.16816.F32 R100, R100, R130, R4 ;  /* 0x000000826464723c */ /* 0x000ff00000001804 */
[C---:B----4-:R-:W-:Y:S08]  /*a580*/  HMMA.16816.F32 R128, R112.reuse, R116, R8 ;  /* 0x000000747080723c */ /* 0x050ff00000001808 */
[C---:B------:R-:W-:Y:S01]  /*a590*/  HMMA.16816.F32 R12, R112.reuse, R118, R12 ;  /* 0x00000076700c723c */ /* 0x040fe2000000180c */
[----:B------:R-:W4:Y:S07]  /*a5a0*/  LDSM.16.MT88.4 R116, [R176+0x11000] ;  /* 0x01100000b074783b */ /* 0x000f2e0000004200 */
[C---:B-1----:R-:W-:Y:S08]  /*a5b0*/  HMMA.16816.F32 R32, R112.reuse, R124, R32 ;  /* 0x0000007c7020723c */ /* 0x042ff00000001820 */
[C---:B------:R-:W-:Y:S01]  /*a5c0*/  HMMA.16816.F32 R4, R112.reuse, R126, R36 ;  /* 0x0000007e7004723c */ /* 0x040fe20000001824 */
[----:B------:R-:W1:Y:S07]  /*a5d0*/  LDSM.16.MT88.4 R124, [R169+0x11000] ;  /* 0x01100000a97c783b */ /* 0x000e6e0000004200 */
[C---:B--2---:R-:W-:Y:S01]  /*a5e0*/  HMMA.16816.F32 R8, R112.reuse, R86, R60 ;  /* 0x000000567008723c */ /* 0x044fe2000000183c */
[----:B------:R-:W2:Y:S07]  /*a5f0*/  LDSM.16.MT88.4 R60, [R166+0x5000] ;  /* 0x00500000a63c783b */ /* 0x000eae0000004200 */
[C---:B------:R-:W-:Y:S08]  /*a600*/  HMMA.16816.F32 R56, R112.reuse, R84, R56 ;  /* 0x000000547038723c */ /* 0x040ff00000001838 */
[----:B-----5:R-:W-:Y:S01]  /*a610*/  HMMA.16816.F32 R84, R112, R88, R64 ;  /* 0x000000587054723c */ /* 0x020fe20000001840 */
[----:B------:R-:W-:-:S04]  /*a620*/  IMAD.WIDE.U32 R64, R199, -0x2daee0ad, RZ ;  /* 0xd2511f53c7407825 */ /* 0x000fc800078e00ff */
[----:B------:R-:W-:Y:S02]  /*a630*/  FFMA.FTZ R199, R146, UR4, -R145 ;  /* 0x0000000492c77c23 */ /* 0x000fe40008010891 */
[----:B------:R-:W-:Y:S01]  /*a640*/  LDSM.16.MT88.4 R144, [R169+0x11800] ;  /* 0x01180000a990783b */ /* 0x000fe20000004200 */
[----:B------:R-:W-:Y:S01]  /*a650*/  LOP3.LUT R228, R194, R228, R65, 0x96, !PT ;  /* 0x000000e4c2e47212 */ /* 0x000fe200078e9641 */
[C---:B----4-:R-:W-:Y:S01]  /*a660*/  HMMA.16816.F32 R36, R112.reuse, R118, R76 ;  /* 0x000000767024723c */ /* 0x050fe2000000184c */
[----:B------:R4:W-:Y:S07]  /*a670*/  MUFU.EX2 R194, R152 ;  /* 0x0000009800c27308 */ /* 0x0009ee0000000800 */
[----:B------:R-:W-:Y:S01]  /*a680*/  HMMA.16816.F32 R88, R112, R90, R68 ;  /* 0x0000005a7058723c */ /* 0x000fe20000001844 */
[----:B------:R-:W-:Y:S01]  /*a690*/  MOV R68, R64 ;  /* 0x0000004000447202 */ /* 0x000fe20000000f00 */
[----:B------:R-:W5:Y:S01]  /*a6a0*/  MUFU.EX2 R199, R199 ;  /* 0x000000c700c77308 */ /* 0x000f620000000800 */
[----:B------:R-:W-:-:S02]  /*a6b0*/  PRMT R69, R64, 0x7773, RZ ;  /* 0x0000777340457816 */ /* 0x000fc400000000ff */
[----:B------:R-:W-:Y:S02]  /*a6c0*/  LOP3.LUT R70, R68, 0xff, RZ, 0xc0, !PT ;  /* 0x000000ff44467812 */ /* 0x000fe400078ec0ff */
[C---:B------:R-:W-:Y:S01]  /*a6d0*/  PRMT R68, R228.reuse, 0x7632, R68 ;  /* 0x00007632e4447816 */ /* 0x040fe20000000044 */
[C---:B-1----:R-:W-:Y:S01]  /*a6e0*/  HMMA.16816.F32 R76, R112.reuse, R124, R80 ;  /* 0x0000007c704c723c */ /* 0x042fe20000001850 */
[----:B------:R-:W-:Y:S01]  /*a6f0*/  LOP3.LUT R82, R228, 0xffff, RZ, 0xc0, !PT ;  /* 0x0000ffffe4527812 */ /* 0x000fe200078ec0ff */
[----:B----4-:R-:W-:Y:S01]  /*a700*/  LDSM.16.MT88.4 R152, [R176+0x11800] ;  /* 0x01180000b098783b */ /* 0x010fe20000004200 */
[----:B------:R-:W-:Y:S02]  /*a710*/  PRMT R81, R64, 0x7771, RZ ;  /* 0x0000777140517816 */ /* 0x000fe400000000ff */
[----:B------:R-:W-:Y:S02]  /*a720*/  LOP3.LUT R83, R228, 0xff, RZ, 0xc0, !PT ;  /* 0x000000ffe4537812 */ /* 0x000fe400078ec0ff */
[----:B------:R-:W-:Y:S01]  /*a730*/  SHF.R.U32.HI R82, RZ, 0x8, R82 ;  /* 0x00000008ff527819 */ /* 0x000fe20000011652 */
[----:B------:R-:W-:Y:S01]  /*a740*/  HMMA.16816.F32 R40, R112, R132, R40 ;  /* 0x000000847028723c */ /* 0x000fe20000001828 */
[----:B------:R-:W-:-:S02]  /*a750*/  PRMT R81, R70, 0x5410, R81 ;  /* 0x0000541046517816 */ /* 0x000fc40000000051 */
[----:B------:R-:W-:Y:S02]  /*a760*/  PRMT R83, R83, 0x5410, R82 ;  /* 0x0000541053537816 */ /* 0x000fe40000000052 */
[----:B------:R-:W-:Y:S02]  /*a770*/  PRMT R80, R64, 0x7772, RZ ;  /* 0x0000777240507816 */ /* 0x000fe400000000ff */
[--C-:B------:R-:W-:Y:S01]  /*a780*/  HSET2.LE.AND R81, R81, R168.reuse, PT ;  /* 0x000000a851517233 */ /* 0x100fe20003803000 */
[----:B------:R-:W-:Y:S01]  /*a790*/  HMMA.16816.F32 R44, R112, R134, R44 ;  /* 0x00000086702c723c */ /* 0x000fe2000000182c */
[----:B------:R-:W-:Y:S01]  /*a7a0*/  PRMT R80, R80, 0x5410, R69 ;  /* 0x0000541050507816 */ /* 0x000fe20000000045 */
[----:B------:R-:W-:Y:S01]  /*a7b0*/  LDSM.16.MT88.4 R64, [R176+0xf800] ;  /* 0x00f80000b040783b */ /* 0x000fe20000004200 */
[----:B------:R-:W-:Y:S02]  /*a7c0*/  HSET2.LE.AND R83, R83, R168, PT ;  /* 0x000000a853537233 */ /* 0x000fe40003803000 */
[----:B------:R-:W-:-:S02]  /*a7d0*/  LOP3.LUT R68, R68, 0xff, RZ, 0xc0, !PT ;  /* 0x000000ff44447812 */ /* 0x000fc400078ec0ff */
[----:B---3--:R-:W-:Y:S01]  /*a7e0*/  F2FP.F16.F32.PACK_AB R134, R198, R197 ;  /* 0x000000c5c686723e */ /* 0x008fe200000000ff */
[C---:B------:R-:W-:Y:S01]  /*a7f0*/  HMMA.16816.F32 R48, R112.reuse, R120, R48 ;  /* 0x000000787030723c */ /* 0x040fe20000001830 */
[C---:B------:R-:W-:Y:S01]  /*a800*/  F2FP.F16.F32.PACK_AB R132, R195.reuse, R180 ;  /* 0x000000b4c384723e */ /* 0x040fe200000000ff */
[----:B------:R-:W-:Y:S01]  /*a810*/  FADD.FTZ R180, R180, R183 ;  /* 0x000000b7b4b47221 */ /* 0x000fe20000010000 */
[----:B------:R-:W-:Y:S02]  /*a820*/  SHF.R.U32.HI R133, RZ, 0x18, R228 ;  /* 0x00000018ff857819 */ /* 0x000fe400000116e4 */
[----:B------:R-:W-:Y:S01]  /*a830*/  LOP3.LUT R134, R134, R81, RZ, 0xc0, !PT ;  /* 0x0000005186867212 */ /* 0x000fe200078ec0ff */
[----:B------:R-:W-:Y:S01]  /*a840*/  FADD.FTZ R180, R195, R180 ;  /* 0x000000b4c3b47221 */ /* 0x000fe20000010000 */
[----:B------:R-:W-:Y:S01]  /*a850*/  LOP3.LUT R132, R132, R83, RZ, 0xc0, !PT ;  /* 0x0000005384847212 */ /* 0x000fe200078ec0ff */
[C---:B------:R-:W-:Y:S01]  /*a860*/  HMMA.16816.F32 R52, R112.reuse, R122, R52 ;  /* 0x0000007a7034723c */ /* 0x040fe20000001834 */
[----:B------:R-:W1:Y:S01]  /*a870*/  LDSM.16.MT88.4 R120, [R167+0x5000] ;  /* 0x00500000a778783b */ /* 0x000e620000004200 */
[----:B------:R-:W-:Y:S01]  /*a880*/  PRMT R133, R68, 0x5410, R133 ;  /* 0x0000541044857816 */ /* 0x000fe20000000085 */
[----:B------:R-:W-:Y:S01]  /*a890*/  FADD.FTZ R197, R197, R180 ;  /* 0x000000b4c5c57221 */ /* 0x000fe20000010000 */
[----:B-----5:R-:W-:Y:S01]  /*a8a0*/  F2FP.F16.F32.PACK_AB R135, R199, R194 ;  /* 0x000000c2c787723e */ /* 0x020fe200000000ff */
[----:B------:R-:W-:Y:S02]  /*a8b0*/  LDSM.16.MT88.4 R68, [R169+0xd800] ;  /* 0x00d80000a944783b */ /* 0x000fe40000004200 */
[----:B------:R-:W-:Y:S01]  /*a8c0*/  HSET2.LE.AND R133, R133, R168, PT ;  /* 0x000000a885857233 */ /* 0x000fe20003803000 */
[----:B------:R-:W-:Y:S01]  /*a8d0*/  HMMA.16816.F32 R72, R112, R116, R72 ;  /* 0x000000747048723c */ /* 0x000fe20000001848 */
[----:B------:R-:W-:-:S07]  /*a8e0*/  FADD.FTZ R218, R198, R197 ;  /* 0x000000c5c6da7221 */ /* 0x000fce0000010000 */
[C---:B--2---:R-:W-:Y:S01]  /*a8f0*/  HMMA.16816.F32 R116, R112.reuse, R60, R96 ;  /* 0x0000003c7074723c */ /* 0x044fe20000001860 */
[----:B------:R-:W-:Y:S02]  /*a900*/  LOP3.LUT R61, R80, 0xff00ff, RZ, 0xc0, !PT ;  /* 0x00ff00ff503d7812 */ /* 0x000fe400078ec0ff */
[----:B------:R-:W-:Y:S03]  /*a910*/  LDSM.16.MT88.4 R80, [R167+0x3800] ;  /* 0x00380000a750783b */ /* 0x000fe60000004200 */
[----:B------:R-:W-:Y:S02]  /*a920*/  HSET2.LE.AND R60, R61, R168, PT ;  /* 0x000000a83d3c7233 */ /* 0x000fe40003803000 */
[----:B------:R-:W-:Y:S01]  /*a930*/  HMMA.16816.F32 R104, R112, R126, R104 ;  /* 0x0000007e7068723c */ /* 0x000fe20000001868 */
[----:B------:R-:W2:Y:S02]  /*a940*/  LDSM.16.MT88.4 R124, [R176+0xd800] ;  /* 0x00d80000b07c783b */ /* 0x000ea40000004200 */
[----:B------:R-:W-:-:S02]  /*a950*/  LOP3.LUT R135, R135, R60, RZ, 0xc0, !PT ;  /* 0x0000003c87877212 */ /* 0x000fc400078ec0ff */
[----:B------:R-:W-:Y:S01]  /*a960*/  F2FP.F16.F32.PACK_AB R60, R200, R193 ;  /* 0x000000c1c83c723e */ /* 0x000fe200000000ff */
[----:B------:R-:W-:Y:S02]  /*a970*/  FADD.FTZ R193, R193, R182 ;  /* 0x000000b6c1c17221 */ /* 0x000fe40000010000 */
[----:B------:R-:W-:Y:S01]  /*a980*/  HMMA.16816.F32 R16, R112, R140, R16 ;  /* 0x0000008c7010723c */ /* 0x000fe20000001810 */
[----:B------:R-:W-:Y:S01]  /*a990*/  LOP3.LUT R133, R60, R133, RZ, 0xc0, !PT ;  /* 0x000000853c857212 */ /* 0x000fe200078ec0ff */
[----:B------:R-:W-:-:S04]  /*a9a0*/  FADD.FTZ R193, R200, R193 ;  /* 0x000000c1c8c17221 */ /* 0x000fc80000010000 */
[----:B------:R-:W-:Y:S02]  /*a9b0*/  FADD.FTZ R194, R194, R193 ;  /* 0x000000c1c2c27221 */ /* 0x000fe40000010000 */
[----:B------:R-:W-:Y:S01]  /*a9c0*/  HMMA.16816.F32 R20, R112, R142, R20 ;  /* 0x0000008e7014723c */ /* 0x000fe20000001814 */
[----:B------:R-:W3:Y:S01]  /*a9d0*/  LDSM.16.MT88.4 R140, [R167+0x1800] ;  /* 0x00180000a78c783b */ /* 0x000ee20000004200 */
[----:B------:R-:W-:-:S06]  /*a9e0*/  FADD.FTZ R219, R199, R194 ;  /* 0x000000c2c7db7221 */ /* 0x000fcc0000010000 */
[C---:B-1----:R-:W-:Y:S08]  /*a9f0*/  HMMA.16816.F32 R108, R112.reuse, R120, R108 ;  /* 0x00000078706c723c */ /* 0x042ff0000000186c */
[C---:B------:R-:W-:Y:S08]  /*aa00*/  HMMA.16816.F32 R24, R112.reuse, R136, R24 ;  /* 0x000000887018723c */ /* 0x040ff00000001818 */
[C---:B------:R-:W-:Y:S01]  /*aa10*/  HMMA.16816.F32 R28, R112.reuse, R138, R28 ;  /* 0x0000008a701c723c */ /* 0x040fe2000000181c */
[----:B------:R-:W1:Y:S07]  /*aa20*/  LDSM.16.MT88.4 R136, [R167+0x5800] ;  /* 0x00580000a788783b */ /* 0x000e6e0000004200 */
[C---:B------:R-:W-:Y:S08]  /*aa30*/  HMMA.16816.F32 R120, R112.reuse, R122, R92 ;  /* 0x0000007a7078723c */ /* 0x040ff0000000185c */
        /* <DEDUP_REMOVED lines=28> */
[----:B------:R-:W-:-:S02]  /*ac00*/  MOV R132, R2 ;  /* 0x0000000200847202 */ /* 0x000fc40000000f00 */
[----:B------:R-:W-:-:S15]  /*ac10*/  MOV R133, R3 ;  /* 0x0000000300857202 */ /* 0x000fde0000000f00 */
[----:B------:R-:W-:-:S02]  /*ac20*/  NOP ;  /* 0x0000000000007918 */ /* 0x000fc40000000000 */
.L_x_589:
        /* <DEDUP_REMOVED lines=22> */
.L_x_597:
[----:B------:R-:W1:Y:S01]  /*ad90*/  LDC.64 R136, c[0x0][0x3b8] ;  /* 0x0000ee00ff887b82 */ /* 0x000e620000000a00 */
[----:B------:R-:W-:Y:S01]  /*ada0*/  VIADD R135, R210, 0xffffffff ;  /* 0xffffffffd2877836 */ /* 0x000fe20000000000 */
[----:B------:R-:W-:Y:S04]  /*adb0*/  LOP3.LUT R141, R204, 0x1f8, RZ, 0xc0, !PT ;  /* 0x000001f8cc8d7812 */ /* 0x000fe800078ec0ff */
[----:B------:R-:W-:Y:S04]  /*adc0*/  LOP3.LUT R141, R141, 0x38, R186, 0x78, !PT ;  /* 0x000000388d8d7812 */ /* 0x000fe800078e78ba */
[----:B------:R-:W-:Y:S04]  /*add0*/  LOP3.LUT R141, R141, 0x1e00, R204, 0xf8, !PT ;  /* 0x00001e008d8d7812 */ /* 0x000fe800078ef8cc */
[----:B------:R-:W-:Y:S01]  /*ade0*/  LEA R211, R141, UR5, 0x1 ;  /* 0x000000058dd37c11 */ /* 0x000fe2000f8e08ff */
        /* <DEDUP_REMOVED lines=10> */
[----:B------:R1:W-:Y:S01]  /*ae90*/  @!P1 LDGSTS.E.BYPASS.LTC128B.128 [R211+0x6000], desc[UR14][R144.64] ;  /* 0x0600000090d39fae */ /* 0x0003e2000b981a0e */
[----:B------:R-:W-:Y:S02]  /*aea0*/  LEA.HI.X R132, R146, R139, R142, 0x6, P5 ;  /* 0x0000008b92847211 */ /* 0x000fe400028f348e */
[CC--:B------:R-:W-:Y:S01]  /*aeb0*/  LEA R142, P6, R135.reuse, R208.reuse, 0x1 ;  /* 0x000000d0878e7211 */ /* 0x0c0fe200078c08ff */
[----:B------:R1:W-:Y:S01]  /*aec0*/  @P1 STS.128 [R211+0x6000], RZ ;  /* 0x006000ffd3001388 */ /* 0x0003e20000000c00 */
[----:B------:R-:W-:Y:S02]  /*aed0*/  IADD3 R140, P4, PT, R140, R135, RZ ;  /* 0x000000878c8c7210 */ /* 0x000fe40007f9e0ff */
[--C-:B------:R-:W-:Y:S01]  /*aee0*/  LEA.HI.X R143, R135, R207, R132.reuse, 0x1, P6 ;  /* 0x000000cf878f7211 */ /* 0x100fe200030f0c84 */
[----:B------:R-:W-:Y:S01]  /*aef0*/  @!PT LDS RZ, [RZ] ;  /* 0x00000000fffff984 */ /* 0x000fe20000000800 */
[----:B------:R-:W-:Y:S01]  /*af00*/  @!PT LDS RZ, [RZ] ;  /* 0x00000000fffff984 */ /* 0x000fe20000000800 */
[----:B------:R-:W-:Y:S01]  /*af10*/  @!PT LDS RZ, [RZ] ;  /* 0x00000000fffff984 */ /* 0x000fe20000000800 */
[----:B------:R1:W-:Y:S01]  /*af20*/  @!P3 LDGSTS.E.BYPASS.LTC128B.128 [R211+0x8000], desc[UR14][R144.64+0x80] ;  /* 0x0800008090d3bfae */ /* 0x0003e2000b981a0e */
[----:B------:R-:W-:Y:S01]  /*af30*/  LEA R138, P5, R136, R135, 0x5 ;  /* 0x00000087888a7211 */ /* 0x000fe200078a28ff */
[----:B------:R-:W-:Y:S02]  /*af40*/  IMAD.X R139, R139, 0x1, R132, P4 ;  /* 0x000000018b8b7824 */ /* 0x000fe400020e0684 */
[----:B------:R1:W-:Y:S01]  /*af50*/  @P3 STS.128 [R211+0x8000], RZ ;  /* 0x008000ffd3003388 */ /* 0x0003e20000000c00 */
[----:B------:R-:W-:Y:S02]  /*af60*/  LEA R146, P4, R138, R208, 0x1 ;  /* 0x000000d08a927211 */ /* 0x000fe400078808ff */
[----:B------:R-:W-:Y:S01]  /*af70*/  LEA.HI.X R136, R136, R132, R137, 0x5, P5 ;  /* 0x0000008488887211 */ /* 0x000fe200028f2c89 */
[----:B------:R-:W-:Y:S01]  /*af80*/  @!PT LDS RZ, [RZ] ;  /* 0x00000000fffff984 */ /* 0x000fe20000000800 */
[----:B------:R-:W-:Y:S01]  /*af90*/  @!PT LDS RZ, [RZ] ;  /* 0x00000000fffff984 */ /* 0x000fe20000000800 */
[----:B------:R-:W-:Y:S01]  /*afa0*/  @!PT LDS RZ, [RZ] ;  /* 0x00000000fffff984 */ /* 0x000fe20000000800 */
[----:B------:R1:W-:Y:S01]  /*afb0*/  @!P2 LDGSTS.E.BYPASS.LTC128B.128 [R211+0xa000], desc[UR14][R144.64+0x100] ;  /* 0x0a00010090d3afae */ /* 0x0003e2000b981a0e */
[----:B------:R-:W-:Y:S02]  /*afc0*/  LEA R148, P5, R140, R208, 0x1 ;  /* 0x000000d08c947211 */ /* 0x000fe400078a08ff */
        /* <DEDUP_REMOVED lines=50> */
.L_x_595:
        /* <DEDUP_REMOVED lines=8> */
[C---:B------:R-:W-:Y:S02]  /*b370*/  LEA R234, P2, R132.reuse, R206, 0x7 ;  /* 0x000000ce84ea7211 */ /* 0x040fe400078438ff */
[----:B------:R-:W-:Y:S02]  /*b380*/  LOP3.LUT R203, R185, 0x40, RZ, 0xfc, !PT ;  /* 0x00000040b9cb7812 */ /* 0x000fe400078efcff */
[C-C-:B------:R-:W-:Y:S02]  /*b390*/  LEA.HI.X R235, R132.reuse, R205, R133.reuse, 0x7, P2 ;  /* 0x000000cd84eb7211 */ /* 0x140fe400010f3c85 */
[----:B------:R-:W-:Y:S02]  /*b3a0*/  ISETP.GE.AND P3, PT, R203, UR6, PT ;  /* 0x00000006cb007c0c */ /* 0x000fe4000bf66270 */
[C---:B------:R-:W-:Y:S02]  /*b3b0*/  LOP3.LUT R202, R185.reuse, 0x80, RZ, 0xfc, !PT ;  /* 0x00000080b9ca7812 */ /* 0x040fe400078efcff */
[-C--:B------:R-:W-:Y:S02]  /*b3c0*/  LEA R134, P0, R132, R199.reuse, 0x6 ;  /* 0x000000c784867211 */ /* 0x080fe400078030ff */
[----:B------:R-:W-:Y:S02]  /*b3d0*/  ISETP.GE.AND P2, PT, R202, UR6, PT ;  /* 0x00000006ca007c0c */ /* 0x000fe4000bf46270 */
[----:B------:R-:W-:Y:S01]  /*b3e0*/  LEA.HI.X R133, R132, R200, R133, 0x6, P0 ;  /* 0x000000c884857211 */ /* 0x000fe200000f3485 */
[----:B------:R-:W-:Y:S01]  /*b3f0*/  @!PT LDS RZ, [RZ] ;  /* 0x00000000fffff984 */ /* 0x000fe20000000800 */
[----:B------:R-:W-:Y:S01]  /*b400*/  @!PT LDS RZ, [RZ] ;  /* 0x00000000fffff984 */ /* 0x000fe20000000800 */
[----:B------:R-:W-:Y:S01]  /*b410*/  @!PT LDS RZ, [RZ] ;  /* 0x00000000fffff984 */ /* 0x000fe20000000800 */
[----:B------:R-:W-:Y:S01]  /*b420*/  @!P1 LDGSTS.E.BYPASS.LTC128B.128 [R211+0xc000], desc[UR14][R234.64] ;  /* 0x0c000000ead39fae */ /* 0x000fe2000b981a0e */
[CC--:B------:R-:W-:Y:S02]  /*b430*/  LEA R232, P5, R134.reuse, R206.reuse, 0x1 ;  /* 0x000000ce86e87211 */ /* 0x0c0fe400078a08ff */
[C---:B------:R-:W-:Y:S02]  /*b440*/  IADD3 R225, P4, PT, R134.reuse, R199, RZ ;  /* 0x000000c786e17210 */ /* 0x040fe40007f9e0ff */
[----:B------:R-:W-:Y:S01]  /*b450*/  @P1 STS.128 [R211+0xc000], RZ ;  /* 0x00c000ffd3001388 */ /* 0x000fe20000000c00 */
[----:B------:R-:W-:Y:S02]  /*b460*/  ISETP.GE.AND P1, PT, R185, UR6, PT ;  /* 0x00000006b9007c0c */ /* 0x000fe4000bf26270 */
[-C--:B------:R-:W-:Y:S02]  /*b470*/  LEA.HI.X R233, R134, R205.reuse, R133, 0x1, P5 ;  /* 0x000000cd86e97211 */ /* 0x080fe400028f0c85 */
[----:B------:R-:W-:Y:S01]  /*b480*/  @!PT LDS RZ, [RZ] ;  /* 0x00000000fffff984 */ /* 0x000fe20000000800 */
[----:B------:R-:W-:Y:S01]  /*b490*/  @!PT LDS RZ, [RZ] ;  /* 0x00000000fffff984 */ /* 0x000fe20000000800 */
[----:B------:R-:W-:Y:S01]  /*b4a0*/  @!PT LDS RZ, [RZ] ;  /* 0x00000000fffff984 */ /* 0x000fe20000000800 */
[----:B------:R-:W-:Y:S01]  /*b4b0*/  @!P3 LDGSTS.E.BYPASS.LTC128B.128 [R211+0xe000], desc[UR14][R234.64+0x80] ;  /* 0x0e000080ead3bfae */ /* 0x000fe2000b981a0e */
[----:B------:R-:W-:Y:S01]  /*b4c0*/  IMAD.X R228, R133, 0x1, R200, P4 ;  /* 0x0000000185e47824 */ /* 0x000fe200020e06c8 */
[C---:B------:R-:W-:Y:S03]  /*b4d0*/  LEA R226, P4, R225.reuse, R206, 0x1 ;  /* 0x000000cee1e27211 */ /* 0x040fe600078808ff */
[----:B------:R-:W-:Y:S01]  /*b4e0*/  @P3 STS.128 [R211+0xe000], RZ ;  /* 0x00e000ffd3003388 */ /* 0x000fe20000000c00 */
[C---:B------:R-:W-:Y:S02]  /*b4f0*/  LEA R229, P0, R196.reuse, R134, 0x5 ;  /* 0x00000086c4e57211 */ /* 0x040fe400078028ff */
[----:B------:R-:W-:Y:S02]  /*b500*/  LEA.HI.X R227, R225, R205, R228, 0x1, P4 ;  /* 0x000000cde1e37211 */ /* 0x000fe400020f0ce4 */
[----:B------:R-:W-:Y:S01]  /*b510*/  @!PT LDS RZ, [RZ] ;  /* 0x00000000fffff984 */ /* 0x000fe20000000800 */
[----:B------:R-:W-:Y:S01]  /*b520*/  @!PT LDS RZ, [RZ] ;  /* 0x00000000fffff984 */ /* 0x000fe20000000800 */
[----:B------:R-:W-:Y:S01]  /*b530*/  @!PT LDS RZ, [RZ] ;  /* 0x00000000fffff984 */ /* 0x000fe20000000800 */
[----:B------:R-:W-:Y:S01]  /*b540*/  @!P2 LDGSTS.E.BYPASS.LTC128B.128 [R211+0x10000], desc[UR14][R234.64+0x100] ;  /* 0x10000100ead3afae */ /* 0x000fe2000b981a0e */
[----:B------:R-:W-:Y:S02]  /*b550*/  LEA.HI.X R230, R196, R133, R197, 0x5, P0 ;  /* 0x00000085c4e67211 */ /* 0x000fe400000f2cc5 */
[C---:B------:R-:W-:Y:S02]  /*b560*/  LEA R224, P0, R229.reuse, R206, 0x1 ;  /* 0x000000cee5e07211 */ /* 0x040fe400078008ff */
[----:B------:R-:W-:Y:S01]  /*b570*/  @P2 STS.128 [R211+0x10000], RZ ;  /* 0x010000ffd3002388 */ /* 0x000fe20000000c00 */
[----:B------:R-:W-:Y:S02]  /*b580*/  LOP3.LUT R136, R188, 0x8, RZ, 0xc0, !PT ;  /* 0x00000008bc887812 */ /* 0x000fe400078ec0ff */
[----:B------:R-:W-:Y:S02]  /*b590*/  LEA.HI.X R225, R229, R205, R230, 0x1, P0 ;  /* 0x000000cde5e17211 */ /* 0x000fe400000f0ce6 */
[----:B------:R-:W-:Y:S01]  /*b5a0*/  @!PT LDS RZ, [RZ] ;  /* 0x00000000fffff984 */ /* 0x000fe20000000800 */
[----:B------:R-:W-:Y:S01]  /*b5b0*/  @!PT LDS RZ, [RZ] ;  /* 0x00000000fffff984 */ /* 0x000fe20000000800 */
[----:B------:R-:W-:Y:S01]  /*b5c0*/  @!PT LDS RZ, [RZ] ;  /* 0x00000000fffff984 */ /* 0x000fe20000000800 */
[----:B------:R-:W-:Y:S01]  /*b5d0*/  @!P1 LDGSTS.E.BYPASS.LTC128B.128 [R211+0xc800], desc[UR14][R232.64] ;  /* 0x0c800000e8d39fae */ /* 0x000fe2000b981a0e */
[--C-:B------:R-:W-:Y:S02]  /*b5e0*/  LOP3.LUT R135, R185, 0x1c0, R182.reuse, 0xf8, !PT ;  /* 0x000001c0b9877812 */ /* 0x100fe400078ef8b6 */
[----:B------:R-:W-:Y:S02]  /*b5f0*/  LOP3.LUT R132, R187, 0x200, R182, 0xf8, !PT ;  /* 0x00000200bb847812 */ /* 0x000fe400078ef8b6 */
[----:B------:R-:W-:Y:S01]  /*b600*/  @P1 STS.128 [R211+0xc800], RZ ;  /* 0x00c800ffd3001388 */ /* 0x000fe20000000c00 */
[C---:B------:R-:W-:Y:S02]  /*b610*/  LOP3.LUT R189, R135.reuse, R136, RZ, 0x3c, !PT ;  /* 0x0000008887bd7212 */ /* 0x040fe400078e3cff */
[----:B------:R-:W-:Y:S02]  /*b620*/  LOP3.LUT R194, R135, 0x8, R186, 0x78, !PT ;  /* 0x0000000887c27812 */ /* 0x000fe400078e78ba */
[----:B------:R-:W-:Y:S01]  /*b630*/  @!PT LDS RZ, [RZ] ;  /* 0x00000000fffff984 */ /* 0x000fe20000000800 */
[----:B------:R-:W-:Y:S01]  /*b640*/  @!PT LDS RZ, [RZ] ;  /* 0x00000000fffff984 */ /* 0x000fe20000000800 */
[----:B------:R-:W-:Y:S01]  /*b650*/  @!PT LDS RZ, [RZ] ;  /* 0x00000000fffff984 */ /* 0x000fe20000000800 */
[----:B------:R-:W-:Y:S01]  /*b660*/  @!P3 LDGSTS.E.BYPASS.LTC128B.128 [R211+0xe800], desc[UR14][R232.64+0x80] ;  /* 0x0e800080e8d3bfae */ /* 0x000fe2000b981a0e */
[----:B------:R-:W-:Y:S02]  /*b670*/  LOP3.LUT R195, R132, R189, RZ, 0xfc, !PT ;  /* 0x000000bd84c37212 */ /* 0x000fe400078efcff */
        /* <DEDUP_REMOVED lines=8> */
[----:B------:R-:W-:Y:S01]  /*b700*/  VIADD R191, R194, UR5 ;  /* 0x00000005c2bf7c36 */ /* 0x000fe20008000000 */
[----:B------:R-:W-:Y:S01]  /*b710*/  SEL R132, R183, 0xffffffc0, !P0 ;  /* 0xffffffc0b7847807 */ /* 0x000fe20004000000 */
[--C-:B------:R-:W-:Y:S02]  /*b720*/  IMAD.IADD R192, R180, 0x1, R195.reuse ;  /* 0x00000001b4c07824 */ /* 0x100fe400078e02c3 */
[----:B------:R-:W-:Y:S01]  /*b730*/  @P2 STS.128 [R211+0x10800], RZ ;  /* 0x010800ffd3002388 */ /* 0x000fe20000000c00 */
[C---:B------:R-:W-:Y:S01]  /*b740*/  IMAD.IADD R190, R191.reuse, 0x1, R180 ;  /* 0x00000001bfbe7824 */ /* 0x040fe200078e02b4 */
[----:B------:R-:W-:Y:S01]  /*b750*/  ISETP.NE.AND P4, PT, R210, RZ, PT ;  /* 0x000000ffd200720c */ /* 0x000fe20003f85270 */
[----:B------:R-:W-:Y:S02]  /*b760*/  IMAD.IADD R193, R132, 0x1, R195 ;  /* 0x0000000184c17824 */ /* 0x000fe400078e02c3 */
[----:B------:R-:W-:Y:S01]  /*b770*/  @!PT LDS RZ, [RZ] ;  /* 0x00000000fffff984 */ /* 0x000fe20000000800 */
[----:B------:R-:W-:Y:S01]  /*b780*/  @!PT LDS RZ, [RZ] ;  /* 0x00000000fffff984 */ /* 0x000fe20000000800 */
[----:B------:R-:W-:Y:S01]  /*b790*/  @!PT LDS RZ, [RZ] ;  /* 0x00000000fffff984 */ /* 0x000fe20000000800 */
[----:B------:R-:W-:Y:S01]  /*b7a0*/  @!P1 LDGSTS.E.BYPASS.LTC128B.128 [R211+0xd000], desc[UR14][R226.64] ;  /* 0x0d000000e2d39fae */ /* 0x000fe2000b981a0e */
[----:B------:R-:W-:Y:S04]  /*b7b0*/  IMAD.IADD R191, R191, 0x1, R132 ;  /* 0x00000001bfbf7824 */ /* 0x000fe800078e0284 */
[----:B------:R-:W-:Y:S05]  /*b7c0*/  @P1 STS.128 [R211+0xd000], RZ ;  /* 0x00d000ffd3001388 */ /* 0x000fea0000000c00 */
        /* <DEDUP_REMOVED lines=28> */
[----:B------:R-:W4:Y:S01]  /*b990*/  LDSM.16.M88.4 R148, [R194+UR5+0x7000] ;  /* 0x00700005c294783b */ /* 0x000f220008000200 */
[----:B-1----:R-:W-:Y:S04]  /*b9a0*/  IMAD.SHL.U32 R225, R186, 0x2, RZ ;  /* 0x00000002bae17824 */ /* 0x002fe800078e00ff */
[----:B------:R-:W0:Y:S05]  /*b9b0*/  LDGDEPBAR ;  /* 0x00000000000079af */ /* 0x000e2a0000000000 */
[----:B------:R-:W1:Y:S01]  /*b9c0*/  LDSM.16.M88.4 R152, [R194+UR5+0x7800] ;  /* 0x00780005c298783b */ /* 0x000e620008000200 */
[----:B------:R-:W-:Y:S04]  /*b9d0*/  LOP3.LUT R224, R225, 0x6, RZ, 0xc0, !PT ;  /* 0x00000006e1e07812 */ /* 0x000fe800078ec0ff */
[----:B------:R-:W-:Y:S01]  /*b9e0*/  LDSM.16.M88.4 R156, [R192] ;  /* 0x00000000c09c783b */ /* 0x000fe20000000200 */
[----:B------:R-:W-:Y:S04]  /*b9f0*/  IMAD R226, R210, 0x40, R224 ;  /* 0x00000040d2e27824 */ /* 0x000fe800078e02e0 */
[----:B------:R-:W5:Y:S01]  /*ba00*/  LDSM.16.M88.4 R160, [R190+0x6000] ;  /* 0x00600000bea0783b */ /* 0x000f620000000200 */
[C---:B------:R-:W-:Y:S01]  /*ba10*/  VIADD R228, R226.reuse, 0x1 ;  /* 0x00000001e2e47836 */ /* 0x040fe20000000000 */
[----:B------:R-:W-:Y:S01]  /*ba20*/  I2FP.F32.U32 R229, R226 ;  /* 0x000000e200e57245 */ /* 0x000fe20000201000 */
[C---:B------:R-:W-:Y:S02]  /*ba30*/  VIADD R227, R226.reuse, 0x8 ;  /* 0x00000008e2e37836 */ /* 0x040fe40000000000 */
[----:B------:R-:W5:Y:S01]  /*ba40*/  LDSM.16.M88.4 R164, [R190+0x6800] ;  /* 0x00680000bea4783b */ /* 0x000f620000000200 */
[----:B------:R-:W-:Y:S01]  /*ba50*/  I2FP.F32.U32 R228, R228 ;  /* 0x000000e400e47245 */ /* 0x000fe20000201000 */
[C---:B------:R-:W-:Y:S02]  /*ba60*/  VIADD R230, R226.reuse, 0x9 ;  /* 0x00000009e2e67836 */ /* 0x040fe40000000000 */
[----:B------:R-:W-:Y:S01]  /*ba70*/  VIADD R231, R226, 0x18 ;  /* 0x00000018e2e77836 */ /* 0x000fe20000000000 */
[----:B------:R-:W-:Y:S01]  /*ba80*/  LDSM.16.M88.4 R168, [R190+0x7800] ;  /* 0x00780000bea8783b */ /* 0x000fe20000000200 */
[C---:B--2---:R-:W-:Y:S04]  /*ba90*/  HMMA.16816.F32 R4, R136.reuse, R140, RZ ;  /* 0x0000008c8804723c */ /* 0x044fe800000018ff */
[----:B------:R-:W-:Y:S04]  /*baa0*/  LDSM.16.M88.4 R172, [R193] ;  /* 0x00000000c1ac783b */ /* 0x000fe80000000200 */
[C---:B------:R-:W-:Y:S01]  /*bab0*/  HMMA.16816.F32 R8, R136.reuse, R142, RZ ;  /* 0x0000008e8808723c */ /* 0x040fe200000018ff */
[----:B------:R-:W2:Y:S05]  /*bac0*/  LDSM.16.M88.4 R140, [R190+0x7000] ;  /* 0x00700000be8c783b */ /* 0x000eaa0000000200 */
[----:B------:R-:W2:Y:S02]  /*bad0*/  LDSM.16.M88.4 R176, [R191+0x6000] ;  /* 0x00600000bfb0783b */ /* 0x000ea40000000200 */
[C---:B---3--:R-:W-:Y:S03]  /*bae0*/  HMMA.16816.F32 R12, R136.reuse, R144, RZ ;  /* 0x00000090880c723c */ /* 0x048fe600000018ff */
[----:B------:R-:W-:Y:S05]  /*baf0*/  LDSM.16.M88.4 R132, [R191+0x7800] ;  /* 0x00780000bf84783b */ /* 0x000fea0000000200 */
[C---:B------:R-:W-:Y:S01]  /*bb00*/  HMMA.16816.F32 R16, R136.reuse, R146, RZ ;  /* 0x000000928810723c */ /* 0x040fe200000018ff */
[----:B------:R-:W-:Y:S07]  /*bb10*/  LDSM.16.M88.4 R144, [R191+0x7000] ;  /* 0x00700000bf90783b */ /* 0x000fee0000000200 */
[C---:B----4-:R-:W-:Y:S08]  /*bb20*/  HMMA.16816.F32 R20, R136.reuse, R148, RZ ;  /* 0x000000948814723c */ /* 0x050ff000000018ff */
[C---:B------:R-:W-:Y:S08]  /*bb30*/  HMMA.16816.F32 R24, R136.reuse, R150, RZ ;  /* 0x000000968818723c */ /* 0x040ff000000018ff */
[C---:B-1----:R-:W-:Y:S08]  /*bb40*/  HMMA.16816.F32 R28, R136.reuse, R152, RZ ;  /* 0x00000098881c723c */ /* 0x042ff000000018ff */
[----:B------:R-:W-:Y:S01]  /*bb50*/  HMMA.16816.F32 R32, R136, R154, RZ ;  /* 0x0000009a8820723c */ /* 0x000fe200000018ff */
[----:B------:R-:W1:Y:S07]  /*bb60*/  LDSM.16.M88.4 R136, [R191+0x6800] ;  /* 0x00680000bf88783b */ /* 0x000e6e0000000200 */
[C---:B-----5:R-:W-:Y:S08]  /*bb70*/  HMMA.16816.F32 R4, R156.reuse, R160, R4 ;  /* 0x000000a09c04723c */ /* 0x060ff00000001804 */
[C---:B------:R-:W-:Y:S01]  /*bb80*/  HMMA.16816.F32 R8, R156.reuse, R162, R8 ;  /* 0x000000a29c08723c */ /* 0x040fe20000001808 */
[----:B------:R-:W-:Y:S07]  /*bb90*/  LDSM.16.M88.4 R160, [R192+0x2000] ;  /* 0x00200000c0a0783b */ /* 0x000fee0000000200 */
[C---:B------:R-:W-:Y:S08]  /*bba0*/  HMMA.16816.F32 R12, R156.reuse, R164, R12 ;  /* 0x000000a49c0c723c */ /* 0x040ff0000000180c */
[C---:B------:R-:W-:Y:S01]  /*bbb0*/  HMMA.16816.F32 R16, R156.reuse, R166, R16 ;  /* 0x000000a69c10723c */ /* 0x040fe20000001810 */
[----:B------:R-:W-:Y:S07]  /*bbc0*/  LDSM.16.M88.4 R164, [R190+0x8000] ;  /* 0x00800000bea4783b */ /* 0x000fee0000000200 */
[C---:B--2---:R-:W-:Y:S08]  /*bbd0*/  HMMA.16816.F32 R20, R156.reuse, R140, R20 ;  /* 0x0000008c9c14723c */ /* 0x044ff00000001814 */
[C---:B------:R-:W-:Y:S08]  /*bbe0*/  HMMA.16816.F32 R24, R156.reuse, R142, R24 ;  /* 0x0000008e9c18723c */ /* 0x040ff00000001818 */
[C---:B------:R-:W-:Y:S08]  /*bbf0*/  HMMA.16816.F32 R28, R156.reuse, R168, R28 ;  /* 0x000000a89c1c723c */ /* 0x040ff0000000181c */
[----:B------:R-:W-:Y:S01]  /*bc00*/  HMMA.16816.F32 R32, R156, R170, R32 ;  /* 0x000000aa9c20723c */ /* 0x000fe20000001820 */
[----:B------:R-:W-:Y:S05]  /*bc10*/  LDSM.16.M88.4 R156, [R194+UR5+0x8000] ;  /* 0x00800005c29c783b */ /* 0x000fea0008000200 */
[----:B------:R-:W-:Y:S02]  /*bc20*/  LDSM.16.M88.4 R168, [R190+0x8800] ;  /* 0x00880000bea8783b */ /* 0x000fe40000000200 */
[C---:B------:R-:W-:Y:S05]  /*bc30*/  HMMA.16816.F32 R4, R172.reuse, R176, R4 ;  /* 0x000000b0ac04723c */ /* 0x040fea0000001804 */
[C---:B------:R-:W-:Y:S02]  /*bc40*/  IMAD.IADD R177, R180.reuse, 0x1, R193 ;  /* 0x00000001b4b17824 */ /* 0x040fe400078e02c1 */
[----:B------:R-:W-:Y:S01]  /*bc50*/  IMAD.IADD R176, R180, 0x1, R191 ;  /* 0x00000001b4b07824 */ /* 0x000fe200078e02bf */
[C---:B------:R-:W-:Y:S02]  /*bc60*/  HMMA.16816.F32 R8, R172.reuse, R178, R8 ;  /* 0x000000b2ac08723c */ /* 0x040fe40000001808 */
[----:B------:R-:W-:Y:S05]  /*bc70*/  LDSM.16.M88.4 R140, [R177] ;  /* 0x00000000b18c783b */ /* 0x000fea0000000200 */
[----:B------:R-:W2:Y:S01]  /*bc80*/  LDSM.16.M88.4 R148, [R176+0x6000] ;  /* 0x00600000b094783b */ /* 0x000ea20000000200 */
[C---:B-1----:R-:W-:Y:S04]  /*bc90*/  HMMA.16816.F32 R12, R172.reuse, R136, R12 ;  /* 0x00000088ac0c723c */ /* 0x042fe8000000180c */
[----:B------:R-:W-:Y:S04]  /*bca0*/  LDSM.16.M88.4 R152, [R176+0x7000] ;  /* 0x00700000b098783b */ /* 0x000fe80000000200 */
[C---:B------:R-:W-:Y:S01]  /*bcb0*/  HMMA.16816.F32 R16, R172.reuse, R138, R16 ;  /* 0x0000008aac10723c */ /* 0x040fe20000001810 */
[----:B------:R-:W1:Y:S07]  /*bcc0*/  LDSM.16.M88.4 R136, [R176+0x6800] ;  /* 0x00680000b088783b */ /* 0x000e6e0000000200 */
[C---:B------:R-:W-:Y:S08]  /*bcd0*/  HMMA.16816.F32 R20, R172.reuse, R144, R20 ;  /* 0x00000090ac14723c */ /* 0x040ff00000001814 */
[C---:B------:R-:W-:Y:S01]  /*bce0*/  HMMA.16816.F32 R24, R172.reuse, R146, R24 ;  /* 0x00000092ac18723c */ /* 0x040fe20000001818 */
[----:B------:R-:W3:Y:S07]  /*bcf0*/  LDSM.16.M88.4 R144, [R176+0x7800] ;  /* 0x00780000b090783b */ /* 0x000eee0000000200 */
[C---:B------:R-:W-:Y:S08]  /*bd00*/  HMMA.16816.F32 R28, R172.reuse, R132, R28 ;  /* 0x00000084ac1c723c */ /* 0x040ff0000000181c */
[----:B------:R-:W-:Y:S01]  /*bd10*/  HMMA.16816.F32 R32, R172, R134, R32 ;  /* 0x00000086ac20723c */ /* 0x000fe20000001820 */
[----:B------:R-:W4:Y:S07]  /*bd20*/  LDSM.16.M88.4 R132, [R195+0x2000] ;  /* 0x00200000c384783b */ /* 0x000f2e0000000200 */
[C---:B--2---:R-:W-:Y:S08]  /*bd30*/  HMMA.16816.F32 R4, R140.reuse, R148, R4 ;  /* 0x000000948c04723c */ /* 0x044ff00000001804 */
[C---:B------:R-:W-:Y:S01]  /*bd40*/  HMMA.16816.F32 R8, R140.reuse, R150, R8 ;  /* 0x000000968c08723c */ /* 0x040fe20000001808 */
[----:B------:R-:W2:Y:S07]  /*bd50*/  LDSM.16.M88.4 R148, [R194+UR5+0x8800] ;  /* 0x00880005c294783b */ /* 0x000eae0008000200 */
[C---:B-1----:R-:W-:Y:S08]  /*bd60*/  HMMA.16816.F32 R12, R140.reuse, R136, R12 ;  /* 0x000000888c0c723c */ /* 0x042ff0000000180c */
[C---:B------:R-:W-:Y:S01]  /*bd70*/  HMMA.16816.F32 R16, R140.reuse, R138, R16 ;  /* 0x0000008a8c10723c */ /* 0x040fe20000001810 */
[----:B------:R-:W1:Y:S07]  /*bd80*/  LDSM.16.M88.4 R136, [R194+UR5+0x9000] ;  /* 0x00900005c288783b */ /* 0x000e6e0008000200 */
[C---:B------:R-:W-:Y:S08]  /*bd90*/  HMMA.16816.F32 R20, R140.reuse, R152, R20 ;  /* 0x000000988c14723c */ /* 0x040ff00000001814 */
[C---:B------:R-:W-:Y:S01]  /*bda0*/  HMMA.16816.F32 R24, R140.reuse, R154, R24 ;  /* 0x0000009a8c18723c */ /* 0x040fe20000001818 */
[----:B------:R-:W5:Y:S07]  /*bdb0*/  LDSM.16.M88.4 R152, [R194+UR5+0x9800] ;  /* 0x00980005c298783b */ /* 0x000f6e0008000200 */
[C---:B---3--:R-:W-:Y:S08]  /*bdc0*/  HMMA.16816.F32 R28, R140.reuse, R144, R28 ;  /* 0x000000908c1c723c */ /* 0x048ff0000000181c */
[----:B------:R-:W-:Y:S01]  /*bdd0*/  HMMA.16816.F32 R32, R140, R146, R32 ;  /* 0x000000928c20723c */ /* 0x000fe20000001820 */
[----:B------:R-:W3:Y:S05]  /*bde0*/  LDSM.16.M88.4 R140, [R190+0x9000] ;  /* 0x00900000be8c783b */ /* 0x000eea0000000200 */
[----:B------:R-:W3:Y:S02]  /*bdf0*/  LDSM.16.M88.4 R144, [R190+0x9800] ;  /* 0x00980000be90783b */ /* 0x000ee40000000200 */
[C---:B----4-:R-:W-:Y:S08]  /*be00*/  HMMA.16816.F32 R4, R132.reuse, R156, R4 ;  /* 0x0000009c8404723c */ /* 0x050ff00000001804 */
[C---:B------:R-:W-:Y:S01]  /*be10*/  HMMA.16816.F32 R8, R132.reuse, R158, R8 ;  /* 0x0000009e8408723c */ /* 0x040fe20000001808 */
[----:B------:R-:W-:Y:S07]  /*be20*/  LDSM.16.M88.4 R156, [R176+0x8000] ;  /* 0x00800000b09c783b */ /* 0x000fee0000000200 */
[C---:B--2---:R-:W-:Y:S08]  /*be30*/  HMMA.16816.F32 R12, R132.reuse, R148, R12 ;  /* 0x00000094840c723c */ /* 0x044ff0000000180c */
[C---:B------:R-:W-:Y:S01]  /*be40*/  HMMA.16816.F32 R16, R132.reuse, R150, R16 ;  /* 0x000000968410723c */ /* 0x040fe20000001810 */
[----:B------:R-:W-:Y:S07]  /*be50*/  LDSM.16.M88.4 R148, [R191+0x8800] ;  /* 0x00880000bf94783b */ /* 0x000fee0000000200 */
[C---:B-1----:R-:W-:Y:S08]  /*be60*/  HMMA.16816.F32 R20, R132.reuse, R136, R20 ;  /* 0x000000888414723c */ /* 0x042ff00000001814 */
[C---:B------:R-:W-:Y:S01]  /*be70*/  HMMA.16816.F32 R24, R132.reuse, R138, R24 ;  /* 0x0000008a8418723c */ /* 0x040fe20000001818 */
[----:B------:R-:W-:Y:S07]  /*be80*/  LDSM.16.M88.4 R136, [R191+0x8000] ;  /* 0x00800000bf88783b */ /* 0x000fee0000000200 */
[C---:B-----5:R-:W-:Y:S08]  /*be90*/  HMMA.16816.F32 R28, R132.reuse, R152, R28 ;  /* 0x00000098841c723c */ /* 0x060ff0000000181c */
[----:B------:R-:W-:Y:S01]  /*bea0*/  HMMA.16816.F32 R32, R132, R154, R32 ;  /* 0x0000009a8420723c */ /* 0x000fe20000001820 */
[----:B------:R-:W1:Y:S05]  /*beb0*/  LDSM.16.M88.4 R132, [R193+0x2000] ;  /* 0x00200000c184783b */ /* 0x000e6a0000000200 */
[----:B------:R-:W2:Y:S02]  /*bec0*/  LDSM.16.M88.4 R152, [R191+0x9000] ;  /* 0x00900000bf98783b */ /* 0x000ea40000000200 */
[C---:B------:R-:W-:Y:S08]  /*bed0*/  HMMA.16816.F32 R4, R160.reuse, R164, R4 ;  /* 0x000000a4a004723c */ /* 0x040ff00000001804 */
[C---:B------:R-:W-:Y:S01]  /*bee0*/  HMMA.16816.F32 R8, R160.reuse, R166, R8 ;  /* 0x000000a6a008723c */ /* 0x040fe20000001808 */
[----:B------:R-:W-:Y:S07]  /*bef0*/  LDSM.16.M88.4 R164, [R194+UR5+0xb800] ;  /* 0x00b80005c2a4783b */ /* 0x000fee0008000200 */
        /* <DEDUP_REMOVED lines=8> */
[----:B------:R-:W4:Y:S05]  /*bf80*/  LDSM.16.M88.4 R144, [R177+0x2000] ;  /* 0x00200000b190783b */ /* 0x000f2a0000000200 */
[----:B------:R-:W-:Y:S02]  /*bf90*/  LDSM.16.M88.4 R160, [R194+UR5+0xb000] ;  /* 0x00b00005c2a0783b */ /* 0x000fe40008000200 */
        /* <DEDUP_REMOVED lines=8> */
[----:B------:R-:W-:Y:S07]  /*c020*/  LDSM.16.M88.4 R152, [R194+UR5+0xa000] ;  /* 0x00a00005c298783b */ /* 0x000fee0008000200 */
[C---:B---3--:R-:W-:Y:S08]  /*c030*/  HMMA.16816.F32 R28, R132.reuse, R140, R28 ;  /* 0x0000008c841c723c */ /* 0x048ff0000000181c */
[----:B------:R-:W-:Y:S01]  /*c040*/  HMMA.16816.F32 R32, R132, R142, R32 ;  /* 0x0000008e8420723c */ /* 0x000fe20000001820 */
[----:B------:R-:W2:Y:S05]  /*c050*/  LDSM.16.M88.4 R132, [R176+0x9800] ;  /* 0x00980000b084783b */ /* 0x000eaa0000000200 */
[----:B------:R-:W3:Y:S02]  /*c060*/  LDSM.16.M88.4 R140, [R195+0x4000] ;  /* 0x00400000c38c783b */ /* 0x000ee40000000200 */
[C---:B----4-:R-:W-:Y:S08]  /*c070*/  HMMA.16816.F32 R4, R144.reuse, R156, R4 ;  /* 0x0000009c9004723c */ /* 0x050ff00000001804 */
[C---:B------:R-:W-:Y:S01]  /*c080*/  HMMA.16816.F32 R8, R144.reuse, R158, R8 ;  /* 0x0000009e9008723c */ /* 0x040fe20000001808 */
[----:B------:R-:W4:Y:S07]  /*c090*/  LDSM.16.M88.4 R156, [R194+UR5+0xa800] ;  /* 0x00a80005c29c783b */ /* 0x000f2e0008000200 */
[C---:B-1----:R-:W-:Y:S08]  /*c0a0*/  HMMA.16816.F32 R12, R144.reuse, R136, R12 ;  /* 0x00000088900c723c */ /* 0x042ff0000000180c */
[C---:B------:R-:W-:Y:S01]  /*c0b0*/  HMMA.16816.F32 R16, R144.reuse, R138, R16 ;  /* 0x0000008a9010723c */ /* 0x040fe20000001810 */
[----:B------:R-:W1:Y:S07]  /*c0c0*/  LDSM.16.M88.4 R136, [R192+0x4000] ;  /* 0x00400000c088783b */ /* 0x000e6e0000000200 */
[C---:B-----5:R-:W-:Y:S08]  /*c0d0*/  HMMA.16816.F32 R20, R144.reuse, R148, R20 ;  /* 0x000000949014723c */ /* 0x060ff00000001814 */
[C---:B------:R-:W-:Y:S01]  /*c0e0*/  HMMA.16816.F32 R24, R144.reuse, R150, R24 ;  /* 0x000000969018723c */ /* 0x040fe20000001818 */
[----:B------:R-:W-:Y:S07]  /*c0f0*/  LDSM.16.M88.4 R148, [R193+0x4000] ;  /* 0x00400000c194783b */ /* 0x000fee0000000200 */
[C---:B--2---:R-:W-:Y:S08]  /*c100*/  HMMA.16816.F32 R28, R144.reuse, R132, R28 ;  /* 0x00000084901c723c */ /* 0x044ff0000000181c */
[----:B------:R-:W-:Y:S01]  /*c110*/  HMMA.16816.F32 R32, R144, R134, R32 ;  /* 0x000000869020723c */ /* 0x000fe20000001820 */
[----:B------:R-:W2:Y:S05]  /*c120*/  LDSM.16.M88.4 R132, [R190+0xa800] ;  /* 0x00a80000be84783b */ /* 0x000eaa0000000200 */
[----:B------:R-:W5:Y:S02]  /*c130*/  LDSM.16.M88.4 R144, [R190+0xb000] ;  /* 0x00b00000be90783b */ /* 0x000f640000000200 */
[C---:B---3--:R-:W-:Y:S08]  /*c140*/  HMMA.16816.F32 R4, R140.reuse, R152, R4 ;  /* 0x000000988c04723c */ /* 0x048ff00000001804 */
[C---:B------:R-:W-:Y:S01]  /*c150*/  HMMA.16816.F32 R8, R140.reuse, R154, R8 ;  /* 0x0000009a8c08723c */ /* 0x040fe20000001808 */
[----:B------:R-:W-:Y:S07]  /*c160*/  LDSM.16.M88.4 R152, [R191+0xa000] ;  /* 0x00a00000bf98783b */ /* 0x000fee0000000200 */
[C---:B----4-:R-:W-:Y:S08]  /*c170*/  HMMA.16816.F32 R12, R140.reuse, R156, R12 ;  /* 0x0000009c8c0c723c */ /* 0x050ff0000000180c */
[C---:B------:R-:W-:Y:S01]  /*c180*/  HMMA.16816.F32 R16, R140.reuse, R158, R16 ;  /* 0x0000009e8c10723c */ /* 0x040fe20000001810 */
[----:B------:R-:W-:Y:S07]  /*c190*/  LDSM.16.M88.4 R156, [R191+0xa800] ;  /* 0x00a80000bf9c783b */ /* 0x000fee0000000200 */
[C---:B------:R-:W-:Y:S08]  /*c1a0*/  HMMA.16816.F32 R20, R140.reuse, R160, R20 ;  /* 0x000000a08c14723c */ /* 0x040ff00000001814 */
[C---:B------:R-:W-:Y:S01]  /*c1b0*/  HMMA.16816.F32 R24, R140.reuse, R162, R24 ;  /* 0x000000a28c18723c */ /* 0x040fe20000001818 */
[----:B------:R-:W-:Y:S07]  /*c1c0*/  LDSM.16.M88.4 R160, [R191+0xb000] ;  /* 0x00b00000bfa0783b */ /* 0x000fee0000000200 */
[C---:B------:R-:W-:Y:S08]  /*c1d0*/  HMMA.16816.F32 R28, R140.reuse, R164, R28 ;  /* 0x000000a48c1c723c */ /* 0x040ff0000000181c */
[----:B------:R-:W-:Y:S01]  /*c1e0*/  HMMA.16816.F32 R32, R140, R166, R32 ;  /* 0x000000a68c20723c */ /* 0x000fe20000001820 */
[----:B------:R-:W3:Y:S05]  /*c1f0*/  LDSM.16.M88.4 R140, [R190+0xb800] ;  /* 0x00b80000be8c783b */ /* 0x000eea0000000200 */
[----:B------:R-:W4:Y:S02]  /*c200*/  LDSM.16.M88.4 R164, [R191+0xb800] ;  /* 0x00b80000bfa4783b */ /* 0x000f240000000200 */
[C---:B-1----:R-:W-:Y:S08]  /*c210*/  HMMA.16816.F32 R4, R136.reuse, R168, R4 ;  /* 0x000000a88804723c */ /* 0x042ff00000001804 */
[C---:B------:R-:W-:Y:S01]  /*c220*/  HMMA.16816.F32 R8, R136.reuse, R170, R8 ;  /* 0x000000aa8808723c */ /* 0x040fe20000001808 */
[----:B------:R-:W-:Y:S07]  /*c230*/  LDSM.16.M88.4 R168, [R176+0xa000] ;  /* 0x00a00000b0a8783b */ /* 0x000fee0000000200 */
[C---:B--2---:R-:W-:Y:S08]  /*c240*/  HMMA.16816.F32 R12, R136.reuse, R132, R12 ;  /* 0x00000084880c723c */ /* 0x044ff0000000180c */
[C---:B------:R-:W-:Y:S01]  /*c250*/  HMMA.16816.F32 R16, R136.reuse, R134, R16 ;  /* 0x000000868810723c */ /* 0x040fe20000001810 */
[----:B------:R-:W1:Y:S07]  /*c260*/  LDSM.16.M88.4 R132, [R177+0x4000] ;  /* 0x00400000b184783b */ /* 0x000e6e0000000200 */
[C---:B-----5:R-:W-:Y:S08]  /*c270*/  HMMA.16816.F32 R20, R136.reuse, R144, R20 ;  /* 0x000000908814723c */ /* 0x060ff00000001814 */
[C---:B------:R-:W-:Y:S01]  /*c280*/  HMMA.16816.F32 R24, R136.reuse, R146, R24 ;  /* 0x000000928818723c */ /* 0x040fe20000001818 */
[----:B------:R-:W-:Y:S07]  /*c290*/  LDSM.16.M88.4 R144, [R176+0xb800] ;  /* 0x00b80000b090783b */ /* 0x000fee0000000200 */
[C---:B---3--:R-:W-:Y:S08]  /*c2a0*/  HMMA.16816.F32 R28, R136.reuse, R140, R28 ;  /* 0x0000008c881c723c */ /* 0x048ff0000000181c */
[----:B------:R-:W-:Y:S01]  /*c2b0*/  HMMA.16816.F32 R32, R136, R142, R32 ;  /* 0x0000008e8820723c */ /* 0x000fe20000001820 */
[----:B------:R-:W2:Y:S05]  /*c2c0*/  LDSM.16.M88.4 R136, [R176+0xa800] ;  /* 0x00a80000b088783b */ /* 0x000eaa0000000200 */
[----:B------:R-:W3:Y:S02]  /*c2d0*/  LDSM.16.M88.4 R140, [R176+0xb000] ;  /* 0x00b00000b08c783b */ /* 0x000ee40000000200 */
[C---:B------:R-:W-:Y:S01]  /*c2e0*/  HMMA.16816.F32 R4, R148.reuse, R152, R4 ;  /* 0x000000989404723c */ /* 0x040fe20000001804 */
[----:B------:R-:W-:Y:S04]  /*c2f0*/  DEPBAR.LE SB0, 0x0 ;  /* 0x000080000000791a */ /* 0x000fe80000000000 */
[----:B------:R-:W-:Y:S03]  /*c300*/  BAR.SYNC.DEFER_BLOCKING 0x0 ;  /* 0x0000000000007b1d */ /* 0x000fe60000010000 */
[C---:B------:R-:W-:Y:S08]  /*c310*/  HMMA.16816.F32 R8, R148.reuse, R154, R8 ;  /* 0x0000009a9408723c */ /* 0x040ff00000001808 */
[C---:B------:R-:W-:Y:S08]  /*c320*/  HMMA.16816.F32 R12, R148.reuse, R156, R12 ;  /* 0x0000009c940c723c */ /* 0x040ff0000000180c */
[C---:B------:R-:W-:Y:S08]  /*c330*/  HMMA.16816.F32 R16, R148.reuse, R158, R16 ;  /* 0x0000009e9410723c */ /* 0x040ff00000001810 */
[C---:B------:R-:W-:Y:S08]  /*c340*/  HMMA.16816.F32 R20, R148.reuse, R160, R20 ;  /* 0x000000a09414723c */ /* 0x040ff00000001814 */
[C---:B------:R-:W-:Y:S08]  /*c350*/  HMMA.16816.F32 R24, R148.reuse, R162, R24 ;  /* 0x000000a29418723c */ /* 0x040ff00000001818 */
[C---:B----4-:R-:W-:Y:S08]  /*c360*/  HMMA.16816.F32 R28, R148.reuse, R164, R28 ;  /* 0x000000a4941c723c */ /* 0x050ff0000000181c */
[----:B------:R-:W-:Y:S08]  /*c370*/  HMMA.16816.F32 R32, R148, R166, R32 ;  /* 0x000000a69420723c */ /* 0x000ff00000001820 */
[C---:B-1----:R-:W-:Y:S08]  /*c380*/  HMMA.16816.F32 R4, R132.reuse, R168, R4 ;  /* 0x000000a88404723c */ /* 0x042ff00000001804 */
[C---:B------:R-:W-:Y:S08]  /*c390*/  HMMA.16816.F32 R8, R132.reuse, R170, R8 ;  /* 0x000000aa8408723c */ /* 0x040ff00000001808 */
[C---:B--2---:R-:W-:Y:S03]  /*c3a0*/  HMMA.16816.F32 R12, R132.reuse, R136, R12 ;  /* 0x00000088840c723c */ /* 0x044fe6000000180c */
[CC--:B------:R-:W-:Y:S01]  /*c3b0*/  FFMA.FTZ R4, R229.reuse, R0.reuse, R4 ;  /* 0x00000000e5047223 */ /* 0x0c0fe20000010004 */
[-C--:B------:R-:W-:Y:S01]  /*c3c0*/  FFMA.FTZ R6, R229, R0.reuse, R6 ;  /* 0x00000000e5067223 */ /* 0x080fe20000010006 */
[----:B------:R-:W-:Y:S01]  /*c3d0*/  I2FP.F32.U32 R229, R227 ;  /* 0x000000e300e57245 */ /* 0x000fe20000201000 */
[CC--:B------:R-:W-:Y:S01]  /*c3e0*/  FFMA.FTZ R5, R228.reuse, R0.reuse, R5 ;  /* 0x00000000e4057223 */ /* 0x0c0fe20000010005 */
[----:B------:R-:W-:Y:S01]  /*c3f0*/  FFMA.FTZ R7, R228, R0, R7 ;  /* 0x00000000e4077223 */ /* 0x000fe20000010007 */
[----:B------:R-:W-:Y:S01]  /*c400*/  I2FP.F32.U32 R228, R230 ;  /* 0x000000e600e47245 */ /* 0x000fe20000201000 */
[C---:B------:R-:W-:Y:S03]  /*c410*/  HMMA.16816.F32 R16, R132.reuse, R138, R16 ;  /* 0x0000008a8410723c */ /* 0x040fe60000001810 */
[C---:B------:R-:W-:Y:S02]  /*c420*/  VIADD R227, R226.reuse, 0x10 ;  /* 0x00000010e2e37836 */ /* 0x040fe40000000000 */
[CC--:B------:R-:W-:Y:S01]  /*c430*/  FFMA.FTZ R8, R229.reuse, R0.reuse, R8 ;  /* 0x00000000e5087223 */ /* 0x0c0fe20000010008 */
[----:B------:R-:W-:Y:S02]  /*c440*/  VIADD R230, R226, 0x11 ;  /* 0x00000011e2e67836 */ /* 0x000fe40000000000 */
[-C--:B------:R-:W-:Y:S01]  /*c450*/  FFMA.FTZ R10, R229, R0.reuse, R10 ;  /* 0x00000000e50a7223 */ /* 0x080fe2000001000a */
[CC--:B------:R-:W-:Y:S01]  /*c460*/  FFMA.FTZ R9, R228.reuse, R0.reuse, R9 ;  /* 0x00000000e4097223 */ /* 0x0c0fe20000010009 */
[----:B------:R-:W-:Y:S01]  /*c470*/  I2FP.F32.U32 R227, R227 ;  /* 0x000000e300e37245 */ /* 0x000fe20000201000 */
[C---:B---3--:R-:W-:Y:S03]  /*c480*/  HMMA.16816.F32 R20, R132.reuse, R140, R20 ;  /* 0x0000008c8414723c */ /* 0x048fe60000001814 */
[----:B------:R-:W-:Y:S01]  /*c490*/  FFMA.FTZ R11, R228, R0, R11 ;  /* 0x00000000e40b7223 */ /* 0x000fe2000001000b */
[----:B------:R-:W-:Y:S01]  /*c4a0*/  I2FP.F32.U32 R228, R230 ;  /* 0x000000e600e47245 */ /* 0x000fe20000201000 */
[----:B------:R-:W-:Y:S02]  /*c4b0*/  VIADD R229, R226, 0x19 ;  /* 0x00000019e2e57836 */ /* 0x000fe40000000000 */
[CC--:B------:R-:W-:Y:S01]  /*c4c0*/  FFMA.FTZ R12, R227.reuse, R0.reuse, R12 ;  /* 0x00000000e30c7223 */ /* 0x0c0fe2000001000c */
[-C--:B------:R-:W-:Y:S01]  /*c4d0*/  FFMA.FTZ R14, R227, R0.reuse, R14 ;  /* 0x00000000e30e7223 */ /* 0x080fe2000001000e */
[----:B------:R-:W-:Y:S01]  /*c4e0*/  I2FP.F32.U32 R227, R231 ;  /* 0x000000e700e37245 */ /* 0x000fe20000201000 */
[C---:B------:R-:W-:Y:S03]  /*c4f0*/  HMMA.16816.F32 R24, R132.reuse, R142, R24 ;  /* 0x0000008e8418723c */ /* 0x040fe60000001818 */
[----:B------:R-:W-:Y:S01]  /*c500*/  I2FP.F32.U32 R230, R229 ;  /* 0x000000e500e67245 */ /* 0x000fe20000201000 */
[CC--:B------:R-:W-:Y:S01]  /*c510*/  FFMA.FTZ R13, R228.reuse, R0.reuse, R13 ;  /* 0x00000000e40d7223 */ /* 0x0c0fe2000001000d */
[-C--:B------:R-:W-:Y:S01]  /*c520*/  FFMA.FTZ R15, R228, R0.reuse, R15 ;  /* 0x00000000e40f7223 */ /* 0x080fe2000001000f */
[C---:B------:R-:W-:Y:S02]  /*c530*/  VIADD R229, R226.reuse, 0x21 ;  /* 0x00000021e2e57836 */ /* 0x040fe40000000000 */
[CC--:B------:R-:W-:Y:S01]  /*c540*/  FFMA.FTZ R16, R227.reuse, R0.reuse, R16 ;  /* 0x00000000e3107223 */ /* 0x0c0fe20000010010 */
[----:B------:R-:W-:Y:S02]  /*c550*/  VIADD R228, R226, 0x28 ;  /* 0x00000028e2e47836 */ /* 0x000fe40000000000 */
[-C--:B------:R-:W-:Y:S01]  /*c560*/  FFMA.FTZ R17, R230, R0.reuse, R17 ;  /* 0x00000000e6117223 */ /* 0x080fe20000010011 */
[----:B------:R-:W-:Y:S02]  /*c570*/  VIADD R231, R226, 0x29 ;  /* 0x00000029e2e77836 */ /* 0x000fe40000000000 */
[----:B------:R-:W-:Y:S01]  /*c580*/  FFMA.FTZ R19, R230, R0, R19 ;  /* 0x00000000e6137223 */ /* 0x000fe20000010013 */
[----:B------:R-:W-:Y:S01]  /*c590*/  I2FP.F32.U32 R230, R229 ;  /* 0x000000e500e67245 */ /* 0x000fe20000201000 */
[C---:B------:R-:W-:Y:S03]  /*c5a0*/  HMMA.16816.F32 R28, R132.reuse, R144, R28 ;  /* 0x00000090841c723c */ /* 0x040fe6000000181c */
[----:B------:R-:W-:Y:S01]  /*c5b0*/  I2FP.F32.U32 R229, R228 ;  /* 0x000000e400e57245 */ /* 0x000fe20000201000 */
[-C--:B------:R-:W-:Y:S01]  /*c5c0*/  FFMA.FTZ R18, R227, R0.reuse, R18 ;  /* 0x00000000e3127223 */ /* 0x080fe20000010012 */
[----:B------:R-:W-:Y:S01]  /*c5d0*/  I2FP.F32.U32 R228, R231 ;  /* 0x000000e700e47245 */ /* 0x000fe20000201000 */
[----:B------:R-:W-:Y:S02]  /*c5e0*/  VIADD R227, R226, 0x20 ;  /* 0x00000020e2e37836 */ /* 0x000fe40000000000 */
[-C--:B------:R-:W-:Y:S01]  /*c5f0*/  FFMA.FTZ R21, R230, R0.reuse, R21 ;  /* 0x00000000e6157223 */ /* 0x080fe20000010015 */
[CC--:B------:R-:W-:Y:S01]  /*c600*/  FFMA.FTZ R24, R229.reuse, R0.reuse, R24 ;  /* 0x00000000e5187223 */ /* 0x0c0fe20000010018 */
[-C--:B------:R-:W-:Y:S01]  /*c610*/  FFMA.FTZ R26, R229, R0.reuse, R26 ;  /* 0x00000000e51a7223 */ /* 0x080fe2000001001a */
[CC--:B------:R-:W-:Y:S01]  /*c620*/  FFMA.FTZ R25, R228.reuse, R0.reuse, R25 ;  /* 0x00000000e4197223 */ /* 0x0c0fe20000010019 */
[----:B------:R-:W-:Y:S01]  /*c630*/  I2FP.F32.U32 R227, R227 ;  /* 0x000000e300e37245 */ /* 0x000fe20000201000 */
[----:B------:R-:W-:Y:S01]  /*c640*/  FFMA.FTZ R27, R228, R0, R27 ;  /* 0x00000000e41b7223 */ /* 0x000fe2000001001b */
[----:B------:R-:W-:Y:S01]  /*c650*/  FMNMX3.FTZ R228, R2, R4, R5, !PT ;  /* 0x0000000402e47276 */ /* 0x000fe20007810005 */
[----:B------:R-:W-:Y:S01]  /*c660*/  VIADD R229, R226, 0x31 ;  /* 0x00000031e2e57836 */ /* 0x000fe20000000000 */
[----:B------:R-:W-:Y:S03]  /*c670*/  HMMA.16816.F32 R32, R132, R146, R32 ;  /* 0x000000928420723c */ /* 0x000fe60000001820 */
[----:B------:R-:W-:Y:S01]  /*c680*/  FMNMX3.FTZ R228, R228, R8, R9, !PT ;  /* 0x00000008e4e47276 */ /* 0x000fe20007810009 */
[CC--:B------:R-:W-:Y:S01]  /*c690*/  FFMA.FTZ R20, R227.reuse, R0.reuse, R20 ;  /* 0x00000000e3147223 */ /* 0x0c0fe20000010014 */
[----:B------:R-:W-:Y:S01]  /*c6a0*/  I2FP.F32.U32 R134, R229 ;  /* 0x000000e500867245 */ /* 0x000fe20000201000 */
[----:B------:R-:W-:Y:S01]  /*c6b0*/  FFMA.FTZ R22, R227, R0, R22 ;  /* 0x00000000e3167223 */ /* 0x000fe20000010016 */
[----:B------:R-:W-:Y:S01]  /*c6c0*/  FMNMX3.FTZ R228, R228, R12, R13, !PT ;  /* 0x0000000ce4e47276 */ /* 0x000fe2000781000d */
[----:B------:R-:W-:Y:S01]  /*c6d0*/  VIADD R227, R226, 0x30 ;  /* 0x00000030e2e37836 */ /* 0x000fe20000000000 */
[----:B------:R-:W-:Y:S01]  /*c6e0*/  FMNMX3.FTZ R133, R3, R6, R7, !PT ;  /* 0x0000000603857276 */ /* 0x000fe20007810007 */
[----:B------:R-:W-:Y:S01]  /*c6f0*/  FFMA.FTZ R29, R134, R0, R29 ;  /* 0x00000000861d7223 */ /* 0x000fe2000001001d */
[----:B------:R-:W-:Y:S01]  /*c700*/  FMNMX3.FTZ R228, R228, R16, R17, !PT ;  /* 0x00000010e4e47276 */ /* 0x000fe20007810011 */
[----:B------:R-:W-:Y:S01]  /*c710*/  FFMA.FTZ R31, R134, R0, R31 ;  /* 0x00000000861f7223 */ /* 0x000fe2000001001f */
[----:B------:R-:W-:Y:S01]  /*c720*/  I2FP.F32.U32 R227, R227 ;  /* 0x000000e300e37245 */ /* 0x000fe20000201000 */
[----:B------:R-:W-:Y:S01]  /*c730*/  VIADD R134, R226, 0x38 ;  /* 0x00000038e2867836 */ /* 0x000fe20000000000 */
[----:B------:R-:W-:Y:S01]  /*c740*/  FMNMX3.FTZ R228, R228, R20, R21, !PT ;  /* 0x00000014e4e47276 */ /* 0x000fe20007810015 */
[----:B------:R-:W-:Y:S02]  /*c750*/  VIADD R226, R226, 0x39 ;  /* 0x00000039e2e27836 */ /* 0x000fe40000000000 */
[-C--:B------:R-:W-:Y:S01]  /*c760*/  FFMA.FTZ R23, R230, R0.reuse, R23 ;  /* 0x00000000e6177223 */ /* 0x080fe20000010017 */
[CC--:B------:R-:W-:Y:S01]  /*c770*/  FFMA.FTZ R28, R227.reuse, R0.reuse, R28 ;  /* 0x00000000e31c7223 */ /* 0x0c0fe2000001001c */
[----:B------:R-:W-:Y:S01]  /*c780*/  FFMA.FTZ R30, R227, R0, R30 ;  /* 0x00000000e31e7223 */ /* 0x000fe2000001001e */
[----:B------:R-:W-:Y:S02]  /*c790*/  FMNMX3.FTZ R227, R133, R10, R11, !PT ;  /* 0x0000000a85e37276 */ /* 0x000fe4000781000b */
[----:B------:R-:W-:Y:S02]  /*c7a0*/  I2FP.F32.U32 R133, R134 ;  /* 0x0000008600857245 */ /* 0x000fe40000201000 */
[----:B------:R-:W-:Y:S02]  /*c7b0*/  I2FP.F32.U32 R134, R226 ;  /* 0x000000e200867245 */ /* 0x000fe40000201000 */
[----:B------:R-:W-:Y:S01]  /*c7c0*/  FMNMX3.FTZ R227, R227, R14, R15, !PT ;  /* 0x0000000ee3e37276 */ /* 0x000fe2000781000f */
[----:B------:R-:W-:Y:S01]  /*c7d0*/  FFMA.FTZ R32, R133, R0, R32 ;  /* 0x0000000085207223 */ /* 0x000fe20000010020 */
[----:B------:R-:W-:Y:S01]  /*c7e0*/  FMNMX3.FTZ R226, R228, R24, R25, !PT ;  /* 0x00000018e4e27276 */ /* 0x000fe20007810019 */
[----:B------:R-:W-:Y:S01]  /*c7f0*/  FFMA.FTZ R33, R134, R0, R33 ;  /* 0x0000000086217223 */ /* 0x000fe20000010021 */
[----:B------:R-:W-:Y:S02]  /*c800*/  FMNMX3.FTZ R227, R227, R18, R19, !PT ;  /* 0x00000012e3e37276 */ /* 0x000fe40007810013 */
[----:B------:R-:W-:Y:S02]  /*c810*/  FMNMX3.FTZ R226, R226, R28, R29, !PT ;  /* 0x0000001ce2e27276 */ /* 0x000fe4000781001d */
[----:B------:R-:W-:Y:S02]  /*c820*/  FMNMX3.FTZ R227, R227, R22, R23, !PT ;  /* 0x00000016e3e37276 */ /* 0x000fe40007810017 */
[----:B------:R-:W-:Y:S01]  /*c830*/  FMNMX3.FTZ R226, R226, R32, R33, !PT ;  /* 0x00000020e2e27276 */ /* 0x000fe20007810021 */
[----:B------:R-:W-:Y:S06]  /*c840*/  @P4 BRA `(.L_x_597) ;  /* 0xffffffe400504947 */ /* 0x000fec000383ffff */
.L_x_596:
[----:B------:R-:W-:Y:S01]  /*c850*/  FMNMX3.FTZ R132, R227, R26, R27, !PT ;  /* 0x0000001ae3847276 */ /* 0x000fe2000781001b */
[-C--:B------:R-:W-:Y:S01]  /*c860*/  FFMA.FTZ R34, R133, R0.reuse, R34 ;  /* 0x0000000085227223 */ /* 0x080fe20000010022 */
[----:B------:R-:W-:Y:S01]  /*c870*/  FFMA.FTZ R35, R134, R0, R35 ;  /* 0x0000000086237223 */ /* 0x000fe20000010023 */
[----:B------:R-:W2:Y:S01]  /*c880*/  SHFL.BFLY PT, R139, R226, 0x2, 0x1f ;  /* 0x0c401f00e28b7f89 */ /* 0x000ea200000e0000 */
[----:B------:R-:W-:Y:S01]  /*c890*/  FMNMX3.FTZ R132, R132, R30, R31, !PT ;  /* 0x0000001e84847276 */ /* 0x000fe2000781001f */
[----:B------:R-:W3:Y:S01]  /*c8a0*/  LDC R171, c[0x0][0x4f8] ;  /* 0x00013e00ffab7b82 */ /* 0x000ee20000000800 */
[----:B------:R-:W-:Y:S02]  /*c8b0*/  SHF.L.U32 R233, R210, 0x1, RZ ;  /* 0x00000001d2e97819 */ /* 0x000fe400000006ff */
[----:B------:R-:W-:Y:S02]  /*c8c0*/  FMNMX3.FTZ R137, R132, R34, R35, !PT ;  /* 0x0000002284897276 */ /* 0x000fe40007810023 */
[----:B------:R-:W-:Y:S02]  /*c8d0*/  LOP3.LUT R136, R233, R217, R223, 0x96, !PT ;  /* 0x000000d9e9887212 */ /* 0x000fe400078e96df */
[C---:B------:R-:W-:Y:S01]  /*c8e0*/  IADD3 R231, PT, PT, R222.reuse, -0x61c88647, RZ ;  /* 0x9e3779b9dee77810 */ /* 0x040fe20007ffe0ff */
[----:B------:R-:W4:Y:S01]  /*c8f0*/  SHFL.BFLY PT, R132, R137, 0x2, 0x1f ;  /* 0x0c401f0089847f89 */ /* 0x000f2200000e0000 */
[----:B------:R-:W-:Y:S01]  /*c900*/  IADD3 R229, PT, PT, R222, 0x3c6ef372, RZ ;  /* 0x3c6ef372dee57810 */ /* 0x000fe20007ffe0ff */
[----:B------:R-:W-:Y:S01]  /*c910*/  IMAD.WIDE.U32 R150, R136, -0x326172a9, RZ ;  /* 0xcd9e8d5788967825 */ /* 0x000fe200078e00ff */
[----:B------:R-:W-:Y:S02]  /*c920*/  IADD3 R227, PT, PT, R223, 0x76cf5d0a, RZ ;  /* 0x76cf5d0adfe37810 */ /* 0x000fe40007ffe0ff */
[C---:B------:R-:W-:Y:S02]  /*c930*/  IADD3 R194, PT, PT, R222.reuse, 0x78dde6e4, RZ ;  /* 0x78dde6e4dec27810 */ /* 0x040fe40007ffe0ff */
[----:B------:R-:W-:Y:S02]  /*c940*/  LOP3.LUT R150, R213, R229, R150, 0x96, !PT ;  /* 0x000000e5d5967212 */ /* 0x000fe400078e9696 */
[C---:B------:R-:W-:Y:S02]  /*c950*/  IADD3 R195, PT, PT, R222.reuse, -0x255992d5, RZ ;  /* 0xdaa66d2bdec37810 */ /* 0x040fe40007ffe0ff */
[----:B------:R-:W-:Y:S02]  /*c960*/  IADD3 R192, PT, PT, R223, -0x56f99767, RZ ;  /* 0xa9066899dfc07810 */ /* 0x000fe40007ffe0ff */
[----:B------:R-:W-:Y:S02]  /*c970*/  LOP3.LUT R189, R189, 0x200, R182, 0xf8, !PT ;  /* 0x00000200bdbd7812 */ /* 0x000fe400078ef8b6 */
[----:B------:R-:W-:Y:S02]  /*c980*/  IADD3 R193, PT, PT, R223, -0x126145ec, RZ ;  /* 0xed9eba14dfc17810 */ /* 0x000fe40007ffe0ff */
[----:B------:R-:W-:Y:S02]  /*c990*/  LEA R161, R189, UR5, 0x1 ;  /* 0x00000005bda17c11 */ /* 0x000fe4000f8e08ff */
[C---:B------:R-:W-:Y:S02]  /*c9a0*/  IADD3 R191, PT, PT, R222.reuse, -0x4ab325aa, RZ ;  /* 0xb54cda56debf7810 */ /* 0x040fe40007ffe0ff */
[----:B------:R-:W-:Y:S01]  /*c9b0*/  IADD3 R228, PT, PT, R222, 0x1715609d, RZ ;  /* 0x1715609ddee47810 */ /* 0x000fe20007ffe0ff */
[----:B-1----:R-:W-:Y:S01]  /*c9c0*/  LDSM.16.MT88.4 R140, [R161+0xc000] ;  /* 0x00c00000a18c783b */ /* 0x002fe20000004200 */
[----:B------:R-:W-:Y:S02]  /*c9d0*/  IADD3 R230, PT, PT, R223, 0x646e171e, RZ ;  /* 0x646e171edfe67810 */ /* 0x000fe40007ffe0ff */
[----:B------:R-:W-:Y:S02]  /*c9e0*/  IADD3 R233, PT, PT, R233, 0x1, RZ ;  /* 0x00000001e9e97810 */ /* 0x000fe40007ffe0ff */
[----:B--2---:R-:W-:Y:S02]  /*c9f0*/  FMNMX.FTZ R134, R226, R139, !PT ;  /* 0x0000008be2867209 */ /* 0x004fe40007810000 */
[----:B----4-:R-:W-:Y:S02]  /*ca00*/  FMNMX.FTZ R135, R137, R132, !PT ;  /* 0x0000008489877209 */ /* 0x010fe40007810000 */
[----:B------:R-:W-:Y:S01]  /*ca10*/  IADD3 R226, PT, PT, R223, 0x32370b8f, RZ ;  /* 0x32370b8fdfe27810 */ /* 0x000fe20007ffe0ff */
[----:B------:R-:W1:Y:S01]  /*ca20*/  SHFL.BFLY PT, R133, R134, 0x1, 0x1f ;  /* 0x0c201f0086857f89 */ /* 0x000e6200000e0000 */
[----:B---3--:R-:W-:Y:S07]  /*ca30*/  LOP3.LUT R171, R171, 0xff, RZ, 0xc0, !PT ;  /* 0x000000ffabab7812 */ /* 0x008fee00078ec0ff */
[----:B------:R-:W2:Y:S01]  /*ca40*/  SHFL.BFLY PT, R132, R135, 0x1, 0x1f ;  /* 0x0c201f0087847f89 */ /* 0x000ea200000e0000 */
[----:B------:R-:W-:Y:S02]  /*ca50*/  LEA R171, R171, R171, 0x10 ;  /* 0x000000ababab7211 */ /* 0x000fe400078e80ff */
[----:B-1----:R-:W-:Y:S02]  /*ca60*/  FMNMX.FTZ R133, R134, R133, !PT ;  /* 0x0000008586857209 */ /* 0x002fe40007810000 */
[----:B------:R-:W-:Y:S01]  /*ca70*/  LOP3.LUT R134, R220, R231, R151, 0x96, !PT ;  /* 0x000000e7dc867212 */ /* 0x000fe200078e9697 */
[----:B------:R-:W-:Y:S01]  /*ca80*/  IMAD.WIDE.U32 R150, R150, -0x2daee0ad, RZ ;  /* 0xd2511f5396967825 */ /* 0x000fe200078e00ff */
[C---:B------:R-:W-:Y:S03]  /*ca90*/  FSETP.NEU.FTZ.AND P2, PT, R133.reuse, -INF , PT ;  /* 0xff8000008500780b */ /* 0x040fe60003f5d000 */
[----:B------:R-:W-:Y:S01]  /*caa0*/  FMUL.FTZ R172, R133, UR4 ;  /* 0x0000000485ac7c20 */ /* 0x000fe20008410000 */
[----:B--2---:R-:W-:Y:S01]  /*cab0*/  FMNMX.FTZ R132, R135, R132, !PT ;  /* 0x0000008487847209 */ /* 0x004fe20007810000 */
[----:B------:R-:W-:Y:S04]  /*cac0*/  IMAD.WIDE.U32 R134, R134, -0x2daee0ad, RZ ;  /* 0xd2511f5386867825 */ /* 0x000fe800078e00ff */
[----:B------:R-:W-:Y:S01]  /*cad0*/  FADD.FTZ R2, -R133, R2 ;  /* 0x0000000285027221 */ /* 0x000fe20000010100 */
[----:B------:R-:W-:Y:S01]  /*cae0*/  FSEL R172, R172, RZ, P2 ;  /* 0x000000ffacac7208 */ /* 0x000fe20001000000 */
[----:B------:R-:W-:Y:S01]  /*caf0*/  FMUL.FTZ R173, R132, UR4 ;  /* 0x0000000484ad7c20 */ /* 0x000fe20008410000 */
[----:B------:R-:W-:Y:S02]  /*cb00*/  LOP3.LUT R152, R226, R134, R151, 0x96, !PT ;  /* 0x00000086e2987212 */ /* 0x000fe400078e9697 */
[----:B------:R-:W-:Y:S01]  /*cb10*/  FSETP.NEU.FTZ.AND P2, PT, R132, -INF , PT ;  /* 0xff8000008400780b */ /* 0x000fe20003f5d000 */
[--C-:B------:R-:W-:Y:S01]  /*cb20*/  FFMA.FTZ R166, R8, UR4, -R172.reuse ;  /* 0x0000000408a67c23 */ /* 0x100fe200080108ac */
[----:B------:R-:W-:Y:S01]  /*cb30*/  LOP3.LUT R8, R214, R227, R135, 0x96, !PT ;  /* 0x000000e3d6087212 */ /* 0x000fe200078e9687 */
[----:B------:R-:W-:Y:S04]  /*cb40*/  IMAD.WIDE.U32 R152, R152, -0x326172a9, RZ ;  /* 0xcd9e8d5798987825 */ /* 0x000fe800078e00ff */
[--C-:B------:R-:W-:Y:S01]  /*cb50*/  FFMA.FTZ R165, R9, UR4, -R172.reuse ;  /* 0x0000000409a57c23 */ /* 0x100fe200080108ac */
[----:B------:R-:W-:Y:S01]  /*cb60*/  FSEL R173, R173, RZ, P2 ;  /* 0x000000ffadad7208 */ /* 0x000fe20001000000 */
[----:B------:R-:W-:Y:S04]  /*cb70*/  IMAD.WIDE.U32 R148, R8, -0x326172a9, RZ ;  /* 0xcd9e8d5708947825 */ /* 0x000fe800078e00ff */
[--C-:B------:R-:W-:Y:S01]  /*cb80*/  FFMA.FTZ R170, R4, UR4, -R172.reuse ;  /* 0x0000000404aa7c23 */ /* 0x100fe200080108ac */
[----:B------:R-:W-:Y:S01]  /*cb90*/  MUFU.EX2 R166, R166 ;  /* 0x000000a600a67308 */ /* 0x000fe20000000800 */
[--C-:B------:R-:W-:Y:S01]  /*cba0*/  FFMA.FTZ R168, R5, UR4, -R172.reuse ;  /* 0x0000000405a87c23 */ /* 0x100fe200080108ac */
[----:B------:R-:W-:Y:S01]  /*cbb0*/  FFMA.FTZ R164, R10, UR4, -R173 ;  /* 0x000000040aa47c23 */ /* 0x000fe200080108ad */
[----:B------:R-:W-:Y:S01]  /*cbc0*/  LOP3.LUT R148, R194, R148, R153, 0x96, !PT ;  /* 0x00000094c2947212 */ /* 0x000fe200078e9699 */
[----:B------:R-:W-:Y:S01]  /*cbd0*/  FFMA.FTZ R163, R11, UR4, -R173 ;  /* 0x000000040ba37c23 */ /* 0x000fe200080108ad */
[----:B------:R-:W-:Y:S01]  /*cbe0*/  LOP3.LUT R8, R212, R195, R149, 0x96, !PT ;  /* 0x000000c3d4087212 */ /* 0x000fe200078e9695 */
[--C-:B------:R-:W-:Y:S01]  /*cbf0*/  FFMA.FTZ R169, R6, UR4, -R173.reuse ;  /* 0x0000000406a97c23 */ /* 0x100fe200080108ad */
[----:B------:R-:W-:Y:S01]  /*cc00*/  FFMA.FTZ R167, R7, UR4, -R173 ;  /* 0x0000000407a77c23 */ /* 0x000fe200080108ad */
[----:B------:R-:W-:Y:S02]  /*cc10*/  IMAD.WIDE.U32 R148, R148, -0x2daee0ad, RZ ;  /* 0xd2511f5394947825 */ /* 0x000fe400078e00ff */
[----:B------:R-:W-:Y:S01]  /*cc20*/  MUFU.EX2 R164, R164 ;  /* 0x000000a400a47308 */ /* 0x000fe20000000800 */
[----:B------:R-:W-:Y:S01]  /*cc30*/  ISETP.NE.AND P2, PT, R210, RZ, PT ;  /* 0x000000ffd200720c */ /* 0x000fe20003f45270 */
[--C-:B------:R-:W-:Y:S01]  /*cc40*/  FFMA.FTZ R175, R16, UR4, -R172.reuse ;  /* 0x0000000410af7c23 */ /* 0x100fe200080108ac */
[----:B------:R-:W-:Y:S01]  /*cc50*/  IMAD.WIDE.U32 R8, R8, -0x2daee0ad, RZ ;  /* 0xd2511f5308087825 */ /* 0x000fe200078e00ff */
[----:B------:R-:W-:Y:S02]  /*cc60*/  IADD3 R134, PT, PT, R180, R161, RZ ;  /* 0x000000a1b4867210 */ /* 0x000fe40007ffe0ff */
[----:B------:R-:W-:Y:S01]  /*cc70*/  IADD3 R135, PT, PT, R161, 0xc040, RZ ;  /* 0x0000c040a1877810 */ /* 0x000fe20007ffe0ff */
[--C-:B------:R-:W-:Y:S01]  /*cc80*/  FFMA.FTZ R174, R17, UR4, -R172.reuse ;  /* 0x0000000411ae7c23 */ /* 0x100fe200080108ac */
[----:B------:R-:W-:Y:S02]  /*cc90*/  LOP3.LUT R10, R192, R8, R149, 0x96, !PT ;  /* 0x00000008c00a7212 */ /* 0x000fe400078e9695 */
[----:B------:R-:W-:Y:S01]  /*cca0*/  MUFU.EX2 R163, R163 ;  /* 0x000000a300a37308 */ /* 0x000fe20000000800 */
[----:B------:R-:W-:Y:S01]  /*ccb0*/  LOP3.LUT R150, R193, R150, R9, 0x96, !PT ;  /* 0x00000096c1967212 */ /* 0x000fe200078e9609 */
[----:B------:R-:W1:Y:S01]  /*ccc0*/  LDSM.16.MT88.4 R144, [R134+0xc000] ;  /* 0x00c000008690783b */ /* 0x000e620000004200 */
[--C-:B------:R-:W-:Y:S01]  /*ccd0*/  FFMA.FTZ R176, R18, UR4, -R173.reuse ;  /* 0x0000000412b07c23 */ /* 0x100fe200080108ad */
[----:B------:R-:W-:Y:S04]  /*cce0*/  IMAD.WIDE.U32 R10, R10, -0x326172a9, RZ ;  /* 0xcd9e8d570a0a7825 */ /* 0x000fe800078e00ff */
[--C-:B------:R-:W-:Y:S01]  /*ccf0*/  FFMA.FTZ R177, R19, UR4, -R173.reuse ;  /* 0x0000000413b17c23 */ /* 0x100fe200080108ad */
[--C-:B------:R-:W-:Y:S01]  /*cd00*/  FFMA.FTZ R178, R12, UR4, -R172.reuse ;  /* 0x000000040cb27c23 */ /* 0x100fe200080108ac */
[----:B------:R-:W-:Y:S01]  /*cd10*/  IMAD.WIDE.U32 R150, R150, -0x326172a9, RZ ;  /* 0xcd9e8d5796967825 */ /* 0x000fe200078e00ff */
[C---:B------:R-:W-:Y:S01]  /*cd20*/  PRMT R4, R10.reuse, 0x7773, RZ ;  /* 0x000077730a047816 */ /* 0x040fe200000000ff */
[----:B------:R-:W-:Y:S01]  /*cd30*/  MUFU.EX2 R170, R170 ;  /* 0x000000aa00aa7308 */ /* 0x000fe20000000800 */
[----:B------:R-:W-:Y:S01]  /*cd40*/  PRMT R5, R10, 0x7772, RZ ;  /* 0x000077720a057816 */ /* 0x000fe200000000ff */
[----:B------:R-:W-:Y:S01]  /*cd50*/  FFMA.FTZ R179, R13, UR4, -R172 ;  /* 0x000000040db37c23 */ /* 0x000fe200080108ac */
[----:B------:R-:W-:Y:S01]  /*cd60*/  MOV R8, R10 ;  /* 0x0000000a00087202 */ /* 0x000fe20000000f00 */
[----:B------:R-:W-:Y:S01]  /*cd70*/  FFMA.FTZ R190, R14, UR4, -R173 ;  /* 0x000000040ebe7c23 */ /* 0x000fe200080108ad */
[----:B------:R-:W-:Y:S01]  /*cd80*/  PRMT R5, R5, 0x5410, R4 ;  /* 0x0000541005057816 */ /* 0x000fe20000000004 */
[----:B------:R-:W-:Y:S01]  /*cd90*/  FMUL.FTZ R4, R2, UR4 ;  /* 0x0000000402047c20 */ /* 0x000fe20008410000 */
[----:B------:R-:W-:Y:S01]  /*cda0*/  FADD.FTZ R2, -R132, R3 ;  /* 0x0000000384027221 */ /* 0x000fe20000010100 */
[----:B------:R-:W-:Y:S02]  /*cdb0*/  LOP3.LUT R6, R191, R150, R11, 0x96, !PT ;  /* 0x00000096bf067212 */ /* 0x000fe400078e960b */
[----:B------:R-:W-:Y:S01]  /*cdc0*/  MUFU.EX2 R168, R168 ;  /* 0x000000a800a87308 */ /* 0x000fe20000000800 */
[----:B------:R-:W-:Y:S01]  /*cdd0*/  LOP3.LUT R9, R8, 0xff, RZ, 0xc0, !PT ;  /* 0x000000ff08097812 */ /* 0x000fe200078ec0ff */
[----:B------:R-:W-:Y:S01]  /*cde0*/  FFMA.FTZ R189, R15, UR4, -R173 ;  /* 0x000000040fbd7c23 */ /* 0x000fe200080108ad */
[----:B------:R-:W-:Y:S01]  /*cdf0*/  LOP3.LUT R8, R5, 0xff00ff, RZ, 0xc0, !PT ;  /* 0x00ff00ff05087812 */ /* 0x000fe200078ec0ff */
[----:B------:R-:W-:Y:S01]  /*ce00*/  FMUL.FTZ R5, R2, UR4 ;  /* 0x0000000402057c20 */ /* 0x000fe20008410000 */
[----:B------:R-:W-:Y:S02]  /*ce10*/  PRMT R138, R10, 0x7771, RZ ;  /* 0x000077710a8a7816 */ /* 0x000fe400000000ff */
[C---:B------:R-:W-:Y:S03]  /*ce20*/  PRMT R7, R6.reuse, 0x7632, R7 ;  /* 0x0000763206077816 */ /* 0x040fe60000000007 */
[----:B------:R-:W2:Y:S01]  /*ce30*/  MUFU.EX2 R3, R4 ;  /* 0x0000000400037308 */ /* 0x000ea20000000800 */
[C---:B------:R-:W-:Y:S02]  /*ce40*/  LOP3.LUT R136, R6.reuse, 0xffff, RZ, 0xc0, !PT ;  /* 0x0000ffff06887812 */ /* 0x040fe400078ec0ff */
[----:B------:R-:W-:Y:S02]  /*ce50*/  PRMT R138, R9, 0x5410, R138 ;  /* 0x00005410098a7816 */ /* 0x000fe4000000008a */
[----:B------:R-:W-:Y:S02]  /*ce60*/  LOP3.LUT R9, R6, 0xff, RZ, 0xc0, !PT ;  /* 0x000000ff06097812 */ /* 0x000fe400078ec0ff */
[----:B------:R-:W-:Y:S03]  /*ce70*/  LOP3.LUT R7, R7, 0xff, RZ, 0xc0, !PT ;  /* 0x000000ff07077812 */ /* 0x000fe600078ec0ff */
[----:B------:R-:W-:Y:S01]  /*ce80*/  MUFU.EX2 R169, R169 ;  /* 0x000000a900a97308 */ /* 0x000fe20000000800 */
[----:B------:R-:W-:Y:S02]  /*ce90*/  SHF.R.U32.HI R136, RZ, 0x8, R136 ;  /* 0x00000008ff887819 */ /* 0x000fe40000011688 */
[----:B------:R-:W-:Y:S02]  /*cea0*/  SHF.R.U32.HI R6, RZ, 0x18, R6 ;  /* 0x00000018ff067819 */ /* 0x000fe40000011606 */
[----:B------:R-:W-:Y:S02]  /*ceb0*/  PRMT R136, R9, 0x5410, R136 ;  /* 0x0000541009887816 */ /* 0x000fe40000000088 */
[----:B------:R-:W-:Y:S03]  /*cec0*/  PRMT R6, R7, 0x5410, R6 ;  /* 0x0000541007067816 */ /* 0x000fe60000000006 */
[----:B------:R-:W3:Y:S01]  /*ced0*/  MUFU.EX2 R167, R167 ;  /* 0x000000a700a77308 */ /* 0x000ee20000000800 */
[--C-:B------:R-:W-:Y:S01]  /*cee0*/  HSET2.LE.AND R139, R8, R171.reuse, PT ;  /* 0x000000ab088b7233 */ /* 0x100fe20003803000 */
[----:B--2---:R-:W-:Y:S01]  /*cef0*/  FMUL.FTZ R36, R3, R36 ;  /* 0x0000002403247220 */ /* 0x004fe20000410000 */
[----:B------:R-:W-:Y:S01]  /*cf00*/  IADD3 R8, PT, PT, R161, 0xc000, RZ ;  /* 0x0000c000a1087810 */ /* 0x000fe20007ffe0ff */
[C---:B------:R-:W-:Y:S01]  /*cf10*/  FMUL.FTZ R37, R3.reuse, R37 ;  /* 0x0000002503257220 */ /* 0x040fe20000410000 */
[--C-:B------:R-:W-:Y:S01]  /*cf20*/  HSET2.LE.AND R136, R136, R171.reuse, PT ;  /* 0x000000ab88887233 */ /* 0x100fe20003803000 */
[----:B------:R-:W-:Y:S01]  /*cf30*/  FMUL.FTZ R40, R3, R40 ;  /* 0x0000002803287220 */ /* 0x000fe20000410000 */
[--C-:B------:R-:W-:Y:S03]  /*cf40*/  HSET2.LE.AND R137, R6, R171.reuse, PT ;  /* 0x000000ab06897233 */ /* 0x100fe60003803000 */
[----:B------:R-:W2:Y:S01]  /*cf50*/  MUFU.EX2 R165, R165 ;  /* 0x000000a500a57308 */ /* 0x000ea20000000800 */
[----:B------:R-:W-:Y:S01]  /*cf60*/  F2FP.F16.F32.PACK_AB R6, R163, R164 ;  /* 0x000000a4a306723e */ /* 0x000fe200000000ff */
[C---:B------:R-:W-:Y:S01]  /*cf70*/  FMUL.FTZ R41, R3.reuse, R41 ;  /* 0x0000002903297220 */ /* 0x040fe20000410000 */
[----:B------:R-:W-:Y:S01]  /*cf80*/  F2FP.F16.F32.PACK_AB R7, R168, R170 ;  /* 0x000000aaa807723e */ /* 0x000fe200000000ff */
[C---:B------:R-:W-:Y:S01]  /*cf90*/  FMUL.FTZ R44, R3.reuse, R44 ;  /* 0x0000002c032c7220 */ /* 0x040fe20000410000 */
[----:B------:R-:W-:Y:S01]  /*cfa0*/  @P0 IADD3 R135, PT, PT, R8, -0x40, RZ ;  /* 0xffffffc008870810 */ /* 0x000fe20007ffe0ff */
[----:B------:R-:W-:Y:S01]  /*cfb0*/  FMUL.FTZ R8, R3, R124 ;  /* 0x0000007c03087220 */ /* 0x000fe20000410000 */
[--C-:B------:R-:W-:Y:S03]  /*cfc0*/  HSET2.LE.AND R138, R138, R171.reuse, PT ;  /* 0x000000ab8a8a7233 */ /* 0x100fe60003803000 */
[----:B------:R4:W5:Y:S01]  /*cfd0*/  MUFU.EX2 R2, R5 ;  /* 0x0000000500027308 */ /* 0x0009620000000800 */
[----:B---3--:R-:W-:Y:S01]  /*cfe0*/  F2FP.F16.F32.PACK_AB R4, R167, R169 ;  /* 0x000000a9a704723e */ /* 0x008fe200000000ff */
[C---:B------:R-:W-:Y:S01]  /*cff0*/  FMUL.FTZ R45, R3.reuse, R45 ;  /* 0x0000002d032d7220 */ /* 0x040fe20000410000 */
[----:B------:R-:W-:Y:S01]  /*d000*/  LOP3.LUT R139, R6, R139, RZ, 0xc0, !PT ;  /* 0x0000008b068b7212 */ /* 0x000fe200078ec0ff */
[----:B------:R-:W-:Y:S01]  /*d010*/  FMUL.FTZ R48, R3, R48 ;  /* 0x0000003003307220 */ /* 0x000fe20000410000 */
[----:B------:R-:W-:Y:S01]  /*d020*/  LOP3.LUT R136, R7, R136, RZ, 0xc0, !PT ;  /* 0x0000008807887212 */ /* 0x000fe200078ec0ff */
[C---:B------:R-:W-:Y:S01]  /*d030*/  FMUL.FTZ R49, R3.reuse, R49 ;  /* 0x0000003103317220 */ /* 0x040fe20000410000 */
[----:B------:R-:W-:Y:S01]  /*d040*/  LOP3.LUT R137, R4, R137, RZ, 0xc0, !PT ;  /* 0x0000008904897212 */ /* 0x000fe200078ec0ff */
[----:B------:R-:W-:Y:S01]  /*d050*/  FMUL.FTZ R4, R3, R128 ;  /* 0x0000008003047220 */ /* 0x000fe20000410000 */
[----:B--2---:R-:W-:Y:S01]  /*d060*/  F2FP.F16.F32.PACK_AB R9, R165, R166 ;  /* 0x000000a6a509723e */ /* 0x004fe200000000ff */
[C---:B------:R-:W-:Y:S01]  /*d070*/  FMUL.FTZ R52, R3.reuse, R52 ;  /* 0x0000003403347220 */ /* 0x040fe20000410000 */
[----:B------:R-:W-:Y:S01]  /*d080*/  IADD3 R160, PT, PT, R180, R135, RZ ;  /* 0x00000087b4a07210 */ /* 0x000fe20007ffe0ff */
[----:B------:R-:W-:Y:S01]  /*d090*/  FMUL.FTZ R53, R3, R53 ;  /* 0x0000003503357220 */ /* 0x000fe20000410000 */
[----:B------:R-:W-:Y:S01]  /*d0a0*/  LOP3.LUT R138, R9, R138, RZ, 0xc0, !PT ;  /* 0x0000008a098a7212 */ /* 0x000fe200078ec0ff */
[C---:B------:R-:W-:Y:S01]  /*d0b0*/  FMUL.FTZ R9, R3.reuse, R125 ;  /* 0x0000007d03097220 */ /* 0x040fe20000410000 */
[----:B------:R-:W-:Y:S01]  /*d0c0*/  LOP3.LUT R150, R228, R152, R151, 0x96, !PT ;  /* 0x00000098e4967212 */ /* 0x000fe200078e9697 */
[C---:B------:R-:W-:Y:S01]  /*d0d0*/  FMUL.FTZ R56, R3.reuse, R56 ;  /* 0x0000003803387220 */ /* 0x040fe20000410000 */
[C---:B----4-:R-:W-:Y:S01]  /*d0e0*/  FMUL.FTZ R5, R3.reuse, R129 ;  /* 0x0000008103057220 */ /* 0x050fe20000410000 */
[C---:B-----5:R-:W-:Y:S01]  /*d0f0*/  FMUL.FTZ R6, R2.reuse, R130 ;  /* 0x0000008202067220 */ /* 0x060fe20000410000 */
[C---:B------:R-:W-:Y:S01]  /*d100*/  FMUL.FTZ R7, R2.reuse, R131 ;  /* 0x0000008302077220 */ /* 0x040fe20000410000 */
[----:B------:R-:W-:Y:S01]  /*d110*/  LDSM.16.MT88.4 R152, [R134+0xe800] ;  /* 0x00e800008698783b */ /* 0x000fe20000004200 */
[C---:B------:R-:W-:Y:S01]  /*d120*/  FMUL.FTZ R10, R2.reuse, R126 ;  /* 0x0000007e020a7220 */ /* 0x040fe20000410000 */
[C---:B------:R-:W-:Y:S01]  /*d130*/  FMUL.FTZ R11, R2.reuse, R127 ;  /* 0x0000007f020b7220 */ /* 0x040fe20000410000 */
[C---:B------:R-:W-:Y:S01]  /*d140*/  FMUL.FTZ R18, R2.reuse, R122 ;  /* 0x0000007a02127220 */ /* 0x040fe20000410000 */
[C---:B------:R-:W-:Y:S01]  /*d150*/  FMUL.FTZ R19, R2.reuse, R123 ;  /* 0x0000007b02137220 */ /* 0x040fe20000410000 */
[C---:B------:R-:W-:Y:S01]  /*d160*/  FMUL.FTZ R38, R2.reuse, R38 ;  /* 0x0000002602267220 */ /* 0x040fe20000410000 */
[C---:B------:R-:W-:Y:S01]  /*d170*/  HMMA.16816.F32 R4, R136.reuse, R140, R4 ;  /* 0x0000008c8804723c */ /* 0x040fe20000001804 */
[----:B------:R-:W-:Y:S01]  /*d180*/  MUFU.EX2 R178, R178 ;  /* 0x000000b200b27308 */ /* 0x000fe20000000800 */
[----:B------:R-:W2:Y:S03]  /*d190*/  LDSM.16.MT88.4 R128, [R135] ;  /* 0x000000008780783b */ /* 0x000ea60000004200 */
[C---:B------:R-:W-:Y:S01]  /*d1a0*/  FMUL.FTZ R39, R2.reuse, R39 ;  /* 0x0000002702277220 */ /* 0x040fe20000410000 */
[C---:B------:R-:W-:Y:S01]  /*d1b0*/  FMUL.FTZ R42, R2.reuse, R42 ;  /* 0x0000002a022a7220 */ /* 0x040fe20000410000 */
[C---:B------:R-:W-:Y:S01]  /*d1c0*/  FMUL.FTZ R43, R2.reuse, R43 ;  /* 0x0000002b022b7220 */ /* 0x040fe20000410000 */
[C---:B------:R-:W-:Y:S03]  /*d1d0*/  HMMA.16816.F32 R8, R136.reuse, R142, R8 ;  /* 0x0000008e8808723c */ /* 0x040fe60000001808 */
[----:B------:R-:W-:Y:S01]  /*d1e0*/  MUFU.EX2 R179, R179 ;  /* 0x000000b300b37308 */ /* 0x000fe20000000800 */
[----:B------:R-:W3:Y:S01]  /*d1f0*/  LDSM.16.MT88.4 R124, [R160] ;  /* 0x00000000a07c783b */ /* 0x000ee20000004200 */
[C---:B------:R-:W-:Y:S01]  /*d200*/  FMUL.FTZ R46, R2.reuse, R46 ;  /* 0x0000002e022e7220 */ /* 0x040fe20000410000 */
[C---:B------:R-:W-:Y:S01]  /*d210*/  FMUL.FTZ R47, R2.reuse, R47 ;  /* 0x0000002f022f7220 */ /* 0x040fe20000410000 */
[C---:B------:R-:W-:Y:S01]  /*d220*/  FMUL.FTZ R50, R2.reuse, R50 ;  /* 0x0000003202327220 */ /* 0x040fe20000410000 */
[C---:B------:R-:W-:Y:S01]  /*d230*/  FMUL.FTZ R51, R2.reuse, R51 ;  /* 0x0000003302337220 */ /* 0x040fe20000410000 */
[C---:B------:R-:W-:Y:S01]  /*d240*/  FMUL.FTZ R54, R2.reuse, R54 ;  /* 0x0000003602367220 */ /* 0x040fe20000410000 */
[C---:B-1----:R-:W-:Y:S03]  /*d250*/  HMMA.16816.F32 R36, R136.reuse, R144, R36 ;  /* 0x000000908824723c */ /* 0x042fe60000001824 */
[----:B------:R-:W-:Y:S01]  /*d260*/  MUFU.EX2 R190, R190 ;  /* 0x000000be00be7308 */ /* 0x000fe20000000800 */
[----:B------:R-:W1:Y:S01]  /*d270*/  LDSM.16.MT88.4 R140, [R161+0xe000] ;  /* 0x00e00000a18c783b */ /* 0x000e620000004200 */
[C---:B------:R-:W-:Y:S01]  /*d280*/  FMUL.FTZ R55, R2.reuse, R55 ;  /* 0x0000003702377220 */ /* 0x040fe20000410000 */
[C---:B------:R-:W-:Y:S01]  /*d290*/  FMUL.FTZ R57, R3.reuse, R57 ;  /* 0x0000003903397220 */ /* 0x040fe20000410000 */
[C---:B------:R-:W-:Y:S01]  /*d2a0*/  FMUL.FTZ R58, R2.reuse, R58 ;  /* 0x0000003a023a7220 */ /* 0x040fe20000410000 */
[C---:B------:R-:W-:Y:S01]  /*d2b0*/  FMUL.FTZ R59, R2.reuse, R59 ;  /* 0x0000003b023b7220 */ /* 0x040fe20000410000 */
[C---:B------:R-:W-:Y:S01]  /*d2c0*/  FMUL.FTZ R60, R3.reuse, R60 ;  /* 0x0000003c033c7220 */ /* 0x040fe20000410000 */
[C---:B------:R-:W-:Y:S03]  /*d2d0*/  HMMA.16816.F32 R40, R136.reuse, R146, R40 ;  /* 0x000000928828723c */ /* 0x040fe60000001828 */
[----:B------:R-:W-:Y:S01]  /*d2e0*/  MUFU.EX2 R189, R189 ;  /* 0x000000bd00bd7308 */ /* 0x000fe20000000800 */
        /* <DEDUP_REMOVED lines=15> */
[C---:B--2---:R-:W-:Y:S01]  /*d3e0*/  HMMA.16816.F32 R44, R136.reuse, R128, R44 ;  /* 0x00000080882c723c */ /* 0x044fe2000000182c */
[----:B------:R-:W-:Y:S02]  /*d3f0*/  MUFU.EX2 R175, R175 ;  /* 0x000000af00af7308 */ /* 0x000fe40000000800 */
[C---:B------:R-:W-:Y:S01]  /*d400*/  FMUL.FTZ R76, R3.reuse, R76 ;  /* 0x0000004c034c7220 */ /* 0x040fe20000410000 */
[C---:B------:R-:W-:Y:S01]  /*d410*/  FMUL.FTZ R77, R3.reuse, R77 ;  /* 0x0000004d034d7220 */ /* 0x040fe20000410000 */
[C---:B------:R-:W-:Y:S01]  /*d420*/  FMUL.FTZ R78, R2.reuse, R78 ;  /* 0x0000004e024e7220 */ /* 0x040fe20000410000 */
[C---:B------:R-:W-:Y:S01]  /*d430*/  FMUL.FTZ R79, R2.reuse, R79 ;  /* 0x0000004f024f7220 */ /* 0x040fe20000410000 */
[C---:B------:R-:W-:Y:S01]  /*d440*/  FMUL.FTZ R80, R3.reuse, R80 ;  /* 0x0000005003507220 */ /* 0x040fe20000410000 */
[C---:B------:R-:W-:Y:S01]  /*d450*/  HMMA.16816.F32 R48, R136.reuse, R130, R48 ;  /* 0x000000828830723c */ /* 0x040fe20000001830 */
[----:B------:R-:W2:Y:S02]  /*d460*/  LDSM.16.MT88.4 R128, [R134+0xe000] ;  /* 0x00e000008680783b */ /* 0x000ea40000004200 */
[----:B------:R-:W-:Y:S01]  /*d470*/  MUFU.EX2 R174, R174 ;  /* 0x000000ae00ae7308 */ /* 0x000fe20000000800 */
[C---:B------:R-:W-:Y:S01]  /*d480*/  FMUL.FTZ R81, R3.reuse, R81 ;  /* 0x0000005103517220 */ /* 0x040fe20000410000 */
[C---:B------:R-:W-:Y:S01]  /*d490*/  FMUL.FTZ R82, R2.reuse, R82 ;  /* 0x0000005202527220 */ /* 0x040fe20000410000 */
[C---:B------:R-:W-:Y:S01]  /*d4a0*/  FMUL.FTZ R83, R2.reuse, R83 ;  /* 0x0000005302537220 */ /* 0x040fe20000410000 */
[C---:B------:R-:W-:Y:S01]  /*d4b0*/  FMUL.FTZ R84, R3.reuse, R84 ;  /* 0x0000005403547220 */ /* 0x040fe20000410000 */
[C---:B------:R-:W-:Y:S01]  /*d4c0*/  FMUL.FTZ R85, R3.reuse, R85 ;  /* 0x0000005503557220 */ /* 0x040fe20000410000 */
[C---:B---3--:R-:W-:Y:S04]  /*d4d0*/  HMMA.16816.F32 R52, R136.reuse, R124, R52 ;  /* 0x0000007c8834723c */ /* 0x048fe80000001834 */
[----:B------:R-:W-:Y:S01]  /*d4e0*/  MUFU.EX2 R176, R176 ;  /* 0x000000b000b07308 */ /* 0x000fe20000000800 */
[C---:B------:R-:W-:Y:S01]  /*d4f0*/  FMUL.FTZ R86, R2.reuse, R86 ;  /* 0x0000005602567220 */ /* 0x040fe20000410000 */
[C---:B------:R-:W-:Y:S01]  /*d500*/  FMUL.FTZ R87, R2.reuse, R87 ;  /* 0x0000005702577220 */ /* 0x040fe20000410000 */
[C---:B------:R-:W-:Y:S01]  /*d510*/  FMUL.FTZ R88, R3.reuse, R88 ;  /* 0x0000005803587220 */ /* 0x040fe20000410000 */
[C---:B------:R-:W-:Y:S01]  /*d520*/  FMUL.FTZ R89, R3.reuse, R89 ;  /* 0x0000005903597220 */ /* 0x040fe20000410000 */
[C---:B------:R-:W-:Y:S01]  /*d530*/  FMUL.FTZ R90, R2.reuse, R90 ;  /* 0x0000005a025a7220 */ /* 0x040fe20000410000 */
[C---:B------:R-:W-:Y:S01]  /*d540*/  HMMA.16816.F32 R56, R136.reuse, R126, R56 ;  /* 0x0000007e8838723c */ /* 0x040fe20000001838 */
[----:B------:R-:W3:Y:S03]  /*d550*/  LDSM.16.MT88.4 R124, [R135+0x2000] ;  /* 0x00200000877c783b */ /* 0x000ee60000004200 */
[----:B------:R-:W4:Y:S01]  /*d560*/  MUFU.EX2 R177, R177 ;  /* 0x000000b100b17308 */ /* 0x000f220000000800 */
[C---:B------:R-:W-:Y:S01]  /*d570*/  FMUL.FTZ R91, R2.reuse, R91 ;  /* 0x0000005b025b7220 */ /* 0x040fe20000410000 */
[C---:B------:R-:W-:Y:S01]  /*d580*/  FMUL.FTZ R96, R3.reuse, R96 ;  /* 0x0000006003607220 */ /* 0x040fe20000410000 */
[C---:B------:R-:W-:Y:S01]  /*d590*/  FMUL.FTZ R97, R3.reuse, R97 ;  /* 0x0000006103617220 */ /* 0x040fe20000410000 */
[C---:B------:R-:W-:Y:S01]  /*d5a0*/  FMUL.FTZ R98, R2.reuse, R98 ;  /* 0x0000006202627220 */ /* 0x040fe20000410000 */
[C---:B------:R-:W-:Y:S01]  /*d5b0*/  FMUL.FTZ R99, R2.reuse, R99 ;  /* 0x0000006302637220 */ /* 0x040fe20000410000 */
[C---:B-1----:R-:W-:Y:S03]  /*d5c0*/  HMMA.16816.F32 R60, R136.reuse, R140, R60 ;  /* 0x0000008c883c723c */ /* 0x042fe6000000183c */
[C---:B------:R-:W-:Y:S01]  /*d5d0*/  FMUL.FTZ R104, R3.reuse, R104 ;  /* 0x0000006803687220 */ /* 0x040fe20000410000 */
[C---:B------:R-:W-:Y:S01]  /*d5e0*/  FMUL.FTZ R105, R3.reuse, R105 ;  /* 0x0000006903697220 */ /* 0x040fe20000410000 */
[C---:B------:R-:W-:Y:S01]  /*d5f0*/  FMUL.FTZ R106, R2.reuse, R106 ;  /* 0x0000006a026a7220 */ /* 0x040fe20000410000 */
[C---:B------:R-:W-:Y:S01]  /*d600*/  FMUL.FTZ R107, R2.reuse, R107 ;  /* 0x0000006b026b7220 */ /* 0x040fe20000410000 */
[C---:B------:R-:W-:Y:S01]  /*d610*/  FMUL.FTZ R108, R3.reuse, R108 ;  /* 0x0000006c036c7220 */ /* 0x040fe20000410000 */
[C---:B------:R-:W-:Y:S01]  /*d620*/  HMMA.16816.F32 R64, R136.reuse, R142, R64 ;  /* 0x0000008e8840723c */ /* 0x040fe20000001840 */
[----:B------:R-:W1:Y:S02]  /*d630*/  LDSM.16.MT88.4 R140, [R160+0x2000] ;  /* 0x00200000a08c783b */ /* 0x000e640000004200 */
[C---:B------:R-:W-:Y:S01]  /*d640*/  FMUL.FTZ R109, R3.reuse, R109 ;  /* 0x0000006d036d7220 */ /* 0x040fe20000410000 */
[C---:B------:R-:W-:Y:S01]  /*d650*/  FMUL.FTZ R110, R2.reuse, R110 ;  /* 0x0000006e026e7220 */ /* 0x040fe20000410000 */
[C---:B------:R-:W-:Y:S01]  /*d660*/  FMUL.FTZ R111, R2.reuse, R111 ;  /* 0x0000006f026f7220 */ /* 0x040fe20000410000 */
[C---:B------:R-:W-:Y:S01]  /*d670*/  FMUL.FTZ R12, R3.reuse, R116 ;  /* 0x00000074030c7220 */ /* 0x040fe20000410000 */
[C---:B------:R-:W-:Y:S01]  /*d680*/  FMUL.FTZ R14, R2.reuse, R118 ;  /* 0x00000076020e7220 */ /* 0x040fe20000410000 */
[C---:B------:R-:W-:Y:S01]  /*d690*/  FMUL.FTZ R112, R3.reuse, R112 ;  /* 0x0000007003707220 */ /* 0x040fe20000410000 */
[C---:B--2---:R-:W-:Y:S03]  /*d6a0*/  HMMA.16816.F32 R68, R136.reuse, R128, R68 ;  /* 0x000000808844723c */ /* 0x044fe60000001844 */
[----:B------:R-:W-:Y:S01]  /*d6b0*/  FMUL.FTZ R113, R3, R113 ;  /* 0x0000007103717220 */ /* 0x000fe20000410000 */
[C---:B------:R-:W-:Y:S01]  /*d6c0*/  FMUL.FTZ R114, R2.reuse, R114 ;  /* 0x0000007202727220 */ /* 0x040fe20000410000 */
[C---:B------:R-:W-:Y:S01]  /*d6d0*/  FMUL.FTZ R115, R2.reuse, R115 ;  /* 0x0000007302737220 */ /* 0x040fe20000410000 */
[----:B----4-:R-:W-:Y:S01]  /*d6e0*/  F2FP.F16.F32.PACK_AB R162, R177, R176 ;  /* 0x000000b0b1a2723e */ /* 0x010fe200000000ff */
[C---:B------:R-:W-:Y:S01]  /*d6f0*/  FMUL.FTZ R92, R3.reuse, R92 ;  /* 0x0000005c035c7220 */ /* 0x040fe20000410000 */
[C---:B------:R-:W-:Y:S01]  /*d700*/  HMMA.16816.F32 R72, R136.reuse, R130, R72 ;  /* 0x000000828848723c */ /* 0x040fe20000001848 */
[----:B------:R-:W2:Y:S02]  /*d710*/  LDSM.16.MT88.4 R128, [R161+0x10000] ;  /* 0x01000000a180783b */ /* 0x000ea40000004200 */
[C---:B------:R-:W-:Y:S01]  /*d720*/  FMUL.FTZ R93, R3.reuse, R93 ;  /* 0x0000005d035d7220 */ /* 0x040fe20000410000 */
[C---:B------:R-:W-:Y:S01]  /*d730*/  FMUL.FTZ R94, R2.reuse, R94 ;  /* 0x0000005e025e7220 */ /* 0x040fe20000410000 */
[C---:B------:R-:W-:Y:S01]  /*d740*/  FMUL.FTZ R95, R2.reuse, R95 ;  /* 0x0000005f025f7220 */ /* 0x040fe20000410000 */
[C---:B------:R-:W-:Y:S01]  /*d750*/  FMUL.FTZ R100, R3.reuse, R100 ;  /* 0x0000006403647220 */ /* 0x040fe20000410000 */
[C---:B------:R-:W-:Y:S01]  /*d760*/  FMUL.FTZ R101, R3.reuse, R101 ;  /* 0x0000006503657220 */ /* 0x040fe20000410000 */
[C---:B---3--:R-:W-:Y:S03]  /*d770*/  HMMA.16816.F32 R76, R136.reuse, R124, R76 ;  /* 0x0000007c884c723c */ /* 0x048fe6000000184c */
[C---:B------:R-:W-:Y:S01]  /*d780*/  FMUL.FTZ R102, R2.reuse, R102 ;  /* 0x0000006602667220 */ /* 0x040fe20000410000 */
[----:B------:R-:W-:Y:S01]  /*d790*/  FMUL.FTZ R103, R2, R103 ;  /* 0x0000006702677220 */ /* 0x000fe20000410000 */
[C---:B------:R-:W-:Y:S01]  /*d7a0*/  FMUL.FTZ R13, R3.reuse, R117 ;  /* 0x00000075030d7220 */ /* 0x040fe20000410000 */
[----:B------:R-:W-:Y:S01]  /*d7b0*/  F2FP.F16.F32.PACK_AB R117, R174, R175 ;  /* 0x000000afae75723e */ /* 0x000fe200000000ff */
[----:B------:R-:W-:Y:S01]  /*d7c0*/  FMUL.FTZ R15, R2, R119 ;  /* 0x00000077020f7220 */ /* 0x000fe20000410000 */
[C---:B------:R-:W-:Y:S01]  /*d7d0*/  HMMA.16816.F32 R80, R136.reuse, R126, R80 ;  /* 0x0000007e8850723c */ /* 0x040fe20000001850 */
[----:B------:R-:W3:Y:S02]  /*d7e0*/  LDSM.16.MT88.4 R124, [R134+0x10000] ;  /* 0x01000000867c783b */ /* 0x000ee40000004200 */
[----:B------:R-:W-:Y:S01]  /*d7f0*/  FFMA.FTZ R170, R3, R218, R170 ;  /* 0x000000da03aa7223 */ /* 0x000fe200000100aa */
[----:B------:R-:W-:Y:S01]  /*d800*/  IADD3 R210, PT, PT, R210, -0x1, RZ ;  /* 0xffffffffd2d27810 */ /* 0x000fe20007ffe0ff */
[----:B------:R-:W-:Y:S03]  /*d810*/  FFMA.FTZ R169, R2, R219, R169 ;  /* 0x000000db02a97223 */ /* 0x000fe600000100a9 */
[C---:B-1----:R-:W-:Y:S03]  /*d820*/  HMMA.16816.F32 R84, R136.reuse, R140, R84 ;  /* 0x0000008c8854723c */ /* 0x042fe60000001854 */
[----:B------:R-:W-:Y:S04]  /*d830*/  FADD.FTZ R169, R167, R169 ;  /* 0x000000a9a7a97221 */ /* 0x000fe80000010000 */
[----:B------:R-:W-:Y:S01]  /*d840*/  FADD.FTZ R164, R164, R169 ;  /* 0x000000a9a4a47221 */ /* 0x000fe20000010000 */
[C---:B------:R-:W-:Y:S01]  /*d850*/  HMMA.16816.F32 R88, R136.reuse, R142, R88 ;  /* 0x0000008e8858723c */ /* 0x040fe20000001858 */
[----:B------:R-:W1:Y:S02]  /*d860*/  LDSM.16.MT88.4 R140, [R135+0x4000] ;  /* 0x00400000878c783b */ /* 0x000e640000004200 */
[----:B------:R-:W-:Y:S05]  /*d870*/  FADD.FTZ R163, R163, R164 ;  /* 0x000000a4a3a37221 */ /* 0x000fea0000010000 */
[C---:B--2---:R-:W-:Y:S08]  /*d880*/  HMMA.16816.F32 R92, R136.reuse, R128, R92 ;  /* 0x00000080885c723c */ /* 0x044ff0000000185c */
[C---:B------:R-:W-:Y:S08]  /*d890*/  HMMA.16816.F32 R96, R136.reuse, R130, R96 ;  /* 0x000000828860723c */ /* 0x040ff00000001860 */
[C---:B---3--:R-:W-:Y:S03]  /*d8a0*/  HMMA.16816.F32 R100, R136.reuse, R124, R100 ;  /* 0x0000007c8864723c */ /* 0x048fe60000001864 */
[----:B------:R-:W-:Y:S05]  /*d8b0*/  IMAD.WIDE.U32 R124, R150, -0x2daee0ad, RZ ;  /* 0xd2511f53967c7825 */ /* 0x000fea00078e00ff */
[C---:B------:R-:W-:Y:S03]  /*d8c0*/  HMMA.16816.F32 R104, R136.reuse, R126, R104 ;  /* 0x0000007e8868723c */ /* 0x040fe60000001868 */
[----:B------:R-:W-:Y:S02]  /*d8d0*/  LOP3.LUT R148, R230, R148, R125, 0x96, !PT ;  /* 0x00000094e6947212 */ /* 0x000fe400078e967d */
[C---:B------:R-:W-:Y:S02]  /*d8e0*/  PRMT R144, R124.reuse, 0x7773, RZ ;  /* 0x000077737c907816 */ /* 0x040fe400000000ff */
[C---:B------:R-:W-:Y:S01]  /*d8f0*/  PRMT R17, R124.reuse, 0x7772, RZ ;  /* 0x000077727c117816 */ /* 0x040fe200000000ff */
[C---:B-1----:R-:W-:Y:S03]  /*d900*/  HMMA.16816.F32 R108, R136.reuse, R140, R108 ;  /* 0x0000008c886c723c */ /* 0x042fe6000000186c */
[----:B------:R-:W-:Y:S02]  /*d910*/  MOV R16, R124 ;  /* 0x0000007c00107202 */ /* 0x000fe40000000f00 */
[----:B------:R-:W-:Y:S02]  /*d920*/  PRMT R128, R124, 0x7771, RZ ;  /* 0x000077717c807816 */ /* 0x000fe400000000ff */
[----:B------:R-:W1:Y:S01]  /*d930*/  LDSM.16.MT88.4 R124, [R160+0x4000] ;  /* 0x00400000a07c783b */ /* 0x000e620000004200 */
[----:B------:R-:W-:Y:S01]  /*d940*/  PRMT R144, R17, 0x5410, R144 ;  /* 0x0000541011907816 */ /* 0x000fe20000000090 */
[C---:B------:R-:W-:Y:S01]  /*d950*/  FMUL.FTZ R17, R3.reuse, R121 ;  /* 0x0000007903117220 */ /* 0x040fe20000410000 */
[----:B------:R-:W-:Y:S01]  /*d960*/  LOP3.LUT R131, R16, 0xff, RZ, 0xc0, !PT ;  /* 0x000000ff10837812 */ /* 0x000fe200078ec0ff */
[----:B------:R-:W-:Y:S01]  /*d970*/  FMUL.FTZ R16, R3, R120 ;  /* 0x0000007803107220 */ /* 0x000fe20000410000 */
[----:B------:R-:W-:Y:S01]  /*d980*/  PRMT R129, R148, 0x7632, R129 ;  /* 0x0000763294817816 */ /* 0x000fe20000000081 */
[----:B------:R-:W-:Y:S01]  /*d990*/  FADD.FTZ R3, R168, R170 ;  /* 0x000000aaa8037221 */ /* 0x000fe20000010000 */
[----:B------:R-:W-:Y:S01]  /*d9a0*/  PRMT R128, R131, 0x5410, R128 ;  /* 0x0000541083807816 */ /* 0x000fe20000000080 */
[----:B------:R-:W2:Y:S01]  /*d9b0*/  LDSM.16.MT88.4 R120, [R161+0xc800] ;  /* 0x00c80000a178783b */ /* 0x000ea20000004200 */
[----:B------:R-:W-:Y:S01]  /*d9c0*/  LOP3.LUT R129, R129, 0xff, RZ, 0xc0, !PT ;  /* 0x000000ff81817812 */ /* 0x000fe200078ec0ff */
[----:B------:R-:W-:Y:S01]  /*d9d0*/  FADD.FTZ R166, R166, R3 ;  /* 0x00000003a6a67221 */ /* 0x000fe20000010000 */
[C---:B------:R-:W-:Y:S03]  /*d9e0*/  HMMA.16816.F32 R16, R136.reuse, R142, R16 ;  /* 0x0000008e8810723c */ /* 0x040fe60000001810 */
[----:B------:R-:W-:Y:S01]  /*d9f0*/  SHF.R.U32.HI R156, RZ, 0x18, R148 ;  /* 0x00000018ff9c7819 */ /* 0x000fe20000011694 */
[----:B------:R-:W-:Y:S01]  /*da00*/  FADD.FTZ R165, R165, R166 ;  /* 0x000000a6a5a57221 */ /* 0x000fe20000010000 */
[C---:B------:R-:W-:Y:S02]  /*da10*/  LOP3.LUT R141, R148.reuse, 0xffff, RZ, 0xc0, !PT ;  /* 0x0000ffff948d7812 */ /* 0x040fe400078ec0ff */
[----:B------:R-:W-:Y:S01]  /*da20*/  LOP3.LUT R158, R148, 0xff, RZ, 0xc0, !PT ;  /* 0x000000ff949e7812 */ /* 0x000fe200078ec0ff */
[----:B------:R-:W-:Y:S01]  /*da30*/  FADD.FTZ R2, R178, R165 ;  /* 0x000000a5b2027221 */ /* 0x000fe20000010000 */
[----:B------:R-:W-:Y:S02]  /*da40*/  PRMT R156, R129, 0x5410, R156 ;  /* 0x00005410819c7816 */ /* 0x000fe4000000009c */
[--C-:B------:R-:W-:Y:S01]  /*da50*/  HSET2.LE.AND R148, R128, R171.reuse, PT ;  /* 0x000000ab80947233 */ /* 0x100fe20003803000 */
[----:B------:R-:W-:Y:S01]  /*da60*/  FADD.FTZ R2, R179, R2 ;  /* 0x00000002b3027221 */ /* 0x000fe20000010000 */
[----:B------:R-:W3:Y:S01]  /*da70*/  LDSM.16.MT88.4 R128, [R134+0xc800] ;  /* 0x00c800008680783b */ /* 0x000ee20000004200 */
[----:B------:R-:W-:Y:S02]  /*da80*/  SHF.R.U32.HI R141, RZ, 0x8, R141 ;  /* 0x00000008ff8d7819 */ /* 0x000fe4000001168d */
[----:B------:R-:W-:Y:S01]  /*da90*/  LOP3.LUT R116, R144, 0xff00ff, RZ, 0xc0, !PT ;  /* 0x00ff00ff90747812 */ /* 0x000fe200078ec0ff */
[----:B------:R-:W-:Y:S01]  /*daa0*/  FADD.FTZ R175, R175, R2 ;  /* 0x00000002afaf7221 */ /* 0x000fe20000010000 */
[----:B------:R-:W-:Y:S02]  /*dab0*/  PRMT R158, R158, 0x5410, R141 ;  /* 0x000054109e9e7816 */ /* 0x000fe4000000008d */
[----:B------:R-:W-:Y:S01]  /*dac0*/  LOP3.LUT R118, R117, R148, RZ, 0xc0, !PT ;  /* 0x0000009475767212 */ /* 0x000fe200078ec0ff */
[----:B------:R-:W4:Y:S01]  /*dad0*/  LDSM.16.MT88.4 R140, [R135+0x800] ;  /* 0x00080000878c783b */ /* 0x000f220000004200 */
[--C-:B------:R-:W-:Y:S01]  /*dae0*/  HSET2.LE.AND R117, R156, R171.reuse, PT ;  /* 0x000000ab9c757233 */ /* 0x100fe20003803000 */
[----:B------:R-:W-:Y:S01]  /*daf0*/  FADD.FTZ R174, R174, R175 ;  /* 0x000000afaeae7221 */ /* 0x000fe20000010000 */
[--C-:B------:R-:W-:Y:S02]  /*db00*/  HSET2.LE.AND R119, R116, R171.reuse, PT ;  /* 0x000000ab74777233 */ /* 0x100fe40003803000 */
[--C-:B------:R-:W-:Y:S02]  /*db10*/  HSET2.LE.AND R116, R158, R171.reuse, PT ;  /* 0x000000ab9e747233 */ /* 0x100fe40003803000 */
[----:B------:R-:W-:Y:S01]  /*db20*/  MOV R2, R133 ;  /* 0x0000008500027202 */ /* 0x000fe20000000f00 */
[C---:B-1----:R-:W-:Y:S01]  /*db30*/  HMMA.16816.F32 R12, R136.reuse, R124, R12 ;  /* 0x0000007c880c723c */ /* 0x042fe2000000180c */
[----:B------:R-:W1:Y:S02]  /*db40*/  LDSM.16.MT88.4 R144, [R160+0x800] ;  /* 0x00080000a090783b */ /* 0x000e640000004200 */
[----:B------:R-:W-:Y:S02]  /*db50*/  F2FP.F16.F32.PACK_AB R125, R179, R178 ;  /* 0x000000b2b37d723e */ /* 0x000fe400000000ff */
[----:B------:R-:W-:Y:S01]  /*db60*/  F2FP.F16.F32.PACK_AB R124, R189, R190 ;  /* 0x000000bebd7c723e */ /* 0x000fe200000000ff */
[----:B------:R-:W-:Y:S01]  /*db70*/  FADD.FTZ R190, R190, R163 ;  /* 0x000000a3bebe7221 */ /* 0x000fe20000010000 */
[----:B------:R-:W-:Y:S01]  /*db80*/  LOP3.LUT R119, R162, R119, RZ, 0xc0, !PT ;  /* 0x00000077a2777212 */ /* 0x000fe200078ec0ff */
[----:B------:R-:W-:Y:S01]  /*db90*/  HMMA.16816.F32 R112, R136, R126, R112 ;  /* 0x0000007e8870723c */ /* 0x000fe20000001870 */
[----:B------:R-:W5:Y:S02]  /*dba0*/  LDSM.16.MT88.4 R148, [R161+0xe800] ;  /* 0x00e80000a194783b */ /* 0x000f640000004200 */
[----:B------:R-:W-:Y:S01]  /*dbb0*/  LOP3.LUT R116, R125, R116, RZ, 0xc0, !PT ;  /* 0x000000747d747212 */ /* 0x000fe200078ec0ff */
[----:B------:R-:W-:Y:S01]  /*dbc0*/  FFMA.FTZ R162, R23, UR4, -R173 ;  /* 0x0000000417a27c23 */ /* 0x000fe200080108ad */
[----:B------:R-:W-:Y:S01]  /*dbd0*/  LOP3.LUT R117, R124, R117, RZ, 0xc0, !PT ;  /* 0x000000757c757212 */ /* 0x000fe200078ec0ff */
[----:B------:R-:W-:Y:S03]  /*dbe0*/  FADD.FTZ R189, R189, R190 ;  /* 0x000000bebdbd7221 */ /* 0x000fe60000010000 */
[----:B------:R-:W5:Y:S01]  /*dbf0*/  LDSM.16.MT88.4 R156, [R135+0x2800] ;  /* 0x00280000879c783b */ /* 0x000f620000004200 */
[----:B------:R-:W-:Y:S01]  /*dc00*/  MUFU.EX2 R162, R162 ;  /* 0x000000a200a27308 */ /* 0x000fe20000000800 */
[----:B------:R-:W-:Y:S01]  /*dc10*/  FADD.FTZ R176, R176, R189 ;  /* 0x000000bdb0b07221 */ /* 0x000fe20000010000 */
[C---:B--2---:R-:W-:Y:S05]  /*dc20*/  HMMA.16816.F32 R4, R116.reuse, R120, R4 ;  /* 0x000000787404723c */ /* 0x044fea0000001804 */
[----:B------:R-:W2:Y:S01]  /*dc30*/  LDSM.16.MT88.4 R124, [R160+0x2800] ;  /* 0x00280000a07c783b */ /* 0x000ea20000004200 */
[----:B------:R-:W-:Y:S02]  /*dc40*/  FADD.FTZ R176, R177, R176 ;  /* 0x000000b0b1b07221 */ /* 0x000fe40000010000 */
[C---:B------:R-:W-:Y:S05]  /*dc50*/  HMMA.16816.F32 R8, R116.reuse, R122, R8 ;  /* 0x0000007a7408723c */ /* 0x040fea0000001808 */
[----:B------:R-:W2:Y:S03]  /*dc60*/  LDSM.16.MT88.4 R120, [R161+0x10800] ;  /* 0x01080000a178783b */ /* 0x000ea60000004200 */
[C---:B---3--:R-:W-:Y:S03]  /*dc70*/  HMMA.16816.F32 R36, R116.reuse, R128, R36 ;  /* 0x000000807424723c */ /* 0x048fe60000001824 */
[----:B------:R-:W-:Y:S05]  /*dc80*/  LOP3.LUT R128, R217, R223, R233, 0x96, !PT ;  /* 0x000000dfd9807212 */ /* 0x000fea00078e96e9 */
[C---:B------:R-:W-:Y:S03]  /*dc90*/  HMMA.16816.F32 R40, R116.reuse, R130, R40 ;  /* 0x000000827428723c */ /* 0x040fe60000001828 */
[----:B------:R-:W-:Y:S05]  /*dca0*/  IMAD.WIDE.U32 R128, R128, -0x326172a9, RZ ;  /* 0xcd9e8d5780807825 */ /* 0x000fea00078e00ff */
[C---:B----4-:R-:W-:Y:S03]  /*dcb0*/  HMMA.16816.F32 R44, R116.reuse, R140, R44 ;  /* 0x0000008c742c723c */ /* 0x050fe6000000182c */
[----:B------:R-:W-:Y:S02]  /*dcc0*/  LOP3.LUT R138, R220, R231, R129, 0x96, !PT ;  /* 0x000000e7dc8a7212 */ /* 0x000fe400078e9681 */
[----:B------:R-:W-:Y:S02]  /*dcd0*/  LOP3.LUT R136, R213, R229, R128, 0x96, !PT ;  /* 0x000000e5d5887212 */ /* 0x000fe400078e9680 */
[----:B------:R-:W3:Y:S01]  /*dce0*/  LDSM.16.MT88.4 R128, [R134+0x10800] ;  /* 0x010800008680783b */ /* 0x000ee20000004200 */
[C---:B------:R-:W-:Y:S03]  /*dcf0*/  HMMA.16816.F32 R48, R116.reuse, R142, R48 ;  /* 0x0000008e7430723c */ /* 0x040fe60000001830 */
[----:B------:R-:W-:Y:S04]  /*dd00*/  IMAD.WIDE.U32 R138, R138, -0x2daee0ad, RZ ;  /* 0xd2511f538a8a7825 */ /* 0x000fe800078e00ff */
[----:B------:R-:W-:Y:S01]  /*dd10*/  LDSM.16.MT88.4 R140, [R160+0x1000] ;  /* 0x00100000a08c783b */ /* 0x000fe20000004200 */
[C---:B-1----:R-:W-:Y:S03]  /*dd20*/  HMMA.16816.F32 R52, R116.reuse, R144, R52 ;  /* 0x000000907434723c */ /* 0x042fe60000001834 */
[----:B------:R-:W-:Y:S01]  /*dd30*/  IMAD.WIDE.U32 R136, R136, -0x2daee0ad, RZ ;  /* 0xd2511f5388887825 */ /* 0x000fe200078e00ff */
[----:B------:R-:W-:Y:S04]  /*dd40*/  LOP3.LUT R227, R214, R227, R139, 0x96, !PT ;  /* 0x000000e3d6e37212 */ /* 0x000fe800078e968b */
[C---:B------:R-:W-:Y:S03]  /*dd50*/  HMMA.16816.F32 R56, R116.reuse, R146, R56 ;  /* 0x000000927438723c */ /* 0x040fe60000001838 */
[----:B------:R-:W-:Y:S01]  /*dd60*/  LOP3.LUT R226, R226, R138, R137, 0x96, !PT ;  /* 0x0000008ae2e27212 */ /* 0x000fe200078e9689 */
[----:B------:R-:W-:Y:S04]  /*dd70*/  IMAD.WIDE.U32 R232, R227, -0x326172a9, RZ ;  /* 0xcd9e8d57e3e87825 */ /* 0x000fe800078e00ff */
[C---:B-----5:R-:W-:Y:S03]  /*dd80*/  HMMA.16816.F32 R60, R116.reuse, R148, R60 ;  /* 0x00000094743c723c */ /* 0x060fe6000000183c */
[----:B------:R-:W-:Y:S01]  /*dd90*/  IMAD.WIDE.U32 R226, R226, -0x326172a9, RZ ;  /* 0xcd9e8d57e2e27825 */ /* 0x000fe200078e00ff */
[----:B------:R-:W-:Y:S04]  /*dda0*/  LOP3.LUT R195, R212, R195, R233, 0x96, !PT ;  /* 0x000000c3d4c37212 */ /* 0x000fe800078e96e9 */
[C---:B------:R-:W-:Y:S03]  /*ddb0*/  HMMA.16816.F32 R64, R116.reuse, R150, R64 ;  /* 0x000000967440723c */ /* 0x040fe60000001840 */
[----:B------:R-:W-:Y:S05]  /*ddc0*/  LOP3.LUT R232, R194, R232, R227, 0x96, !PT ;  /* 0x000000e8c2e87212 */ /* 0x000fea00078e96e3 */
[C---:B------:R-:W-:Y:S03]  /*ddd0*/  HMMA.16816.F32 R68, R116.reuse, R152, R68 ;  /* 0x000000987444723c */ /* 0x040fe60000001844 */
[----:B------:R-:W-:Y:S05]  /*dde0*/  IMAD.WIDE.U32 R232, R232, -0x2daee0ad, RZ ;  /* 0xd2511f53e8e87825 */ /* 0x000fea00078e00ff */
[C---:B------:R-:W-:Y:S01]  /*ddf0*/  HMMA.16816.F32 R72, R116.reuse, R154, R72 ;  /* 0x0000009a7448723c */ /* 0x040fe20000001848 */
[----:B------:R-:W-:Y:S07]  /*de00*/  LDSM.16.MT88.4 R152, [R160+0x3000] ;  /* 0x00300000a098783b */ /* 0x000fee0000004200 */
[C---:B------:R-:W-:Y:S03]  /*de10*/  HMMA.16816.F32 R76, R116.reuse, R156, R76 ;  /* 0x0000009c744c723c */ /* 0x040fe6000000184c */
[--C-:B------:R-:W-:Y:S05]  /*de20*/  FFMA.FTZ R157, R20, UR4, -R172.reuse ;  /* 0x00000004149d7c23 */ /* 0x100fea00080108ac */
[C---:B------:R-:W-:Y:S01]  /*de30*/  HMMA.16816.F32 R80, R116.reuse, R158, R80 ;  /* 0x0000009e7450723c */ /* 0x040fe20000001850 */
[----:B------:R-:W-:Y:S02]  /*de40*/  MUFU.EX2 R157, R157 ;  /* 0x0000009d009d7308 */ /* 0x000fe40000000800 */
[----:B------:R-:W-:Y:S01]  /*de50*/  FFMA.FTZ R159, R22, UR4, -R173 ;  /* 0x00000004169f7c23 */ /* 0x000fe200080108ad */
[--C-:B------:R-:W-:Y:S01]  /*de60*/  FFMA.FTZ R158, R21, UR4, -R172.reuse ;  /* 0x00000004159e7c23 */ /* 0x100fe200080108ac */
[----:B------:R-:W-:Y:S03]  /*de70*/  IMAD.WIDE.U32 R20, R195, -0x2daee0ad, RZ ;  /* 0xd2511f53c3147825 */ /* 0x000fe600078e00ff */
[C---:B--2---:R-:W-:Y:S03]  /*de80*/  HMMA.16816.F32 R84, R116.reuse, R124, R84 ;  /* 0x0000007c7454723c */ /* 0x044fe60000001854 */
[----:B------:R-:W-:Y:S01]  /*de90*/  MUFU.EX2 R159, R159 ;  /* 0x0000009f009f7308 */ /* 0x000fe20000000800 */
[----:B------:R-:W-:Y:S02]  /*dea0*/  LOP3.LUT R194, R193, R136, R21, 0x96, !PT ;  /* 0x00000088c1c27212 */ /* 0x000fe400078e9615 */
[----:B------:R-:W-:Y:S02]  /*deb0*/  LOP3.LUT R192, R192, R20, R233, 0x96, !PT ;  /* 0x00000014c0c07212 */ /* 0x000fe400078e96e9 */
[----:B------:R-:W-:Y:S01]  /*dec0*/  LDSM.16.MT88.4 R20, [R160+0x4800] ;  /* 0x00480000a014783b */ /* 0x000fe20000004200 */
[C---:B------:R-:W-:Y:S04]  /*ded0*/  HMMA.16816.F32 R88, R116.reuse, R126, R88 ;  /* 0x0000007e7458723c */ /* 0x040fe80000001858 */
[----:B------:R-:W-:Y:S01]  /*dee0*/  MUFU.EX2 R158, R158 ;  /* 0x0000009e009e7308 */ /* 0x000fe20000000800 */
[----:B------:R-:W-:Y:S02]  /*def0*/  IMAD.WIDE.U32 R192, R192, -0x326172a9, RZ ;  /* 0xcd9e8d57c0c07825 */ /* 0x000fe400078e00ff */
[----:B------:R-:W1:Y:S01]  /*df00*/  LDSM.16.MT88.4 R124, [R135+0x4800] ;  /* 0x00480000877c783b */ /* 0x000e620000004200 */
[C---:B------:R-:W-:Y:S03]  /*df10*/  HMMA.16816.F32 R92, R116.reuse, R120, R92 ;  /* 0x00000078745c723c */ /* 0x040fe6000000185c */
[----:B------:R-:W-:Y:S01]  /*df20*/  MOV R120, R192 ;  /* 0x000000c000787202 */ /* 0x000fe20000000f00 */
[----:B------:R-:W-:Y:S01]  /*df30*/  IMAD.WIDE.U32 R194, R194, -0x326172a9, RZ ;  /* 0xcd9e8d57c2c27825 */ /* 0x000fe200078e00ff */
[----:B------:R-:W-:Y:S02]  /*df40*/  PRMT R145, R192, 0x7772, RZ ;  /* 0x00007772c0917816 */ /* 0x000fe400000000ff */
[----:B------:R-:W-:Y:S01]  /*df50*/  LOP3.LUT R137, R120, 0xff, RZ, 0xc0, !PT ;  /* 0x000000ff78897812 */ /* 0x000fe200078ec0ff */
[C---:B------:R-:W-:Y:S03]  /*df60*/  HMMA.16816.F32 R96, R116.reuse, R122, R96 ;  /* 0x0000007a7460723c */ /* 0x040fe60000001860 */
[----:B------:R-:W-:Y:S02]  /*df70*/  PRMT R122, R192, 0x7773, RZ ;  /* 0x00007773c07a7816 */ /* 0x000fe400000000ff */
[----:B------:R-:W-:Y:S01]  /*df80*/  LOP3.LUT R144, R191, R194, R193, 0x96, !PT ;  /* 0x000000c2bf907212 */ /* 0x000fe200078e96c1 */
[----:B------:R-:W-:Y:S01]  /*df90*/  FFMA.FTZ R191, R24, UR4, -R172 ;  /* 0x0000000418bf7c23 */ /* 0x000fe200080108ac */
[----:B------:R-:W-:Y:S01]  /*dfa0*/  PRMT R145, R145, 0x5410, R122 ;  /* 0x0000541091917816 */ /* 0x000fe2000000007a */
[C---:B---3--:R-:W-:Y:S01]  /*dfb0*/  HMMA.16816.F32 R100, R116.reuse, R128, R100 ;  /* 0x000000807464723c */ /* 0x048fe20000001864 */
[----:B------:R-:W2:Y:S02]  /*dfc0*/  LDSM.16.MT88.4 R120, [R161+0xd000] ;  /* 0x00d00000a178783b */ /* 0x000ea40000004200 */
[----:B------:R-:W-:Y:S01]  /*dfd0*/  PRMT R24, R192, 0x7771, RZ ;  /* 0x00007771c0187816 */ /* 0x000fe200000000ff */
[----:B------:R-:W-:Y:S01]  /*dfe0*/  FFMA.FTZ R192, R25, UR4, -R172 ;  /* 0x0000000419c07c23 */ /* 0x000fe200080108ac */
[----:B------:R-:W-:Y:S01]  /*dff0*/  LOP3.LUT R136, R144, 0xff, RZ, 0xc0, !PT ;  /* 0x000000ff90887812 */ /* 0x000fe200078ec0ff */
[--C-:B------:R-:W-:Y:S01]  /*e000*/  FFMA.FTZ R193, R26, UR4, -R173.reuse ;  /* 0x000000041ac17c23 */ /* 0x100fe200080108ad */
[----:B------:R-:W-:Y:S01]  /*e010*/  PRMT R26, R137, 0x5410, R24 ;  /* 0x00005410891a7816 */ /* 0x000fe20000000018 */
[C---:B------:R-:W-:Y:S01]  /*e020*/  HMMA.16816.F32 R104, R116.reuse, R130, R104 ;  /* 0x000000827468723c */ /* 0x040fe20000001868 */
[----:B------:R-:W-:Y:S01]  /*e030*/  MUFU.EX2 R191, R191 ;  /* 0x000000bf00bf7308 */ /* 0x000fe20000000800 */
[----:B------:R-:W3:Y:S01]  /*e040*/  LDSM.16.MT88.4 R128, [R134+0xd000] ;  /* 0x00d000008680783b */ /* 0x000ee20000004200 */
[----:B------:R-:W-:Y:S01]  /*e050*/  FFMA.FTZ R194, R27, UR4, -R173 ;  /* 0x000000041bc27c23 */ /* 0x000fe200080108ad */
[----:B------:R-:W-:Y:S02]  /*e060*/  LOP3.LUT R148, R145, 0xff00ff, RZ, 0xc0, !PT ;  /* 0x00ff00ff91947812 */ /* 0x000fe400078ec0ff */
[----:B------:R-:W-:Y:S02]  /*e070*/  LOP3.LUT R139, R144, 0xffff, RZ, 0xc0, !PT ;  /* 0x0000ffff908b7812 */ /* 0x000fe400078ec0ff */
[----:B------:R-:W-:Y:S03]  /*e080*/  LOP3.LUT R195, R228, R226, R195, 0x96, !PT ;  /* 0x000000e2e4c37212 */ /* 0x000fe600078e96c3 */
[----:B------:R-:W4:Y:S01]  /*e090*/  MUFU.EX2 R192, R192 ;  /* 0x000000c000c07308 */ /* 0x000f220000000800 */
[----:B------:R-:W-:Y:S01]  /*e0a0*/  SHF.R.U32.HI R139, RZ, 0x8, R139 ;  /* 0x00000008ff8b7819 */ /* 0x000fe2000001168b */
[----:B------:R-:W-:Y:S01]  /*e0b0*/  FFMA.FTZ R226, R34, UR4, -R173 ;  /* 0x0000000422e27c23 */ /* 0x000fe200080108ad */
[--C-:B------:R-:W-:Y:S02]  /*e0c0*/  HSET2.LE.AND R26, R26, R171.reuse, PT ;  /* 0x000000ab1a1a7233 */ /* 0x100fe40003803000 */
[----:B------:R-:W-:Y:S01]  /*e0d0*/  PRMT R24, R136, 0x5410, R139 ;  /* 0x0000541088187816 */ /* 0x000fe2000000008b */
[C---:B-1----:R-:W-:Y:S01]  /*e0e0*/  HMMA.16816.F32 R108, R116.reuse, R124, R108 ;  /* 0x0000007c746c723c */ /* 0x042fe2000000186c */
[----:B------:R-:W1:Y:S03]  /*e0f0*/  LDSM.16.MT88.4 R136, [R135+0x1000] ;  /* 0x001000008788783b */ /* 0x000e660000004200 */
[----:B------:R-:W-:Y:S01]  /*e100*/  MUFU.EX2 R193, R193 ;  /* 0x000000c100c17308 */ /* 0x000fe20000000800 */
[----:B------:R-:W-:Y:S02]  /*e110*/  PRMT R25, R144, 0x7632, R25 ;  /* 0x0000763290197816 */ /* 0x000fe40000000019 */
[----:B------:R-:W-:Y:S02]  /*e120*/  SHF.R.U32.HI R144, RZ, 0x18, R144 ;  /* 0x00000018ff907819 */ /* 0x000fe40000011690 */
[----:B------:R-:W-:Y:S01]  /*e130*/  LOP3.LUT R25, R25, 0xff, RZ, 0xc0, !PT ;  /* 0x000000ff19197812 */ /* 0x000fe200078ec0ff */
[C---:B------:R-:W-:Y:S01]  /*e140*/  HMMA.16816.F32 R16, R116.reuse, R126, R16 ;  /* 0x0000007e7410723c */ /* 0x040fe20000001810 */
[----:B------:R-:W5:Y:S03]  /*e150*/  LDSM.16.MT88.4 R124, [R161+0xf000] ;  /* 0x00f00000a17c783b */ /* 0x000f660000004200 */
[----:B------:R-:W2:Y:S01]  /*e160*/  MUFU.EX2 R194, R194 ;  /* 0x000000c200c27308 */ /* 0x000ea20000000800 */
[----:B------:R-:W-:Y:S02]  /*e170*/  PRMT R144, R25, 0x5410, R144 ;  /* 0x0000541019907816 */ /* 0x000fe40000000090 */
[--C-:B------:R-:W-:Y:S02]  /*e180*/  HSET2.LE.AND R24, R24, R171.reuse, PT ;  /* 0x000000ab18187233 */ /* 0x100fe40003803000 */
[----:B----4-:R-:W-:Y:S01]  /*e190*/  F2FP.F16.F32.PACK_AB R27, R192, R191 ;  /* 0x000000bfc01b723e */ /* 0x010fe200000000ff */
[C---:B------:R-:W-:Y:S04]  /*e1a0*/  HMMA.16816.F32 R12, R116.reuse, R20, R12 ;  /* 0x00000014740c723c */ /* 0x040fe8000000180c */
[----:B------:R-:W-:Y:S01]  /*e1b0*/  MUFU.EX2 R226, R226 ;  /* 0x000000e200e27308 */ /* 0x000fe20000000800 */
[C---:B------:R-:W-:Y:S01]  /*e1c0*/  F2FP.F16.F32.PACK_AB R25, R158.reuse, R157 ;  /* 0x0000009d9e19723e */ /* 0x040fe200000000ff */
[----:B------:R-:W-:Y:S01]  /*e1d0*/  FADD.FTZ R157, R157, R174 ;  /* 0x000000ae9d9d7221 */ /* 0x000fe20000010000 */
[----:B------:R-:W-:Y:S02]  /*e1e0*/  LOP3.LUT R26, R27, R26, RZ, 0xc0, !PT ;  /* 0x0000001a1b1a7212 */ /* 0x000fe400078ec0ff */
[----:B------:R-:W-:Y:S01]  /*e1f0*/  LOP3.LUT R24, R25, R24, RZ, 0xc0, !PT ;  /* 0x0000001819187212 */ /* 0x000fe200078ec0ff */
[----:B------:R-:W-:Y:S01]  /*e200*/  HMMA.16816.F32 R112, R116, R22, R112 ;  /* 0x000000167470723c */ /* 0x000fe20000001870 */
[----:B------:R-:W-:Y:S02]  /*e210*/  LDSM.16.MT88.4 R20, [R161+0x11000] ;  /* 0x01100000a114783b */ /* 0x000fe40000004200 */
[--C-:B------:R-:W-:Y:S01]  /*e220*/  HSET2.LE.AND R27, R148, R171.reuse, PT ;  /* 0x000000ab941b7233 */ /* 0x100fe20003803000 */
[----:B------:R-:W-:Y:S01]  /*e230*/  FADD.FTZ R158, R158, R157 ;  /* 0x0000009d9e9e7221 */ /* 0x000fe20000010000 */
[--C-:B------:R-:W-:Y:S02]  /*e240*/  HSET2.LE.AND R25, R144, R171.reuse, PT ;  /* 0x000000ab90197233 */ /* 0x100fe40003803000 */
[----:B------:R-:W-:Y:S01]  /*e250*/  F2FP.F16.F32.PACK_AB R144, R162, R159 ;  /* 0x0000009fa290723e */ /* 0x000fe200000000ff */
[----:B------:R-:W-:Y:S01]  /*e260*/  FADD.FTZ R159, R159, R176 ;  /* 0x000000b09f9f7221 */ /* 0x000fe20000010000 */
[----:B--2---:R-:W-:Y:S01]  /*e270*/  F2FP.F16.F32.PACK_AB R156, R194, R193 ;  /* 0x000000c1c29c723e */ /* 0x004fe200000000ff */
[----:B------:R-:W-:Y:S01]  /*e280*/  LDSM.16.MT88.4 R148, [R135+0x3000] ;  /* 0x003000008794783b */ /* 0x000fe20000004200 */
[----:B------:R-:W-:Y:S01]  /*e290*/  LOP3.LUT R25, R144, R25, RZ, 0xc0, !PT ;  /* 0x0000001990197212 */ /* 0x000fe200078ec0ff */
[----:B------:R-:W-:Y:S01]  /*e2a0*/  FADD.FTZ R162, R162, R159 ;  /* 0x0000009fa2a27221 */ /* 0x000fe20000010000 */
[----:B------:R-:W-:Y:S01]  /*e2b0*/  LOP3.LUT R27, R156, R27, RZ, 0xc0, !PT ;  /* 0x0000001b9c1b7212 */ /* 0x000fe200078ec0ff */
[----:B------:R-:W-:Y:S01]  /*e2c0*/  FFMA.FTZ R156, R32, UR4, -R172 ;  /* 0x00000004209c7c23 */ /* 0x000fe200080108ac */
[----:B------:R-:W-:Y:S01]  /*e2d0*/  FADD.FTZ R3, R191, R158 ;  /* 0x0000009ebf037221 */ /* 0x000fe20000010000 */
[----:B------:R-:W-:Y:S02]  /*e2e0*/  FADD.FTZ R193, R193, R162 ;  /* 0x000000a2c1c17221 */ /* 0x000fe40000010000 */
[----:B------:R-:W2:Y:S01]  /*e2f0*/  LDSM.16.MT88.4 R144, [R134+0xf000] ;  /* 0x00f000008690783b */ /* 0x000ea20000004200 */
[----:B------:R-:W-:Y:S01]  /*e300*/  FADD.FTZ R3, R192, R3 ;  /* 0x00000003c0037221 */ /* 0x000fe20000010000 */
[C---:B------:R-:W-:Y:S01]  /*e310*/  HMMA.16816.F32 R4, R24.reuse, R120, R4 ;  /* 0x000000781804723c */ /* 0x040fe20000001804 */
[----:B------:R-:W-:Y:S04]  /*e320*/  MUFU.EX2 R156, R156 ;  /* 0x0000009c009c7308 */ /* 0x000fe80000000800 */
[----:B------:R-:W-:Y:S01]  /*e330*/  FADD.FTZ R193, R194, R193 ;  /* 0x000000c1c2c17221 */ /* 0x000fe20000010000 */
[----:B------:R-:W4:Y:S02]  /*e340*/  LDSM.16.MT88.4 R116, [R134+0x11000] ;  /* 0x011000008674783b */ /* 0x000f240000004200 */
[C---:B------:R-:W-:Y:S06]  /*e350*/  HMMA.16816.F32 R8, R24.reuse, R122, R8 ;  /* 0x0000007a1808723c */ /* 0x040fec0000001808 */
[----:B------:R-:W4:Y:S02]  /*e360*/  LDSM.16.MT88.4 R120, [R135+0x5000] ;  /* 0x005000008778783b */ /* 0x000f240000004200 */
[C---:B---3--:R-:W-:Y:S08]  /*e370*/  HMMA.16816.F32 R36, R24.reuse, R128, R36 ;  /* 0x000000801824723c */ /* 0x048ff00000001824 */
[C---:B------:R-:W-:Y:S08]  /*e380*/  HMMA.16816.F32 R40, R24.reuse, R130, R40 ;  /* 0x000000821828723c */ /* 0x040ff00000001828 */
[C---:B-1----:R-:W-:Y:S08]  /*e390*/  HMMA.16816.F32 R44, R24.reuse, R136, R44 ;  /* 0x00000088182c723c */ /* 0x042ff0000000182c */
        /* <DEDUP_REMOVED lines=30> */
[----:B------:R-:W1:Y:S03]  /*e580*/  LDSM.16.MT88.4 R20, [R160+0x5000] ;  /* 0x00500000a014783b */ /* 0x000e660000004200 */
[----:B------:R-:W2:Y:S01]  /*e590*/  MUFU.EX2 R155, R155 ;  /* 0x0000009b009b7308 */ /* 0x000ea20000000800 */
[----:B------:R-:W-:Y:S02]  /*e5a0*/  LOP3.LUT R129, R230, 0xff, RZ, 0xc0, !PT ;  /* 0x000000ffe6817812 */ /* 0x000fe400078ec0ff */
[----:B------:R-:W-:Y:S02]  /*e5b0*/  SHF.R.U32.HI R130, RZ, 0x18, R230 ;  /* 0x00000018ff827819 */ /* 0x000fe400000116e6 */
[C---:B------:R-:W-:Y:S01]  /*e5c0*/  PRMT R29, R30.reuse, 0x7773, RZ ;  /* 0x000077731e1d7816 */ /* 0x040fe200000000ff */
[C---:B----4-:R-:W-:Y:S01]  /*e5d0*/  HMMA.16816.F32 R100, R24.reuse, R116, R100 ;  /* 0x000000741864723c */ /* 0x050fe20000001864 */
[----:B------:R-:W3:Y:S03]  /*e5e0*/  LDSM.16.MT88.4 R32, [R134+0xd800] ;  /* 0x00d800008620783b */ /* 0x000ee60000004200 */
[----:B------:R-:W4:Y:S01]  /*e5f0*/  MUFU.EX2 R195, R172 ;  /* 0x000000ac00c37308 */ /* 0x000f220000000800 */
[C---:B------:R-:W-:Y:S02]  /*e600*/  PRMT R28, R30.reuse, 0x7772, RZ ;  /* 0x000077721e1c7816 */ /* 0x040fe400000000ff */
[----:B------:R-:W-:Y:S02]  /*e610*/  PRMT R30, R30, 0x7771, RZ ;  /* 0x000077711e1e7816 */ /* 0x000fe400000000ff */
[----:B------:R-:W-:Y:S01]  /*e620*/  PRMT R29, R28, 0x5410, R29 ;  /* 0x000054101c1d7816 */ /* 0x000fe2000000001d */
[C---:B------:R-:W-:Y:S01]  /*e630*/  HMMA.16816.F32 R104, R24.reuse, R118, R104 ;  /* 0x000000761868723c */ /* 0x040fe20000001868 */
[----:B------:R-:W5:Y:S03]  /*e640*/  LDSM.16.MT88.4 R116, [R135+0x1800] ;  /* 0x001800008774783b */ /* 0x000f660000004200 */
[----:B------:R-:W4:Y:S01]  /*e650*/  MUFU.EX2 R153, R153 ;  /* 0x0000009900997308 */ /* 0x000f220000000800 */
[----:B------:R-:W-:Y:S02]  /*e660*/  PRMT R30, R131, 0x5410, R30 ;  /* 0x00005410831e7816 */ /* 0x000fe4000000001e */
[C---:B------:R-:W-:Y:S02]  /*e670*/  PRMT R31, R230.reuse, 0x7632, R31 ;  /* 0x00007632e61f7816 */ /* 0x040fe4000000001f */
[----:B------:R-:W-:Y:S01]  /*e680*/  LOP3.LUT R128, R230, 0xffff, RZ, 0xc0, !PT ;  /* 0x0000ffffe6807812 */ /* 0x000fe200078ec0ff */
[C---:B------:R-:W-:Y:S04]  /*e690*/  HMMA.16816.F32 R108, R24.reuse, R120, R108 ;  /* 0x00000078186c723c */ /* 0x040fe8000000186c */
[----:B------:R-:W3:Y:S01]  /*e6a0*/  MUFU.EX2 R173, R173 ;  /* 0x000000ad00ad7308 */ /* 0x000ee20000000800 */
[--C-:B------:R-:W-:Y:S02]  /*e6b0*/  HSET2.LE.AND R30, R30, R171.reuse, PT ;  /* 0x000000ab1e1e7233 */ /* 0x100fe40003803000 */
[----:B------:R-:W-:Y:S02]  /*e6c0*/  LOP3.LUT R31, R31, 0xff, RZ, 0xc0, !PT ;  /* 0x000000ff1f1f7812 */ /* 0x000fe400078ec0ff */
[----:B------:R-:W-:Y:S01]  /*e6d0*/  SHF.R.U32.HI R128, RZ, 0x8, R128 ;  /* 0x00000008ff807819 */ /* 0x000fe20000011680 */
[C---:B------:R-:W-:Y:S01]  /*e6e0*/  HMMA.16816.F32 R16, R24.reuse, R122, R16 ;  /* 0x0000007a1810723c */ /* 0x040fe20000001810 */
[----:B------:R-:W5:Y:S02]  /*e6f0*/  LDSM.16.MT88.4 R120, [R160+0x1800] ;  /* 0x00180000a078783b */ /* 0x000f640000004200 */
[----:B------:R-:W-:Y:S02]  /*e700*/  PRMT R28, R129, 0x5410, R128 ;  /* 0x00005410811c7816 */ /* 0x000fe40000000080 */
[----:B------:R-:W-:Y:S02]  /*e710*/  PRMT R130, R31, 0x5410, R130 ;  /* 0x000054101f827816 */ /* 0x000fe40000000082 */
[----:B------:R-:W-:Y:S01]  /*e720*/  LOP3.LUT R128, R29, 0xff00ff, RZ, 0xc0, !PT ;  /* 0x00ff00ff1d807812 */ /* 0x000fe200078ec0ff */
[C---:B-1----:R-:W-:Y:S03]  /*e730*/  HMMA.16816.F32 R12, R24.reuse, R20, R12 ;  /* 0x00000014180c723c */ /* 0x042fe6000000180c */
[--C-:B------:R-:W-:Y:S02]  /*e740*/  HSET2.LE.AND R29, R130, R171.reuse, PT ;  /* 0x000000ab821d7233 */ /* 0x100fe40003803000 */
[--C-:B------:R-:W-:Y:S02]  /*e750*/  HSET2.LE.AND R28, R28, R171.reuse, PT ;  /* 0x000000ab1c1c7233 */ /* 0x100fe40003803000 */
[----:B------:R-:W-:Y:S01]  /*e760*/  HSET2.LE.AND R31, R128, R171, PT ;  /* 0x000000ab801f7233 */ /* 0x000fe20003803000 */
[----:B------:R-:W-:Y:S03]  /*e770*/  HMMA.16816.F32 R112, R24, R22, R112 ;  /* 0x000000161870723c */ /* 0x000fe60000001870 */
[----:B--2---:R-:W-:Y:S01]  /*e780*/  F2FP.F16.F32.PACK_AB R20, R155, R154 ;  /* 0x0000009a9b14723e */ /* 0x004fe200000000ff */
[----:B------:R-:W-:Y:S01]  /*e790*/  FADD.FTZ R154, R154, R193 ;  /* 0x000000c19a9a7221 */ /* 0x000fe20000010000 */
[----:B----4-:R-:W-:Y:S02]  /*e7a0*/  F2FP.F16.F32.PACK_AB R21, R195, R156 ;  /* 0x0000009cc315723e */ /* 0x010fe400000000ff */
[----:B------:R-:W-:Y:S01]  /*e7b0*/  F2FP.F16.F32.PACK_AB R129, R153, R152 ;  /* 0x000000989981723e */ /* 0x000fe200000000ff */
[----:B------:R-:W-:Y:S01]  /*e7c0*/  FADD.FTZ R152, R152, R3 ;  /* 0x0000000398987221 */ /* 0x000fe20000010000 */
[----:B---3--:R-:W-:Y:S01]  /*e7d0*/  F2FP.F16.F32.PACK_AB R128, R173, R226 ;  /* 0x000000e2ad80723e */ /* 0x008fe200000000ff */
        /* <DEDUP_REMOVED lines=9> */
[----:B------:R-:W-:Y:S01]  /*e870*/  MOV R3, R132 ;  /* 0x0000008400037202 */ /* 0x000fe20000000f00 */
[----:B------:R-:W-:Y:S02]  /*e880*/  FADD.FTZ R219, R173, R226 ;  /* 0x000000e2addb7221 */ /* 0x000fe40000010000 */
[----:B------:R-:W-:Y:S02]  /*e890*/  FADD.FTZ R218, R195, R156 ;  /* 0x0000009cc3da7221 */ /* 0x000fe40000010000 */
[C---:B------:R-:W-:Y:S01]  /*e8a0*/  HMMA.16816.F32 R128, R28.reuse, R124, R4 ;  /* 0x0000007c1c80723c */ /* 0x040fe20000001804 */
[----:B------:R-:W2:Y:S07]  /*e8b0*/  LDSM.16.MT88.4 R4, [R134+0x11800] ;  /* 0x011800008604783b */ /* 0x000eae0000004200 */
[C---:B------:R-:W-:Y:S01]  /*e8c0*/  HMMA.16816.F32 R124, R28.reuse, R126, R8 ;  /* 0x0000007e1c7c723c */ /* 0x040fe20000001808 */
[----:B------:R-:W-:Y:S07]  /*e8d0*/  LDSM.16.MT88.4 R8, [R160+0x5800] ;  /* 0x00580000a008783b */ /* 0x000fee0000004200 */
[C---:B------:R-:W-:Y:S08]  /*e8e0*/  HMMA.16816.F32 R36, R28.reuse, R32, R36 ;  /* 0x000000201c24723c */ /* 0x040ff00000001824 */
[C---:B------:R-:W-:Y:S08]  /*e8f0*/  HMMA.16816.F32 R40, R28.reuse, R34, R40 ;  /* 0x000000221c28723c */ /* 0x040ff00000001828 */
[C---:B-----5:R-:W-:Y:S08]  /*e900*/  HMMA.16816.F32 R44, R28.reuse, R116, R44 ;  /* 0x000000741c2c723c */ /* 0x060ff0000000182c */
[C---:B------:R-:W-:Y:S08]  /*e910*/  HMMA.16816.F32 R48, R28.reuse, R118, R48 ;  /* 0x000000761c30723c */ /* 0x040ff00000001830 */
[C---:B------:R-:W-:Y:S08]  /*e920*/  HMMA.16816.F32 R52, R28.reuse, R120, R52 ;  /* 0x000000781c34723c */ /* 0x040ff00000001834 */
        /* <DEDUP_REMOVED lines=15> */
[C---:B------:R-:W-:Y:S08]  /*ea20*/  HMMA.16816.F32 R120, R28.reuse, R122, R16 ;  /* 0x0000007a1c78723c */ /* 0x040ff00000001810 */
[C---:B------:R-:W-:Y:S08]  /*ea30*/  HMMA.16816.F32 R116, R28.reuse, R8, R12 ;  /* 0x000000081c74723c */ /* 0x040ff0000000180c */
[----:B------:R-:W-:Y:S01]  /*ea40*/  HMMA.16816.F32 R112, R28, R10, R112 ;  /* 0x0000000a1c70723c */ /* 0x000fe20000001870 */
[----:B------:R-:W-:Y:S08]  /*ea50*/  @!UPT UIADD3 URZ, UPT, UPT, URZ, URZ, URZ ;  /* 0x000000fffffff290 */ /* 0x000ff0000fffe0ff */
[----:B------:R-:W-:Y:S11]  /*ea60*/  @P2 BRA `(.L_x_595) ;  /* 0xffffffc800202947 */ /* 0x000ff6000383ffff */
.L_x_594:
[----:B------:R-:W1:Y:S01]  /*ea70*/  SHFL.BFLY PT, R3, R218, 0x2, 0x1f ;  /* 0x0c401f00da037f89 */ /* 0x000e6200000e0000 */
[----:B------:R-:W2:Y:S01]  /*ea80*/  LDCU UR4, c[0x0][0x4fc] ;  /* 0x00009f80ff0477ac */ /* 0x000ea20008000800 */
[C---:B------:R-:W-:Y:S01]  /*ea90*/  SHF.L.U32 R4, R186.reuse, 0x4, RZ ;  /* 0x00000004ba047819 */ /* 0x040fe200000006ff */
[----:B------:R-:W3:Y:S01]  /*eaa0*/  LDC R12, c[0x0][0x434] ;  /* 0x00010d00ff0c7b82 */ /* 0x000ee20000000800 */
[----:B------:R-:W4:Y:S01]  /*eab0*/  SHFL.BFLY PT, R0, R219, 0x2, 0x1f ;  /* 0x0c401f00db007f89 */ /* 0x000f2200000e0000 */
[----:B------:R-:W-:Y:S02]  /*eac0*/  LOP3.LUT P3, RZ, R186, 0x10, RZ, 0xc0, !PT ;  /* 0x00000010baff7812 */ /* 0x000fe4000786c0ff */
[----:B------:R-:W-:Y:S01]  /*ead0*/  LOP3.LUT R4, R4, 0x1c0, RZ, 0xc0, !PT ;  /* 0x000001c004047812 */ /* 0x000fe200078ec0ff */
[----:B------:R-:W2:Y:S01]  /*eae0*/  S2R R21, SR_CTAID.Z ;  /* 0x0000000000157919 */ /* 0x000ea20000002700 */
[----:B------:R-:W-:Y:S02]  /*eaf0*/  LOP3.LUT P4, RZ, R186, 0x8, RZ, 0xc0, !PT ;  /* 0x00000008baff7812 */ /* 0x000fe4000788c0ff */
[----:B------:R-:W-:Y:S01]  /*eb00*/  LOP3.LUT R4, R4, 0x38, R225, 0xf8, !PT ;  /* 0x0000003804047812 */ /* 0x000fe200078ef8e1 */
[----:B------:R-:W3:Y:S01]  /*eb10*/  LDC R14, c[0x0][0x434] ;  /* 0x00010d00ff0e7b82 */ /* 0x000ee20000000800 */
[----:B------:R-:W-:-:S02]  /*eb20*/  SEL R184, R184, 0xffffffe0, !P4 ;  /* 0xffffffe0b8b87807 */ /* 0x000fc40006000000 */
[----:B------:R-:W-:-:S05]  /*eb30*/  LOP3.LUT R4, R4, R224, R187, 0xfe, !PT ;  /* 0x000000e004047212 */ /* 0x000fca00078efebb */
[----:B------:R-:W2:Y:S01]  /*eb40*/  LDC.U8 R20, c[0x0][0x548] ;  /* 0x00015200ff147b82 */ /* 0x000ea20000000000 */
[----:B-1----:R-:W-:Y:S01]  /*eb50*/  FADD.FTZ R6, R3, R218 ;  /* 0x000000da03067221 */ /* 0x002fe20000010000 */
[----:B----4-:R-:W-:-:S04]  /*eb60*/  FADD.FTZ R7, R0, R219 ;  /* 0x000000db00077221 */ /* 0x010fc80000010000 */
[----:B------:R-:W1:Y:S04]  /*eb70*/  SHFL.BFLY PT, R3, R6, 0x1, 0x1f ;  /* 0x0c201f0006037f89 */ /* 0x000e6800000e0000 */
[----:B------:R-:W4:Y:S01]  /*eb80*/  SHFL.BFLY PT, R2, R7, 0x1, 0x1f ;  /* 0x0c201f0007027f89 */ /* 0x000f2200000e0000 */
[----:B-1----:R-:W-:Y:S01]  /*eb90*/  FADD.FTZ R3, R6, R3 ;  /* 0x0000000306037221 */ /* 0x002fe20000010000 */
[----:B----4-:R-:W-:-:S03]  /*eba0*/  FADD.FTZ R2, R7, R2 ;  /* 0x0000000207027221 */ /* 0x010fc60000010000 */
[----:B------:R-:W1:Y:S01]  /*ebb0*/  MUFU.RCP R0, R3 ;  /* 0x0000000300007308 */ /* 0x000e620000001000 */
[----:B------:R-:W-:Y:S02]  /*ebc0*/  FSETP.NE.FTZ.AND P2, PT, R3, RZ, PT ;  /* 0x000000ff0300720b */ /* 0x000fe40003f55000 */
[----:B------:R-:W-:Y:S02]  /*ebd0*/  LEA R7, R4, UR5, 0x1 ;  /* 0x0000000504077c11 */ /* 0x000fe4000f8e08ff */
[----:B------:R-:W-:Y:S02]  /*ebe0*/  FSETP.NE.FTZ.AND P1, PT, R2, RZ, PT ;  /* 0x000000ff0200720b */ /* 0x000fe40003f35000 */
[C---:B------:R-:W-:Y:S01]  /*ebf0*/  IADD3 R11, PT, PT, R7.reuse, 0x40, RZ ;  /* 0x00000040070b7810 */ /* 0x040fe20007ffe0ff */
[----:B------:R-:W4:Y:S01]  /*ec00*/  MUFU.RCP R5, R2 ;  /* 0x0000000200057308 */ /* 0x000f220000001000 */
[C---:B------:R-:W-:Y:S02]  /*ec10*/  @P3 IADD3 R11, PT, PT, R7.reuse, -0x40, RZ ;  /* 0xffffffc0070b3810 */ /* 0x040fe40007ffe0ff */
[----:B------:R-:W-:-:S02]  /*ec20*/  IADD3 R9, PT, PT, R7, R184, RZ ;  /* 0x000000b807097210 */ /* 0x000fc40007ffe0ff */
[----:B------:R-:W-:Y:S02]  /*ec30*/  IADD3 R17, PT, PT, R184, R11, RZ ;  /* 0x0000000bb8117210 */ /* 0x000fe40007ffe0ff */
[----:B-1----:R-:W-:-:S05]  /*ec40*/  FSEL R0, R0, 1, P2 ;  /* 0x3f80000000007808 */ /* 0x002fca0001000000 */
[----:B--2---:R-:W-:Y:S01]  /*ec50*/  FMUL.FTZ R0, R0, UR4 ;  /* 0x0000000400007c20 */ /* 0x004fe20008410000 */
[----:B----4-:R-:W-:-:S03]  /*ec60*/  FSEL R5, R5, 1, P1 ;  /* 0x3f80000005057808 */ /* 0x010fc60000800000 */
        /* <DEDUP_REMOVED lines=99> */
[----:B------:R-:W-:Y:S02]  /*f2a0*/  F2FP.F16.F32.PACK_AB R128, R129, R128 ;  /* 0x000000808180723e */ /* 0x000fe400000000ff */
[----:B------:R-:W-:Y:S02]  /*f2b0*/  F2FP.F16.F32.PACK_AB R114, R5, R114 ;  /* 0x000000720572723e */ /* 0x000fe400000000ff */
[----:B------:R-:W-:Y:S01]  /*f2c0*/  IADD3 R5, PT, PT, R7, R0, RZ ;  /* 0x0000000007057210 */ /* 0x000fe20007ffe0ff */
[----:B------:R-:W-:Y:S01]  /*f2d0*/  STS [R7], R128 ;  /* 0x0000008007007388 */ /* 0x000fe20000000800 */
[C---:B------:R-:W-:Y:S02]  /*f2e0*/  IADD3 R13, PT, PT, R0.reuse, R9, RZ ;  /* 0x00000009000d7210 */ /* 0x040fe40007ffe0ff */
[C---:B------:R-:W-:Y:S02]  /*f2f0*/  IADD3 R15, PT, PT, R0.reuse, R11, RZ ;  /* 0x0000000b000f7210 */ /* 0x040fe40007ffe0ff */
[----:B------:R-:W-:-:S02]  /*f300*/  IADD3 R19, PT, PT, R0, R17, RZ ;  /* 0x0000001100137210 */ /* 0x000fc40007ffe0ff */
[----:B------:R-:W1:Y:S01]  /*f310*/  LDC.U8 R0, c[0x0][0x549] ;  /* 0x00015240ff007b82 */ /* 0x000e620000000000 */
[----:B------:R-:W-:Y:S02]  /*f320*/  F2FP.F16.F32.PACK_AB R130, R131, R130 ;  /* 0x000000828382723e */ /* 0x000fe400000000ff */
        /* <DEDUP_REMOVED lines=33> */
[----:B-1----:R-:W-:-:S02]  /*f540*/  ISETP.NE.AND P3, PT, R0, RZ, PT ;  /* 0x000000ff0000720c */ /* 0x002fc40003f65270 */
        /* <DEDUP_REMOVED lines=12> */
[----:B------:R-:W-:-:S02]  /*f610*/  F2FP.F16.F32.PACK_AB R90, R91, R90 ;  /* 0x0000005a5b5a723e */ /* 0x000fc400000000ff */
[----:B------:R-:W-:Y:S01]  /*f620*/  ISETP.NE.AND P0, PT, R209, -0x1, PT ;  /* 0xffffffffd100780c */ /* 0x000fe20003f05270 */
        /* <DEDUP_REMOVED lines=13> */
[----:B------:R-:W-:Y:S01]  /*f700*/  F2FP.F16.F32.PACK_AB R108, R109, R108 ;  /* 0x0000006c6d6c723e */ /* 0x000fe200000000ff */
[----:B---3--:R-:W-:Y:S01]  /*f710*/  @P3 IMAD R14, R23, R12, RZ ;  /* 0x0000000c170e3224 */ /* 0x008fe200078e02ff */
        /* <DEDUP_REMOVED lines=9> */
[----:B------:R-:W-:Y:S01]  /*f7b0*/  @P3 MOV R16, 0x1 ;  /* 0x0000000100103802 */ /* 0x000fe20000000f00 */
        /* <DEDUP_REMOVED lines=16> */
[----:B-1----:R-:W1:Y:S03]  /*f8c0*/  @!P0 LDC.64 R6, c[0x0][0x400] ;  /* 0x00010000ff068b82 */ /* 0x002e660000000a00 */
[----:B------:R-:W-:Y:S04]  /*f8d0*/  STS [R11+0x4000], R108 ;  /* 0x0040006c0b007388 */ /* 0x000fe80000000800 */
[----:B------:R-:W-:Y:S01]  /*f8e0*/  STS [R11+0x4400], R110 ;  /* 0x0044006e0b007388 */ /* 0x000fe20000000800 */
[----:B--2---:R-:W2:Y:S03]  /*f8f0*/  @P0 LDC.64 R4, c[0x0][0x408] ;  /* 0x00010200ff040b82 */ /* 0x004ea60000000a00 */
[----:B------:R-:W-:Y:S04]  /*f900*/  STS [R15+0x4000], R120 ;  /* 0x004000780f007388 */ /* 0x000fe80000000800 */
[----:B------:R5:W-:Y:S01]  /*f910*/  STS [R15+0x4400], R122 ;  /* 0x0044007a0f007388 */ /* 0x000be20000000800 */
[----:B---3--:R-:W-:-:S03]  /*f920*/  LOP3.LUT R9, R204, 0x1f8, RZ, 0xc0, !PT ;  /* 0x000001f8cc097812 */ /* 0x008fc600078ec0ff */
[----:B------:R-:W-:Y:S04]  /*f930*/  STS [R17+0x4000], R116 ;  /* 0x0040007411007388 */ /* 0x000fe80000000800 */
[----:B------:R3:W-:Y:S01]  /*f940*/  STS [R17+0x4400], R118 ;  /* 0x0044007611007388 */ /* 0x0007e20000000800 */
[----:B------:R-:W1:Y:S01]  /*f950*/  S2R R0, SR_CTAID.X ;  /* 0x0000000000007919 */ /* 0x000e620000002500 */
[----:B----4-:R-:W4:Y:S02]  /*f960*/  S2R R13, SR_CTAID.Y ;  /* 0x00000000000d7919 */ /* 0x010f240000002600 */
[----:B------:R1:W-:Y:S04]  /*f970*/  STS [R19+0x4000], R112 ;  /* 0x0040007013007388 */ /* 0x0003e80000000800 */
[----:B------:R1:W-:Y:S01]  /*f980*/  STS [R19+0x4400], R114 ;  /* 0x0044007213007388 */ /* 0x0003e20000000800 */
[----:B-----5:R-:W-:-:S04]  /*f990*/  LOP3.LUT R15, R9, 0x38, R186, 0x78, !PT ;  /* 0x00000038090f7812 */ /* 0x020fc800078e78ba */
[----:B------:R-:W-:Y:S01]  /*f9a0*/  LOP3.LUT R15, R15, 0x1e00, R204, 0xf8, !PT ;  /* 0x00001e000f0f7812 */ /* 0x000fe200078ef8cc */
[----:B---3--:R-:W3:Y:S03]  /*f9b0*/  @P3 LDC R17, c[0x0][0x430] ;  /* 0x00010c00ff113b82 */ /* 0x008ee60000000800 */
[----:B------:R-:W-:Y:S01]  /*f9c0*/  LEA R15, R15, UR5, 0x1 ;  /* 0x000000050f0f7c11 */ /* 0x000fe2000f8e08ff */
[----:B------:R-:W-:Y:S06]  /*f9d0*/  @P3 BRA `(.L_x_598) ;  /* 0x0000000000203947 */ /* 0x000fec0003800000 */
[----:B------:R-:W-:Y:S01]  /*f9e0*/  ISETP.NE.AND P4, PT, R20, RZ, PT ;  /* 0x000000ff1400720c */ /* 0x000fe20003f85270 */
[----:B------:R-:W5:-:S12]  /*f9f0*/  LDC R9, c[0x0][0x3e0] ;  /* 0x0000f800ff097b82 */ /* 0x000f580000000800 */
[----:B------:R-:W5:Y:S01]  /*fa00*/  @P4 LDC R16, c[0x0][0x454] ;  /* 0x00011500ff104b82 */ /* 0x000f620000000800 */
[----:B---3--:R-:W-:Y:S02]  /*fa10*/  @P4 MOV R17, 0x1 ;  /* 0x0000000100114802 */ /* 0x008fe40000000f00 */
[----:B------:R-:W-:-:S05]  /*fa20*/  @!P4 MOV R17, 0x1 ;  /* 0x000000010011c802 */ /* 0x000fca0000000f00 */
[----:B------:R-:W3:Y:S01]  /*fa30*/  @P4 LDC R14, c[0x0][0x454] ;  /* 0x00011500ff0e4b82 */ /* 0x000ee20000000800 */
[-C--:B-----5:R-:W-:Y:S02]  /*fa40*/  @P4 IMAD R16, R16, R9.reuse, RZ ;  /* 0x0000000910104224 */ /* 0x0a0fe400078e02ff */
[----:B------:R-:W-:-:S07]  /*fa50*/  @!P4 IMAD R16, R12, R9, RZ ;  /* 0x000000090c10c224 */ /* 0x000fce00078e02ff */
.L_x_598:
[----:B------:R-:W-:Y:S01]  /*fa60*/  BAR.SYNC.DEFER_BLOCKING 0x0 ;  /* 0x0000000000007b1d */ /* 0x000fe20000010000 */
[----:B-1--4-:R-:W-:Y:S01]  /*fa70*/  @!P0 IMAD.WIDE.U32 R18, R13, R6, RZ ;  /* 0x000000060d128225 */ /* 0x012fe200078e00ff */
[----:B------:R-:W-:Y:S02]  /*fa80*/  ISETP.NE.AND P4, PT, R209, -0x1, PT ;  /* 0xffffffffd100780c */ /* 0x000fe40003f85270 */
[----:B------:R-:W-:Y:S01]  /*fa90*/  ISETP.NE.AND P3, PT, R20, RZ, !P3 ;  /* 0x000000ff1400720c */ /* 0x000fe20005f65270 */
[----:B------:R-:W-:-:S03]  /*faa0*/  @!P0 IMAD R7, R13, R7, R19 ;  /* 0x000000070d078224 */ /* 0x000fc600078e0213 */
[----:B------:R-:W1:Y:S01]  /*fab0*/  @P2 LDC R20, c[0x0][0x458] ;  /* 0x00011600ff142b82 */ /* 0x000e620000000800 */
[----:B------:R-:W4:Y:S01]  /*fac0*/  @P2 MUFU.LG2 R3, R3 ;  /* 0x0000000300032308 */ /* 0x000f220000000c00 */
[C---:B--2---:R-:W-:Y:S01]  /*fad0*/  @P0 IMAD.WIDE.U32 R24, R209.reuse, R4, RZ ;  /* 0x00000004d1180225 */ /* 0x044fe200078e00ff */
[----:B------:R-:W-:Y:S01]  /*fae0*/  LOP3.LUT P5, RZ, R186, 0x3, RZ, 0xc0, !PT ;  /* 0x00000003baff7812 */ /* 0x000fe200078ac0ff */
[----:B------:R-:W-:Y:S01]  /*faf0*/  BSSY.RECONVERGENT B0, `(.L_x_599) ;  /* 0x000002c000007945 */ /* 0x000fe20003800200 */
[----:B------:R-:W-:Y:S01]  /*fb00*/  LOP3.LUT R6, R188, 0x30, RZ, 0xc0, !PT ;  /* 0x00000030bc067812 */ /* 0x000fe200078ec0ff */
[----:B------:R-:W-:Y:S01]  /*fb10*/  @P0 IMAD R7, R209, R5, R25 ;  /* 0x00000005d1070224 */ /* 0x000fe200078e0219 */
[----:B------:R-:W-:Y:S01]  /*fb20*/  SHF.R.U32.HI R23, RZ, 0x2, R186 ;  /* 0x00000002ff177819 */ /* 0x000fe200000116ba */
[----:B------:R-:W2:Y:S01]  /*fb30*/  @P1 LDC R19, c[0x0][0x458] ;  /* 0x00011600ff131b82 */ /* 0x000ea20000000800 */
[----:B------:R-:W5:Y:S01]  /*fb40*/  @P1 MUFU.LG2 R2, R2 ;  /* 0x0000000200021308 */ /* 0x000f620000000c00 */
[----:B------:R-:W-:Y:S01]  /*fb50*/  @!P4 IMAD R209, R13, R12, RZ ;  /* 0x0000000c0dd1c224 */ /* 0x000fe200078e02ff */
[----:B------:R-:W-:Y:S01]  /*fb60*/  LOP3.LUT R6, R6, 0x7, R23, 0xf8, !PT ;  /* 0x0000000706067812 */ /* 0x000fe200078ef817 */
[----:B---3--:R-:W-:Y:S01]  /*fb70*/  IMAD R14, R21, R14, RZ ;  /* 0x0000000e150e7224 */ /* 0x008fe200078e02ff */
[----:B------:R-:W-:Y:S01]  /*fb80*/  MOV R12, 0x7f800000 ;  /* 0x7f800000000c7802 */ /* 0x000fe20000000f00 */
[----:B------:R-:W-:Y:S01]  /*fb90*/  IMAD R5, R0, R17, RZ ;  /* 0x0000001100057224 */ /* 0x000fe200078e02ff */
[----:B------:R-:W-:Y:S01]  /*fba0*/  SHF.R.S32.HI R4, RZ, 0x1f, R209 ;  /* 0x0000001fff047819 */ /* 0x000fe200000114d1 */
[----:B------:R-:W-:Y:S01]  /*fbb0*/  @!P3 IMAD R14, R13, R16, R14 ;  /* 0x000000100d0eb224 */ /* 0x000fe200078e020e */
[----:B------:R-:W-:Y:S01]  /*fbc0*/  SEL R16, R209, RZ, P3 ;  /* 0x000000ffd1107207 */ /* 0x000fe20001800000 */
[----:B------:R3:W3:Y:S01]  /*fbd0*/  LDS.128 R8, [R15+0x1800] ;  /* 0x001800000f087984 */ /* 0x0006e20000000c00 */
[----:B------:R-:W-:Y:S01]  /*fbe0*/  IMAD.SHL.U32 R5, R5, 0x40, RZ ;  /* 0x0000004005057824 */ /* 0x000fe200078e00ff */
[----:B------:R-:W-:Y:S01]  /*fbf0*/  SEL R4, R4, RZ, P3 ;  /* 0x000000ff04047207 */ /* 0x000fe20001800000 */
[----:B----4-:R-:W-:Y:S01]  /*fc00*/  @P2 FMUL.FTZ R22, R3, 0.69314718246459960938 ;  /* 0x3f31721803162820 */ /* 0x010fe20000410000 */
[--C-:B------:R-:W-:Y:S01]  /*fc10*/  SHF.R.S32.HI R23, RZ, 0x1f, R14.reuse ;  /* 0x0000001fff177819 */ /* 0x100fe2000001140e */
[----:B------:R-:W-:Y:S01]  /*fc20*/  IMAD.MOV.U32 R13, RZ, RZ, 0x7f800000 ;  /* 0x7f800000ff0d7424 */ /* 0x000fe200078e00ff */
[----:B------:R-:W-:Y:S01]  /*fc30*/  IADD3 R16, P4, P3, R5, R16, R14 ;  /* 0x0000001005107210 */ /* 0x000fe20007b9e00e */
[----:B-1----:R-:W-:Y:S01]  /*fc40*/  @P2 FFMA.FTZ R13, R133, R20, R22 ;  /* 0x00000014850d2223 */ /* 0x002fe20000010016 */
[----:B-----5:R-:W-:Y:S01]  /*fc50*/  @P1 FMUL.FTZ R3, R2, 0.69314718246459960938 ;  /* 0x3f31721802031820 */ /* 0x020fe20000410000 */
[----:B------:R-:W-:-:S04]  /*fc60*/  SHF.R.S32.HI R5, RZ, 0x1f, R5 ;  /* 0x0000001fff057819 */ /* 0x000fc80000011405 */
[----:B------:R-:W-:Y:S01]  /*fc70*/  IADD3.X R23, PT, PT, R5, R4, R23, P4, P3 ;  /* 0x0000000405177210 */ /* 0x000fe200027e6417 */
[----:B--2---:R-:W-:Y:S01]  /*fc80*/  @P1 FFMA.FTZ R12, R132, R19, R3 ;  /* 0x00000013840c1223 */ /* 0x004fe20000010003 */
[----:B------:R-:W-:Y:S06]  /*fc90*/  @P5 BRA `(.L_x_600) ;  /* 0x0000000000445947 */ /* 0x000fec0003800000 */
        /* <DEDUP_REMOVED lines=17> */
.L_x_600:
[----:B------:R-:W-:Y:S05]  /*fdb0*/  BSYNC.RECONVERGENT B0 ;  /* 0x0000000000007941 */ /* 0x000fea0003800200 */
.L_x_599:
[----:B------:R-:W2:Y:S01]  /*fdc0*/  LDCU.64 UR4, c[0x0][0x410] ;  /* 0x00008200ff0477ac */ /* 0x000ea20008000a00 */
[----:B------:R-:W-:Y:S01]  /*fdd0*/  @P0 IMAD.MOV.U32 R18, RZ, RZ, R24 ;  /* 0x000000ffff120224 */ /* 0x000fe200078e0018 */
[----:B-1----:R-:W-:Y:S01]  /*fde0*/  SHF.R.U32.HI R12, RZ, 0x3, R186 ;  /* 0x00000003ff0c7819 */ /* 0x002fe200000116ba */
[----:B------:R-:W-:Y:S01]  /*fdf0*/  IMAD.MOV.U32 R13, RZ, RZ, RZ ;  /* 0x000000ffff0d7224 */ /* 0x000fe200078e00ff */
[----:B------:R-:W-:Y:S02]  /*fe00*/  BSSY.RECONVERGENT B0, `(.L_x_601) ;  /* 0x0000021000007945 */ /* 0x000fe40003800200 */
[----:B------:R-:W-:Y:S01]  /*fe10*/  IADD3 R18, P0, PT, R185, R18, RZ ;  /* 0x00000012b9127210 */ /* 0x000fe20007f1e0ff */
[C---:B------:R-:W-:Y:S01]  /*fe20*/  VIADD R2, R12.reuse, 0x30 ;  /* 0x000000300c027836 */ /* 0x040fe20000000000 */
        /* <DEDUP_REMOVED lines=10> */
[----:B------:R1:W4:Y:S01]  /*fed0*/  LDS.128 R16, [R15+0x2000] ;  /* 0x002000000f107984 */ /* 0x0003220000000c00 */
[----:B------:R-:W-:-:S03]  /*fee0*/  IMAD.WIDE.U32 R12, R0, 0x40, R12 ;  /* 0x00000040000c7825 */ /* 0x000fc600078e000c */
[----:B------:R1:W1:Y:S06]  /*fef0*/  LDS.128 R20, [R15] ;  /* 0x000000000f147984 */ /* 0x00026c0000000c00 */
[----:B------:R-:W-:Y:S05]  /*ff00*/  @P3 BRA `(.L_x_602) ;  /* 0x0000000000403947 */ /* 0x000fea0003800000 */
[----:B------:R-:W5:Y:S01]  /*ff10*/  LDCU.64 UR6, c[0x0][0x408] ;  /* 0x00008100ff0677ac */ /* 0x000f620008000a00 */
[----:B------:R-:W-:Y:S01]  /*ff20*/  IMAD.MOV.U32 R24, RZ, RZ, R2 ;  /* 0x000000ffff187224 */ /* 0x000fe200078e0002 */
[----:B------:R-:W3:Y:S01]  /*ff30*/  LDCU UR8, c[0x0][0x440] ;  /* 0x00008800ff0877ac */ /* 0x000ee20008000800 */
[----:B------:R-:W2:Y:S01]  /*ff40*/  LDCU.64 UR4, c[0x0][0x3f0] ;  /* 0x00007e00ff0477ac */ /* 0x000ea20008000a00 */
[----:B-----5:R-:W-:Y:S02]  /*ff50*/  IMAD R27, R13, UR6, RZ ;  /* 0x000000060d1b7c24 */ /* 0x020fe4000f8e02ff */
[----:B------:R-:W-:Y:S01]  /*ff60*/  IMAD.WIDE.U32 R28, R12, UR6, R24 ;  /* 0x000000060c1c7c25 */ /* 0x000fe2000f8e0018 */
[----:B---3--:R-:W-:-:S03]  /*ff70*/  ISETP.GE.AND P5, PT, R185, UR8, PT ;  /* 0x00000008b9007c0c */ /* 0x008fc6000bfa6270 */
[----:B------:R-:W-:Y:S01]  /*ff80*/  IMAD R0, R12, UR7, R27 ;  /* 0x000000070c007c24 */ /* 0x000fe2000f8e021b */
[----:B------:R-:W-:Y:S02]  /*ff90*/  ISETP.GE.AND P4, PT, R203, UR8, PT ;  /* 0x00000008cb007c0c */ /* 0x000fe4000bf86270 */
[----:B------:R-:W-:Y:S01]  /*ffa0*/  ISETP.GE.AND P3, PT, R202, UR8, PT ;  /* 0x00000008ca007c0c */ /* 0x000fe2000bf66270 */
[----:B------:R-:W-:Y:S01]  /*ffb0*/  IMAD.IADD R0, R0, 0x1, R29 ;  /* 0x0000000100007824 */ /* 0x000fe200078e021d */
[----:B--2---:R-:W-:-:S04]  /*ffc0*/  LEA R26, P6, R28, UR4, 0x1 ;  /* 0x000000041c1a7c11 */ /* 0x004fc8000f8c08ff */
[----:B------:R-:W-:-:S05]  /*ffd0*/  LEA.HI.X R27, R28, UR5, R0, 0x1, P6 ;  /* 0x000000051c1b7c11 */ /* 0x000fca000b0f0c00 */
[----:B-1----:R1:W-:Y:S04]  /*ffe0*/  @!P5 STG.E.128 desc[UR14][R26.64], R20 ;  /* 0x000000141a00d986 */ /* 0x0023e8000c101d0e */
[----:B----4-:R1:W-:Y:S04]  /*fff0*/  @!P4 STG.E.128 desc[UR14][R26.64+0x80], R16 ;  /* 0x000080101a00c986 */ /* 0x0103e8000c101d0e */
[----:B------:R1:W-:Y:S02]  /*10000*/  @!P3 STG.E.128 desc[UR14][R26.64+0x100], R4 ;  /* 0x000100041a00b986 */ /* 0x0003e4000c101d0e */
.L_x_602:
[----:B------:R-:W-:Y:S05]  /*10010*/  BSYNC.RECONVERGENT B0 ;  /* 0x0000000000007941 */ /* 0x000fea0003800200 */
.L_x_601:
[----:B-1----:R1:W1:Y:S01]  /*10020*/  LDS.128 R20, [R15+0x800] ;  /* 0x000800000f147984 */ /* 0x0022620000000c00 */
[----:B------:R-:W-:Y:S03]  /*10030*/  BSSY.RECONVERGENT B0, `(.L_x_603) ;  /* 0x0000017000007945 */ /* 0x000fe60003800200 */
[----:B----4-:R4:W1:Y:S04]  /*10040*/  LDS.128 R16, [R15+0x2800] ;  /* 0x002800000f107984 */ /* 0x0108680000000c00 */
[----:B--2---:R4:W2:Y:S01]  /*10050*/  LDS.128 R4, [R15+0x4800] ;  /* 0x004800000f047984 */ /* 0x0048a20000000c00 */
[----:B------:R-:W-:Y:S05]  /*10060*/  @P2 BRA `(.L_x_604) ;  /* 0x00000000004c2947 */ /* 0x000fea0003800000 */
[----:B------:R-:W5:Y:S01]  /*10070*/  LDCU.64 UR6, c[0x0][0x408] ;  /* 0x00008100ff0677ac */ /* 0x000f620008000a00 */
[----:B------:R-:W-:Y:S01]  /*10080*/  IADD3 R27, P2, PT, R12, 0x10, RZ ;  /* 0x000000100c1b7810 */ /* 0x000fe20007f5e0ff */
[----:B------:R-:W-:Y:S01]  /*10090*/  IMAD.MOV.U32 R28, RZ, RZ, R2 ;  /* 0x000000ffff1c7224 */ /* 0x000fe200078e0002 */
[----:B------:R-:W-:Y:S01]  /*100a0*/  MOV R29, R25 ;  /* 0x00000019001d7202 */ /* 0x000fe20000000f00 */
[----:B------:R-:W3:Y:S02]  /*100b0*/  LDCU UR8, c[0x0][0x440] ;  /* 0x00008800ff0877ac */ /* 0x000ee40008000800 */
[----:B------:R-:W-:Y:S01]  /*100c0*/  IMAD.X R0, RZ, RZ, R13, P2 ;  /* 0x000000ffff007224 */ /* 0x000fe200010e060d */
[----:B------:R-:W4:Y:S03]  /*100d0*/  LDCU.64 UR4, c[0x0][0x3f0] ;  /* 0x00007e00ff0477ac */ /* 0x000f260008000a00 */
        /* <DEDUP_REMOVED lines=9> */
[----:B-1----:R1:W-:Y:S04]  /*10170*/  @!P4 STG.E.128 desc[UR14][R26.64], R20 ;  /* 0x000000141a00c986 */ /* 0x0023e8000c101d0e */
[----:B------:R1:W-:Y:S04]  /*10180*/  @!P3 STG.E.128 desc[UR14][R26.64+0x80], R16 ;  /* 0x000080101a00b986 */ /* 0x0003e8000c101d0e */
[----:B--2---:R1:W-:Y:S02]  /*10190*/  @!P2 STG.E.128 desc[UR14][R26.64+0x100], R4 ;  /* 0x000100041a00a986 */ /* 0x0043e4000c101d0e */
.L_x_604:
[----:B------:R-:W-:Y:S05]  /*101a0*/  BSYNC.RECONVERGENT B0 ;  /* 0x0000000000007941 */ /* 0x000fea0003800200 */
.L_x_603:
[----:B-1----:R1:W1:Y:S01]  /*101b0*/  LDS.128 R20, [R15+0x1000] ;  /* 0x001000000f147984 */ /* 0x0022620000000c00 */
[----:B------:R-:W-:Y:S03]  /*101c0*/  BSSY.RECONVERGENT B0, `(.L_x_605) ;  /* 0x0000017000007945 */ /* 0x000fe60003800200 */
[----:B------:R1:W1:Y:S04]  /*101d0*/  LDS.128 R16, [R15+0x3000] ;  /* 0x003000000f107984 */ /* 0x0002680000000c00 */
[----:B--2---:R2:W1:Y:S01]  /*101e0*/  LDS.128 R4, [R15+0x5000] ;  /* 0x005000000f047984 */ /* 0x0044620000000c00 */
        /* <DEDUP_REMOVED lines=19> */
[----:B------:R1:W-:Y:S02]  /*10320*/  @!P1 STG.E.128 desc[UR14][R26.64+0x100], R4 ;  /* 0x000100041a009986 */ /* 0x0003e4000c101d0e */
.L_x_606:
[----:B------:R-:W-:Y:S05]  /*10330*/  BSYNC.RECONVERGENT B0 ;  /* 0x0000000000007941 */ /* 0x000fea0003800200 */
.L_x_605:
[----:B-1----:R1:W1:Y:S01]  /*10340*/  LDS.128 R4, [R15+0x3800] ;  /* 0x003800000f047984 */ /* 0x0022620000000c00 */
[----:B------:R-:W-:Y:S05]  /*10350*/  @P0 EXIT ;  /* 0x000000000000094d */ /* 0x000fea0003800000 */
[----:B------:R-:W5:Y:S01]  /*10360*/  LDCU.64 UR6, c[0x0][0x408] ;  /* 0x00008100ff0677ac */ /* 0x000f620008000a00 */
[----:B------:R1:W1:Y:S01]  /*10370*/  LDS.128 R16, [R15+0x5800] ;  /* 0x005800000f107984 */ /* 0x0002620000000c00 */
        /* <DEDUP_REMOVED lines=16> */
[----:B-1----:R3:W-:Y:S01]  /*10480*/  @!P1 STG.E.128 desc[UR14][R2.64+0x80], R4 ;  /* 0x0000800402009986 */ /* 0x0027e2000c101d0e */
[----:B------:R-:W-:Y:S05]  /*10490*/  @P0 EXIT ;  /* 0x000000000000094d */ /* 0x000fea0003800000 */
[----:B------:R-:W-:Y:S01]  /*104a0*/  STG.E.128 desc[UR14][R2.64+0x100], R16 ;  /* 0x0001001002007986 */ /* 0x000fe2000c101d0e */
[----:B------:R-:W-:Y:S05]  /*104b0*/  EXIT ;  /* 0x000000000000794d */ /* 0x000fea0003800000 */
.L_x_607:
        /* <DEDUP_REMOVED lines=12> */
.L_x_941:


//--------------------- .text._ZN5flash16flash_fwd_kernelI23Flash_fwd_kernel_traitsILi192ELi64ELi64ELi4ELb0ELb0EN7cutlass6half_tE19Flash_kernel_traitsILi192ELi64ELi64ELi4ES3_EELb1ELb1ELb0ELb0ELb0ELb0ELb0ELb1EEEvNS_16Flash_fwd_paramsE --------------------------
	.section	.text._ZN5flash16flash_fwd_kernelI23Flash_fwd_kernel_traitsILi192ELi64ELi64ELi4ELb0ELb0EN7cutlass6half_tE19Flash_kernel_traitsILi192ELi64ELi64ELi4ES3_EELb1ELb1ELb0ELb0ELb0ELb0ELb0ELb1EEEvNS_16Flash_fwd_paramsE,"ax",@progbits
	.align	128
        .global         _ZN5flash16flash_fwd_kernelI23Flash_fwd_kernel_traitsILi192ELi64ELi64ELi4ELb0ELb0EN7cutlass6half_tE19Flash_kernel_traitsILi192ELi64ELi64ELi4ES3_EELb1ELb1ELb0ELb0ELb0ELb0ELb0ELb1EEEvNS_16Flash_fwd_paramsE
        .type           _ZN5flash16flash_fwd_kernelI23Flash_fwd_kernel_traitsILi192ELi64ELi64ELi4ELb0ELb0EN7cutlass6half_tE19Flash_kernel_traitsILi192ELi64ELi64ELi4ES3_EELb1ELb1ELb0ELb0ELb0ELb0ELb0ELb1EEEvNS_16Flash_fwd_paramsE,@function
        .size           _ZN5flash16flash_fwd_kernelI23Flash_fwd_kernel_traitsILi192ELi64ELi64ELi4ELb0ELb0EN7cutlass6half_tE19Flash_kernel_traitsILi192ELi64ELi64ELi4ES3_EELb1ELb1ELb0ELb0ELb0ELb0ELb0ELb1EEEvNS_16Flash_fwd_paramsE,(.L_x_942 - _ZN5flash16flash_fwd_kernelI23Flash_fwd_kernel_traitsILi192ELi64ELi64ELi4ELb0ELb0EN7cutlass6half_tE19Flash_kernel_traitsILi192ELi64ELi64ELi4ES3_EELb1ELb1ELb0ELb0ELb0ELb0ELb0ELb1EEEvNS_16Flash_fwd_paramsE)
        .other          _ZN5flash16flash_fwd_kernelI23Flash_fwd_kernel_traitsILi192ELi64ELi64ELi4ELb0ELb0EN7cutlass6half_tE19Flash_kernel_traitsILi192ELi64ELi64ELi4ES3_EELb1ELb1ELb0ELb0ELb0ELb0ELb0ELb1EEEvNS_16Flash_fwd_paramsE,@"STO_CUDA_ENTRY STV_DEFAULT"
_ZN5flash16flash_fwd_kernelI23Flash_fwd_kernel_traitsILi192ELi64ELi64ELi4ELb0ELb0EN7cutlass6half_tE19Flash_kernel_traitsILi192ELi64ELi64ELi4ES3_EELb1ELb1ELb0ELb0ELb0ELb0ELb0ELb1EEEvNS_16Flash_fwd_paramsE:
.text._ZN5flash16flash_fwd_kernelI23Flash_fwd_kernel_traitsILi192ELi64ELi64ELi4ELb0ELb0EN7cutlass6half_tE19Flash_kernel_traitsILi192ELi64ELi64ELi4ES3_EELb1ELb1ELb0ELb0ELb0ELb0ELb0ELb1EEEvNS_16Flash_fwd_paramsE:
[----:B------:R-:W1:Y:S01]  /*0000*/  LDC R1, c[0x0][0x37c] ;  /* 0x0000df00ff017b82 */ /* 0x000e620000000800 */
[----:B------:R-:W2:Y:S07]  /*0010*/  LDCU.U8 UR4, c[0x0][0x524] ;  /* 0x0000a480ff0477ac */ /* 0x000eae0008000000 */
[----:B------:R-:W3:Y:S01]  /*0020*/  LDC R18, c[0x0][0x518] ;  /* 0x00014600ff127b82 */ /* 0x000ee20000000800 */
[----:B-1----:R-:W-:Y:S01]  /*0030*/  VIADD R1, R1, 0xffffff40 ;  /* 0xffffff4001017836 */ /* 0x002fe20000000000 */
[----:B------:R-:W1:Y:S06]  /*0040*/  LDCU.64 UR18, c[0x0][0x358] ;  /* 0x00006b00ff1277ac */ /* 0x000e6c0008000a00 */
[----:B------:R-:W4:Y:S01]  /*0050*/  LDC R19, c[0x0][0x51c] ;  /* 0x00014700ff137b82 */ /* 0x000f220000000800 */
[----:B------:R-:W1:Y:S01]  /*0060*/  S2R R108, SR_CTAID.X ;  /* 0x00000000006c7919 */ /* 0x000e620000002500 */
[----:B------:R-:W1:Y:S01]  /*0070*/  LDCU.64 UR6, c[0x0][0x470] ;  /* 0x00008e00ff0677ac */ /* 0x000e620008000a00 */
[----:B------:R-:W1:Y:S05]  /*0080*/  S2R R22, SR_CTAID.Y ;  /* 0x0000000000167919 */ /* 0x000e6a0000002600 */
[----:B------:R-:W1:Y:S01]  /*0090*/  LDC.64 R4, c[0x0][0x460] ;  /* 0x00011800ff047b82 */ /* 0x000e620000000a00 */
[----:B--2---:R-:W-:Y:S01]  /*00a0*/  ISETP.NE.AND P4, PT, RZ, UR4, PT ;  /* 0x00000004ff007c0c */ /* 0x004fe2000bf85270 */
[----:B------:R-:W2:Y:S01]  /*00b0*/  LDCU.64 UR4, c[0x0][0x510] ;  /* 0x0000a200ff0477ac */ /* 0x000ea20008000a00 */
[----:B------:R-:W2:Y:S01]  /*00c0*/  S2R R23, SR_CTAID.Z ;  /* 0x0000000000177919 */ /* 0x000ea20000002700 */
[----:B------:R-:W2:Y:S04]  /*00d0*/  S2R R186, SR_TID.X ;  /* 0x0000000000ba7919 */ /* 0x000ea80000002100 */
[----:B------:R-:W2:Y:S06]  /*00e0*/  LDC.64 R8, c[0x0][0x460] ;  /* 0x00011800ff087b82 */ /* 0x000eac0000000a00 */
[----:B---3--:R-:W-:-:S02]  /*00f0*/  @P4 IMAD.MOV.U32 R2, RZ, RZ, R18 ;  /* 0x000000ffff024224 */ /* 0x008fc400078e0012 */
[----:B----4-:R-:W-:-:S06]  /*0100*/  @P4 IMAD.MOV.U32 R3, RZ, RZ, R19 ;  /* 0x000000ffff034224 */ /* 0x010fcc00078e0013 */
[----:B-1----:R-:W3:Y:S01]  /*0110*/  @P4 LDG.E.64 R2, desc[UR18][R2.64] ;  /* 0x0000001202024981 */ /* 0x002ee2000c1e1b00 */
[----:B--2---:R-:W-:Y:S02]  /*0120*/  IMAD.U32 R198, RZ, RZ, UR4 ;  /* 0x00000004ffc67e24 */ /* 0x004fe4000f8e00ff */
[----:B------:R-:W-:Y:S01]  /*0130*/  IMAD.U32 R199, RZ, RZ, UR5 ;  /* 0x00000005ffc77e24 */ /* 0x000fe2000f8e00ff */
[C---:B------:R-:W-:Y:S01]  /*0140*/  ISETP.NE.U32.AND P3, PT, R4.reuse, RZ, PT ;  /* 0x000000ff0400720c */ /* 0x040fe20003f65070 */
[----:B------:R-:W-:Y:S01]  /*0150*/  IMAD.MOV.U32 R25, RZ, RZ, -0x1 ;  /* 0xffffffffff197424 */ /* 0x000fe200078e00ff */
[----:B------:R-:W-:Y:S01]  /*0160*/  ISETP.NE.U32.AND P2, PT, R4, RZ, PT ;  /* 0x000000ff0400720c */ /* 0x000fe20003f45070 */
[----:B------:R-:W1:Y:S02]  /*0170*/  LDCU.64 UR4, c[0x0][0x478] ;  /* 0x00008f00ff0477ac */ /* 0x000e640008000a00 */
[----:B------:R-:W2:Y:S01]  /*0180*/  @P4 LDG.E.64 R198, desc[UR18][R198.64] ;  /* 0x00000012c6c64981 */ /* 0x000ea2000c1e1b00 */
[----:B------:R-:W-:-:S02]  /*0190*/  ISETP.NE.AND.EX P3, PT, R5, RZ, PT, P3 ;  /* 0x000000ff0500720c */ /* 0x000fc40003f65330 */
[----:B------:R-:W-:Y:S01]  /*01a0*/  ISETP.NE.AND.EX P2, PT, R5, RZ, PT, P2 ;  /* 0x000000ff0500720c */ /* 0x000fe20003f45320 */
[----:B------:R-:W-:Y:S01]  /*01b0*/  IMAD.WIDE.U32 R4, R22, 0x4, R8 ;  /* 0x0000000416047825 */ /* 0x000fe200078e0008 */
[----:B------:R-:W-:Y:S02]  /*01c0*/  LOP3.LUT R0, R23, R108, R22, 0xfe, !PT ;  /* 0x0000006c17007212 */ /* 0x000fe400078efe16 */
[----:B------:R-:W-:Y:S02]  /*01d0*/  ISETP.NE.U32.AND P0, PT, RZ, UR6, PT ;  /* 0x00000006ff007c0c */ /* 0x000fe4000bf05070 */
[----:B------:R-:W-:Y:S02]  /*01e0*/  LOP3.LUT P5, RZ, R0, R186, RZ, 0xfc, !PT ;  /* 0x000000ba00ff7212 */ /* 0x000fe400078afcff */
[----:B------:R-:W3:Y:S01]  /*01f0*/  @P4 LDC R0, c[0x0][0x520] ;  /* 0x00014800ff004b82 */ /* 0x000ee20000000800 */
[----:B------:R-:W-:-:S10]  /*0200*/  ISETP.NE.AND.EX P0, PT, RZ, UR7, PT, P0 ;  /* 0x00000007ff007c0c */ /* 0x000fd4000bf05300 */
[----:B------:R-:W2:Y:S01]  /*0210*/  @!P5 LDC.64 R6, c[0x0][0x528] ;  /* 0x00014a00ff06db82 */ /* 0x000ea20000000a00 */
[----:B------:R-:W-:Y:S01]  /*0220*/  IMAD.MOV.U32 R10, RZ, RZ, RZ ;  /* 0x000000ffff0a7224 */ /* 0x000fe200078e00ff */
[----:B---3--:R-:W-:-:S05]  /*0230*/  @P4 IADD3 R18, P1, PT, R2, R0, RZ ;  /* 0x0000000002124210 */ /* 0x008fca0007f3e0ff */
[----:B------:R-:W-:Y:S01]  /*0240*/  @P4 IMAD.X R19, RZ, RZ, R3, P1 ;  /* 0x000000ffff134224 */ /* 0x000fe200008e0603 */
[----:B-1----:R-:W-:Y:S01]  /*0250*/  ISETP.NE.U32.AND P1, PT, RZ, UR4, PT ;  /* 0x00000004ff007c0c */ /* 0x002fe2000bf25070 */
[----:B------:R-:W-:Y:S02]  /*0260*/  @!P5 IMAD.MOV.U32 R2, RZ, RZ, R18 ;  /* 0x000000ffff02d224 */ /* 0x000fe400078e0012 */
[----:B------:R-:W-:Y:S01]  /*0270*/  @!P5 IMAD.MOV.U32 R3, RZ, RZ, R19 ;  /* 0x000000ffff03d224 */ /* 0x000fe200078e0013 */
[----:B--2---:R-:W-:Y:S01]  /*0280*/  @!P5 STG.E.64 desc[UR18][R6.64], R198 ;  /* 0x000000c60600d986 */ /* 0x004fe2000c101b12 */
[----:B------:R-:W-:-:S03]  /*0290*/  ISETP.NE.AND.EX P1, PT, RZ, UR5, PT, P1 ;  /* 0x00000005ff007c0c */ /* 0x000fc6000bf25310 */
[----:B------:R1:W-:Y:S04]  /*02a0*/  @!P5 STG.E.64 desc[UR18][R6.64+0x8], R2 ;  /* 0x000008020600d986 */ /* 0x0003e8000c101b12 */
[----:B------:R-:W2:Y:S04]  /*02b0*/  @P3 LDG.E R25, desc[UR18][R4.64] ;  /* 0x0000001204193981 */ /* 0x000ea8000c1e1900 */
[----:B------:R3:W4:Y:S01]  /*02c0*/  @P2 LDG.E R0, desc[UR18][R4.64+0x4] ;  /* 0x0000041204002981 */ /* 0x000722000c1e1900 */
[----:B------:R-:W4:Y:S08]  /*02d0*/  @!P2 LDC R17, c[0x0][0x434] ;  /* 0x00010d00ff11ab82 */ /* 0x000f300000000800 */
[----:B------:R-:W2:Y:S01]  /*02e0*/  @!P1 LDC R9, c[0x0][0x43c] ;  /* 0x00010f00ff099b82 */ /* 0x000ea20000000800 */
[----:B-1----:R-:W-:Y:S01]  /*02f0*/  IMAD.SHL.U32 R6, R22, 0x4, RZ ;  /* 0x0000000416067824 */ /* 0x002fe200078e00ff */
[----:B------:R-:W-:-:S04]  /*0300*/  SHF.R.U32.HI R7, RZ, 0x1e, R22 ;  /* 0x0000001eff077819 */ /* 0x000fc80000011616 */
[C---:B---3--:R-:W-:Y:S02]  /*0310*/  @P0 IADD3 R4, P4, PT, R6.reuse, UR6, RZ ;  /* 0x0000000606040c10 */ /* 0x048fe4000ff9e0ff */
[----:B------:R-:W-:Y:S02]  /*0320*/  @P1 IADD3 R2, P3, PT, R6, UR4, RZ ;  /* 0x0000000406021c10 */ /* 0x000fe4000ff7e0ff */
[C---:B------:R-:W-:Y:S02]  /*0330*/  @P0 IADD3.X R5, PT, PT, R7.reuse, UR7, RZ, P4, !PT ;  /* 0x0000000707050c10 */ /* 0x040fe4000a7fe4ff */
[----:B------:R-:W-:-:S03]  /*0340*/  @P1 IADD3.X R3, PT, PT, R7, UR5, RZ, P3, !PT ;  /* 0x0000000507031c10 */ /* 0x000fc60009ffe4ff */
[----:B------:R1:W5:Y:S04]  /*0350*/  @P0 LDG.E R10, desc[UR18][R4.64] ;  /* 0x00000012040a0981 */ /* 0x000368000c1e1900 */
[----:B------:R3:W5:Y:S01]  /*0360*/  @P1 LDG.E R8, desc[UR18][R2.64] ;  /* 0x0000001202081981 */ /* 0x000762000c1e1900 */
[----:B------:R-:W1:Y:S01]  /*0370*/  LDCU.U8 UR4, c[0x0][0x532] ;  /* 0x0000a640ff0477ac */ /* 0x000e620008000000 */
[----:B------:R-:W-:Y:S02]  /*0380*/  IMAD.MOV.U32 R11, RZ, RZ, -0x1 ;  /* 0xffffffffff0b7424 */ /* 0x000fe400078e00ff */
[----:B------:R-:W-:Y:S01]  /*0390*/  IMAD.SHL.U32 R24, R108, 0x40, RZ ;  /* 0x000000406c187824 */ /* 0x000fe200078e00ff */
[----:B-1----:R-:W-:Y:S01]  /*03a0*/  ISETP.NE.AND P3, PT, RZ, UR4, PT ;  /* 0x00000004ff007c0c */ /* 0x002fe2000bf65270 */
[----:B------:R-:W3:Y:S02]  /*03b0*/  LDC.64 R4, c[0x0][0x468] ;  /* 0x00011a00ff047b82 */ /* 0x000ee40000000a00 */
[----:B---3--:R-:W-:-:S02]  /*03c0*/  IADD3 R2, P0, PT, R6, R4, RZ ;  /* 0x0000000406027210 */ /* 0x008fc40007f1e0ff */
[----:B------:R-:W-:-:S03]  /*03d0*/  ISETP.EQ.U32.AND P4, PT, R4, RZ, PT ;  /* 0x000000ff0400720c */ /* 0x000fc60003f82070 */
[----:B------:R-:W-:Y:S01]  /*03e0*/  IMAD.X R3, R7, 0x1, R5, P0 ;  /* 0x0000000107037824 */ /* 0x000fe200000e0605 */
[----:B------:R-:W-:Y:S01]  /*03f0*/  ISETP.NE.U32.AND P0, PT, R4, RZ, PT ;  /* 0x000000ff0400720c */ /* 0x000fe20003f05070 */
[----:B------:R-:W1:Y:S01]  /*0400*/  @!P1 LDC.64 R6, c[0x0][0x488] ;  /* 0x00012200ff069b82 */ /* 0x000e620000000a00 */
[C---:B------:R-:W-:Y:S02]  /*0410*/  ISETP.EQ.OR.EX P4, PT, R5.reuse, RZ, !P3, P4 ;  /* 0x000000ff0500720c */ /* 0x040fe40005f82740 */
[----:B------:R-:W-:-:S11]  /*0420*/  ISETP.NE.AND.EX P0, PT, R5, RZ, PT, P0 ;  /* 0x000000ff0500720c */ /* 0x000fd60003f05300 */
[----:B------:R3:W5:Y:S04]  /*0430*/  @!P4 LDG.E R11, desc[UR18][R2.64] ;  /* 0x00000012020bc981 */ /* 0x000768000c1e1900 */
[----:B--2---:R3:W-:Y:S01]  /*0440*/  STL [R1+0x60], R25 ;  /* 0x0000601901007387 */ /* 0x0047e20000100800 */
[----:B----4-:R-:W-:Y:S01]  /*0450*/  @P2 IMAD.IADD R17, R0, 0x1, -R25 ;  /* 0x0000000100112824 */ /* 0x010fe200078e0a19 */
[----:B-1----:R-:W-:Y:S01]  /*0460*/  @!P1 ISETP.NE.U32.AND P2, PT, R6, RZ, PT ;  /* 0x000000ff0600920c */ /* 0x002fe20003f45070 */
[----:B------:R-:W1:Y:S03]  /*0470*/  @!P0 LDC R0, c[0x0][0x438] ;  /* 0x00010e00ff008b82 */ /* 0x000e660000000800 */
[----:B------:R-:W-:Y:S01]  /*0480*/  ISETP.GT.AND P4, PT, R17, R24, PT ;  /* 0x000000181100720c */ /* 0x000fe20003f84270 */
[----:B------:R-:W-:-:S12]  /*0490*/  @!P0 BRA `(.L_x_608) ;  /* 0x00000000000c8947 */ /* 0x000fd80003800000 */
[----:B-1----:R-:W2:Y:S02]  /*04a0*/  @P3 LDG.E R0, desc[UR18][R2.64+0x4] ;  /* 0x0000041202003981 */ /* 0x002ea4000c1e1900 */
[----:B--2--5:R-:W-:-:S06]  /*04b0*/  @P3 IADD3 R0, PT, PT, R0, -R11, RZ ;  /* 0x8000000b00003210 */ /* 0x024fcc0007ffe0ff */
[----:B------:R2:W5:Y:S02]  /*04c0*/  @!P3 LDG.E R0, desc[UR18][R2.64] ;  /* 0x000000120200b981 */ /* 0x000564000c1e1900 */
.L_x_608:
[----:B------:R-:W-:Y:S01]  /*04d0*/  @!P1 ISETP.NE.AND.EX P2, PT, R7, RZ, PT, P2 ;  /* 0x000000ff0700920c */ /* 0x000fe20003f45320 */
[----:B------:R-:W-:-:S12]  /*04e0*/  @!P4 EXIT ;  /* 0x000000000000c94d */ /* 0x000fd80003800000 */
[----:B------:R-:W4:Y:S01]  /*04f0*/  LDCU UR16, c[0x0][0x508] ;  /* 0x0000a100ff1077ac */ /* 0x000f220008000800 */
[----:B--23--:R-:W-:Y:S01]  /*0500*/  @!P1 SEL R2, R9, RZ, P2 ;  /* 0x000000ff09029207 */ /* 0x00cfe20001000000 */
[--C-:B-----5:R-:W-:Y:S01]  /*0510*/  @P1 IMAD.IADD R100, R8, 0x1, -R10.reuse ;  /* 0x0000000108641824 */ /* 0x120fe200078e0a0a */
[----:B------:R-:W2:Y:S02]  /*0520*/  LDC R15, c[0x0][0x3e0] ;  /* 0x0000f800ff0f7b82 */ /* 0x000ea40000000800 */
[----:B-1----:R-:W-:Y:S01]  /*0530*/  @!P1 IADD3 R100, PT, PT, R2, R0, -R10 ;  /* 0x0000000002649210 */ /* 0x002fe20007ffe80a */
[----:B------:R-:W-:-:S04]  /*0540*/  VIADD R0, R108, 0x1 ;  /* 0x000000016c007836 */ /* 0x000fc80000000000 */
[----:B------:R-:W-:Y:S02]  /*0550*/  VIADD R2, R100, 0x3f ;  /* 0x0000003f64027836 */ /* 0x000fe40000000000 */
[----:B------:R-:W-:-:S03]  /*0560*/  IMAD R0, R0, 0x40, -R17 ;  /* 0x0000004000007824 */ /* 0x000fc600078e0a11 */
[----:B------:R-:W-:Y:S02]  /*0570*/  SHF.R.S32.HI R4, RZ, 0x1f, R2 ;  /* 0x0000001fff047819 */ /* 0x000fe40000011402 */
[----:B----4-:R-:W-:Y:S02]  /*0580*/  IADD3 R0, PT, PT, R2, UR16, R0 ;  /* 0x0000001002007c10 */ /* 0x010fe4000fffe000 */
[----:B------:R-:W-:Y:S02]  /*0590*/  LEA.HI R2, R4, R2, RZ, 0x6 ;  /* 0x0000000204027211 */ /* 0x000fe400078f30ff */
[----:B------:R-:W-:Y:S02]  /*05a0*/  SHF.R.S32.HI R3, RZ, 0x1f, R0 ;  /* 0x0000001fff037819 */ /* 0x000fe40000011400 */
[----:B------:R-:W-:Y:S02]  /*05b0*/  SHF.R.S32.HI R2, RZ, 0x6, R2 ;  /* 0x00000006ff027819 */ /* 0x000fe40000011402 */
[----:B------:R-:W-:Y:S01]  /*05c0*/  LEA.HI R0, R3, R0, RZ, 0x6 ;  /* 0x0000000003007211 */ /* 0x000fe200078f30ff */
[----:B--2---:R-:W-:-:S03]  /*05d0*/  IMAD R20, R22, R15, R23 ;  /* 0x0000000f16147224 */ /* 0x004fc600078e0217 */
[----:B------:R-:W-:-:S04]  /*05e0*/  SHF.R.S32.HI R0, RZ, 0x6, R0 ;  /* 0x00000006ff007819 */ /* 0x000fc80000011400 */
[----:B------:R-:W-:-:S04]  /*05f0*/  VIMNMX R121, PT, PT, R2, R0, PT ;  /* 0x0000000002797248 */ /* 0x000fc80003fe0100 */
[----:B------:R-:W-:Y:S01]  /*0600*/  ISETP.GT.AND P0, PT, R121, RZ, PT ;  /* 0x000000ff7900720c */ /* 0x000fe20003f04270 */
[----:B------:R1:W-:-:S12]  /*0610*/  STL [R1+0x58], R121 ;  /* 0x0000587901007387 */ /* 0x0003d80000100800 */
        /* <DEDUP_REMOVED lines=8> */
[----:B------:R-:W-:Y:S01]  /*06a0*/  @P6 MOV R13, 0x1 ;  /* 0x00000001000d6802 */ /* 0x000fe20000000f00 */
[----:B----4-:R-:W-:-:S06]  /*06b0*/  @!P1 IMAD.WIDE.U32 R4, R22, R6, RZ ;  /* 0x0000000616049225 */ /* 0x010fcc00078e00ff */
[----:B------:R-:W4:Y:S01]  /*06c0*/  @P6 LDC R12, c[0x0][0x430] ;  /* 0x00010c00ff0c6b82 */ /* 0x000f220000000800 */
[----:B-----5:R-:W-:Y:S01]  /*06d0*/  @P6 IMAD R14, R2, R3, RZ ;  /* 0x00000003020e6224 */ /* 0x020fe200078e02ff */
[----:B--23--:R-:W-:Y:S06]  /*06e0*/  @P6 BRA `(.L_x_610) ;  /* 0x0000000000246947 */ /* 0x00cfec0003800000 */
[----:B------:R-:W-:-:S13]  /*06f0*/  ISETP.NE.AND P0, PT, R10, RZ, PT ;  /* 0x000000ff0a00720c */ /* 0x000fda0003f05270 */
[----:B------:R-:W2:Y:S01]  /*0700*/  @P0 LDC R14, c[0x0][0x454] ;  /* 0x00011500ff0e0b82 */ /* 0x000ea20000000800 */
[----:B----4-:R-:W-:Y:S02]  /*0710*/  @P0 MOV R12, 0x1 ;  /* 0x00000001000c0802 */ /* 0x010fe40000000f00 */
[----:B------:R-:W-:-:S05]  /*0720*/  @!P0 MOV R12, 0x1 ;  /* 0x00000001000c8802 */ /* 0x000fca0000000f00 */
[----:B------:R-:W3:Y:S08]  /*0730*/  @P0 LDC R2, c[0x0][0x454] ;  /* 0x00011500ff020b82 */ /* 0x000ef00000000800 */
[----:B------:R-:W4:Y:S08]  /*0740*/  @!P0 LDC R0, c[0x0][0x434] ;  /* 0x00010d00ff008b82 */ /* 0x000f300000000800 */
[----:B------:R-:W1:Y:S01]  /*0750*/  @!P0 LDC R14, c[0x0][0x434] ;  /* 0x00010d00ff0e8b82 */ /* 0x000e620000000800 */
[----:B---3--:R-:W-:-:S02]  /*0760*/  @P0 IMAD R13, R15, R2, RZ ;  /* 0x000000020f0d0224 */ /* 0x008fc400078e02ff */
[----:B--2-4-:R-:W-:-:S07]  /*0770*/  @!P0 IMAD R13, R15, R0, RZ ;  /* 0x000000000f0d8224 */ /* 0x014fce00078e02ff */
.L_x_610:
[----:B------:R-:W-:Y:S01]  /*0780*/  IMAD.SHL.U32 R18, R186, 0x8, RZ ;  /* 0x00000008ba127824 */ /* 0x000fe200078e00ff */
[----:B------:R-:W2:Y:S01]  /*0790*/  LDCU.64 UR4, c[0x0][0x410] ;  /* 0x00008200ff0477ac */ /* 0x000ea20008000a00 */
[C---:B------:R-:W-:Y:S01]  /*07a0*/  @P1 IMAD.WIDE.U32 R2, R25.reuse, R8, RZ ;  /* 0x0000000819021225 */ /* 0x040fe200078e00ff */
[----:B------:R-:W3:Y:S01]  /*07b0*/  LDC R19, c[0x0][0x434] ;  /* 0x00010d00ff137b82 */ /* 0x000ee20000000800 */
[----:B------:R-:W-:Y:S01]  /*07c0*/  SHF.R.U32.HI R186, RZ, 0x3, R186 ;  /* 0x00000003ffba7819 */ /* 0x000fe200000116ba */
[----:B------:R-:W-:Y:S01]  /*07d0*/  BSSY.RECONVERGENT B0, `(.L_x_611) ;  /* 0x0000026000007945 */ /* 0x000fe20003800200 */
[----:B------:R-:W-:Y:S01]  /*07e0*/  @!P1 IMAD.MOV.U32 R0, RZ, RZ, R4 ;  /* 0x000000ffff009224 */ /* 0x000fe200078e0004 */
[----:B------:R-:W-:Y:S01]  /*07f0*/  LOP3.LUT R18, R18, 0x38, RZ, 0xc0, !PT ;  /* 0x0000003812127812 */ /* 0x000fe200078ec0ff */
[----:B------:R-:W-:Y:S01]  /*0800*/  @!P1 IMAD R4, R22, R7, R5 ;  /* 0x0000000716049224 */ /* 0x000fe200078e0205 */
[----:B------:R-:W-:Y:S01]  /*0810*/  @P1 MOV R0, R2 ;  /* 0x0000000200001202 */ /* 0x000fe20000000f00 */
[----:B------:R-:W-:Y:S01]  /*0820*/  @P1 IMAD R4, R25, R9, R3 ;  /* 0x0000000919041224 */ /* 0x000fe200078e0203 */
[----:B------:R-:W-:-:S02]  /*0830*/  ISETP.NE.AND P6, PT, R10, RZ, !P6 ;  /* 0x000000ff0a00720c */ /* 0x000fc400077c5270 */
[----:B------:R-:W-:Y:S01]  /*0840*/  IADD3 R2, P0, PT, R18, R0, RZ ;  /* 0x0000000012027210 */ /* 0x000fe20007f1e0ff */
[----:B------:R-:W-:Y:S01]  /*0850*/  IMAD.IADD R0, R17, 0x1, -R24 ;  /* 0x0000000111007824 */ /* 0x000fe200078e0a18 */
[----:B------:R-:W-:Y:S01]  /*0860*/  MOV R187, RZ ;  /* 0x000000ff00bb7202 */ /* 0x000fe20000000f00 */
[C---:B------:R-:W-:Y:S01]  /*0870*/  VIADD R17, R186.reuse, 0x20 ;  /* 0x00000020ba117836 */ /* 0x040fe20000000000 */
[C---:B------:R-:W-:Y:S01]  /*0880*/  IADD3 R16, PT, PT, R186.reuse, 0x10, RZ ;  /* 0x00000010ba107810 */ /* 0x040fe20007ffe0ff */
[----:B------:R-:W-:Y:S01]  /*0890*/  IMAD.X R3, RZ, RZ, R4, P0 ;  /* 0x000000ffff037224 */ /* 0x000fe200000e0604 */
[-C--:B------:R-:W-:Y:S01]  /*08a0*/  ISETP.GE.AND P0, PT, R186, R0.reuse, PT ;  /* 0x00000000ba00720c */ /* 0x080fe20003f06270 */
[----:B------:R-:W-:Y:S01]  /*08b0*/  IMAD.WIDE.U32 R4, R108, 0x40, R186 ;  /* 0x000000406c047825 */ /* 0x000fe200078e00ba */
[----:B------:R-:W-:Y:S02]  /*08c0*/  ISETP.NE.AND P1, PT, R25, -0x1, PT ;  /* 0xffffffff1900780c */ /* 0x000fe40003f25270 */
[----:B------:R-:W-:Y:S01]  /*08d0*/  ISETP.GE.AND P2, PT, R16, R0, PT ;  /* 0x000000001000720c */ /* 0x000fe20003f46270 */
[----:B--2---:R-:W-:Y:S01]  /*08e0*/  IMAD.WIDE.U32 R10, R23, UR4, R2 ;  /* 0x00000004170a7c25 */ /* 0x004fe2000f8e0002 */
[----:B------:R-:W-:-:S02]  /*08f0*/  LOP3.LUT R21, R18, 0x40, RZ, 0xfc, !PT ;  /* 0x0000004012157812 */ /* 0x000fc400078efcff */
[----:B------:R-:W-:Y:S01]  /*0900*/  LOP3.LUT R20, R18, 0x80, RZ, 0xfc, !PT ;  /* 0x0000008012147812 */ /* 0x000fe200078efcff */
[----:B------:R-:W-:-:S04]  /*0910*/  IMAD R9, R23, UR5, R11 ;  /* 0x0000000517097c24 */ /* 0x000fc8000f8e020b */
[----:B------:R-:W-:Y:S05]  /*0920*/  @P0 BRA `(.L_x_612) ;  /* 0x0000000000400947 */ /* 0x000fea0003800000 */
        /* <DEDUP_REMOVED lines=16> */
.L_x_612:
[----:B------:R-:W-:Y:S05]  /*0a30*/  BSYNC.RECONVERGENT B0 ;  /* 0x0000000000007941 */ /* 0x000fea0003800200 */
.L_x_611:
        /* <DEDUP_REMOVED lines=22> */
.L_x_614:
[----:B------:R-:W-:Y:S05]  /*0ba0*/  BSYNC.RECONVERGENT B0 ;  /* 0x0000000000007941 */ /* 0x000fea0003800200 */
.L_x_613:
[----:B------:R-:W-:Y:S01]  /*0bb0*/  BSSY.RECONVERGENT B0, `(.L_x_615) ;  /* 0x0000018000007945 */ /* 0x000fe20003800200 */
[----:B------:R-:W-:Y:S01]  /*0bc0*/  ISETP.NE.AND P2, PT, R18, RZ, PT ;  /* 0x000000ff1200720c */ /* 0x000fe20003f45270 */
[----:B---3--:R-:W-:Y:S01]  /*0bd0*/  IMAD R19, R22, R19, RZ ;  /* 0x0000001316137224 */ /* 0x008fe200078e02ff */
[----:B------:R-:W-:Y:S01]  /*0be0*/  IADD3 R15, PT, PT, R186, 0x30, RZ ;  /* 0x00000030ba0f7810 */ /* 0x000fe20007ffe0ff */
[----:B------:R-:W-:Y:S05]  /*0bf0*/  @P0 BRA `(.L_x_616) ;  /* 0x00000000004c0947 */ /* 0x000fea0003800000 */
[----:B------:R-:W3:Y:S01]  /*0c00*/  LDCU.64 UR6, c[0x0][0x408] ;  /* 0x00008100ff0677ac */ /* 0x000ee20008000a00 */
[----:B-12---:R-:W-:Y:S01]  /*0c10*/  IADD3 R2, P0, PT, R4, 0x20, RZ ;  /* 0x0000002004027810 */ /* 0x006fe20007f1e0ff */
[----:B------:R-:W-:Y:S01]  /*0c20*/  IMAD.MOV.U32 R6, RZ, RZ, R10 ;  /* 0x000000ffff067224 */ /* 0x000fe200078e000a */
[----:B------:R-:W-:Y:S01]  /*0c30*/  MOV R7, R9 ;  /* 0x0000000900077202 */ /* 0x000fe20000000f00 */
[----:B------:R-:W1:Y:S02]  /*0c40*/  LDCU UR8, c[0x0][0x440] ;  /* 0x00008800ff0877ac */ /* 0x000e640008000800 */
[----:B------:R-:W-:Y:S01]  /*0c50*/  IMAD.X R3, RZ, RZ, R5, P0 ;  /* 0x000000ffff037224 */ /* 0x000fe200000e0605 */
[----:B------:R-:W2:Y:S03]  /*0c60*/  LDCU.64 UR4, c[0x0][0x3f0] ;  /* 0x00007e00ff0477ac */ /* 0x000ea60008000a00 */
[----:B---3--:R-:W-:-:S02]  /*0c70*/  IMAD R3, R3, UR6, RZ ;  /* 0x0000000603037c24 */ /* 0x008fc4000f8e02ff */
        /* <DEDUP_REMOVED lines=8> */
[----:B------:R3:W-:Y:S04]  /*0d00*/  @!P4 STG.E.128 desc[UR18][R2.64], RZ ;  /* 0x000000ff0200c986 */ /* 0x0007e8000c101d12 */
[----:B------:R3:W-:Y:S04]  /*0d10*/  @!P3 STG.E.128 desc[UR18][R2.64+0x80], RZ ;  /* 0x000080ff0200b986 */ /* 0x0007e8000c101d12 */
[----:B------:R3:W-:Y:S02]  /*0d20*/  @!P0 STG.E.128 desc[UR18][R2.64+0x100], RZ ;  /* 0x000100ff02008986 */ /* 0x0007e4000c101d12 */
.L_x_616:
[----:B------:R-:W-:Y:S05]  /*0d30*/  BSYNC.RECONVERGENT B0 ;  /* 0x0000000000007941 */ /* 0x000fea0003800200 */
.L_x_615:
[----:B------:R-:W-:Y:S01]  /*0d40*/  ISETP.GE.AND P0, PT, R15, R0, PT ;  /* 0x000000000f00720c */ /* 0x000fe20003f06270 */
[----:B-1----:R-:W-:Y:S01]  /*0d50*/  IMAD R6, R23, R14, RZ ;  /* 0x0000000e17067224 */ /* 0x002fe200078e02ff */
[-C--:B------:R-:W-:Y:S01]  /*0d60*/  ISETP.GE.OR P5, PT, R186, R0.reuse, P2 ;  /* 0x00000000ba00720c */ /* 0x080fe200017a6670 */
[----:B------:R-:W-:Y:S01]  /*0d70*/  BSSY.RECONVERGENT B0, `(.L_x_617) ;  /* 0x000001d000007945 */ /* 0x000fe20003800200 */
[-C--:B------:R-:W-:Y:S01]  /*0d80*/  ISETP.GE.OR P4, PT, R16, R0.reuse, P2 ;  /* 0x000000001000720c */ /* 0x080fe20001786670 */
[----:B------:R-:W-:Y:S01]  /*0d90*/  @!P6 IMAD R6, R22, R13, R6 ;  /* 0x0000000d1606e224 */ /* 0x000fe200078e0206 */
[----:B------:R-:W-:Y:S01]  /*0da0*/  ISETP.GE.OR P3, PT, R17, R0, P2 ;  /* 0x000000001100720c */ /* 0x000fe20001766670 */
[----:B----4-:R-:W-:Y:S01]  /*0db0*/  IMAD R7, R24, R12, RZ ;  /* 0x0000000c18077224 */ /* 0x010fe200078e02ff */
[----:B------:R-:W-:Y:S02]  /*0dc0*/  ISETP.GE.OR P2, PT, R15, R0, P2 ;  /* 0x000000000f00720c */ /* 0x000fe40001746670 */
[----:B------:R-:W-:-:S04]  /*0dd0*/  SEL R0, R19, R25, !P1 ;  /* 0x0000001913007207 */ /* 0x000fc80004800000 */
[----:B------:R-:W-:Y:S02]  /*0de0*/  SHF.R.S32.HI R14, RZ, 0x1f, R0 ;  /* 0x0000001fff0e7819 */ /* 0x000fe40000011400 */
[----:B------:R-:W-:Y:S01]  /*0df0*/  SEL R13, R0, RZ, P6 ;  /* 0x000000ff000d7207 */ /* 0x000fe20003000000 */
[----:B------:R-:W-:Y:S06]  /*0e00*/  @P0 BRA `(.L_x_618) ;  /* 0x00000000004c0947 */ /* 0x000fec0003800000 */
[----:B------:R-:W1:Y:S01]  /*0e10*/  LDCU.64 UR6, c[0x0][0x408] ;  /* 0x00008100ff0677ac */ /* 0x000e620008000a00 */
[----:B------:R-:W-:Y:S01]  /*0e20*/  IADD3 R0, P0, PT, R4, 0x30, RZ ;  /* 0x0000003004007810 */ /* 0x000fe20007f1e0ff */
[----:B--23--:R-:W-:Y:S01]  /*0e30*/  IMAD.MOV.U32 R2, RZ, RZ, R10 ;  /* 0x000000ffff027224 */ /* 0x00cfe200078e000a */
        /* <DEDUP_REMOVED lines=8> */
[----:B---3--:R-:W-:-:S03]  /*0ec0*/  LEA R2, P1, R4, UR4, 0x1 ;  /* 0x0000000404027c11 */ /* 0x008fc6000f8208ff */
[----:B------:R-:W-:-:S05]  /*0ed0*/  IMAD.IADD R0, R5, 0x1, R0 ;  /* 0x0000000105007824 */ /* 0x000fca00078e0200 */
[----:B------:R-:W-:Y:S02]  /*0ee0*/  LEA.HI.X R3, R4, UR5, R0, 0x1, P1 ;  /* 0x0000000504037c11 */ /* 0x000fe400088f0c00 */
[----:B------:R-:W-:-:S03]  /*0ef0*/  ISETP.GE.AND P1, PT, R21, UR8, PT ;  /* 0x0000000815007c0c */ /* 0x000fc6000bf26270 */
[----:B------:R1:W-:Y:S01]  /*0f00*/  @!P0 STG.E.128 desc[UR18][R2.64], RZ ;  /* 0x000000ff02008986 */ /* 0x0003e2000c101d12 */
[----:B------:R-:W-:-:S09]  /*0f10*/  ISETP.GE.AND P0, PT, R20, UR8, PT ;  /* 0x0000000814007c0c */ /* 0x000fd2000bf06270 */
[----:B------:R1:W-:Y:S04]  /*0f20*/  @!P1 STG.E.128 desc[UR18][R2.64+0x80], RZ ;  /* 0x000080ff02009986 */ /* 0x0003e8000c101d12 */
[----:B------:R1:W-:Y:S02]  /*0f30*/  @!P0 STG.E.128 desc[UR18][R2.64+0x100], RZ ;  /* 0x000100ff02008986 */ /* 0x0003e4000c101d12 */
.L_x_618:
[----:B------:R-:W-:Y:S05]  /*0f40*/  BSYNC.RECONVERGENT B0 ;  /* 0x0000000000007941 */ /* 0x000fea0003800200 */
.L_x_617:
[----:B------:R-:W-:Y:S01]  /*0f50*/  SEL R0, R14, RZ, P6 ;  /* 0x000000ff0e007207 */ /* 0x000fe20003000000 */
[----:B------:R-:W-:Y:S01]  /*0f60*/  BSSY.RECONVERGENT B0, `(.L_x_619) ;  /* 0x000000e000007945 */ /* 0x000fe20003800200 */
[--C-:B------:R-:W-:Y:S02]  /*0f70*/  IADD3 R5, P1, P0, R7, R13, R6.reuse ;  /* 0x0000000d07057210 */ /* 0x100fe4000783e006 */
[----:B-123--:R-:W-:Y:S02]  /*0f80*/  SHF.R.S32.HI R2, RZ, 0x1f, R7 ;  /* 0x0000001fff027819 */ /* 0x00efe40000011407 */
[----:B------:R-:W-:-:S04]  /*0f90*/  SHF.R.S32.HI R3, RZ, 0x1f, R6 ;  /* 0x0000001fff037819 */ /* 0x000fc80000011406 */
[----:B------:R-:W-:Y:S01]  /*0fa0*/  IADD3.X R4, PT, PT, R2, R0, R3, P1, P0 ;  /* 0x0000000002047210 */ /* 0x000fe20000fe0403 */
[----:B------:R-:W-:Y:S06]  /*0fb0*/  @P5 BRA `(.L_x_620) ;  /* 0x0000000000205947 */ /* 0x000fec0003800000 */
[----:B------:R-:W1:Y:S01]  /*0fc0*/  LDCU.64 UR4, c[0x0][0x420] ;  /* 0x00008400ff0477ac */ /* 0x000e620008000a00 */
[----:B------:R-:W-:-:S05]  /*0fd0*/  IMAD R0, R186, R12, RZ ;  /* 0x0000000cba007224 */ /* 0x000fca00078e02ff */
[----:B------:R-:W-:-:S04]  /*0fe0*/  IADD3 R3, P0, PT, R0, R5, RZ ;  /* 0x0000000500037210 */ /* 0x000fc80007f1e0ff */
[----:B------:R-:W-:Y:S02]  /*0ff0*/  LEA.HI.X.SX32 R0, R0, R4, 0x1, P0 ;  /* 0x0000000400007211 */ /* 0x000fe400000f0eff */
[----:B-1----:R-:W-:-:S04]  /*1000*/  LEA R2, P0, R3, UR4, 0x2 ;  /* 0x0000000403027c11 */ /* 0x002fc8000f8010ff */
[----:B------:R-:W-:Y:S01]  /*1010*/  LEA.HI.X R3, R3, UR5, R0, 0x2, P0 ;  /* 0x0000000503037c11 */ /* 0x000fe200080f1400 */
[----:B------:R-:W-:-:S05]  /*1020*/  IMAD.MOV.U32 R0, RZ, RZ, 0x7f800000 ;  /* 0x7f800000ff007424 */ /* 0x000fca00078e00ff */
[----:B------:R1:W-:Y:S03]  /*1030*/  STG.E desc[UR18][R2.64], R0 ;  /* 0x0000000002007986 */ /* 0x0003e6000c101912 */
.L_x_620:
[----:B------:R-:W-:Y:S05]  /*1040*/  BSYNC.RECONVERGENT B0 ;  /* 0x0000000000007941 */ /* 0x000fea0003800200 */
.L_x_619:
[----:B------:R-:W-:Y:S04]  /*1050*/  BSSY.RECONVERGENT B0, `(.L_x_621) ;  /* 0x000000a000007945 */ /* 0x000fe80003800200 */
[----:B------:R-:W-:Y:S05]  /*1060*/  @P4 BRA `(.L_x_622) ;  /* 0x0000000000204947 */ /* 0x000fea0003800000 */
[----:B------:R-:W2:Y:S01]  /*1070*/  LDCU.64 UR4, c[0x0][0x420] ;  /* 0x00008400ff0477ac */ /* 0x000ea20008000a00 */
[----:B-1----:R-:W-:-:S05]  /*1080*/  IMAD R0, R16, R12, RZ ;  /* 0x0000000c10007224 */ /* 0x002fca00078e02ff */
[----:B------:R-:W-:-:S04]  /*1090*/  IADD3 R3, P0, PT, R0, R5, RZ ;  /* 0x0000000500037210 */ /* 0x000fc80007f1e0ff */
[----:B------:R-:W-:Y:S02]  /*10a0*/  LEA.HI.X.SX32 R0, R0, R4, 0x1, P0 ;  /* 0x0000000400007211 */ /* 0x000fe400000f0eff */
[----:B--2---:R-:W-:-:S04]  /*10b0*/  LEA R2, P0, R3, UR4, 0x2 ;  /* 0x0000000403027c11 */ /* 0x004fc8000f8010ff */
[----:B------:R-:W-:Y:S01]  /*10c0*/  LEA.HI.X R3, R3, UR5, R0, 0x2, P0 ;  /* 0x0000000503037c11 */ /* 0x000fe200080f1400 */
[----:B------:R-:W-:-:S05]  /*10d0*/  IMAD.MOV.U32 R0, RZ, RZ, 0x7f800000 ;  /* 0x7f800000ff007424 */ /* 0x000fca00078e00ff */
[----:B------:R2:W-:Y:S03]  /*10e0*/  STG.E desc[UR18][R2.64], R0 ;  /* 0x0000000002007986 */ /* 0x0005e6000c101912 */
.L_x_622:
[----:B------:R-:W-:Y:S05]  /*10f0*/  BSYNC.RECONVERGENT B0 ;  /* 0x0000000000007941 */ /* 0x000fea0003800200 */
.L_x_621:
[----:B------:R-:W-:Y:S04]  /*1100*/  BSSY.RECONVERGENT B0, `(.L_x_623) ;  /* 0x000000a000007945 */ /* 0x000fe80003800200 */
[----:B------:R-:W-:Y:S05]  /*1110*/  @P3 BRA `(.L_x_624) ;  /* 0x0000000000203947 */ /* 0x000fea0003800000 */
[----:B------:R-:W3:Y:S01]  /*1120*/  LDCU.64 UR4, c[0x0][0x420] ;  /* 0x00008400ff0477ac */ /* 0x000ee20008000a00 */
[----:B-12---:R-:W-:-:S05]  /*1130*/  IMAD R0, R17, R12, RZ ;  /* 0x0000000c11007224 */ /* 0x006fca00078e02ff */
[----:B------:R-:W-:-:S04]  /*1140*/  IADD3 R3, P0, PT, R0, R5, RZ ;  /* 0x0000000500037210 */ /* 0x000fc80007f1e0ff */
[----:B------:R-:W-:Y:S02]  /*1150*/  LEA.HI.X.SX32 R0, R0, R4, 0x1, P0 ;  /* 0x0000000400007211 */ /* 0x000fe400000f0eff */
[----:B---3--:R-:W-:-:S04]  /*1160*/  LEA R2, P0, R3, UR4, 0x2 ;  /* 0x0000000403027c11 */ /* 0x008fc8000f8010ff */
[----:B------:R-:W-:Y:S01]  /*1170*/  LEA.HI.X R3, R3, UR5, R0, 0x2, P0 ;  /* 0x0000000503037c11 */ /* 0x000fe200080f1400 */
[----:B------:R-:W-:-:S05]  /*1180*/  IMAD.MOV.U32 R0, RZ, RZ, 0x7f800000 ;  /* 0x7f800000ff007424 */ /* 0x000fca00078e00ff */
[----:B------:R3:W-:Y:S03]  /*1190*/  STG.E desc[UR18][R2.64], R0 ;  /* 0x0000000002007986 */ /* 0x0007e6000c101912 */
.L_x_624:
[----:B------:R-:W-:Y:S05]  /*11a0*/  BSYNC.RECONVERGENT B0 ;  /* 0x0000000000007941 */ /* 0x000fea0003800200 */
.L_x_623:
[----:B------:R-:W-:Y:S05]  /*11b0*/  @P2 EXIT ;  /* 0x000000000000294d */ /* 0x000fea0003800000 */
[----:B------:R-:W4:Y:S01]  /*11c0*/  LDCU.64 UR4, c[0x0][0x420] ;  /* 0x00008400ff0477ac */ /* 0x000f220008000a00 */
[----:B-123--:R-:W-:-:S05]  /*11d0*/  IMAD R0, R15, R12, RZ ;  /* 0x0000000c0f007224 */ /* 0x00efca00078e02ff */
[----:B------:R-:W-:-:S04]  /*11e0*/  IADD3 R3, P0, PT, R0, R5, RZ ;  /* 0x0000000500037210 */ /* 0x000fc80007f1e0ff */
[----:B------:R-:W-:Y:S02]  /*11f0*/  LEA.HI.X.SX32 R0, R0, R4, 0x1, P0 ;  /* 0x0000000400007211 */ /* 0x000fe400000f0eff */
[----:B----4-:R-:W-:-:S04]  /*1200*/  LEA R2, P0, R3, UR4, 0x2 ;  /* 0x0000000403027c11 */ /* 0x010fc8000f8010ff */
[----:B------:R-:W-:Y:S01]  /*1210*/  LEA.HI.X R3, R3, UR5, R0, 0x2, P0 ;  /* 0x0000000503037c11 */ /* 0x000fe200080f1400 */
[----:B------:R-:W-:-:S05]  /*1220*/  IMAD.MOV.U32 R0, RZ, RZ, 0x7f800000 ;  /* 0x7f800000ff007424 */ /* 0x000fca00078e00ff */
[----:B------:R-:W-:Y:S01]  /*1230*/  STG.E desc[UR18][R2.64], R0 ;  /* 0x0000000002007986 */ /* 0x000fe2000c101912 */
[----:B------:R-:W-:Y:S05]  /*1240*/  EXIT ;  /* 0x000000000000794d */ /* 0x000fea0003800000 */
.L_x_609:
[----:B------:R-:W-:Y:S02]  /*1250*/  ISETP.NE.AND P0, PT, R25, -0x1, PT ;  /* 0xffffffff1900780c */ /* 0x000fe40003f05270 */
[----:B------:R-:W-:Y:S02]  /*1260*/  ISETP.NE.AND P2, PT, R11, -0x1, PT ;  /* 0xffffffff0b00780c */ /* 0x000fe40003f45270 */
[----:B------:R-:W-:-:S04]  /*1270*/  IADD3 R101, PT, PT, R121, -0x1, RZ ;  /* 0xffffffff79657810 */ /* 0x000fc80007ffe0ff */
[----:B------:R-:W-:-:S05]  /*1280*/  SHF.L.U32 R104, R101, 0x6, RZ ;  /* 0x0000000665687819 */ /* 0x000fca00000006ff */
[----:B------:R-:W2:Y:S08]  /*1290*/  @!P0 LDC.64 R6, c[0x0][0x398] ;  /* 0x0000e600ff068b82 */ /* 0x000eb00000000a00 */
[----:B------:R-:W3:Y:S01]  /*12a0*/  @P0 LDC.64 R8, c[0x0][0x3b0] ;  /* 0x0000ec00ff080b82 */ /* 0x000ee20000000a00 */
[----:B--2---:R-:W-:-:S04]  /*12b0*/  @!P0 IMAD.WIDE.U32 R4, R22, R6, RZ ;  /* 0x0000000616048225 */ /* 0x004fc800078e00ff */
[----:B------:R-:W-:Y:S01]  /*12c0*/  @!P0 IMAD R13, R22, R7, R5 ;  /* 0x00000007160d8224 */ /* 0x000fe200078e0205 */
[----:B------:R-:W-:Y:S01]  /*12d0*/  @!P0 MOV R12, R4 ;  /* 0x00000004000c8202 */ /* 0x000fe20000000f00 */
        /* <DEDUP_REMOVED lines=15> */
[----:B------:R-:W-:Y:S01]  /*13d0*/  MOV R6, R2 ;  /* 0x0000000200067202 */ /* 0x000fe20000000f00 */
[----:B------:R-:W-:Y:S06]  /*13e0*/  BRA `(.L_x_626) ;  /* 0x0000000000187947 */ /* 0x000fec0003800000 */
.L_x_625:
[----:B------:R-:W2:Y:S01]  /*13f0*/  LDC.64 R188, c[0x0][0x3b8] ;  /* 0x0000ee00ffbc7b82 */ /* 0x000ea20000000a00 */
[----:B------:R-:W-:-:S05]  /*1400*/  IADD3 R2, PT, PT, R10, R11, RZ ;  /* 0x0000000b0a027210 */ /* 0x000fca0007ffe0ff */
[C---:B--2---:R-:W-:Y:S02]  /*1410*/  IMAD R0, R2.reuse, R189, RZ ;  /* 0x000000bd02007224 */ /* 0x044fe400078e02ff */
[----:B------:R-:W-:-:S05]  /*1420*/  IMAD.WIDE.U32 R2, R2, R188, RZ ;  /* 0x000000bc02027225 */ /* 0x000fca00078e00ff */
[----:B------:R-:W-:Y:S02]  /*1430*/  IADD3 R5, PT, PT, R3, R0, RZ ;  /* 0x0000000003057210 */ /* 0x000fe40007ffe0ff */
[----:B------:R-:W-:-:S07]  /*1440*/  MOV R6, R2 ;  /* 0x0000000200067202 */ /* 0x000fce0000000f00 */
.L_x_626:
[----:B------:R-:W2:Y:S01]  /*1450*/  LDC R7, c[0x0][0x3e8] ;  /* 0x0000fa00ff077b82 */ /* 0x000ea20000000800 */
[----:B------:R-:W-:Y:S02]  /*1460*/  IABS R8, R23 ;  /* 0x0000001700087213 */ /* 0x000fe40000000000 */
[----:B------:R-:W-:-:S05]  /*1470*/  LOP3.LUT R111, R186, 0x1f, RZ, 0xc0, !PT ;  /* 0x0000001fba6f7812 */ /* 0x000fca00078ec0ff */
[----:B------:R-:W3:Y:S01]  /*1480*/  LDC R15, c[0x0][0x448] ;  /* 0x00011200ff0f7b82 */ /* 0x000ee20000000800 */
[----:B--2---:R-:W-:-:S04]  /*1490*/  IABS R4, R7 ;  /* 0x0000000700047213 */ /* 0x004fc80000000000 */
[----:B------:R-:W2:Y:S08]  /*14a0*/  I2F.RP R2, R4 ;  /* 0x0000000400027306 */ /* 0x000eb00000209400 */
[----:B--2---:R-:W2:Y:S02]  /*14b0*/  MUFU.RCP R2, R2 ;  /* 0x0000000200027308 */ /* 0x004ea40000001000 */
[----:B--2---:R-:W-:-:S06]  /*14c0*/  VIADD R2, R2, 0xffffffe ;  /* 0x0ffffffe02027836 */ /* 0x004fcc0000000000 */
[----:B------:R-:W2:Y:S02]  /*14d0*/  F2I.FTZ.U32.TRUNC.NTZ R3, R2 ;  /* 0x0000000200037305 */ /* 0x000ea4000021f000 */
[----:B--2---:R-:W-:Y:S01]  /*14e0*/  IMAD.MOV R0, RZ, RZ, -R3 ;  /* 0x000000ffff007224 */ /* 0x004fe200078e0a03 */
[----:B------:R-:W-:-:S03]  /*14f0*/  MOV R2, RZ ;  /* 0x000000ff00027202 */ /* 0x000fc60000000f00 */
[----:B------:R-:W-:-:S04]  /*1500*/  IMAD R0, R0, R4, RZ ;  /* 0x0000000400007224 */ /* 0x000fc800078e02ff */
[----:B------:R-:W-:-:S04]  /*1510*/  IMAD.HI.U32 R0, R3, R0, R2 ;  /* 0x0000000003007227 */ /* 0x000fc800078e0002 */
[----:B------:R-:W-:-:S04]  /*1520*/  IMAD.MOV.U32 R3, RZ, RZ, R8 ;  /* 0x000000ffff037224 */ /* 0x000fc800078e0008 */
[----:B------:R-:W-:-:S05]  /*1530*/  IMAD.HI.U32 R0, R0, R3, RZ ;  /* 0x0000000300007227 */ /* 0x000fca00078e00ff */
[----:B------:R-:W-:-:S05]  /*1540*/  IADD3 R2, PT, PT, -R0, RZ, RZ ;  /* 0x000000ff00027210 */ /* 0x000fca0007ffe1ff */
[C---:B------:R-:W-:Y:S02]  /*1550*/  IMAD R2, R4.reuse, R2, R3 ;  /* 0x0000000204027224 */ /* 0x040fe400078e0203 */
[----:B------:R-:W2:Y:S03]  /*1560*/  LDC R3, c[0x0][0x444] ;  /* 0x00011100ff037b82 */ /* 0x000ea60000000800 */
[----:B------:R-:W-:-:S13]  /*1570*/  ISETP.GT.U32.AND P1, PT, R4, R2, PT ;  /* 0x000000020400720c */ /* 0x000fda0003f24070 */
[----:B------:R-:W-:Y:S01]  /*1580*/  @!P1 IMAD.IADD R2, R2, 0x1, -R4 ;  /* 0x0000000102029824 */ /* 0x000fe200078e0a04 */
[----:B------:R-:W-:Y:S02]  /*1590*/  @!P1 IADD3 R0, PT, PT, R0, 0x1, RZ ;  /* 0x0000000100009810 */ /* 0x000fe40007ffe0ff */
[----:B------:R-:W-:Y:S02]  /*15a0*/  ISETP.NE.AND P1, PT, R7, RZ, PT ;  /* 0x000000ff0700720c */ /* 0x000fe40003f25270 */
[----:B------:R-:W-:Y:S02]  /*15b0*/  ISETP.GE.U32.AND P3, PT, R2, R4, PT ;  /* 0x000000040200720c */ /* 0x000fe40003f66070 */
[----:B------:R-:W-:-:S04]  /*15c0*/  LOP3.LUT R2, R23, R7, RZ, 0x3c, !PT ;  /* 0x0000000717027212 */ /* 0x000fc800078e3cff */
[----:B------:R-:W-:-:S07]  /*15d0*/  ISETP.GE.AND P0, PT, R2, RZ, PT ;  /* 0x000000ff0200720c */ /* 0x000fce0003f06270 */
[----:B------:R-:W-:-:S05]  /*15e0*/  @P3 VIADD R0, R0, 0x1 ;  /* 0x0000000100003836 */ /* 0x000fca0000000000 */
[----:B------:R-:W-:Y:S01]  /*15f0*/  MOV R8, R0 ;  /* 0x0000000000087202 */ /* 0x000fe20000000f00 */
[----:B--2---:R-:W-:-:S04]  /*1600*/  IMAD R0, R20, R3, R24 ;  /* 0x0000000314007224 */ /* 0x004fc800078e0218 */
[----:B------:R-:W-:Y:S01]  /*1610*/  @!P0 IMAD.MOV R8, RZ, RZ, -R8 ;  /* 0x000000ffff088224 */ /* 0x000fe200078e0a08 */
[----:B------:R-:W-:Y:S01]  /*1620*/  @!P1 LOP3.LUT R8, RZ, R7, RZ, 0x33, !PT ;  /* 0x00000007ff089212 */ /* 0x000fe200078e33ff */
[----:B---3--:R-:W-:Y:S01]  /*1630*/  IMAD R14, R0, R15, R104 ;  /* 0x0000000f000e7224 */ /* 0x008fe200078e0268 */
        /* <DEDUP_REMOVED lines=13> */
.L_x_627:
[----:B------:R-:W2:Y:S01]  /*1710*/  LDC.64 R138, c[0x0][0x3c0] ;  /* 0x0000f000ff8a7b82 */ /* 0x000ea20000000a00 */
[----:B------:R-:W-:-:S05]  /*1720*/  IADD3 R0, PT, PT, R10, R11, RZ ;  /* 0x0000000b0a007210 */ /* 0x000fca0007ffe0ff */
[C---:B--2---:R-:W-:Y:S02]  /*1730*/  IMAD R4, R0.reuse, R139, RZ ;  /* 0x0000008b00047224 */ /* 0x044fe400078e02ff */
[----:B------:R-:W-:-:S05]  /*1740*/  IMAD.WIDE.U32 R2, R0, R138, RZ ;  /* 0x0000008a00027225 */ /* 0x000fca00078e00ff */
[----:B------:R-:W-:-:S07]  /*1750*/  IADD3 R0, PT, PT, R3, R4, RZ ;  /* 0x0000000403007210 */ /* 0x000fce0007ffe0ff */
.L_x_628:
[C---:B------:R-:W-:Y:S01]  /*1760*/  IMAD.SHL.U32 R191, R186.reuse, 0x8, RZ ;  /* 0x00000008babf7824 */ /* 0x040fe200078e00ff */
[----:B------:R-:W2:Y:S01]  /*1770*/  LDCU.128 UR4, c[0x0][0x3d0] ;  /* 0x00007a00ff0477ac */ /* 0x000ea20008000c00 */
[----:B------:R-:W-:Y:S01]  /*1780*/  SHF.R.U32.HI R182, RZ, 0x1, R186 ;  /* 0x00000001ffb67819 */ /* 0x000fe200000116ba */
[C---:B------:R-:W-:Y:S01]  /*1790*/  IMAD.SHL.U32 R9, R186.reuse, 0x2, RZ ;  /* 0x00000002ba097824 */ /* 0x040fe200078e00ff */
[----:B------:R-:W-:Y:S01]  /*17a0*/  SHF.R.S32.HI R11, RZ, 0x1f, R14 ;  /* 0x0000001fff0b7819 */ /* 0x000fe2000001140e */
[----:B------:R-:W3:Y:S01]  /*17b0*/  LDCU.64 UR14, c[0x0][0x388] ;  /* 0x00007100ff0e77ac */ /* 0x000ee20008000a00 */
[----:B------:R-:W-:Y:S01]  /*17c0*/  LOP3.LUT R181, R191, 0x38, RZ, 0xc0, !PT ;  /* 0x00000038bfb57812 */ /* 0x000fe200078ec0ff */
[----:B------:R-:W-:Y:S01]  /*17d0*/  IMAD.SHL.U32 R120, R186, 0x40, RZ ;  /* 0x00000040ba787824 */ /* 0x000fe200078e00ff */
[----:B------:R-:W-:Y:S01]  /*17e0*/  LOP3.LUT R3, R182, 0x30, RZ, 0xc0, !PT ;  /* 0x00000030b6037812 */ /* 0x000fe200078ec0ff */
[----:B------:R-:W4:Y:S01]  /*17f0*/  LDCU.64 UR12, c[0x0][0x390] ;  /* 0x00007200ff0c77ac */ /* 0x000f220008000a00 */
[C---:B------:R-:W-:Y:S01]  /*1800*/  IADD3 R6, P1, PT, R181.reuse, R6, RZ ;  /* 0x00000006b5067210 */ /* 0x040fe20007f3e0ff */
[----:B------:R-:W5:Y:S01]  /*1810*/  S2UR UR17, SR_CgaCtaId ;  /* 0x00000000001179c3 */ /* 0x000f620000008800 */
[----:B------:R-:W-:Y:S01]  /*1820*/  IADD3 R4, P0, PT, R181, R2, RZ ;  /* 0x00000002b5047210 */ /* 0x000fe20007f1e0ff */
[----:B------:R-:W1:Y:S01]  /*1830*/  LDCU.64 UR10, c[0x0][0x418] ;  /* 0x00008300ff0a77ac */ /* 0x000e620008000a00 */
[----:B------:R-:W-:Y:S01]  /*1840*/  SHF.R.U32.HI R2, RZ, 0x3, R186 ;  /* 0x00000003ff027819 */ /* 0x000fe200000116ba */
[----:B------:R-:W-:Y:S01]  /*1850*/  IMAD.X R7, RZ, RZ, R5, P1 ;  /* 0x000000ffff077224 */ /* 0x000fe200008e0605 */
[----:B------:R-:W-:Y:S01]  /*1860*/  LOP3.LUT R112, R9, 0x6, RZ, 0xc0, !PT ;  /* 0x0000000609707812 */ /* 0x000fe200078ec0ff */
[----:B------:R-:W-:Y:S01]  /*1870*/  IMAD.X R5, RZ, RZ, R0, P0 ;  /* 0x000000ffff057224 */ /* 0x000fe200000e0600 */
[----:B------:R-:W-:Y:S01]  /*1880*/  LOP3.LUT R0, R191, 0x1f8, RZ, 0xc0, !PT ;  /* 0x000001f8bf007812 */ /* 0x000fe200078ec0ff */
[----:B------:R-:W-:Y:S01]  /*1890*/  IMAD.WIDE.U32 R6, R2, R188, R6 ;  /* 0x000000bc02067225 */ /* 0x000fe200078e0006 */
[----:B------:R-:W-:Y:S01]  /*18a0*/  LEA.HI R3, R111, R3, RZ, 0x1e ;  /* 0x000000036f037211 */ /* 0x000fe200078ff0ff */
[----:B------:R-:W5:Y:S01]  /*18b0*/  LDCU.64 UR8, c[0x0][0x3c8] ;  /* 0x00007900ff0877ac */ /* 0x000f620008000a00 */
[----:B------:R-:W-:Y:S01]  /*18c0*/  LOP3.LUT R0, R0, 0x38, R186, 0x78, !PT ;  /* 0x0000003800007812 */ /* 0x000fe200078e78ba */
[----:B------:R-:W-:Y:S01]  /*18d0*/  IMAD.WIDE.U32 R4, R2, R138, R4 ;  /* 0x0000008a02047225 */ /* 0x000fe200078e0004 */
[----:B------:R-:W-:Y:S01]  /*18e0*/  IADD3 R12, P0, PT, R181, R12, RZ ;  /* 0x0000000cb50c7210 */ /* 0x000fe20007f1e0ff */
[----:B------:R-:W-:Y:S01]  /*18f0*/  BSSY.RECONVERGENT B0, `(.L_x_629) ;  /* 0x000004c000007945 */ /* 0x000fe20003800200 */
[----:B------:R-:W-:Y:S01]  /*1900*/  LOP3.LUT R191, R0, 0x1e00, R191, 0xf8, !PT ;  /* 0x00001e0000bf7812 */ /* 0x000fe200078ef8bf */
[----:B------:R-:W-:Y:S01]  /*1910*/  IMAD R3, R3, R15, R112 ;  /* 0x0000000f03037224 */ /* 0x000fe200078e0270 */
[----:B------:R-:W-:Y:S01]  /*1920*/  SHF.R.S32.HI R0, RZ, 0x1f, R8 ;  /* 0x0000001fff007819 */ /* 0x000fe20000011408 */
[C---:B------:R-:W-:Y:S01]  /*1930*/  IMAD R7, R2.reuse, R189, R7 ;  /* 0x000000bd02077224 */ /* 0x040fe200078e0207 */
[C---:B------:R-:W-:Y:S01]  /*1940*/  LOP3.LUT R21, R181.reuse, 0x1c0, R120, 0xf8, !PT ;  /* 0x000001c0b5157812 */ /* 0x040fe200078ef878 */
[----:B------:R-:W-:Y:S01]  /*1950*/  IMAD R5, R2, R139, R5 ;  /* 0x0000008b02057224 */ /* 0x000fe200078e0205 */
[C---:B------:R-:W-:Y:S01]  /*1960*/  LOP3.LUT R116, R181.reuse, 0x40, RZ, 0xfc, !PT ;  /* 0x00000040b5747812 */ /* 0x040fe200078efcff */
[C---:B--2---:R-:W-:Y:S01]  /*1970*/  IMAD R10, R0.reuse, UR4, RZ ;  /* 0x00000004000a7c24 */ /* 0x044fe2000f8e02ff */
[----:B------:R-:W-:Y:S01]  /*1980*/  LOP3.LUT R115, R181, 0x80, RZ, 0xfc, !PT ;  /* 0x00000080b5737812 */ /* 0x000fe200078efcff */
[----:B------:R-:W-:-:S02]  /*1990*/  IMAD R9, R0, UR6, RZ ;  /* 0x0000000600097c24 */ /* 0x000fc4000f8e02ff */
[----:B------:R-:W-:Y:S01]  /*19a0*/  IMAD.X R13, RZ, RZ, R13, P0 ;  /* 0x000000ffff0d7224 */ /* 0x000fe200000e060d */
[----:B------:R-:W-:Y:S01]  /*19b0*/  IADD3 R0, P0, PT, R3, R14, RZ ;  /* 0x0000000e03007210 */ /* 0x000fe20007f1e0ff */
[C---:B------:R-:W-:Y:S02]  /*19c0*/  IMAD R10, R8.reuse, UR5, R10 ;  /* 0x00000005080a7c24 */ /* 0x040fe4000f8e020a */
[----:B------:R-:W-:-:S04]  /*19d0*/  IMAD.WIDE.U32 R6, R8, UR4, R6 ;  /* 0x0000000408067c25 */ /* 0x000fc8000f8e0006 */
[----:B------:R-:W-:Y:S01]  /*19e0*/  IMAD R9, R8, UR7, R9 ;  /* 0x0000000708097c24 */ /* 0x000fe2000f8e0209 */
[----:B---3--:R-:W-:Y:S01]  /*19f0*/  LEA R114, P2, R6, UR14, 0x1 ;  /* 0x0000000e06727c11 */ /* 0x008fe2000f8408ff */
[----:B------:R-:W-:Y:S01]  /*1a00*/  IMAD.WIDE.U32 R4, R8, UR6, R4 ;  /* 0x0000000608047c25 */ /* 0x000fe2000f8e0004 */
[----:B------:R-:W-:Y:S02]  /*1a10*/  LEA.HI.X.SX32 R8, R3, R11, 0x1, P0 ;  /* 0x0000000b03087211 */ /* 0x000fe400000f0eff */
[----:B-1----:R-:W-:Y:S01]  /*1a20*/  LEA R178, P0, R0, UR10, 0x1 ;  /* 0x0000000a00b27c11 */ /* 0x002fe2000f8008ff */
[----:B------:R-:W-:Y:S01]  /*1a30*/  IMAD.IADD R3, R7, 0x1, R10 ;  /* 0x0000000107037824 */ /* 0x000fe200078e020a */
[----:B----4-:R-:W-:Y:S01]  /*1a40*/  LEA R25, P1, R4, UR12, 0x1 ;  /* 0x0000000c04197c11 */ /* 0x010fe2000f8208ff */
[----:B------:R-:W-:Y:S01]  /*1a50*/  IMAD.IADD R5, R5, 0x1, R9 ;  /* 0x0000000105057824 */ /* 0x000fe200078e0209 */
[----:B------:R1:W-:Y:S01]  /*1a60*/  STL [R1+0x1c], R114 ;  /* 0x00001c7201007387 */ /* 0x0003e20000100800 */
[----:B------:R-:W-:Y:S01]  /*1a70*/  IMAD.IADD R26, R17, 0x1, -R24 ;  /* 0x00000001111a7824 */ /* 0x000fe200078e0a18 */
[----:B------:R-:W-:Y:S01]  /*1a80*/  LEA.HI.X R113, R6, UR15, R3, 0x1, P2 ;  /* 0x0000000f06717c11 */ /* 0x000fe200090f0c03 */
[C---:B-----5:R-:W-:Y:S01]  /*1a90*/  IMAD.WIDE.U32 R12, R23.reuse, UR8, R12 ;  /* 0x00000008170c7c25 */ /* 0x060fe2000f8e000c */
[----:B------:R-:W-:Y:S01]  /*1aa0*/  LEA.HI.X R22, R4, UR13, R5, 0x1, P1 ;  /* 0x0000000d04167c11 */ /* 0x000fe200088f0c05 */
[----:B------:R1:W-:Y:S01]  /*1ab0*/  STL [R1+0x24], R25 ;  /* 0x0000241901007387 */ /* 0x0003e20000100800 */
[----:B------:R-:W-:Y:S01]  /*1ac0*/  LEA.HI.X R179, R0, UR11, R8, 0x1, P0 ;  /* 0x0000000b00b37c11 */ /* 0x000fe200080f0c08 */
[----:B------:R-:W-:Y:S01]  /*1ad0*/  IMAD R7, R23, UR9, R13 ;  /* 0x0000000917077c24 */ /* 0x000fe2000f8e020d */
[----:B------:R-:W-:Y:S01]  /*1ae0*/  ISETP.GE.AND P0, PT, R2, R26, PT ;  /* 0x0000001a0200720c */ /* 0x000fe20003f06270 */
[----:B------:R1:W-:Y:S01]  /*1af0*/  STL [R1+0x18], R113 ;  /* 0x0000187101007387 */ /* 0x0003e20000100800 */
[----:B------:R-:W-:Y:S01]  /*1b00*/  UMOV UR9, 0x400 ;  /* 0x0000040000097882 */ /* 0x000fe20000000000 */
[----:B------:R-:W-:Y:S01]  /*1b10*/  LOP3.LUT R0, R182, 0x8, RZ, 0xc0, !PT ;  /* 0x00000008b6007812 */ /* 0x000fe200078ec0ff */
[----:B------:R-:W-:Y:S01]  /*1b20*/  ULEA UR8, UR17, UR9, 0x18 ;  /* 0x0000000911087291 */ /* 0x000fe2000f8ec0ff */
[----:B------:R1:W-:Y:S01]  /*1b30*/  STL [R1+0x20], R22 ;  /* 0x0000201601007387 */ /* 0x0003e20000100800 */
[----:B------:R-:W-:Y:S01]  /*1b40*/  IMAD.MOV.U32 R3, RZ, RZ, RZ ;  /* 0x000000ffff037224 */ /* 0x000fe200078e00ff */
[----:B------:R-:W-:-:S02]  /*1b50*/  LOP3.LUT R109, R21, R0, RZ, 0x3c, !PT ;  /* 0x00000000156d7212 */ /* 0x000fc400078e3cff */
[----:B------:R1:W-:Y:S01]  /*1b60*/  STL [R1+0xbc], R26 ;  /* 0x0000bc1a01007387 */ /* 0x0003e20000100800 */
[----:B------:R-:W-:Y:S01]  /*1b70*/  IMAD.WIDE.U32 R4, R108, 0x40, R2 ;  /* 0x000000406c047825 */ /* 0x000fe200078e0002 */
[----:B------:R-:W-:Y:S02]  /*1b80*/  LEA R191, R191, UR8, 0x1 ;  /* 0x00000008bfbf7c11 */ /* 0x000fe4000f8e08ff */
[----:B------:R1:W-:Y:S04]  /*1b90*/  STL [R1+0xb8], R21 ;  /* 0x0000b81501007387 */ /* 0x0003e80000100800 */
[----:B------:R1:W-:Y:S04]  /*1ba0*/  STL [R1+0x2c], R116 ;  /* 0x00002c7401007387 */ /* 0x0003e80000100800 */
[----:B------:R1:W-:Y:S01]  /*1bb0*/  STL [R1+0x30], R115 ;  /* 0x0000307301007387 */ /* 0x0003e20000100800 */
[----:B------:R-:W-:Y:S05]  /*1bc0*/  @P0 BRA `(.L_x_630) ;  /* 0x0000000000780947 */ /* 0x000fea0003800000 */
[----:B------:R-:W2:Y:S01]  /*1bd0*/  LDCU.64 UR4, c[0x0][0x3b0] ;  /* 0x00007600ff0477ac */ /* 0x000ea20008000a00 */
[----:B------:R-:W-:Y:S01]  /*1be0*/  IMAD.MOV.U32 R6, RZ, RZ, R12 ;  /* 0x000000ffff067224 */ /* 0x000fe200078e000c */
[----:B------:R-:W3:Y:S01]  /*1bf0*/  LDCU UR10, c[0x0][0x440] ;  /* 0x00008800ff0a77ac */ /* 0x000ee20008000800 */
[----:B------:R-:W4:Y:S01]  /*1c00*/  LDCU.64 UR6, c[0x0][0x380] ;  /* 0x00007000ff0677ac */ /* 0x000f220008000a00 */
[----:B--2---:R-:W-:Y:S02]  /*1c10*/  IMAD R0, R5, UR4, RZ ;  /* 0x0000000405007c24 */ /* 0x004fe4000f8e02ff */
        /* <DEDUP_REMOVED lines=24> */
.L_x_631:
[----:B------:R3:W-:Y:S02]  /*1da0*/  STS.128 [R191+0x4000], RZ ;  /* 0x004000ffbf007388 */ /* 0x0007e40000000c00 */
.L_x_630:
[----:B------:R-:W-:Y:S05]  /*1db0*/  BSYNC.RECONVERGENT B0 ;  /* 0x0000000000007941 */ /* 0x000fea0003800200 */
.L_x_629:
        /* <DEDUP_REMOVED lines=9> */
[----:B--2-4-:R-:W-:Y:S01]  /*1e50*/  IMAD.X R8, RZ, RZ, R5, P0 ;  /* 0x000000ffff087224 */ /* 0x014fe200000e0605 */
        /* <DEDUP_REMOVED lines=26> */
.L_x_634:
[----:B------:R2:W-:Y:S02]  /*2000*/  STS.128 [R191+0x4800], RZ ;  /* 0x004800ffbf007388 */ /* 0x0005e40000000c00 */
.L_x_633:
[----:B------:R-:W-:Y:S05]  /*2010*/  BSYNC.RECONVERGENT B0 ;  /* 0x0000000000007941 */ /* 0x000fea0003800200 */
.L_x_632:
        /* <DEDUP_REMOVED lines=8> */
[----:B------:R-:W3:Y:S02]  /*20a0*/  LDCU UR10, c[0x0][0x440] ;  /* 0x00008800ff0a77ac */ /* 0x000ee40008000800 */
[----:B-12-4-:R-:W-:Y:S01]  /*20b0*/  IMAD.X R8, RZ, RZ, R5, P0 ;  /* 0x000000ffff087224 */ /* 0x016fe200000e0605 */
[----:B------:R-:W1:Y:S03]  /*20c0*/  LDCU.64 UR4, c[0x0][0x380] ;  /* 0x00007000ff0477ac */ /* 0x000e660008000a00 */
[----:B-----5:R-:W-:-:S02]  /*20d0*/  IMAD R8, R8, UR6, RZ ;  /* 0x0000000608087c24 */ /* 0x020fc4000f8e02ff */
[----:B------:R-:W-:Y:S01]  /*20e0*/  IMAD.WIDE.U32 R10, R0, UR6, R10 ;  /* 0x00000006000a7c25 */ /* 0x000fe2000f8e000a */
[----:B---3--:R-:W-:-:S03]  /*20f0*/  ISETP.GE.AND P1, PT, R181, UR10, PT ;  /* 0x0000000ab5007c0c */ /* 0x008fc6000bf26270 */
[----:B------:R-:W-:Y:S01]  /*2100*/  IMAD R0, R0, UR7, R8 ;  /* 0x0000000700007c24 */ /* 0x000fe2000f8e0208 */
[----:B------:R-:W-:Y:S02]  /*2110*/  ISETP.GE.AND P0, PT, R116, UR10, PT ;  /* 0x0000000a74007c0c */ /* 0x000fe4000bf06270 */
[----:B-1----:R-:W-:Y:S01]  /*2120*/  LEA R8, P2, R10, UR4, 0x1 ;  /* 0x000000040a087c11 */ /* 0x002fe2000f8408ff */
        /* <DEDUP_REMOVED lines=19> */
.L_x_637:
[----:B------:R2:W-:Y:S02]  /*2260*/  STS.128 [R191+0x5000], RZ ;  /* 0x005000ffbf007388 */ /* 0x0005e40000000c00 */
.L_x_636:
[----:B------:R-:W-:Y:S05]  /*2270*/  BSYNC.RECONVERGENT B0 ;  /* 0x0000000000007941 */ /* 0x000fea0003800200 */
.L_x_635:
        /* <DEDUP_REMOVED lines=37> */
.L_x_640:
[----:B------:R2:W-:Y:S02]  /*24d0*/  STS.128 [R191+0x5800], RZ ;  /* 0x005800ffbf007388 */ /* 0x0005e40000000c00 */
.L_x_639:
[----:B------:R-:W-:Y:S05]  /*24e0*/  BSYNC.RECONVERGENT B0 ;  /* 0x0000000000007941 */ /* 0x000fea0003800200 */
.L_x_638:
[----:B-12-4-:R-:W-:Y:S01]  /*24f0*/  IADD3 R8, PT, PT, -R104, R100, RZ ;  /* 0x0000006468087210 */ /* 0x016fe20007ffe1ff */
[-C--:B------:R-:W-:Y:S01]  /*2500*/  IMAD R6, R106, R101.reuse, RZ ;  /* 0x000000656a067224 */ /* 0x080fe200078e02ff */
[----:B------:R-:W-:Y:S01]  /*2510*/  BSSY.RECONVERGENT B0, `(.L_x_641) ;  /* 0x000001c000007945 */ /* 0x000fe20003800200 */
[----:B------:R-:W-:Y:S01]  /*2520*/  IMAD.WIDE.U32 R4, R107, R101, RZ ;  /* 0x000000656b047225 */ /* 0x000fe200078e00ff */
[----:B------:R-:W-:-:S04]  /*2530*/  ISETP.GE.AND P3, PT, R2, R8, PT ;  /* 0x000000080200720c */ /* 0x000fc80003f66270 */
[----:B------:R-:W-:-:S09]  /*2540*/  IADD3 R7, PT, PT, R5, R6, RZ ;  /* 0x0000000605077210 */ /* 0x000fd20007ffe0ff */
[----:B------:R-:W-:Y:S05]  /*2550*/  @P3 BRA `(.L_x_642) ;  /* 0x00000000005c3947 */ /* 0x000fea0003800000 */
        /* <DEDUP_REMOVED lines=22> */
.L_x_643:
[----:B------:R2:W-:Y:S02]  /*26c0*/  STS.128 [R191+0xa000], RZ ;  /* 0x00a000ffbf007388 */ /* 0x0005e40000000c00 */
.L_x_642:
[----:B------:R-:W-:Y:S05]  /*26d0*/  BSYNC.RECONVERGENT B0 ;  /* 0x0000000000007941 */ /* 0x000fea0003800200 */
.L_x_641:
[C---:B------:R-:W-:Y:S01]  /*26e0*/  SHF.L.U64.HI R118, R188.reuse, 0x4, R189 ;  /* 0x00000004bc767819 */ /* 0x040fe200000102bd */
[----:B------:R-:W-:Y:S01]  /*26f0*/  IMAD.SHL.U32 R119, R188, 0x10, RZ ;  /* 0x00000010bc777824 */ /* 0x000fe200078e00ff */
[----:B------:R-:W-:Y:S01]  /*2700*/  ISETP.GE.AND P0, PT, R16, R8, PT ;  /* 0x000000081000720c */ /* 0x000fe20003f06270 */
[----:B------:R-:W-:Y:S02]  /*2710*/  BSSY.RECONVERGENT B0, `(.L_x_644) ;  /* 0x000001d000007945 */ /* 0x000fe40003800200 */
[----:B------:R1:W-:Y:S04]  /*2720*/  STL [R1+0xb4], R118 ;  /* 0x0000b47601007387 */ /* 0x0003e80000100800 */
[----:B------:R1:W-:Y:S06]  /*2730*/  STL [R1+0xb0], R119 ;  /* 0x0000b07701007387 */ /* 0x0003ec0000100800 */
[----:B------:R-:W-:Y:S05]  /*2740*/  @P0 BRA `(.L_x_645) ;  /* 0x0000000000640947 */ /* 0x000fea0003800000 */
[----:B------:R-:W5:Y:S01]  /*2750*/  LDCU UR4, c[0x0][0x440] ;  /* 0x00008800ff0477ac */ /* 0x000f620008000800 */
[----:B------:R-:W-:-:S05]  /*2760*/  IADD3 R0, P2, PT, R119, R4, RZ ;  /* 0x0000000477007210 */ /* 0x000fca0007f5e0ff */
[----:B-1--4-:R-:W-:Y:S01]  /*2770*/  IMAD.X R3, R118, 0x1, R7, P2 ;  /* 0x0000000176037824 */ /* 0x012fe200010e0607 */
        /* <DEDUP_REMOVED lines=21> */
.L_x_646:
[----:B------:R4:W-:Y:S02]  /*28d0*/  STS.128 [R191+0xa800], RZ ;  /* 0x00a800ffbf007388 */ /* 0x0009e40000000c00 */
.L_x_645:
[----:B------:R-:W-:Y:S05]  /*28e0*/  BSYNC.RECONVERGENT B0 ;  /* 0x0000000000007941 */ /* 0x000fea0003800200 */
.L_x_644:
[----:B------:R-:W-:Y:S01]  /*28f0*/  ISETP.GE.AND P0, PT, R15, R8, PT ;  /* 0x000000080f00720c */ /* 0x000fe20003f06270 */
[----:B------:R-:W-:-:S12]  /*2900*/  BSSY.RECONVERGENT B0, `(.L_x_647) ;  /* 0x000001d000007945 */ /* 0x000fd80003800200 */
[----:B------:R-:W-:Y:S05]  /*2910*/  @P0 BRA `(.L_x_648) ;  /* 0x00000000006c0947 */ /* 0x000fea0003800000 */
[----:B------:R-:W5:Y:S01]  /*2920*/  LDCU UR4, c[0x0][0x440] ;  /* 0x00008800ff0477ac */ /* 0x000f620008000800 */
[----:B-1--4-:R-:W-:-:S04]  /*2930*/  IMAD.WIDE.U32 R2, R188, 0x20, RZ ;  /* 0x00000020bc027825 */ /* 0x012fc800078e00ff */
        /* <DEDUP_REMOVED lines=24> */
.L_x_649:
[----:B------:R4:W-:Y:S02]  /*2ac0*/  STS.128 [R191+0xb000], RZ ;  /* 0x00b000ffbf007388 */ /* 0x0009e40000000c00 */
.L_x_648:
[----:B------:R-:W-:Y:S05]  /*2ad0*/  BSYNC.RECONVERGENT B0 ;  /* 0x0000000000007941 */ /* 0x000fea0003800200 */
.L_x_647:
[----:B------:R-:W-:Y:S01]  /*2ae0*/  ISETP.GE.AND P0, PT, R14, R8, PT ;  /* 0x000000080e00720c */ /* 0x000fe20003f06270 */
[----:B------:R-:W-:Y:S01]  /*2af0*/  IMAD.SHL.U32 R183, R186, 0x20, RZ ;  /* 0x00000020bab77824 */ /* 0x000fe200078e00ff */
[----:B------:R-:W-:Y:S01]  /*2b00*/  BSSY.RECONVERGENT B0, `(.L_x_650) ;  /* 0x0000022000007945 */ /* 0x000fe20003800200 */
[C---:B------:R-:W-:Y:S01]  /*2b10*/  SHF.L.U64.HI R9, R138.reuse, 0x6, R139 ;  /* 0x000000068a097819 */ /* 0x040fe2000001028b */
[----:B------:R-:W-:Y:S01]  /*2b20*/  IMAD.SHL.U32 R10, R138, 0x40, RZ ;  /* 0x000000408a0a7824 */ /* 0x000fe200078e00ff */
[----:B------:R-:W-:Y:S02]  /*2b30*/  SHF.R.U32.HI R12, RZ, 0x5, R186 ;  /* 0x00000005ff0c7819 */ /* 0x000fe400000116ba */
[----:B------:R-:W-:-:S04]  /*2b40*/  LOP3.LUT R183, R183, 0x7c00, RZ, 0xc0, !PT ;  /* 0x00007c00b7b77812 */ /* 0x000fc800078ec0ff */
[----:B------:R-:W-:Y:S02]  /*2b50*/  LOP3.LUT R11, R183, 0x200, R120, 0xf8, !PT ;  /* 0x00000200b70b7812 */ /* 0x000fe400078ef878 */
[----:B------:R-:W-:Y:S05]  /*2b60*/  @P0 BRA `(.L_x_651) ;  /* 0x00000000006c0947 */ /* 0x000fea0003800000 */
[----:B------:R-:W5:Y:S01]  /*2b70*/  LDCU UR4, c[0x0][0x440] ;  /* 0x00008800ff0477ac */ /* 0x000f620008000800 */
[----:B------:R-:W-:Y:S02]  /*2b80*/  IMAD.MOV.U32 R6, RZ, RZ, R4 ;  /* 0x000000ffff067224 */ /* 0x000fe400078e0004 */
[----:B------:R-:W-:Y:S02]  /*2b90*/  IMAD R0, R189, 0x30, RZ ;  /* 0x00000030bd007824 */ /* 0x000fe400078e02ff */
[----:B------:R-:W-:-:S04]  /*2ba0*/  IMAD.WIDE.U32 R6, R188, 0x30, R6 ;  /* 0x00000030bc067825 */ /* 0x000fc800078e0006 */
[----:B------:R-:W-:Y:S01]  /*2bb0*/  IMAD.IADD R0, R7, 0x1, R0 ;  /* 0x0000000107007824 */ /* 0x000fe200078e0200 */
[----:B-1--4-:R-:W-:-:S04]  /*2bc0*/  LEA R2, P2, R6, R114, 0x1 ;  /* 0x0000007206027211 */ /* 0x012fc800078408ff */
        /* <DEDUP_REMOVED lines=20> */
.L_x_652:
[----:B------:R4:W-:Y:S02]  /*2d10*/  STS.128 [R191+0xb800], RZ ;  /* 0x00b800ffbf007388 */ /* 0x0009e40000000c00 */
.L_x_651:
[----:B------:R-:W-:Y:S05]  /*2d20*/  BSYNC.RECONVERGENT B0 ;  /* 0x0000000000007941 */ /* 0x000fea0003800200 */
.L_x_650:
[----:B------:R-:W0:Y:S01]  /*2d30*/  LDGDEPBAR ;  /* 0x00000000000079af */ /* 0x000e220000000000 */
[----:B------:R-:W-:Y:S01]  /*2d40*/  LOP3.LUT R0, R182, 0x1f0, RZ, 0xc0, !PT ;  /* 0x000001f0b6007812 */ /* 0x000fe200078ec0ff */
[----:B-1--4-:R-:W-:Y:S01]  /*2d50*/  IMAD.SHL.U32 R2, R20, 0x20, RZ ;  /* 0x0000002014027824 */ /* 0x012fe200078e00ff */
[----:B------:R-:W-:Y:S01]  /*2d60*/  SHF.R.U32.HI R6, RZ, 0x2, R186 ;  /* 0x00000002ff067819 */ /* 0x000fe200000116ba */
[-C--:B------:R-:W-:Y:S01]  /*2d70*/  IMAD R4, R9, R101.reuse, RZ ;  /* 0x0000006509047224 */ /* 0x080fe200078e02ff */
[----:B------:R-:W-:Y:S01]  /*2d80*/  IADD3 R5, PT, PT, R0, 0x1, R24 ;  /* 0x0000000100057810 */ /* 0x000fe20007ffe018 */
[----:B------:R-:W-:Y:S01]  /*2d90*/  BSSY.RECONVERGENT B0, `(.L_x_653) ;  /* 0x0000029000007945 */ /* 0x000fe20003800200 */
[----:B------:R-:W-:Y:S01]  /*2da0*/  LOP3.LUT R6, R6, 0x7, RZ, 0xc0, !PT ;  /* 0x0000000706067812 */ /* 0x000fe200078ec0ff */
[----:B------:R-:W-:Y:S01]  /*2db0*/  IMAD R108, R108, 0x4, R12 ;  /* 0x000000046c6c7824 */ /* 0x000fe200078e020c */
[----:B------:R-:W-:Y:S01]  /*2dc0*/  IADD3 R111, P1, P0, R2, R18, R111 ;  /* 0x00000012026f7210 */ /* 0x000fe2000783e06f */
[----:B------:R-:W-:Y:S01]  /*2dd0*/  IMAD.IADD R11, R109, 0x1, R11 ;  /* 0x000000016d0b7824 */ /* 0x000fe200078e020b */
[----:B------:R-:W-:Y:S01]  /*2de0*/  SHF.R.S32.HI R0, RZ, 0x1f, R2 ;  /* 0x0000001fff007819 */ /* 0x000fe20000011402 */
[----:B------:R-:W-:Y:S01]  /*2df0*/  IMAD.WIDE.U32 R2, R10, R101, RZ ;  /* 0x000000650a027225 */ /* 0x000fe200078e00ff */
[----:B------:R-:W-:-:S02]  /*2e00*/  IADD3 R6, PT, PT, -R17, R5, R6 ;  /* 0x0000000511067210 */ /* 0x000fc40007ffe106 */
[----:B------:R-:W-:Y:S01]  /*2e10*/  IADD3.X R110, PT, PT, R0, R19, RZ, P1, P0 ;  /* 0x00000013006e7210 */ /* 0x000fe20000fe04ff */
[----:B------:R-:W-:Y:S01]  /*2e20*/  IMAD.IADD R5, R3, 0x1, R4 ;  /* 0x0000000103057824 */ /* 0x000fe200078e0204 */
[----:B------:R-:W-:Y:S01]  /*2e30*/  IADD3 R105, PT, PT, R6, UR16, R100 ;  /* 0x0000001006697c10 */ /* 0x000fe2000fffe064 */
[----:B------:R-:W-:-:S04]  /*2e40*/  DEPBAR.LE SB0, 0x0 ;  /* 0x000080000000791a */ /* 0x000fc80000000000 */
[----:B------:R-:W-:Y:S06]  /*2e50*/  BAR.SYNC.DEFER_BLOCKING 0x0 ;  /* 0x0000000000007b1d */ /* 0x000fec0000010000 */
        /* <DEDUP_REMOVED lines=23> */
.L_x_655:
[----:B------:R4:W-:Y:S01]  /*2fd0*/  STS.128 [R191+0x10000], RZ ;  /* 0x010000ffbf007388 */ /* 0x0009e20000000c00 */
[----:B------:R-:W-:Y:S05]  /*2fe0*/  BRA `(.L_x_656) ;  /* 0x00000000000c7947 */ /* 0x000fea0003800000 */
.L_x_654:
[----:B------:R1:W-:Y:S04]  /*2ff0*/  STS.128 [R191+0xc000], RZ ;  /* 0x00c000ffbf007388 */ /* 0x0003e80000000c00 */
[----:B------:R1:W-:Y:S04]  /*3000*/  STS.128 [R191+0xe000], RZ ;  /* 0x00e000ffbf007388 */ /* 0x0003e80000000c00 */
[----:B------:R1:W-:Y:S02]  /*3010*/  STS.128 [R191+0x10000], RZ ;  /* 0x010000ffbf007388 */ /* 0x0003e40000000c00 */
.L_x_656:
[----:B------:R-:W-:Y:S05]  /*3020*/  BSYNC.RECONVERGENT B0 ;  /* 0x0000000000007941 */ /* 0x000fea0003800200 */
.L_x_653:
        /* <DEDUP_REMOVED lines=8> */
[----:B-1--4-:R-:W-:Y:S02]  /*30b0*/  LEA.HI.X R7, R138, R5, R139, 0x4, P2 ;  /* 0x000000058a077211 */ /* 0x012fe400010f248b */
        /* <DEDUP_REMOVED lines=21> */
.L_x_659:
[----:B------:R4:W-:Y:S02]  /*3210*/  STS.128 [R191+0x10800], RZ ;  /* 0x010800ffbf007388 */ /* 0x0009e40000000c00 */
.L_x_658:
[----:B------:R-:W-:Y:S05]  /*3220*/  BSYNC.RECONVERGENT B0 ;  /* 0x0000000000007941 */ /* 0x000fea0003800200 */
.L_x_657:
[----:B------:R-:W-:Y:S01]  /*3230*/  ISETP.GE.AND P0, PT, R15, R8, PT ;  /* 0x000000080f00720c */ /* 0x000fe20003f06270 */
[----:B------:R-:W-:-:S12]  /*3240*/  BSSY.RECONVERGENT B0, `(.L_x_660) ;  /* 0x0000020000007945 */ /* 0x000fd80003800200 */
[----:B------:R1:W-:Y:S04]  /*3250*/  @P0 STS.128 [R191+0xd000], RZ ;  /* 0x00d000ffbf000388 */ /* 0x0003e80000000c00 */
[----:B------:R1:W-:Y:S04]  /*3260*/  @P0 STS.128 [R191+0xf000], RZ ;  /* 0x00f000ffbf000388 */ /* 0x0003e80000000c00 */
[----:B------:R1:W-:Y:S01]  /*3270*/  @P0 STS.128 [R191+0x11000], RZ ;  /* 0x011000ffbf000388 */ /* 0x0003e20000000c00 */
        /* <DEDUP_REMOVED lines=27> */
.L_x_662:
[----:B------:R4:W-:Y:S02]  /*3430*/  STS.128 [R191+0x11000], RZ ;  /* 0x011000ffbf007388 */ /* 0x0009e40000000c00 */
.L_x_661:
[----:B------:R-:W-:Y:S05]  /*3440*/  BSYNC.RECONVERGENT B0 ;  /* 0x0000000000007941 */ /* 0x000fea0003800200 */
.L_x_660:
[----:B------:R-:W-:Y:S01]  /*3450*/  ISETP.GE.AND P0, PT, R14, R8, PT ;  /* 0x000000080e00720c */ /* 0x000fe20003f06270 */
[----:B------:R-:W-:Y:S01]  /*3460*/  BSSY.RECONVERGENT B0, `(.L_x_663) ;  /* 0x0000021000007945 */ /* 0x000fe20003800200 */
[----:B-1--4-:R-:W-:-:S11]  /*3470*/  LOP3.LUT R6, R186, 0x8, RZ, 0xc0, !PT ;  /* 0x00000008ba067812 */ /* 0x012fd600078ec0ff */
[----:B------:R1:W-:Y:S04]  /*3480*/  @P0 STS.128 [R191+0xd800], RZ ;  /* 0x00d800ffbf000388 */ /* 0x0003e80000000c00 */
[----:B------:R1:W-:Y:S04]  /*3490*/  @P0 STS.128 [R191+0xf800], RZ ;  /* 0x00f800ffbf000388 */ /* 0x0003e80000000c00 */
[----:B------:R1:W-:Y:S01]  /*34a0*/  @P0 STS.128 [R191+0x11800], RZ ;  /* 0x011800ffbf000388 */ /* 0x0003e20000000c00 */
[----:B------:R-:W-:Y:S05]  /*34b0*/  @P0 BRA `(.L_x_664) ;  /* 0x00000000006c0947 */ /* 0x000fea0003800000 */
[----:B------:R-:W4:Y:S01]  /*34c0*/  LDCU UR4, c[0x0][0x440] ;  /* 0x00008800ff0477ac */ /* 0x000f220008000800 */
[----:B------:R-:W-:Y:S02]  /*34d0*/  IMAD.MOV.U32 R4, RZ, RZ, R2 ;  /* 0x000000ffff047224 */ /* 0x000fe400078e0002 */
[----:B------:R-:W-:Y:S02]  /*34e0*/  IMAD R0, R139, 0x30, RZ ;  /* 0x000000308b007824 */ /* 0x000fe400078e02ff */
[----:B------:R-:W-:-:S04]  /*34f0*/  IMAD.WIDE.U32 R4, R138, 0x30, R4 ;  /* 0x000000308a047825 */ /* 0x000fc800078e0004 */
[----:B------:R-:W-:Y:S01]  /*3500*/  IMAD.IADD R0, R5, 0x1, R0 ;  /* 0x0000000105007824 */ /* 0x000fe200078e0200 */
[----:B------:R-:W-:-:S04]  /*3510*/  LEA R2, P2, R4, R25, 0x1 ;  /* 0x0000001904027211 */ /* 0x000fc800078408ff */
[----:B------:R-:W-:Y:S02]  /*3520*/  LEA.HI.X R3, R4, R22, R0, 0x1, P2 ;  /* 0x0000001604037211 */ /* 0x000fe400010f0c00 */
[----:B----4-:R-:W-:Y:S02]  /*3530*/  ISETP.GE.AND P1, PT, R181, UR4, PT ;  /* 0x00000004b5007c0c */ /* 0x010fe4000bf26270 */
        /* <DEDUP_REMOVED lines=18> */
.L_x_665:
[----:B------:R1:W-:Y:S02]  /*3660*/  STS.128 [R191+0x11800], RZ ;  /* 0x011800ffbf007388 */ /* 0x0003e40000000c00 */
.L_x_664:
[----:B------:R-:W-:Y:S05]  /*3670*/  BSYNC.RECONVERGENT B0 ;  /* 0x0000000000007941 */ /* 0x000fea0003800200 */
.L_x_663:
[----:B------:R-:W-:Y:S01]  /*3680*/  LOP3.LUT R0, R21, R6, RZ, 0x3c, !PT ;  /* 0x0000000615007212 */ /* 0x000fe200078e3cff */
[----:B-1--4-:R-:W-:Y:S01]  /*3690*/  IMAD.MOV.U32 R3, RZ, RZ, 0x20 ;  /* 0x00000020ff037424 */ /* 0x012fe200078e00ff */
[----:B------:R-:W-:Y:S01]  /*36a0*/  LOP3.LUT R117, R120, 0x400, RZ, 0xc0, !PT ;  /* 0x0000040078757812 */ /* 0x000fe200078ec0ff */
[----:B------:R-:W0:Y:S01]  /*36b0*/  LDGDEPBAR ;  /* 0x00000000000079af */ /* 0x000e220000000000 */
[----:B------:R-:W-:Y:S01]  /*36c0*/  LEA R60, R11, UR8, 0x1 ;  /* 0x000000080b3c7c11 */ /* 0x000fe2000f8e08ff */
[----:B------:R-:W1:Y:S01]  /*36d0*/  LDCU.U8 UR6, c[0x0][0x4f8] ;  /* 0x00009f00ff0677ac */ /* 0x000e620008000000 */
[----:B------:R-:W-:Y:S01]  /*36e0*/  LOP3.LUT P2, RZ, R186, 0x2, RZ, 0xc0, !PT ;  /* 0x00000002baff7812 */ /* 0x000fe2000784c0ff */
[----:B------:R-:W-:Y:S01]  /*36f0*/  IMAD R117, R0, 0x2, R117 ;  /* 0x0000000200757824 */ /* 0x000fe200078e0275 */
[----:B------:R-:W-:Y:S01]  /*3700*/  LOP3.LUT P0, RZ, R186, 0x4, RZ, 0xc0, !PT ;  /* 0x00000004baff7812 */ /* 0x000fe2000780c0ff */
[----:B------:R-:W-:Y:S01]  /*3710*/  LDSM.16.M88.4 R4, [R60] ;  /* 0x000000003c04783b */ /* 0x000fe20000000200 */
[----:B------:R-:W-:Y:S01]  /*3720*/  SEL R3, R3, 0xffffffe0, !P2 ;  /* 0xffffffe003037807 */ /* 0x000fe20005000000 */
[----:B------:R-:W-:Y:S01]  /*3730*/  VIADD R0, R117, UR8 ;  /* 0x0000000875007c36 */ /* 0x000fe20008000000 */
[----:B------:R-:W-:Y:S01]  /*3740*/  ISETP.NE.AND P6, PT, R121, 0x1, PT ;  /* 0x000000017900780c */ /* 0x000fe20003fc5270 */
[----:B------:R-:W4:Y:S02]  /*3750*/  LDSM.16.M88.4 R12, [R117+UR8+0x6000] ;  /* 0x00600008750c783b */ /* 0x000f240008000200 */
[----:B------:R-:W-:-:S02]  /*3760*/  IMAD.IADD R61, R60, 0x1, R3 ;  /* 0x000000013c3d7824 */ /* 0x000fc400078e0203 */
[----:B------:R-:W5:Y:S01]  /*3770*/  LDSM.16.M88.4 R20, [R117+UR8+0x6800] ;  /* 0x006800087514783b */ /* 0x000f620008000200 */
[----:B------:R-:W-:-:S03]  /*3780*/  IMAD.IADD R2, R0, 0x1, R3 ;  /* 0x0000000100027824 */ /* 0x000fc600078e0203 */
[----:B------:R-:W2:Y:S04]  /*3790*/  LDSM.16.M88.4 R36, [R117+UR8+0x7000] ;  /* 0x007000087524783b */ /* 0x000ea80008000200 */
[----:B------:R-:W3:Y:S04]  /*37a0*/  LDSM.16.M88.4 R32, [R117+UR8+0x7800] ;  /* 0x007800087520783b */ /* 0x000ee80008000200 */
[----:B------:R-:W-:Y:S04]  /*37b0*/  LDSM.16.M88.4 R8, [R61] ;  /* 0x000000003d08783b */ /* 0x000fe80000000200 */
[----:B------:R-:W1:Y:S04]  /*37c0*/  LDSM.16.M88.4 R40, [R2+0x6800] ;  /* 0x006800000228783b */ /* 0x000e680000000200 */
[----:B------:R-:W1:Y:S04]  /*37d0*/  LDSM.16.M88.4 R28, [R2+0x6000] ;  /* 0x00600000021c783b */ /* 0x000e680000000200 */
[----:B------:R-:W1:Y:S04]  /*37e0*/  LDSM.16.M88.4 R56, [R2+0x7800] ;  /* 0x007800000238783b */ /* 0x000e680000000200 */
[----:B------:R-:W1:Y:S04]  /*37f0*/  LDSM.16.M88.4 R48, [R2+0x7000] ;  /* 0x007000000230783b */ /* 0x000e680000000200 */
[----:B------:R-:W-:Y:S01]  /*3800*/  LDSM.16.M88.4 R96, [R117+UR8+0xa000] ;  /* 0x00a000087560783b */ /* 0x000fe20008000200 */
[C---:B----4-:R-:W-:Y:S08]  /*3810*/  HMMA.16816.F32 R24, R4.reuse, R12, RZ ;  /* 0x0000000c0418723c */ /* 0x050ff000000018ff */
[C---:B------:R-:W-:Y:S08]  /*3820*/  HMMA.16816.F32 R16, R4.reuse, R14, RZ ;  /* 0x0000000e0410723c */ /* 0x040ff000000018ff */
[C---:B-----5:R-:W-:Y:S08]  /*3830*/  HMMA.16816.F32 R12, R4.reuse, R20, RZ ;  /* 0x00000014040c723c */ /* 0x060ff000000018ff */
[C---:B------:R-:W-:Y:S08]  /*3840*/  HMMA.16816.F32 R20, R4.reuse, R22, RZ ;  /* 0x000000160414723c */ /* 0x040ff000000018ff */
[C---:B--2---:R-:W-:Y:S08]  /*3850*/  HMMA.16816.F32 R52, R4.reuse, R36, RZ ;  /* 0x000000240434723c */ /* 0x044ff000000018ff */
[C---:B------:R-:W-:Y:S08]  /*3860*/  HMMA.16816.F32 R64, R4.reuse, R38, RZ ;  /* 0x000000260440723c */ /* 0x040ff000000018ff */
[C---:B---3--:R-:W-:Y:S08]  /*3870*/  HMMA.16816.F32 R84, R4.reuse, R32, RZ ;  /* 0x000000200454723c */ /* 0x048ff000000018ff */
[----:B------:R-:W-:Y:S01]  /*3880*/  HMMA.16816.F32 R88, R4, R34, RZ ;  /* 0x000000220458723c */ /* 0x000fe200000018ff */
[----:B------:R-:W-:-:S04]  /*3890*/  MOV R4, 0x40 ;  /* 0x0000004000047802 */ /* 0x000fc80000000f00 */
[----:B------:R-:W-:-:S03]  /*38a0*/  SEL R44, R4, 0xffffffc0, !P0 ;  /* 0xffffffc0042c7807 */ /* 0x000fc60004000000 */
[C---:B-1----:R-:W-:Y:S02]  /*38b0*/  HMMA.16816.F32 R68, R8.reuse, R40, R12 ;  /* 0x000000280844723c */ /* 0x042fe4000000180c */
[--C-:B------:R-:W-:Y:S01]  /*38c0*/  IMAD.IADD R103, R60, 0x1, R44.reuse ;  /* 0x000000013c677824 */ /* 0x100fe200078e022c */
[----:B------:R-:W-:Y:S01]  /*38d0*/  STL [R1+0x64], R44 ;  /* 0x0000642c01007387 */ /* 0x000fe20000100800 */
[----:B------:R-:W-:Y:S02]  /*38e0*/  IMAD.IADD R0, R0, 0x1, R44 ;  /* 0x0000000100007824 */ /* 0x000fe400078e022c */
[C---:B------:R-:W-:Y:S01]  /*38f0*/  IMAD.IADD R102, R3.reuse, 0x1, R103 ;  /* 0x0000000103667824 */ /* 0x040fe200078e0267 */
[----:B------:R-:W-:Y:S01]  /*3900*/  LDSM.16.M88.4 R4, [R103] ;  /* 0x000000006704783b */ /* 0x000fe20000000200 */
[C---:B------:R-:W-:Y:S01]  /*3910*/  HMMA.16816.F32 R76, R8.reuse, R30, R16 ;  /* 0x0000001e084c723c */ /* 0x040fe20000001810 */
[----:B------:R-:W-:Y:S02]  /*3920*/  IADD3 R3, PT, PT, R3, R0, RZ ;  /* 0x0000000003037210 */ /* 0x000fe40007ffe0ff */
[----:B------:R-:W1:Y:S04]  /*3930*/  LDSM.16.M88.4 R44, [R0+0x6000] ;  /* 0x00600000002c783b */ /* 0x000e680000000200 */
[----:B------:R-:W2:Y:S01]  /*3940*/  LDSM.16.M88.4 R36, [R0+0x7000] ;  /* 0x007000000024783b */ /* 0x000ea20000000200 */
[C---:B------:R-:W-:Y:S03]  /*3950*/  HMMA.16816.F32 R12, R8.reuse, R56, R84 ;  /* 0x00000038080c723c */ /* 0x040fe60000001854 */
[----:B------:R-:W3:Y:S04]  /*3960*/  LDSM.16.M88.4 R72, [R0+0x6800] ;  /* 0x006800000048783b */ /* 0x000ee80000000200 */
[----:B------:R-:W4:Y:S01]  /*3970*/  LDSM.16.M88.4 R32, [R0+0x7800] ;  /* 0x007800000020783b */ /* 0x000f220000000200 */
[C---:B------:R-:W-:Y:S03]  /*3980*/  HMMA.16816.F32 R80, R8.reuse, R28, R24 ;  /* 0x0000001c0850723c */ /* 0x040fe60000001818 */
[----:B------:R-:W-:Y:S04]  /*3990*/  LDSM.16.M88.4 R16, [R102] ;  /* 0x000000006610783b */ /* 0x000fe80000000200 */
[----:B------:R-:W5:Y:S01]  /*39a0*/  LDSM.16.M88.4 R84, [R3+0x6000] ;  /* 0x006000000354783b */ /* 0x000f620000000200 */
[C---:B------:R-:W-:Y:S03]  /*39b0*/  HMMA.16816.F32 R28, R8.reuse, R42, R20 ;  /* 0x0000002a081c723c */ /* 0x040fe60000001814 */
[----:B------:R-:W-:Y:S05]  /*39c0*/  LDSM.16.M88.4 R92, [R3+0x9800] ;  /* 0x00980000035c783b */ /* 0x000fea0000000200 */
[C---:B------:R-:W-:Y:S08]  /*39d0*/  HMMA.16816.F32 R24, R8.reuse, R48, R52 ;  /* 0x000000300818723c */ /* 0x040ff00000001834 */
[C---:B------:R-:W-:Y:S08]  /*39e0*/  HMMA.16816.F32 R20, R8.reuse, R50, R64 ;  /* 0x000000320814723c */ /* 0x040ff00000001840 */
[----:B------:R-:W-:Y:S01]  /*39f0*/  HMMA.16816.F32 R8, R8, R58, R88 ;  /* 0x0000003a0808723c */ /* 0x000fe20000001858 */
[----:B------:R-:W5:Y:S07]  /*3a00*/  LDSM.16.M88.4 R88, [R3+0x6800] ;  /* 0x006800000358783b */ /* 0x000f6e0000000200 */
[C---:B-1----:R-:W-:Y:S01]  /*3a10*/  HMMA.16816.F32 R40, R4.reuse, R44, R80 ;  /* 0x0000002c0428723c */ /* 0x042fe20000001850 */
[----:B------:R-:W-:Y:S07]  /*3a20*/  LDSM.16.M88.4 R80, [R117+UR8+0x9800] ;  /* 0x009800087550783b */ /* 0x000fee0008000200 */
[C---:B------:R-:W-:Y:S01]  /*3a30*/  HMMA.16816.F32 R44, R4.reuse, R46, R76 ;  /* 0x0000002e042c723c */ /* 0x040fe2000000184c */
[----:B------:R-:W1:Y:S07]  /*3a40*/  LDSM.16.M88.4 R76, [R3+0x7000] ;  /* 0x00700000034c783b */ /* 0x000e6e0000000200 */
[C---:B--2---:R-:W-:Y:S01]  /*3a50*/  HMMA.16816.F32 R64, R4.reuse, R38, R20 ;  /* 0x000000260440723c */ /* 0x044fe20000001814 */
[----:B------:R-:W2:Y:S07]  /*3a60*/  LDSM.16.M88.4 R20, [R3+0x7800] ;  /* 0x007800000314783b */ /* 0x000eae0000000200 */
[C---:B---3--:R-:W-:Y:S01]  /*3a70*/  HMMA.16816.F32 R48, R4.reuse, R72, R68 ;  /* 0x000000480430723c */ /* 0x048fe20000001844 */
[----:B------:R-:W-:Y:S07]  /*3a80*/  LDSM.16.M88.4 R68, [R117+UR8+0x9000] ;  /* 0x009000087544783b */ /* 0x000fee0008000200 */
[C---:B------:R-:W-:Y:S08]  /*3a90*/  HMMA.16816.F32 R72, R4.reuse, R74, R28 ;  /* 0x0000004a0448723c */ /* 0x040ff0000000181c */
[C---:B------:R-:W-:Y:S01]  /*3aa0*/  HMMA.16816.F32 R56, R4.reuse, R36, R24 ;  /* 0x000000240438723c */ /* 0x040fe20000001818 */
[----:B------:R-:W-:Y:S07]  /*3ab0*/  LDSM.16.M88.4 R36, [R117+UR8+0x8000] ;  /* 0x008000087524783b */ /* 0x000fee0008000200 */
[C---:B----4-:R-:W-:Y:S01]  /*3ac0*/  HMMA.16816.F32 R52, R4.reuse, R32, R12 ;  /* 0x000000200434723c */ /* 0x050fe2000000180c */
[----:B------:R-:W-:Y:S07]  /*3ad0*/  LDSM.16.M88.4 R12, [R61+0x2000] ;  /* 0x002000003d0c783b */ /* 0x000fee0000000200 */
[----:B------:R-:W-:Y:S01]  /*3ae0*/  HMMA.16816.F32 R8, R4, R34, R8 ;  /* 0x000000220408723c */ /* 0x000fe20000001808 */
[----:B------:R-:W3:Y:S07]  /*3af0*/  LDSM.16.M88.4 R4, [R60+0x2000] ;  /* 0x002000003c04783b */ /* 0x000eee0000000200 */
[C---:B-----5:R-:W-:Y:S01]  /*3b00*/  HMMA.16816.F32 R32, R16.reuse, R84, R40 ;  /* 0x000000541020723c */ /* 0x060fe20000001828 */
[----:B------:R-:W4:Y:S07]  /*3b10*/  LDSM.16.M88.4 R40, [R117+UR8+0x8800] ;  /* 0x008800087528783b */ /* 0x000f2e0008000200 */
[C---:B------:R-:W-:Y:S08]  /*3b20*/  HMMA.16816.F32 R24, R16.reuse, R88, R48 ;  /* 0x000000581018723c */ /* 0x040ff00000001830 */
[C---:B------:R-:W-:Y:S01]  /*3b30*/  HMMA.16816.F32 R28, R16.reuse, R86, R44 ;  /* 0x00000056101c723c */ /* 0x040fe2000000182c */
[----:B------:R-:W5:Y:S07]  /*3b40*/  LDSM.16.M88.4 R84, [R2+0x8000] ;  /* 0x008000000254783b */ /* 0x000f6e0000000200 */
[C---:B------:R-:W-:Y:S01]  /*3b50*/  HMMA.16816.F32 R48, R16.reuse, R90, R72 ;  /* 0x0000005a1030723c */ /* 0x040fe20000001848 */
[----:B------:R-:W5:Y:S04]  /*3b60*/  LDSM.16.M88.4 R72, [R2+0x8800] ;  /* 0x008800000248783b */ /* 0x000f680000000200 */
[----:B------:R-:W-:Y:S03]  /*3b70*/  LDSM.16.M88.4 R88, [R3+0x8000] ;  /* 0x008000000358783b */ /* 0x000fe60000000200 */
[C---:B-1----:R-:W-:Y:S08]  /*3b80*/  HMMA.16816.F32 R56, R16.reuse, R76, R56 ;  /* 0x0000004c1038723c */ /* 0x042ff00000001838 */
[C---:B------:R-:W-:Y:S01]  /*3b90*/  HMMA.16816.F32 R64, R16.reuse, R78, R64 ;  /* 0x0000004e1040723c */ /* 0x040fe20000001840 */
[----:B------:R-:W1:Y:S07]  /*3ba0*/  LDSM.16.M88.4 R76, [R2+0x9000] ;  /* 0x00900000024c783b */ /* 0x000e6e0000000200 */
[C---:B--2---:R-:W-:Y:S08]  /*3bb0*/  HMMA.16816.F32 R52, R16.reuse, R20, R52 ;  /* 0x000000141034723c */ /* 0x044ff00000001834 */
[----:B------:R-:W-:Y:S01]  /*3bc0*/  HMMA.16816.F32 R16, R16, R22, R8 ;  /* 0x000000161010723c */ /* 0x000fe20000001808 */
[----:B------:R-:W2:Y:S07]  /*3bd0*/  LDSM.16.M88.4 R20, [R2+0x9800] ;  /* 0x009800000214783b */ /* 0x000eae0000000200 */
[C---:B---3--:R-:W-:Y:S08]  /*3be0*/  HMMA.16816.F32 R8, R4.reuse, R36, R32 ;  /* 0x000000240408723c */ /* 0x048ff00000001820 */
[C---:B------:R-:W-:Y:S08]  /*3bf0*/  HMMA.16816.F32 R44, R4.reuse, R38, R28 ;  /* 0x00000026042c723c */ /* 0x040ff0000000181c */
[C---:B----4-:R-:W-:Y:S08]  /*3c00*/  HMMA.16816.F32 R36, R4.reuse, R40, R24 ;  /* 0x000000280424723c */ /* 0x050ff00000001818 */
[----:B------:R-:W-:Y:S08]  /*3c10*/  HMMA.16816.F32 R32, R4, R42, R48 ;  /* 0x0000002a0420723c */ /* 0x000ff00000001830 */
[C---:B-----5:R-:W-:Y:S01]  /*3c20*/  HMMA.16816.F32 R24, R12.reuse, R84, R8 ;  /* 0x000000540c18723c */ /* 0x060fe20000001808 */
[----:B------:R-:W-:Y:S07]  /*3c30*/  LDSM.16.M88.4 R8, [R103+0x2000] ;  /* 0x002000006708783b */ /* 0x000fee0000000200 */
[C---:B------:R-:W-:Y:S01]  /*3c40*/  HMMA.16816.F32 R48, R12.reuse, R72, R36 ;  /* 0x000000480c30723c */ /* 0x040fe20000001824 */
[----:B------:R-:W3:Y:S07]  /*3c50*/  LDSM.16.M88.4 R36, [R0+0x8800] ;  /* 0x008800000024783b */ /* 0x000eee0000000200 */
[----:B------:R-:W-:Y:S01]  /*3c60*/  HMMA.16816.F32 R40, R12, R74, R32 ;  /* 0x0000004a0c28723c */ /* 0x000fe20000001820 */
[----:B------:R-:W4:Y:S07]  /*3c70*/  LDSM.16.M88.4 R72, [R0+0x9000] ;  /* 0x009000000048783b */ /* 0x000f2e0000000200 */
[C---:B------:R-:W-:Y:S01]  /*3c80*/  HMMA.16816.F32 R28, R4.reuse, R68, R56 ;  /* 0x00000044041c723c */ /* 0x040fe20000001838 */
[----:B------:R-:W5:Y:S07]  /*3c90*/  LDSM.16.M88.4 R56, [R0+0x8000] ;  /* 0x008000000038783b */ /* 0x000f6e0000000200 */
[C---:B------:R-:W-:Y:S08]  /*3ca0*/  HMMA.16816.F32 R64, R4.reuse, R70, R64 ;  /* 0x000000460440723c */ /* 0x040ff00000001840 */
[C---:B------:R-:W-:Y:S08]  /*3cb0*/  HMMA.16816.F32 R68, R4.reuse, R80, R52 ;  /* 0x000000500444723c */ /* 0x040ff00000001834 */
[----:B------:R-:W-:Y:S01]  /*3cc0*/  HMMA.16816.F32 R16, R4, R82, R16 ;  /* 0x000000520410723c */ /* 0x000fe20000001810 */
[----:B------:R-:W5:Y:S04]  /*3cd0*/  LDSM.16.M88.4 R80, [R0+0x9800] ;  /* 0x009800000050783b */ /* 0x000f680000000200 */
[----:B------:R-:W5:Y:S03]  /*3ce0*/  LDSM.16.M88.4 R4, [R102+0x2000] ;  /* 0x002000006604783b */ /* 0x000f660000000200 */
[C---:B------:R-:W-:Y:S01]  /*3cf0*/  HMMA.16816.F32 R52, R12.reuse, R86, R44 ;  /* 0x000000560c34723c */ /* 0x040fe2000000182c */
[----:B------:R-:W5:Y:S07]  /*3d00*/  LDSM.16.M88.4 R84, [R3+0x9000] ;  /* 0x009000000354783b */ /* 0x000f6e0000000200 */
[C---:B-1----:R-:W-:Y:S08]  /*3d10*/  HMMA.16816.F32 R44, R12.reuse, R76, R28 ;  /* 0x0000004c0c2c723c */ /* 0x042ff0000000181c */
[C---:B------:R-:W-:Y:S01]  /*3d20*/  HMMA.16816.F32 R64, R12.reuse, R78, R64 ;  /* 0x0000004e0c40723c */ /* 0x040fe20000001840 */
[----:B------:R-:W1:Y:S07]  /*3d30*/  LDSM.16.M88.4 R76, [R3+0x8800] ;  /* 0x00880000034c783b */ /* 0x000e6e0000000200 */
[C---:B--2---:R-:W-:Y:S08]  /*3d40*/  HMMA.16816.F32 R68, R12.reuse, R20, R68 ;  /* 0x000000140c44723c */ /* 0x044ff00000001844 */
[----:B------:R-:W-:Y:S01]  /*3d50*/  HMMA.16816.F32 R12, R12, R22, R16 ;  /* 0x000000160c0c723c */ /* 0x000fe20000001810 */
[----:B------:R-:W2:Y:S07]  /*3d60*/  LDSM.16.M88.4 R16, [R60+0x4000] ;  /* 0x004000003c10783b */ /* 0x000eae0000000200 */
[C---:B---3--:R-:W-:Y:S08]  /*3d70*/  HMMA.16816.F32 R32, R8.reuse, R36, R48 ;  /* 0x000000240820723c */ /* 0x048ff00000001830 */
[C---:B----4-:R-:W-:Y:S08]  /*3d80*/  HMMA.16816.F32 R44, R8.reuse, R72, R44 ;  /* 0x00000048082c723c */ /* 0x050ff0000000182c */
[C---:B------:R-:W-:Y:S01]  /*3d90*/  HMMA.16816.F32 R48, R8.reuse, R74, R64 ;  /* 0x0000004a0830723c */ /* 0x040fe20000001840 */
[----:B------:R-:W3:Y:S04]  /*3da0*/  LDSM.16.M88.4 R72, [R117+UR8+0xb000] ;  /* 0x00b000087548783b */ /* 0x000ee80008000200 */
[----:B------:R-:W4:Y:S03]  /*3db0*/  LDSM.16.M88.4 R64, [R117+UR8+0xa800] ;  /* 0x00a800087540783b */ /* 0x000f260008000200 */
[C---:B-----5:R-:W-:Y:S08]  /*3dc0*/  HMMA.16816.F32 R20, R8.reuse, R56, R24 ;  /* 0x000000380814723c */ /* 0x060ff00000001818 */
[C---:B------:R-:W-:Y:S01]  /*3dd0*/  HMMA.16816.F32 R28, R8.reuse, R58, R52 ;  /* 0x0000003a081c723c */ /* 0x040fe20000001834 */
[----:B------:R-:W-:Y:S07]  /*3de0*/  LDSM.16.M88.4 R56, [R2+0xa000] ;  /* 0x00a000000238783b */ /* 0x000fee0000000200 */
[C---:B------:R-:W-:Y:S08]  /*3df0*/  HMMA.16816.F32 R40, R8.reuse, R38, R40 ;  /* 0x000000260828723c */ /* 0x040ff00000001828 */
[C---:B------:R-:W-:Y:S01]  /*3e00*/  HMMA.16816.F32 R52, R8.reuse, R80, R68 ;  /* 0x000000500834723c */ /* 0x040fe20000001844 */
[----:B------:R-:W-:Y:S07]  /*3e10*/  LDSM.16.M88.4 R68, [R2+0xb000] ;  /* 0x00b000000244783b */ /* 0x000fee0000000200 */
[----:B------:R-:W-:Y:S01]  /*3e20*/  HMMA.16816.F32 R8, R8, R82, R12 ;  /* 0x000000520808723c */ /* 0x000fe2000000180c */
[----:B------:R-:W5:Y:S04]  /*3e30*/  LDSM.16.M88.4 R80, [R117+UR8+0xb800] ;  /* 0x00b800087550783b */ /* 0x000f680008000200 */
[----:B------:R-:W5:Y:S03]  /*3e40*/  LDSM.16.M88.4 R12, [R61+0x4000] ;  /* 0x004000003d0c783b */ /* 0x000f660000000200 */
[C---:B------:R-:W-:Y:S01]  /*3e50*/  HMMA.16816.F32 R20, R4.reuse, R88, R20 ;  /* 0x000000580414723c */ /* 0x040fe20000001814 */
[----:B------:R-:W5:Y:S07]  /*3e60*/  LDSM.16.M88.4 R60, [R2+0xa800] ;  /* 0x00a80000023c783b */ /* 0x000f6e0000000200 */
[C---:B------:R-:W-:Y:S08]  /*3e70*/  HMMA.16816.F32 R44, R4.reuse, R84, R44 ;  /* 0x00000054042c723c */ /* 0x040ff0000000182c */
[C---:B------:R-:W-:Y:S01]  /*3e80*/  HMMA.16816.F32 R48, R4.reuse, R86, R48 ;  /* 0x000000560430723c */ /* 0x040fe20000001830 */
[----:B------:R-:W-:Y:S07]  /*3e90*/  LDSM.16.M88.4 R84, [R0+0xb000] ;  /* 0x00b000000054783b */ /* 0x000fee0000000200 */
[C---:B------:R-:W-:Y:S01]  /*3ea0*/  HMMA.16816.F32 R28, R4.reuse, R90, R28 ;  /* 0x0000005a041c723c */ /* 0x040fe2000000181c */
[----:B------:R-:W5:Y:S07]  /*3eb0*/  LDSM.16.M88.4 R88, [R2+0xb800] ;  /* 0x00b800000258783b */ /* 0x000f6e0000000200 */
[C---:B-1----:R-:W-:Y:S08]  /*3ec0*/  HMMA.16816.F32 R32, R4.reuse, R76, R32 ;  /* 0x0000004c0420723c */ /* 0x042ff00000001820 */
[C---:B------:R-:W-:Y:S01]  /*3ed0*/  HMMA.16816.F32 R40, R4.reuse, R78, R40 ;  /* 0x0000004e0428723c */ /* 0x040fe20000001828 */
[----:B------:R-:W-:Y:S07]  /*3ee0*/  LDSM.16.M88.4 R76, [R0+0xa800] ;  /* 0x00a80000004c783b */ /* 0x000fee0000000200 */
[C---:B------:R-:W-:Y:S08]  /*3ef0*/  HMMA.16816.F32 R52, R4.reuse, R92, R52 ;  /* 0x0000005c0434723c */ /* 0x040ff00000001834 */
[----:B------:R-:W-:Y:S01]  /*3f00*/  HMMA.16816.F32 R36, R4, R94, R8 ;  /* 0x0000005e0424723c */ /* 0x000fe20000001808 */
[----:B------:R-:W-:Y:S07]  /*3f10*/  LDSM.16.M88.4 R8, [R103+0x4000] ;  /* 0x004000006708783b */ /* 0x000fee0000000200 */
[C---:B--2---:R-:W-:Y:S08]  /*3f20*/  HMMA.16816.F32 R24, R16.reuse, R96, R20 ;  /* 0x000000601018723c */ /* 0x044ff00000001814 */
[C---:B---3--:R-:W-:Y:S08]  /*3f30*/  HMMA.16816.F32 R44, R16.reuse, R72, R44 ;  /* 0x00000048102c723c */ /* 0x048ff0000000182c */
[C---:B------:R-:W-:Y:S01]  /*3f40*/  HMMA.16816.F32 R48, R16.reuse, R74, R48 ;  /* 0x0000004a1030723c */ /* 0x040fe20000001830 */
[----:B------:R-:W1:Y:S07]  /*3f50*/  LDSM.16.M88.4 R72, [R0+0xa000] ;  /* 0x00a000000048783b */ /* 0x000e6e0000000200 */
[C---:B------:R-:W-:Y:S08]  /*3f60*/  HMMA.16816.F32 R20, R16.reuse, R98, R28 ;  /* 0x000000621014723c */ /* 0x040ff0000000181c */
[C---:B----4-:R-:W-:Y:S08]  /*3f70*/  HMMA.16816.F32 R4, R16.reuse, R64, R32 ;  /* 0x000000401004723c */ /* 0x050ff00000001820 */
[C---:B------:R-:W-:Y:S01]  /*3f80*/  HMMA.16816.F32 R32, R16.reuse, R66, R40 ;  /* 0x000000421020723c */ /* 0x040fe20000001828 */
[----:B------:R-:W-:Y:S07]  /*3f90*/  LDSM.16.M88.4 R64, [R3+0xb000] ;  /* 0x00b000000340783b */ /* 0x000fee0000000200 */
[C---:B-----5:R-:W-:Y:S08]  /*3fa0*/  HMMA.16816.F32 R52, R16.reuse, R80, R52 ;  /* 0x000000501034723c */ /* 0x060ff00000001834 */
[----:B------:R-:W-:Y:S01]  /*3fb0*/  HMMA.16816.F32 R40, R16, R82, R36 ;  /* 0x000000521028723c */ /* 0x000fe20000001824 */
[----:B------:R2:W3:Y:S07]  /*3fc0*/  LDSM.16.M88.4 R80, [R0+0xb800] ;  /* 0x00b800000050783b */ /* 0x0004ee0000000200 */
[C---:B------:R-:W-:Y:S08]  /*3fd0*/  HMMA.16816.F32 R36, R12.reuse, R56, R24 ;  /* 0x000000380c24723c */ /* 0x040ff00000001818 */
[C---:B------:R-:W-:Y:S01]  /*3fe0*/  HMMA.16816.F32 R28, R12.reuse, R58, R20 ;  /* 0x0000003a0c1c723c */ /* 0x040fe20000001814 */
[----:B------:R-:W-:Y:S07]  /*3ff0*/  LDSM.16.M88.4 R56, [R3+0xa800] ;  /* 0x00a800000338783b */ /* 0x000fee0000000200 */
[----:B------:R-:W-:Y:S01]  /*4000*/  HMMA.16816.F32 R24, R12, R60, R4 ;  /* 0x0000003c0c18723c */ /* 0x000fe20000001804 */
[----:B------:R-:W-:Y:S01]  /*4010*/  LDSM.16.M88.4 R4, [R102+0x4000] ;  /* 0x004000006604783b */ /* 0x000fe20000000200 */
[----:B--2---:R-:W-:-:S06]  /*4020*/  IMAD.IADD R0, R104, 0x1, R112 ;  /* 0x0000000168007824 */ /* 0x004fcc00078e0270 */
[C---:B------:R-:W-:Y:S01]  /*4030*/  HMMA.16816.F32 R20, R12.reuse, R62, R32 ;  /* 0x0000003e0c14723c */ /* 0x040fe20000001820 */
[----:B------:R-:W2:Y:S07]  /*4040*/  LDSM.16.M88.4 R60, [R3+0xa000] ;  /* 0x00a00000033c783b */ /* 0x000eae0000000200 */
[C---:B------:R-:W-:Y:S08]  /*4050*/  HMMA.16816.F32 R16, R12.reuse, R68, R44 ;  /* 0x000000440c10723c */ /* 0x040ff0000000182c */
[C---:B------:R-:W-:Y:S08]  /*4060*/  HMMA.16816.F32 R44, R12.reuse, R70, R48 ;  /* 0x000000460c2c723c */ /* 0x040ff00000001830 */
[----:B------:R-:W-:Y:S01]  /*4070*/  HMMA.16816.F32 R48, R12, R88, R52 ;  /* 0x000000580c30723c */ /* 0x000fe20000001834 */
[----:B------:R-:W4:Y:S01]  /*4080*/  LDSM.16.M88.4 R52, [R3+0xb800] ;  /* 0x00b800000334783b */ /* 0x000f220000000200 */
[----:B------:R-:W-:-:S06]  /*4090*/  DEPBAR.LE SB0, 0x0 ;  /* 0x000080000000791a */ /* 0x000fcc0000000000 */
[----:B------:R-:W-:Y:S08]  /*40a0*/  HMMA.16816.F32 R40, R12, R90, R40 ;  /* 0x0000005a0c28723c */ /* 0x000ff00000001828 */
[C---:B-1----:R-:W-:Y:S08]  /*40b0*/  HMMA.16816.F32 R32, R8.reuse, R74, R28 ;  /* 0x0000004a0820723c */ /* 0x042ff0000000181c */
[C---:B------:R-:W-:Y:S08]  /*40c0*/  HMMA.16816.F32 R28, R8.reuse, R76, R24 ;  /* 0x0000004c081c723c */ /* 0x040ff00000001818 */
[C---:B------:R-:W-:Y:S08]  /*40d0*/  HMMA.16816.F32 R24, R8.reuse, R78, R20 ;  /* 0x0000004e0818723c */ /* 0x040ff00000001814 */
[C---:B------:R-:W-:Y:S08]  /*40e0*/  HMMA.16816.F32 R36, R8.reuse, R72, R36 ;  /* 0x000000480824723c */ /* 0x040ff00000001824 */
[C---:B------:R-:W-:Y:S08]  /*40f0*/  HMMA.16816.F32 R20, R8.reuse, R84, R16 ;  /* 0x000000540814723c */ /* 0x040ff00000001810 */
[C---:B------:R-:W-:Y:S08]  /*4100*/  HMMA.16816.F32 R16, R8.reuse, R86, R44 ;  /* 0x000000560810723c */ /* 0x040ff0000000182c */
[C---:B---3--:R-:W-:Y:S08]  /*4110*/  HMMA.16816.F32 R12, R8.reuse, R80, R48 ;  /* 0x00000050080c723c */ /* 0x048ff00000001830 */
[----:B------:R-:W-:Y:S08]  /*4120*/  HMMA.16816.F32 R8, R8, R82, R40 ;  /* 0x000000520808723c */ /* 0x000ff00000001828 */
[C---:B--2---:R-:W-:Y:S08]  /*4130*/  HMMA.16816.F32 R44, R4.reuse, R60, R36 ;  /* 0x0000003c042c723c */ /* 0x044ff00000001824 */
[C---:B------:R-:W-:Y:S08]  /*4140*/  HMMA.16816.F32 R60, R4.reuse, R62, R32 ;  /* 0x0000003e043c723c */ /* 0x040ff00000001820 */
[C---:B------:R-:W-:Y:S08]  /*4150*/  HMMA.16816.F32 R28, R4.reuse, R56, R28 ;  /* 0x00000038041c723c */ /* 0x040ff0000000181c */
[C---:B------:R-:W-:Y:S08]  /*4160*/  HMMA.16816.F32 R56, R4.reuse, R58, R24 ;  /* 0x0000003a0438723c */ /* 0x040ff00000001818 */
[C---:B------:R-:W-:Y:S08]  /*4170*/  HMMA.16816.F32 R48, R4.reuse, R64, R20 ;  /* 0x000000400430723c */ /* 0x040ff00000001814 */
[----:B------:R-:W-:Y:S01]  /*4180*/  HMMA.16816.F32 R40, R4, R66, R16 ;  /* 0x000000420428723c */ /* 0x000fe20000001810 */
[----:B------:R-:W-:-:S02]  /*4190*/  VIMNMX R18, PT, PT, R105, R100, PT ;  /* 0x0000006469127248 */ /* 0x000fc40003fe0100 */
[----:B------:R-:W-:-:S05]  /*41a0*/  VIADDMNMX R19, R105, 0x8, R100, PT ;  /* 0x0000000869137846 */ /* 0x000fca0003800164 */
        /* <DEDUP_REMOVED lines=88> */
.L_x_668:
[----:B------:R3:W-:Y:S02]  /*4730*/  STS.128 [R191+0xb800], RZ ;  /* 0x00b800ffbf007388 */ /* 0x0007e40000000c00 */
.L_x_669:
[----:B------:R-:W-:Y:S05]  /*4740*/  BSYNC.RECONVERGENT B0 ;  /* 0x0000000000007941 */ /* 0x000fea0003800200 */
.L_x_667:
[----:B------:R-:W0:Y:S02]  /*4750*/  LDGDEPBAR ;  /* 0x00000000000079af */ /* 0x000e240000000000 */
.L_x_666:
[C---:B------:R-:W-:Y:S01]  /*4760*/  VIADD R11, R0.reuse, 0x1 ;  /* 0x00000001000b7836 */ /* 0x040fe20000000000 */
[CC--:B------:R-:W-:Y:S01]  /*4770*/  ISETP.GE.AND P1, PT, R0.reuse, R18.reuse, PT ;  /* 0x000000120000720c */ /* 0x0c0fe20003f26270 */
[C---:B------:R-:W-:Y:S01]  /*4780*/  VIADD R10, R0.reuse, 0x8 ;  /* 0x00000008000a7836 */ /* 0x040fe20000000000 */
[----:B------:R-:W4:Y:S01]  /*4790*/  LDCU UR4, c[0x0][0x45c] ;  /* 0x00008b80ff0477ac */ /* 0x000f220008000800 */
[C---:B-1----:R-:W-:Y:S01]  /*47a0*/  VIADD R9, R0.reuse, 0x9 ;  /* 0x0000000900097836 */ /* 0x042fe20000000000 */
[-C--:B------:R-:W-:Y:S01]  /*47b0*/  ISETP.GE.AND P4, PT, R11, R18.reuse, PT ;  /* 0x000000120b00720c */ /* 0x080fe20003f86270 */
[----:B------:R-:W-:Y:S01]  /*47c0*/  VIADD R8, R0, 0x10 ;  /* 0x0000001000087836 */ /* 0x000fe20000000000 */
[-C--:B------:R-:W-:Y:S01]  /*47d0*/  ISETP.GE.AND P3, PT, R10, R18.reuse, PT ;  /* 0x000000120a00720c */ /* 0x080fe20003f66270 */
[----:B------:R-:W-:Y:S01]  /*47e0*/  VIADD R7, R0, 0x11 ;  /* 0x0000001100077836 */ /* 0x000fe20000000000 */
[----:B------:R-:W-:Y:S01]  /*47f0*/  FSEL R20, R44, -INF , !P1 ;  /* 0xff8000002c147808 */ /* 0x000fe20004800000 */
[C---:B------:R-:W-:Y:S01]  /*4800*/  VIADD R6, R0.reuse, 0x18 ;  /* 0x0000001800067836 */ /* 0x040fe20000000000 */
[-C--:B------:R-:W-:Y:S01]  /*4810*/  ISETP.GE.AND P1, PT, R9, R18.reuse, PT ;  /* 0x000000120900720c */ /* 0x080fe20003f26270 */
[C---:B------:R-:W-:Y:S01]  /*4820*/  VIADD R5, R0.reuse, 0x19 ;  /* 0x0000001900057836 */ /* 0x040fe20000000000 */
[----:B------:R-:W-:Y:S01]  /*4830*/  FSEL R21, R45, -INF , !P4 ;  /* 0xff8000002d157808 */ /* 0x000fe20006000000 */
[----:B------:R-:W-:Y:S01]  /*4840*/  VIADD R4, R0, 0x20 ;  /* 0x0000002000047836 */ /* 0x000fe20000000000 */
[-C--:B------:R-:W-:Y:S01]  /*4850*/  ISETP.GE.AND P4, PT, R8, R18.reuse, PT ;  /* 0x000000120800720c */ /* 0x080fe20003f86270 */
[----:B--2---:R-:W-:Y:S01]  /*4860*/  VIADD R3, R0, 0x21 ;  /* 0x0000002100037836 */ /* 0x004fe20000000000 */
[----:B------:R-:W-:Y:S01]  /*4870*/  FSEL R22, R60, -INF , !P3 ;  /* 0xff8000003c167808 */ /* 0x000fe20005800000 */
[C---:B------:R-:W-:Y:S01]  /*4880*/  VIADD R2, R0.reuse, 0x28 ;  /* 0x0000002800027836 */ /* 0x040fe20000000000 */
[----:B------:R-:W-:Y:S01]  /*4890*/  FSEL R23, R61, -INF , !P1 ;  /* 0xff8000003d177808 */ /* 0x000fe20004800000 */
[C---:B------:R-:W-:Y:S01]  /*48a0*/  VIADD R12, R0.reuse, 0x29 ;  /* 0x00000029000c7836 */ /* 0x040fe20000000000 */
[-C--:B------:R-:W-:Y:S01]  /*48b0*/  ISETP.GE.AND P3, PT, R7, R18.reuse, PT ;  /* 0x000000120700720c */ /* 0x080fe20003f66270 */
[----:B------:R-:W-:Y:S01]  /*48c0*/  VIADD R13, R0, 0x30 ;  /* 0x00000030000d7836 */ /* 0x000fe20000000000 */
[-C--:B------:R-:W-:Y:S01]  /*48d0*/  ISETP.GE.AND P1, PT, R6, R18.reuse, PT ;  /* 0x000000120600720c */ /* 0x080fe20003f26270 */
[----:B------:R-:W-:Y:S01]  /*48e0*/  VIADD R15, R0, 0x31 ;  /* 0x00000031000f7836 */ /* 0x000fe20000000000 */
[----:B------:R-:W-:Y:S01]  /*48f0*/  FSEL R24, R28, -INF , !P4 ;  /* 0xff8000001c187808 */ /* 0x000fe20006000000 */
[----:B------:R-:W-:Y:S01]  /*4900*/  VIADD R16, R0, 0x38 ;  /* 0x0000003800107836 */ /* 0x000fe20000000000 */
[----:B------:R-:W-:Y:S01]  /*4910*/  FMNMX3.FTZ R14, R20, R21, R22, !PT ;  /* 0x00000015140e7276 */ /* 0x000fe20007810016 */
[----:B------:R-:W-:Y:S01]  /*4920*/  VIADD R17, R0, 0x39 ;  /* 0x0000003900117836 */ /* 0x000fe20000000000 */
[-C--:B------:R-:W-:Y:S01]  /*4930*/  ISETP.GE.AND P5, PT, R5, R18.reuse, PT ;  /* 0x000000120500720c */ /* 0x080fe20003fa6270 */
[----:B------:R-:W-:Y:S01]  /*4940*/  IMAD.WIDE.U32 R124, R111, -0x2daee0ad, RZ ;  /* 0xd2511f536f7c7825 */ /* 0x000fe200078e00ff */
[----:B------:R-:W-:Y:S01]  /*4950*/  FSEL R25, R29, -INF , !P3 ;  /* 0xff8000001d197808 */ /* 0x000fe20005800000 */
[----:B------:R-:W-:Y:S01]  /*4960*/  ULEA UR5, UR17, UR9, 0x18 ;  /* 0x0000000911057291 */ /* 0x000fe2000f8ec0ff */
[-C--:B------:R-:W-:Y:S01]  /*4970*/  ISETP.GE.AND P4, PT, R4, R18.reuse, PT ;  /* 0x000000120400720c */ /* 0x080fe20003f86270 */
[----:B------:R-:W-:Y:S01]  /*4980*/  IMAD.WIDE.U32 R192, R108, -0x326172a9, RZ ;  /* 0xcd9e8d576cc07825 */ /* 0x000fe200078e00ff */
[----:B------:R-:W-:Y:S01]  /*4990*/  FSEL R26, R56, -INF , !P1 ;  /* 0xff800000381a7808 */ /* 0x000fe20004800000 */
[----:B------:R-:W-:Y:S01]  /*49a0*/  STL.64 [R1+0x48], R124 ;  /* 0x0000487c01007387 */ /* 0x000fe20000100a00 */
[----:B------:R-:W-:Y:S01]  /*49b0*/  FMNMX3.FTZ R14, R14, R23, R24, !PT ;  /* 0x000000170e0e7276 */ /* 0x000fe20007810018 */
[----:B------:R-:W-:Y:S01]  /*49c0*/  VIADD R75, R198, 0x9e3779b9 ;  /* 0x9e3779b9c64b7836 */ /* 0x000fe20000000000 */
[-C--:B------:R-:W-:Y:S01]  /*49d0*/  ISETP.GE.AND P3, PT, R3, R18.reuse, PT ;  /* 0x000000120300720c */ /* 0x080fe20003f66270 */
[----:B------:R-:W-:Y:S01]  /*49e0*/  VIADD R76, R199, 0x76cf5d0a ;  /* 0x76cf5d0ac74c7836 */ /* 0x000fe20000000000 */
[-C--:B------:R-:W-:Y:S01]  /*49f0*/  ISETP.GE.AND P1, PT, R2, R18.reuse, PT ;  /* 0x000000120200720c */ /* 0x080fe20003f26270 */
[C---:B------:R-:W-:Y:S01]  /*4a00*/  VIADD R74, R198.reuse, 0x3c6ef372 ;  /* 0x3c6ef372c64a7836 */ /* 0x040fe20000000000 */
[----:B------:R-:W-:Y:S01]  /*4a10*/  FSEL R44, R57, -INF , !P5 ;  /* 0xff800000392c7808 */ /* 0x000fe20006800000 */
[----:B------:R-:W-:Y:S01]  /*4a20*/  VIADD R77, R198, 0xdaa66d2b ;  /* 0xdaa66d2bc64d7836 */ /* 0x000fe20000000000 */
[----:B------:R-:W-:Y:S01]  /*4a30*/  FSEL R81, R48, -INF , !P4 ;  /* 0xff80000030517808 */ /* 0x000fe20006000000 */
[C---:B------:R-:W-:Y:S01]  /*4a40*/  VIADD R73, R199.reuse, 0x32370b8f ;  /* 0x32370b8fc7497836 */ /* 0x040fe20000000000 */
[----:B------:R-:W-:Y:S01]  /*4a50*/  FMNMX3.FTZ R14, R14, R25, R26, !PT ;  /* 0x000000190e0e7276 */ /* 0x000fe2000781001a */
[----:B------:R-:W-:Y:S01]  /*4a60*/  VIADD R78, R199, 0xed9eba14 ;  /* 0xed9eba14c74e7836 */ /* 0x000fe20000000000 */
[-C--:B------:R-:W-:Y:S01]  /*4a70*/  ISETP.GE.AND P5, PT, R12, R18.reuse, PT ;  /* 0x000000120c00720c */ /* 0x080fe20003fa6270 */
[----:B------:R-:W-:Y:S01]  /*4a80*/  VIADD R100, R198, 0x1715609d ;  /* 0x1715609dc6647836 */ /* 0x000fe20000000000 */
[----:B------:R-:W-:Y:S01]  /*4a90*/  ISETP.GE.AND P4, PT, R13, R18, PT ;  /* 0x000000120d00720c */ /* 0x000fe20003f86270 */
[----:B------:R-:W-:Y:S01]  /*4aa0*/  VIADD R72, R199, 0xa9066899 ;  /* 0xa9066899c7487836 */ /* 0x000fe20000000000 */
[----:B------:R-:W-:Y:S01]  /*4ab0*/  FSEL R82, R49, -INF , !P3 ;  /* 0xff80000031527808 */ /* 0x000fe20005800000 */
[----:B------:R-:W-:Y:S01]  /*4ac0*/  VIADD R106, R199, 0x646e171e ;  /* 0x646e171ec76a7836 */ /* 0x000fe20000000000 */
[----:B------:R-:W-:Y:S01]  /*4ad0*/  FSEL R85, R40, -INF , !P1 ;  /* 0xff80000028557808 */ /* 0x000fe20004800000 */
[----:B------:R-:W-:Y:S01]  /*4ae0*/  IMAD.MOV.U32 R184, RZ, RZ, 0x20 ;  /* 0x00000020ffb87424 */ /* 0x000fe200078e00ff */
[----:B------:R-:W-:-:S02]  /*4af0*/  FMNMX3.FTZ R14, R14, R44, R81, !PT ;  /* 0x0000002c0e0e7276 */ /* 0x000fc40007810051 */
[-C--:B------:R-:W-:Y:S02]  /*4b00*/  ISETP.GE.AND P3, PT, R15, R18.reuse, PT ;  /* 0x000000120f00720c */ /* 0x080fe40003f66270 */
[----:B------:R-:W-:Y:S02]  /*4b10*/  ISETP.GE.AND P1, PT, R16, R18, PT ;  /* 0x000000121000720c */ /* 0x000fe40003f26270 */
[----:B------:R-:W-:Y:S02]  /*4b20*/  FSEL R86, R41, -INF , !P5 ;  /* 0xff80000029567808 */ /* 0x000fe40006800000 */
[----:B------:R-:W-:Y:S02]  /*4b30*/  FSEL R127, R36, -INF , !P4 ;  /* 0xff800000247f7808 */ /* 0x000fe40006000000 */
[----:B------:R-:W-:Y:S02]  /*4b40*/  FMNMX3.FTZ R14, R14, R82, R85, !PT ;  /* 0x000000520e0e7276 */ /* 0x000fe40007810055 */
[----:B------:R-:W-:-:S02]  /*4b50*/  ISETP.GE.AND P4, PT, R17, R18, PT ;  /* 0x000000121100720c */ /* 0x000fc40003f86270 */
[----:B------:R-:W-:Y:S02]  /*4b60*/  FSEL R126, R37, -INF , !P3 ;  /* 0xff800000257e7808 */ /* 0x000fe40005800000 */
[----:B------:R-:W-:Y:S02]  /*4b70*/  FSEL R141, R32, -INF , !P1 ;  /* 0xff800000208d7808 */ /* 0x000fe40004800000 */
[----:B------:R-:W-:Y:S02]  /*4b80*/  FMNMX3.FTZ R116, R14, R86, R127, !PT ;  /* 0x000000560e747276 */ /* 0x000fe4000781007f */
[----:B------:R-:W-:Y:S02]  /*4b90*/  FSEL R140, R33, -INF , !P4 ;  /* 0xff800000218c7808 */ /* 0x000fe40006000000 */
[----:B------:R-:W-:Y:S02]  /*4ba0*/  FMNMX3.FTZ R116, R116, R126, R141, !PT ;  /* 0x0000007e74747276 */ /* 0x000fe4000781008d */
[----:B------:R-:W-:-:S02]  /*4bb0*/  ISETP.GE.AND P5, PT, R11, R19, PT ;  /* 0x000000130b00720c */ /* 0x000fc40003fa6270 */
[----:B------:R-:W-:Y:S02]  /*4bc0*/  FMNMX.FTZ R116, R140, R116, !PT ;  /* 0x000000748c747209 */ /* 0x000fe40007810000 */
[-C--:B------:R-:W-:Y:S02]  /*4bd0*/  ISETP.GE.AND P3, PT, R0, R19.reuse, PT ;  /* 0x000000130000720c */ /* 0x080fe40003f66270 */
[-C--:B------:R-:W-:Y:S01]  /*4be0*/  ISETP.GE.AND P4, PT, R10, R19.reuse, PT ;  /* 0x000000130a00720c */ /* 0x080fe20003f86270 */
[----:B------:R-:W1:Y:S01]  /*4bf0*/  SHFL.BFLY PT, R11, R116, 0x2, 0x1f ;  /* 0x0c401f00740b7f89 */ /* 0x000e6200000e0000 */
[-C--:B------:R-:W-:Y:S02]  /*4c00*/  ISETP.GE.AND P1, PT, R9, R19.reuse, PT ;  /* 0x000000130900720c */ /* 0x080fe40003f26270 */
[----:B------:R-:W-:Y:S02]  /*4c10*/  FSEL R14, R47, -INF , !P5 ;  /* 0xff8000002f0e7808 */ /* 0x000fe40006800000 */
[----:B------:R-:W-:-:S02]  /*4c20*/  ISETP.GE.AND P5, PT, R8, R19, PT ;  /* 0x000000130800720c */ /* 0x000fc40003fa6270 */
[----:B------:R-:W-:Y:S02]  /*4c30*/  FSEL R27, R62, -INF , !P4 ;  /* 0xff8000003e1b7808 */ /* 0x000fe40006000000 */
[----:B------:R-:W-:Y:S02]  /*4c40*/  FSEL R10, R46, -INF , !P3 ;  /* 0xff8000002e0a7808 */ /* 0x000fe40005800000 */
[-C--:B------:R-:W-:Y:S02]  /*4c50*/  ISETP.GE.AND P4, PT, R7, R19.reuse, PT ;  /* 0x000000130700720c */ /* 0x080fe40003f86270 */
[----:B------:R-:W-:Y:S02]  /*4c60*/  FSEL R28, R63, -INF , !P1 ;  /* 0xff8000003f1c7808 */ /* 0x000fe40004800000 */
[----:B------:R-:W-:Y:S02]  /*4c70*/  ISETP.GE.AND P1, PT, R6, R19, PT ;  /* 0x000000130600720c */ /* 0x000fe40003f26270 */
[----:B------:R-:W-:-:S02]  /*4c80*/  FSEL R29, R30, -INF , !P5 ;  /* 0xff8000001e1d7808 */ /* 0x000fc40006800000 */
[----:B------:R-:W-:Y:S02]  /*4c90*/  FMNMX3.FTZ R0, R10, R14, R27, !PT ;  /* 0x0000000e0a007276 */ /* 0x000fe4000781001b */
[----:B------:R-:W-:Y:S02]  /*4ca0*/  FSEL R30, R31, -INF , !P4 ;  /* 0xff8000001f1e7808 */ /* 0x000fe40006000000 */
[-C--:B------:R-:W-:Y:S02]  /*4cb0*/  ISETP.GE.AND P5, PT, R5, R19.reuse, PT ;  /* 0x000000130500720c */ /* 0x080fe40003fa6270 */
[----:B------:R-:W-:Y:S02]  /*4cc0*/  ISETP.GE.AND P4, PT, R4, R19, PT ;  /* 0x000000130400720c */ /* 0x000fe40003f86270 */
[----:B------:R-:W-:Y:S02]  /*4cd0*/  FSEL R31, R58, -INF , !P1 ;  /* 0xff8000003a1f7808 */ /* 0x000fe40004800000 */
[----:B------:R-:W-:-:S02]  /*4ce0*/  FMNMX3.FTZ R0, R0, R28, R29, !PT ;  /* 0x0000001c00007276 */ /* 0x000fc4000781001d */
[-C--:B------:R-:W-:Y:S02]  /*4cf0*/  ISETP.GE.AND P3, PT, R3, R19.reuse, PT ;  /* 0x000000130300720c */ /* 0x080fe40003f66270 */
[----:B------:R-:W-:Y:S02]  /*4d00*/  ISETP.GE.AND P1, PT, R2, R19, PT ;  /* 0x000000130200720c */ /* 0x000fe40003f26270 */
[----:B------:R-:W-:Y:S02]  /*4d10*/  FSEL R32, R59, -INF , !P5 ;  /* 0xff8000003b207808 */ /* 0x000fe40006800000 */
[----:B------:R-:W-:Y:S02]  /*4d20*/  FSEL R79, R50, -INF , !P4 ;  /* 0xff800000324f7808 */ /* 0x000fe40006000000 */
[----:B-1----:R-:W-:Y:S02]  /*4d30*/  FMNMX.FTZ R116, R116, R11, !PT ;  /* 0x0000000b74747209 */ /* 0x002fe40007810000 */
[----:B------:R-:W-:-:S02]  /*4d40*/  FMNMX3.FTZ R0, R0, R30, R31, !PT ;  /* 0x0000001e00007276 */ /* 0x000fc4000781001f */
[-C--:B------:R-:W-:Y:S01]  /*4d50*/  ISETP.GE.AND P5, PT, R12, R19.reuse, PT ;  /* 0x000000130c00720c */ /* 0x080fe20003fa6270 */
[----:B------:R-:W1:Y:S01]  /*4d60*/  SHFL.BFLY PT, R2, R116, 0x1, 0x1f ;  /* 0x0c201f0074027f89 */ /* 0x000e6200000e0000 */
[-C--:B------:R-:W-:Y:S02]  /*4d70*/  ISETP.GE.AND P4, PT, R13, R19.reuse, PT ;  /* 0x000000130d00720c */ /* 0x080fe40003f86270 */
[----:B------:R-:W-:Y:S02]  /*4d80*/  FSEL R80, R51, -INF , !P3 ;  /* 0xff80000033507808 */ /* 0x000fe40005800000 */
[----:B------:R-:W-:Y:S01]  /*4d90*/  FSEL R84, R42, -INF , !P1 ;  /* 0xff8000002a547808 */ /* 0x000fe20004800000 */
[----:B------:R-:W-:Y:S01]  /*4da0*/  IMAD.SHL.U32 R42, R101, 0x2, RZ ;  /* 0x00000002652a7824 */ /* 0x000fe200078e00ff */
[----:B------:R-:W-:Y:S02]  /*4db0*/  FMNMX3.FTZ R0, R0, R32, R79, !PT ;  /* 0x0000002000007276 */ /* 0x000fe4000781004f */
[----:B------:R-:W-:-:S02]  /*4dc0*/  ISETP.GE.AND P3, PT, R15, R19, PT ;  /* 0x000000130f00720c */ /* 0x000fc40003f66270 */
[-C--:B------:R-:W-:Y:S02]  /*4dd0*/  ISETP.GE.AND P1, PT, R16, R19.reuse, PT ;  /* 0x000000131000720c */ /* 0x080fe40003f26270 */
[----:B------:R-:W-:Y:S01]  /*4de0*/  FSEL R83, R43, -INF , !P5 ;  /* 0xff8000002b537808 */ /* 0x000fe20006800000 */
[----:B------:R-:W-:Y:S01]  /*4df0*/  VIADD R43, R198, 0x78dde6e4 ;  /* 0x78dde6e4c62b7836 */ /* 0x000fe20000000000 */
        /* <DEDUP_REMOVED lines=8> */
[----:B-1----:R-:W-:Y:S02]  /*4e80*/  FMNMX.FTZ R116, R116, R2, !PT ;  /* 0x0000000274747209 */ /* 0x002fe40007810000 */
[----:B------:R-:W-:-:S02]  /*4e90*/  FMNMX.FTZ R0, R112, R0, !PT ;  /* 0x0000000070007209 */ /* 0x000fc40007810000 */
[C---:B------:R-:W-:Y:S01]  /*4ea0*/  FSETP.NEU.FTZ.AND P1, PT, R116.reuse, -INF , PT ;  /* 0xff8000007400780b */ /* 0x040fe20003f3d000 */
[----:B----4-:R-:W-:Y:S01]  /*4eb0*/  FMUL.FTZ R16, R116, UR4 ;  /* 0x0000000474107c20 */ /* 0x010fe20008410000 */
[----:B------:R-:W-:Y:S01]  /*4ec0*/  SEL R87, R184, 0xffffffe0, !P2 ;  /* 0xffffffe0b8577807 */ /* 0x000fe20005000000 */
[----:B------:R-:W1:Y:S03]  /*4ed0*/  SHFL.BFLY PT, R3, R0, 0x2, 0x1f ;  /* 0x0c401f0000037f89 */ /* 0x000e6600000e0000 */
[----:B------:R-:W-:-:S05]  /*4ee0*/  FSEL R16, R16, RZ, P1 ;  /* 0x000000ff10107208 */ /* 0x000fca0000800000 */
[--C-:B------:R-:W-:Y:S01]  /*4ef0*/  FFMA.FTZ R2, R20, UR4, -R16.reuse ;  /* 0x0000000414027c23 */ /* 0x100fe20008010810 */
[----:B------:R-:W-:-:S03]  /*4f00*/  FFMA.FTZ R4, R23, UR4, -R16 ;  /* 0x0000000417047c23 */ /* 0x000fc60008010810 */
[----:B------:R2:W-:Y:S08]  /*4f10*/  MUFU.EX2 R173, R2 ;  /* 0x0000000200ad7308 */ /* 0x0005f00000000800 */
[----:B------:R-:W-:Y:S01]  /*4f20*/  MUFU.EX2 R171, R4 ;  /* 0x0000000400ab7308 */ /* 0x000fe20000000800 */
[----:B-1----:R-:W-:Y:S02]  /*4f30*/  FMNMX.FTZ R5, R0, R3, !PT ;  /* 0x0000000300057209 */ /* 0x002fe40007810000 */
[----:B------:R-:W-:-:S02]  /*4f40*/  LOP3.LUT R3, R199, R42, R125, 0x96, !PT ;  /* 0x0000002ac7037212 */ /* 0x000fc400078e967d */
[----:B------:R-:W-:Y:S01]  /*4f50*/  LOP3.LUT R0, R198, R110, R193, 0x96, !PT ;  /* 0x0000006ec6007212 */ /* 0x000fe200078e96c1 */
[----:B--2---:R-:W-:Y:S01]  /*4f60*/  FFMA.FTZ R2, R21, UR4, -R16 ;  /* 0x0000000415027c23 */ /* 0x004fe20008010810 */
[----:B------:R-:W1:Y:S03]  /*4f70*/  SHFL.BFLY PT, R7, R5, 0x1, 0x1f ;  /* 0x0c201f0005077f89 */ /* 0x000e6600000e0000 */
[----:B------:R2:W4:Y:S01]  /*4f80*/  MUFU.EX2 R174, R2 ;  /* 0x0000000200ae7308 */ /* 0x0005220000000800 */
[----:B------:R-:W-:-:S04]  /*4f90*/  IMAD.WIDE.U32 R168, R0, -0x2daee0ad, RZ ;  /* 0xd2511f5300a87825 */ /* 0x000fc800078e00ff */
[----:B------:R-:W-:Y:S01]  /*4fa0*/  VIADD R0, R199, 0xbb67ae85 ;  /* 0xbb67ae85c7007836 */ /* 0x000fe20000000000 */
[----:B------:R-:W-:Y:S04]  /*4fb0*/  STL.64 [R1+0x50], R168 ;  /* 0x000050a801007387 */ /* 0x000fe80000100a00 */
[----:B------:R-:W-:-:S05]  /*4fc0*/  LOP3.LUT R0, R0, R124, R169, 0x96, !PT ;  /* 0x0000007c00007212 */ /* 0x000fca00078e96a9 */
[----:B------:R-:W-:-:S04]  /*4fd0*/  IMAD.WIDE.U32 R40, R0, -0x326172a9, RZ ;  /* 0xcd9e8d5700287825 */ /* 0x000fc800078e00ff */
[--C-:B------:R-:W-:Y:S01]  /*4fe0*/  FFMA.FTZ R0, R24, UR4, -R16.reuse ;  /* 0x0000000418007c23 */ /* 0x100fe20008010810 */
[----:B--2---:R-:W-:-:S03]  /*4ff0*/  FFMA.FTZ R2, R22, UR4, -R16 ;  /* 0x0000000416027c23 */ /* 0x004fc60008010810 */
[----:B------:R2:W-:Y:S08]  /*5000*/  MUFU.EX2 R129, R0 ;  /* 0x0000000000817308 */ /* 0x0005f00000000800 */
[----:B------:R5:W-:Y:S01]  /*5010*/  MUFU.EX2 R131, R2 ;  /* 0x0000000200837308 */ /* 0x000be20000000800 */
[----:B--2---:R-:W-:-:S07]  /*5020*/  FFMA.FTZ R0, R25, UR4, -R16 ;  /* 0x0000000419007c23 */ /* 0x004fce0008010810 */
[----:B------:R2:W-:Y:S01]  /*5030*/  MUFU.EX2 R170, R0 ;  /* 0x0000000000aa7308 */ /* 0x0005e20000000800 */
[----:B-----5:R-:W-:-:S05]  /*5040*/  IMAD.WIDE.U32 R2, R3, -0x326172a9, RZ ;  /* 0xcd9e8d5703027825 */ /* 0x020fca00078e00ff */
[----:B------:R-:W-:Y:S02]  /*5050*/  LOP3.LUT R8, R75, R192, R3, 0x96, !PT ;  /* 0x000000c04b087212 */ /* 0x000fe400078e9603 */
[----:B------:R-:W-:Y:S02]  /*5060*/  LOP3.LUT R4, R74, R2, R41, 0x96, !PT ;  /* 0x000000024a047212 */ /* 0x000fe400078e9629 */
[----:B-1----:R-:W-:Y:S01]  /*5070*/  FMNMX.FTZ R3, R5, R7, !PT ;  /* 0x0000000705037209 */ /* 0x002fe20007810000 */
[----:B------:R-:W-:-:S03]  /*5080*/  IMAD.WIDE.U32 R8, R8, -0x2daee0ad, RZ ;  /* 0xd2511f5308087825 */ /* 0x000fc600078e00ff */
[----:B------:R-:W-:Y:S01]  /*5090*/  FSETP.NEU.FTZ.AND P1, PT, R3, -INF , PT ;  /* 0xff8000000300780b */ /* 0x000fe20003f3d000 */
[----:B------:R-:W-:Y:S01]  /*50a0*/  IMAD.WIDE.U32 R4, R4, -0x2daee0ad, RZ ;  /* 0xd2511f5304047825 */ /* 0x000fe200078e00ff */
[----:B------:R-:W-:-:S03]  /*50b0*/  LOP3.LUT R6, R76, R168, R9, 0x96, !PT ;  /* 0x000000a84c067212 */ /* 0x000fc600078e9609 */
[----:B------:R-:W-:Y:S01]  /*50c0*/  FMUL.FTZ R2, R3, UR4 ;  /* 0x0000000403027c20 */ /* 0x000fe20008410000 */
[----:B--2---:R-:W-:Y:S01]  /*50d0*/  FFMA.FTZ R0, R26, UR4, -R16 ;  /* 0x000000041a007c23 */ /* 0x004fe20008010810 */
[----:B------:R-:W-:Y:S01]  /*50e0*/  LOP3.LUT R5, R73, R8, R5, 0x96, !PT ;  /* 0x0000000849057212 */ /* 0x000fe200078e9605 */
[----:B------:R-:W-:Y:S02]  /*50f0*/  IMAD.WIDE.U32 R6, R6, -0x326172a9, RZ ;  /* 0xcd9e8d5706067825 */ /* 0x000fe400078e00ff */
[----:B------:R-:W-:Y:S01]  /*5100*/  FSEL R2, R2, RZ, P1 ;  /* 0x000000ff02027208 */ /* 0x000fe20000800000 */
[----:B------:R1:W-:Y:S02]  /*5110*/  MUFU.EX2 R130, R0 ;  /* 0x0000000000827308 */ /* 0x0003e40000000800 */
[----:B------:R-:W-:-:S05]  /*5120*/  LOP3.LUT R9, R77, R40, R7, 0x96, !PT ;  /* 0x000000284d097212 */ /* 0x000fca00078e9607 */
[----:B------:R-:W-:-:S05]  /*5130*/  IMAD.WIDE.U32 R8, R9, -0x2daee0ad, RZ ;  /* 0xd2511f5309087825 */ /* 0x000fca00078e00ff */
[----:B------:R-:W-:Y:S01]  /*5140*/  LOP3.LUT R7, R78, R4, R9, 0x96, !PT ;  /* 0x000000044e077212 */ /* 0x000fe200078e9609 */
[----:B------:R-:W-:-:S04]  /*5150*/  IMAD.WIDE.U32 R4, R5, -0x326172a9, RZ ;  /* 0xcd9e8d5705047825 */ /* 0x000fc800078e00ff */
[----:B-1----:R-:W-:Y:S01]  /*5160*/  FFMA.FTZ R0, R10, UR4, -R2 ;  /* 0x000000040a007c23 */ /* 0x002fe20008010802 */
[----:B------:R-:W-:Y:S01]  /*5170*/  LOP3.LUT R5, R43, R6, R5, 0x96, !PT ;  /* 0x000000062b057212 */ /* 0x000fe200078e9605 */
[----:B------:R-:W-:Y:S02]  /*5180*/  IMAD.WIDE.U32 R6, R7, -0x326172a9, RZ ;  /* 0xcd9e8d5707067825 */ /* 0x000fe400078e00ff */
[----:B------:R1:W-:Y:S03]  /*5190*/  MUFU.EX2 R128, R0 ;  /* 0x0000000000807308 */ /* 0x0003e60000000800 */
[----:B------:R-:W-:Y:S01]  /*51a0*/  LOP3.LUT R7, R100, R4, R7, 0x96, !PT ;  /* 0x0000000464077212 */ /* 0x000fe200078e9607 */
[----:B------:R-:W-:-:S04]  /*51b0*/  IMAD.WIDE.U32 R4, R5, -0x2daee0ad, RZ ;  /* 0xd2511f5305047825 */ /* 0x000fc800078e00ff */
[----:B------:R-:W-:Y:S01]  /*51c0*/  IMAD.WIDE.U32 R50, R7, -0x2daee0ad, RZ ;  /* 0xd2511f5307327825 */ /* 0x000fe200078e00ff */
[----:B------:R-:W-:Y:S02]  /*51d0*/  LOP3.LUT R8, R72, R8, R5, 0x96, !PT ;  /* 0x0000000848087212 */ /* 0x000fe400078e9605 */
[----:B----4-:R-:W-:Y:S02]  /*51e0*/  F2FP.F16.F32.PACK_AB R7, R174, R173 ;  /* 0x000000adae07723e */ /* 0x010fe400000000ff */
[----:B------:R-:W-:Y:S01]  /*51f0*/  LOP3.LUT R12, R106, R4, R51, 0x96, !PT ;  /* 0x000000046a0c7212 */ /* 0x000fe200078e9633 */
[----:B------:R-:W-:Y:S01]  /*5200*/  IMAD.WIDE.U32 R48, R8, -0x326172a9, RZ ;  /* 0xcd9e8d5708307825 */ /* 0x000fe200078e00ff */
[----:B------:R-:W-:-:S03]  /*5210*/  PRMT R154, R7, 0x7610, R154 ;  /* 0x00007610079a7816 */ /* 0x000fc6000000009a */
[--C-:B-1----:R-:W-:Y:S01]  /*5220*/  FFMA.FTZ R0, R14, UR4, -R2.reuse ;  /* 0x000000040e007c23 */ /* 0x102fe20008010802 */
[----:B------:R-:W1:Y:S01]  /*5230*/  LDC R8, c[0x0][0x4f8] ;  /* 0x00013e00ff087b82 */ /* 0x000e620000000800 */
[----:B------:R-:W-:Y:S01]  /*5240*/  VIADD R51, R198, 0xb54cda56 ;  /* 0xb54cda56c6337836 */ /* 0x000fe20000000000 */
[----:B------:R-:W-:Y:S01]  /*5250*/  PRMT R155, R7, 0x7632, R155 ;  /* 0x00007632079b7816 */ /* 0x000fe2000000009b */
[----:B------:R2:W4:Y:S01]  /*5260*/  MUFU.EX2 R102, R0 ;  /* 0x0000000000667308 */ /* 0x0005220000000800 */
[----:B------:R-:W-:Y:S01]  /*5270*/  FFMA.FTZ R7, R31, UR4, -R2 ;  /* 0x000000041f077c23 */ /* 0x000fe20008010802 */
[C---:B------:R-:W-:Y:S02]  /*5280*/  PRMT R108, R48.reuse, 0x7771, RZ ;  /* 0x00007771306c7816 */ /* 0x040fe400000000ff */
[----:B------:R-:W-:Y:S02]  /*5290*/  LOP3.LUT R4, R51, R6, R49, 0x96, !PT ;  /* 0x0000000633047212 */ /* 0x000fe400078e9631 */
[----:B------:R-:W-:-:S02]  /*52a0*/  PRMT R110, R48, 0x7772, RZ ;  /* 0x00007772306e7816 */ /* 0x000fc400000000ff */
[C---:B------:R-:W-:Y:S01]  /*52b0*/  LOP3.LUT R6, R4.reuse, 0xffff, RZ, 0xc0, !PT ;  /* 0x0000ffff04067812 */ /* 0x040fe200078ec0ff */
[----:B------:R5:W-:Y:S01]  /*52c0*/  MUFU.EX2 R244, R7 ;  /* 0x0000000700f47308 */ /* 0x000be20000000800 */
[----:B------:R-:W-:Y:S02]  /*52d0*/  LOP3.LUT R88, R4, 0xff, RZ, 0xc0, !PT ;  /* 0x000000ff04587812 */ /* 0x000fe400078ec0ff */
[----:B------:R-:W-:Y:S02]  /*52e0*/  SHF.R.U32.HI R104, RZ, 0x8, R6 ;  /* 0x00000008ff687819 */ /* 0x000fe40000011606 */
[----:B------:R-:W-:Y:S02]  /*52f0*/  SHF.R.U32.HI R90, RZ, 0x18, R4 ;  /* 0x00000018ff5a7819 */ /* 0x000fe40000011604 */
[----:B------:R-:W-:Y:S01]  /*5300*/  LOP3.LUT R107, R12, 0xff, RZ, 0xc0, !PT ;  /* 0x000000ff0c6b7812 */ /* 0x000fe200078ec0ff */
[----:B--2---:R-:W-:Y:S01]  /*5310*/  FFMA.FTZ R0, R27, UR4, -R2 ;  /* 0x000000041b007c23 */ /* 0x004fe20008010802 */
[----:B----4-:R-:W-:-:S02]  /*5320*/  F2FP.F16.F32.PACK_AB R5, R102, R128 ;  /* 0x000000806605723e */ /* 0x010fc400000000ff */
[----:B------:R-:W-:Y:S01]  /*5330*/  PRMT R97, R50, 0x7772, RZ ;  /* 0x0000777232617816 */ /* 0x000fe200000000ff */
[----:B------:R2:W-:Y:S01]  /*5340*/  MUFU.EX2 R246, R0 ;  /* 0x0000000000f67308 */ /* 0x0005e20000000800 */
[C---:B------:R-:W-:Y:S02]  /*5350*/  PRMT R159, R5.reuse, 0x7610, R159 ;  /* 0x00007610059f7816 */ /* 0x040fe4000000009f */
[----:B------:R-:W-:Y:S01]  /*5360*/  PRMT R158, R5, 0x7632, R158 ;  /* 0x00007632059e7816 */ /* 0x000fe2000000009e */
[----:B------:R-:W-:Y:S01]  /*5370*/  FFMA.FTZ R5, R44, UR4, -R16 ;  /* 0x000000042c057c23 */ /* 0x000fe20008010810 */
[----:B-----5:R-:W-:Y:S01]  /*5380*/  FFMA.FTZ R7, R32, UR4, -R2 ;  /* 0x0000000420077c23 */ /* 0x020fe20008010802 */
[----:B------:R-:W-:Y:S02]  /*5390*/  PRMT R98, R50, 0x7773, RZ ;  /* 0x0000777332627816 */ /* 0x000fe400000000ff */
[----:B------:R4:W5:Y:S01]  /*53a0*/  MUFU.EX2 R103, R5 ;  /* 0x0000000500677308 */ /* 0x0009620000000800 */
[----:B------:R-:W-:-:S02]  /*53b0*/  SHF.R.U32.HI R96, RZ, 0x18, R12 ;  /* 0x00000018ff607819 */ /* 0x000fc4000001160c */
[----:B------:R-:W-:Y:S02]  /*53c0*/  PRMT R99, R50, 0x7771, RZ ;  /* 0x0000777132637816 */ /* 0x000fe400000000ff */
[----:B------:R-:W-:Y:S02]  /*53d0*/  ISETP.LE.U32.AND P3, PT, R88, UR6, PT ;  /* 0x0000000658007c0c */ /* 0x000fe4000bf63070 */
[----:B------:R-:W-:Y:S01]  /*53e0*/  ISETP.LE.U32.AND P5, PT, R90, UR6, PT ;  /* 0x000000065a007c0c */ /* 0x000fe2000bfa3070 */
[----:B------:R-:W-:Y:S01]  /*53f0*/  MUFU.EX2 R245, R7 ;  /* 0x0000000700f57308 */ /* 0x000fe20000000800 */
[----:B--2---:R-:W-:-:S07]  /*5400*/  FFMA.FTZ R0, R28, UR4, -R2 ;  /* 0x000000041c007c23 */ /* 0x004fce0008010802 */
[----:B------:R2:W-:Y:S01]  /*5410*/  MUFU.EX2 R247, R0 ;  /* 0x0000000000f77308 */ /* 0x0005e20000000800 */
[----:B----4-:R-:W-:Y:S01]  /*5420*/  F2FP.F16.F32.PACK_AB R5, R170, R129 ;  /* 0x00000081aa05723e */ /* 0x010fe200000000ff */
[----:B------:R-:W-:Y:S01]  /*5430*/  @!P3 HADD2 R142, -R154.H0_H0, -RZ.H0_H0 ;  /* 0xa00000ff9a8eb230 */ /* 0x000fe20000000900 */
[----:B-----5:R-:W-:Y:S01]  /*5440*/  F2FP.F16.F32.PACK_AB R6, R103, R130 ;  /* 0x000000826706723e */ /* 0x020fe200000000ff */
[----:B------:R-:W-:Y:S01]  /*5450*/  @!P5 HADD2 R146, -R158.H0_H0, -RZ.H0_H0 ;  /* 0xa00000ff9e92d230 */ /* 0x000fe20000000900 */
[C---:B------:R-:W-:Y:S02]  /*5460*/  PRMT R162, R5.reuse, 0x7610, R162 ;  /* 0x0000761005a27816 */ /* 0x040fe400000000a2 */
[----:B------:R-:W-:Y:S02]  /*5470*/  PRMT R160, R5, 0x7632, R160 ;  /* 0x0000763205a07816 */ /* 0x000fe400000000a0 */
[C---:B------:R-:W-:Y:S02]  /*5480*/  PRMT R164, R6.reuse, 0x7610, R164 ;  /* 0x0000761006a47816 */ /* 0x040fe400000000a4 */
[----:B------:R-:W-:-:S02]  /*5490*/  PRMT R167, R6, 0x7632, R167 ;  /* 0x0000763206a77816 */ /* 0x000fc400000000a7 */
[----:B------:R-:W-:Y:S02]  /*54a0*/  PRMT R6, R154, 0x5410, R155 ;  /* 0x000054109a067816 */ /* 0x000fe4000000009b */
[----:B------:R-:W-:Y:S01]  /*54b0*/  @!P3 PRMT R154, R142, 0x5410, RZ ;  /* 0x000054108e9ab816 */ /* 0x000fe200000000ff */
[----:B--2---:R-:W-:-:S04]  /*54c0*/  FFMA.FTZ R0, R29, UR4, -R2 ;  /* 0x000000041d007c23 */ /* 0x004fc80008010802 */
[----:B------:R2:W-:Y:S02]  /*54d0*/  MUFU.EX2 R252, R0 ;  /* 0x0000000000fc7308 */ /* 0x0005e40000000800 */
[----:B--2---:R-:W-:-:S06]  /*54e0*/  FFMA.FTZ R0, R30, UR4, -R2 ;  /* 0x000000041e007c23 */ /* 0x004fcc0008010802 */
[----:B------:R2:W4:Y:S02]  /*54f0*/  MUFU.EX2 R172, R0 ;  /* 0x0000000000ac7308 */ /* 0x0005240000000800 */
[----:B--2---:R-:W-:Y:S02]  /*5500*/  F2FP.F16.F32.PACK_AB R0, R171, R131 ;  /* 0x00000083ab00723e */ /* 0x004fe400000000ff */
[----:B----4-:R-:W-:Y:S02]  /*5510*/  F2FP.F16.F32.PACK_AB R5, R172, R252 ;  /* 0x000000fcac05723e */ /* 0x010fe400000000ff */
[C---:B------:R-:W-:Y:S02]  /*5520*/  PRMT R157, R0.reuse, 0x7610, R157 ;  /* 0x00007610009d7816 */ /* 0x040fe4000000009d */
[----:B------:R-:W-:Y:S02]  /*5530*/  PRMT R156, R0, 0x7632, R156 ;  /* 0x00007632009c7816 */ /* 0x000fe4000000009c */
[----:B------:R-:W-:-:S02]  /*5540*/  F2FP.F16.F32.PACK_AB R0, R247, R246 ;  /* 0x000000f6f700723e */ /* 0x000fc400000000ff */
[----:B------:R-:W-:Y:S02]  /*5550*/  PRMT R166, R5, 0x7610, R166 ;  /* 0x0000761005a67816 */ /* 0x000fe400000000a6 */
[C---:B------:R-:W-:Y:S02]  /*5560*/  PRMT R163, R0.reuse, 0x7610, R163 ;  /* 0x0000761000a37816 */ /* 0x040fe400000000a3 */
[----:B------:R-:W-:Y:S02]  /*5570*/  PRMT R161, R0, 0x7632, R161 ;  /* 0x0000763200a17816 */ /* 0x000fe400000000a1 */
[----:B------:R-:W-:Y:S02]  /*5580*/  LOP3.LUT R0, R109, 0x200, R120, 0xf8, !PT ;  /* 0x000002006d007812 */ /* 0x000fe400078ef878 */
[----:B------:R-:W-:Y:S02]  /*5590*/  PRMT R165, R5, 0x7632, R165 ;  /* 0x0000763205a57816 */ /* 0x000fe400000000a5 */
[----:B------:R-:W-:-:S02]  /*55a0*/  LEA R176, R0, UR5, 0x1 ;  /* 0x0000000500b07c11 */ /* 0x000fc4000f8e08ff */
[----:B-1----:R-:W-:Y:S02]  /*55b0*/  LOP3.LUT R0, R8, 0xff, RZ, 0xc0, !PT ;  /* 0x000000ff08007812 */ /* 0x002fe400078ec0ff */
[----:B------:R-:W-:Y:S01]  /*55c0*/  PRMT R5, R88, 0x5410, R104 ;  /* 0x0000541058057816 */ /* 0x000fe20000000068 */
[----:B------:R-:W-:Y:S01]  /*55d0*/  IMAD.IADD R49, R87, 0x1, R176 ;  /* 0x0000000157317824 */ /* 0x000fe200078e02b0 */
[----:B------:R-:W-:Y:S01]  /*55e0*/  PRMT R109, R48, 0x7773, RZ ;  /* 0x00007773306d7816 */ /* 0x000fe200000000ff */
[----:B------:R-:W-:Y:S01]  /*55f0*/  IMAD R0, R0, 0x10000, R0 ;  /* 0x0001000000007824 */ /* 0x000fe200078e0200 */
[----:B------:R-:W-:Y:S01]  /*5600*/  LDSM.16.MT88.4 R60, [R176+0xc000] ;  /* 0x00c00000b03c783b */ /* 0x000fe20000004200 */
[----:B------:R-:W-:Y:S01]  /*5610*/  VIADD R13, R176, 0xc000 ;  /* 0x0000c000b00d7836 */ /* 0x000fe20000000000 */
[----:B------:R-:W-:Y:S01]  /*5620*/  PRMT R7, R110, 0x5410, R109 ;  /* 0x000054106e077816 */ /* 0x000fe2000000006d */
[----:B------:R-:W-:Y:S01]  /*5630*/  VIADD R17, R176, 0xc040 ;  /* 0x0000c040b0117836 */ /* 0x000fe20000000000 */
[----:B------:R-:W-:Y:S01]  /*5640*/  HSET2.LE.AND R5, R5, R0, PT ;  /* 0x0000000005057233 */ /* 0x000fe20003803000 */
[----:B------:R-:W1:Y:S01]  /*5650*/  LDSM.16.MT88.4 R20, [R49+0xc000] ;  /* 0x00c000003114783b */ /* 0x000e620000004200 */
[----:B------:R-:W-:-:S03]  /*5660*/  @P0 VIADD R17, R13, 0xffffffc0 ;  /* 0xffffffc00d110836 */ /* 0x000fc60000000000 */
[----:B------:R-:W-:Y:S01]  /*5670*/  LOP3.LUT R8, R6, R5, RZ, 0xc0, !PT ;  /* 0x0000000506087212 */ /* 0x000fe200078ec0ff */
[----:B------:R-:W-:Y:S01]  /*5680*/  IMAD.MOV.U32 R5, RZ, RZ, R48 ;  /* 0x000000ffff057224 */ /* 0x000fe200078e0030 */
[----:B------:R-:W-:Y:S01]  /*5690*/  PRMT R6, R4, 0x7632, R6 ;  /* 0x0000763204067816 */ /* 0x000fe20000000006 */
[----:B------:R-:W-:Y:S01]  /*56a0*/  LDSM.16.MT88.4 R56, [R49+0xc800] ;  /* 0x00c800003138783b */ /* 0x000fe20000004200 */
[----:B------:R-:W-:Y:S02]  /*56b0*/  IMAD.IADD R87, R87, 0x1, R17 ;  /* 0x0000000157577824 */ /* 0x000fe400078e0211 */
[----:B------:R-:W-:Y:S01]  /*56c0*/  LOP3.LUT R89, R6, 0xff, RZ, 0xc0, !PT ;  /* 0x000000ff06597812 */ /* 0x000fe200078ec0ff */
[----:B------:R-:W2:Y:S01]  /*56d0*/  LDSM.16.MT88.4 R24, [R49+0xe000] ;  /* 0x00e000003118783b */ /* 0x000ea20000004200 */
[----:B------:R-:W-:Y:S02]  /*56e0*/  LOP3.LUT R5, R5, 0xff, RZ, 0xc0, !PT ;  /* 0x000000ff05057812 */ /* 0x000fe400078ec0ff */
[----:B------:R-:W-:Y:S01]  /*56f0*/  PRMT R4, R89, 0x5410, R90 ;  /* 0x0000541059047816 */ /* 0x000fe2000000005a */
[----:B------:R-:W4:Y:S01]  /*5700*/  LDSM.16.MT88.4 R64, [R176+0xc800] ;  /* 0x00c80000b040783b */ /* 0x000f220000004200 */
[----:B------:R-:W-:-:S02]  /*5710*/  PRMT R5, R5, 0x5410, R108 ;  /* 0x0000541005057816 */ /* 0x000fc4000000006c */
[----:B------:R-:W-:Y:S01]  /*5720*/  PRMT R6, R159, 0x5410, R158 ;  /* 0x000054109f067816 */ /* 0x000fe2000000009e */
[----:B------:R-:W5:Y:S01]  /*5730*/  LDSM.16.MT88.4 R36, [R17] ;  /* 0x000000001124783b */ /* 0x000f620000004200 */
[--C-:B------:R-:W-:Y:S02]  /*5740*/  HSET2.LE.AND R4, R4, R0.reuse, PT ;  /* 0x0000000004047233 */ /* 0x100fe40003803000 */
[----:B------:R-:W-:Y:S01]  /*5750*/  HSET2.LE.AND R5, R5, R0, PT ;  /* 0x0000000005057233 */ /* 0x000fe20003803000 */
[----:B------:R-:W3:Y:S01]  /*5760*/  LDSM.16.MT88.4 R52, [R49+0xe800] ;  /* 0x00e800003134783b */ /* 0x000ee20000004200 */
[----:B------:R-:W-:Y:S02]  /*5770*/  ISETP.LE.U32.AND P4, PT, R89, UR6, PT ;  /* 0x0000000659007c0c */ /* 0x000fe4000bf83070 */
[----:B------:R-:W-:Y:S01]  /*5780*/  LOP3.LUT R9, R6, R4, RZ, 0xc0, !PT ;  /* 0x0000000406097212 */ /* 0x000fe200078ec0ff */
[----:B------:R4:W-:Y:S01]  /*5790*/  STL [R1+0x5c], R13 ;  /* 0x00005c0d01007387 */ /* 0x0009e20000100800 */
[----:B------:R-:W-:-:S02]  /*57a0*/  PRMT R4, R157, 0x5410, R156 ;  /* 0x000054109d047816 */ /* 0x000fc4000000009c */
[----:B------:R-:W-:Y:S01]  /*57b0*/  LOP3.LUT R6, R7, 0xff00ff, RZ, 0xc0, !PT ;  /* 0x00ff00ff07067812 */ /* 0x000fe200078ec0ff */
[----:B------:R-:W-:Y:S01]  /*57c0*/  LDSM.16.MT88.4 R68, [R87] ;  /* 0x000000005744783b */ /* 0x000fe20000004200 */
[----:B------:R-:W-:Y:S02]  /*57d0*/  LOP3.LUT R10, R4, R5, RZ, 0xc0, !PT ;  /* 0x00000005040a7212 */ /* 0x000fe400078ec0ff */
[----:B------:R-:W-:Y:S02]  /*57e0*/  LOP3.LUT R5, R12, 0xffff, RZ, 0xc0, !PT ;  /* 0x0000ffff0c057812 */ /* 0x000fe400078ec0ff */
[----:B------:R-:W-:Y:S01]  /*57f0*/  HSET2.LE.AND R4, R6, R0, PT ;  /* 0x0000000006047233 */ /* 0x000fe20003803000 */
[----:B------:R-:W-:Y:S01]  /*5800*/  @!P4 HADD2 R227, -R159.H0_H0, -RZ.H0_H0 ;  /* 0xa00000ff9fe3c230 */ /* 0x000fe20000000900 */
[----:B------:R-:W-:Y:S02]  /*5810*/  SHF.R.U32.HI R105, RZ, 0x8, R5 ;  /* 0x00000008ff697819 */ /* 0x000fe40000011605 */
[----:B------:R-:W-:-:S02]  /*5820*/  PRMT R5, R163, 0x5410, R161 ;  /* 0x00005410a3057816 */ /* 0x000fc400000000a1 */
[----:B------:R-:W-:Y:S02]  /*5830*/  F2FP.F16.F32.PACK_AB R6, R245, R244 ;  /* 0x000000f4f506723e */ /* 0x000fe400000000ff */
[----:B------:R-:W-:Y:S02]  /*5840*/  LOP3.LUT R11, R5, R4, RZ, 0xc0, !PT ;  /* 0x00000004050b7212 */ /* 0x000fe400078ec0ff */
[----:B------:R-:W-:Y:S02]  /*5850*/  PRMT R4, R107, 0x5410, R105 ;  /* 0x000054106b047816 */ /* 0x000fe40000000069 */
[----:B------:R-:W-:Y:S02]  /*5860*/  PRMT R5, R162, 0x5410, R160 ;  /* 0x00005410a2057816 */ /* 0x000fe400000000a0 */
[----:B------:R-:W-:Y:S01]  /*5870*/  PRMT R7, R12, 0x7632, R7 ;  /* 0x000076320c077816 */ /* 0x000fe20000000007 */
[----:B-1----:R-:W-:Y:S01]  /*5880*/  HMMA.16816.F32 R32, R8, R20, RZ ;  /* 0x000000140820723c */ /* 0x002fe200000018ff */
[----:B------:R-:W-:-:S02]  /*5890*/  HSET2.LE.AND R4, R4, R0, PT ;  /* 0x0000000004047233 */ /* 0x000fc40003803000 */
[C---:B------:R-:W-:Y:S02]  /*58a0*/  PRMT R153, R6.reuse, 0x7610, R153 ;  /* 0x0000761006997816 */ /* 0x040fe40000000099 */
[----:B------:R-:W-:Y:S01]  /*58b0*/  PRMT R152, R6, 0x7632, R152 ;  /* 0x0000763206987816 */ /* 0x000fe20000000098 */
[----:B------:R-:W-:Y:S01]  /*58c0*/  IMAD.MOV.U32 R6, RZ, RZ, R50 ;  /* 0x000000ffff067224 */ /* 0x000fe200078e0032 */
[----:B------:R-:W-:Y:S01]  /*58d0*/  LOP3.LUT R4, R5, R4, RZ, 0xc0, !PT ;  /* 0x0000000405047212 */ /* 0x000fe200078ec0ff */
[----:B------:R-:W-:Y:S01]  /*58e0*/  HMMA.16816.F32 R44, R8, R22, RZ ;  /* 0x00000016082c723c */ /* 0x000fe200000018ff */
[----:B------:R-:W-:Y:S02]  /*58f0*/  PRMT R5, R97, 0x5410, R98 ;  /* 0x0000541061057816 */ /* 0x000fe40000000062 */
[----:B------:R-:W-:Y:S02]  /*5900*/  LOP3.LUT R91, R7, 0xff, RZ, 0xc0, !PT ;  /* 0x000000ff075b7812 */ /* 0x000fe400078ec0ff */
[----:B------:R-:W-:-:S02]  /*5910*/  LOP3.LUT R12, R5, 0xff00ff, RZ, 0xc0, !PT ;  /* 0x00ff00ff050c7812 */ /* 0x000fc400078ec0ff */
[----:B------:R-:W-:Y:S01]  /*5920*/  PRMT R5, R91, 0x5410, R96 ;  /* 0x000054105b057816 */ /* 0x000fe20000000060 */
[C---:B------:R-:W-:Y:S01]  /*5930*/  HMMA.16816.F32 R20, R8.reuse, R60, RZ ;  /* 0x0000003c0814723c */ /* 0x040fe200000018ff */
[----:B------:R-:W-:Y:S02]  /*5940*/  LOP3.LUT R6, R6, 0xff, RZ, 0xc0, !PT ;  /* 0x000000ff06067812 */ /* 0x000fe400078ec0ff */
[----:B------:R-:W-:Y:S02]  /*5950*/  PRMT R7, R166, 0x5410, R165 ;  /* 0x00005410a6077816 */ /* 0x000fe400000000a5 */
[----:B------:R-:W-:Y:S02]  /*5960*/  HSET2.LE.AND R5, R5, R0, PT ;  /* 0x0000000005057233 */ /* 0x000fe40003803000 */
[----:B------:R-:W-:Y:S01]  /*5970*/  PRMT R6, R6, 0x5410, R99 ;  /* 0x0000541006067816 */ /* 0x000fe20000000063 */
[----:B--2---:R-:W-:Y:S01]  /*5980*/  HMMA.16816.F32 R28, R8, R24, RZ ;  /* 0x00000018081c723c */ /* 0x004fe200000018ff */
[----:B------:R-:W-:-:S02]  /*5990*/  @!P5 PRMT R158, R146, 0x5410, RZ ;  /* 0x00005410929ed816 */ /* 0x000fc400000000ff */
[----:B------:R-:W-:Y:S02]  /*59a0*/  LOP3.LUT R5, R7, R5, RZ, 0xc0, !PT ;  /* 0x0000000507057212 */ /* 0x000fe400078ec0ff */
[--C-:B------:R-:W-:Y:S02]  /*59b0*/  HSET2.LE.AND R6, R6, R0.reuse, PT ;  /* 0x0000000006067233 */ /* 0x100fe40003803000 */
[----:B------:R-:W-:Y:S01]  /*59c0*/  HSET2.LE.AND R7, R12, R0, PT ;  /* 0x000000000c077233 */ /* 0x000fe20003803000 */
[----:B------:R-:W-:Y:S01]  /*59d0*/  HMMA.16816.F32 R24, R8, R26, RZ ;  /* 0x0000001a0818723c */ /* 0x000fe200000018ff */
[----:B------:R-:W-:Y:S02]  /*59e0*/  PRMT R12, R164, 0x5410, R167 ;  /* 0x00005410a40c7816 */ /* 0x000fe400000000a7 */
[----:B------:R-:W-:Y:S02]  /*59f0*/  @!P4 PRMT R159, R227, 0x5410, RZ ;  /* 0x00005410e39fc816 */ /* 0x000fe400000000ff */
[----:B------:R-:W-:-:S02]  /*5a00*/  LOP3.LUT R6, R12, R6, RZ, 0xc0, !PT ;  /* 0x000000060c067212 */ /* 0x000fc400078ec0ff */
[----:B------:R-:W-:Y:S02]  /*5a10*/  PRMT R12, R153, 0x5410, R152 ;  /* 0x00005410990c7816 */ /* 0x000fe40000000098 */
[----:B------:R-:W-:Y:S02]  /*5a20*/  ISETP.GT.U32.AND P5, PT, R109, UR6, PT ;  /* 0x000000066d007c0c */ /* 0x000fe4000bfa4070 */
[----:B------:R-:W-:Y:S02]  /*5a30*/  LOP3.LUT R7, R12, R7, RZ, 0xc0, !PT ;  /* 0x000000070c077212 */ /* 0x000fe400078ec0ff */
[----:B----4-:R-:W-:Y:S01]  /*5a40*/  HMMA.16816.F32 R12, R8, R62, RZ ;  /* 0x0000003e080c723c */ /* 0x010fe200000018ff */
[----:B------:R-:W-:-:S07]  /*5a50*/  ISETP.GT.U32.AND P4, PT, R110, UR6, PT ;  /* 0x000000066e007c0c */ /* 0x000fce000bf84070 */
[----:B------:R-:W-:Y:S01]  /*5a60*/  HMMA.16816.F32 R92, R4, R56, R32 ;  /* 0x00000038045c723c */ /* 0x000fe20000001820 */
[----:B------:R-:W1:Y:S01]  /*5a70*/  LDSM.16.MT88.4 R32, [R17+0x800] ;  /* 0x000800001120783b */ /* 0x000e620000004200 */
[----:B------:R-:W-:-:S04]  /*5a80*/  @P5 HADD2 R237, -R161.H0_H0, -RZ.H0_H0 ;  /* 0xa00000ffa1ed5230 */ /* 0x000fc80000000900 */
[----:B------:R-:W-:Y:S01]  /*5a90*/  @P4 HADD2 R239, -R163.H0_H0, -RZ.H0_H0 ;  /* 0xa00000ffa3ef4230 */ /* 0x000fe20000000900 */
[----:B------:R-:W-:Y:S01]  /*5aa0*/  @P5 PRMT R161, R237, 0x5410, RZ ;  /* 0x00005410eda15816 */ /* 0x000fe200000000ff */
[----:B------:R-:W-:Y:S03]  /*5ab0*/  HMMA.16816.F32 R200, R4, R64, R20 ;  /* 0x0000004004c8723c */ /* 0x000fe60000001814 */
[----:B------:R-:W-:Y:S02]  /*5ac0*/  @P4 PRMT R163, R239, 0x5410, RZ ;  /* 0x00005410efa34816 */ /* 0x000fe400000000ff */
[----:B------:R-:W-:-:S03]  /*5ad0*/  ISETP.LE.U32.AND P4, PT, R91, UR6, PT ;  /* 0x000000065b007c0c */ /* 0x000fc6000bf83070 */
[----:B------:R-:W-:Y:S01]  /*5ae0*/  HMMA.16816.F32 R248, R4, R66, R12 ;  /* 0x0000004204f8723c */ /* 0x000fe2000000180c */
[----:B------:R-:W-:Y:S02]  /*5af0*/  VIADD R12, R42, 0x1 ;  /* 0x000000012a0c7836 */ /* 0x000fe40000000000 */
[----:B------:R-:W-:-:S03]  /*5b00*/  FFMA.FTZ R13, R81, UR4, -R16 ;  /* 0x00000004510d7c23 */ /* 0x000fc60008010810 */
[----:B------:R-:W-:Y:S01]  /*5b10*/  LOP3.LUT R12, R199, R12, R125, 0x96, !PT ;  /* 0x0000000cc70c7212 */ /* 0x000fe200078e967d */
[----:B------:R2:W-:Y:S01]  /*5b20*/  MUFU.EX2 R224, R13 ;  /* 0x0000000d00e07308 */ /* 0x0005e20000000800 */
[----:B-----5:R-:W-:Y:S02]  /*5b30*/  HMMA.16816.F32 R20, R8, R36, RZ ;  /* 0x000000240814723c */ /* 0x020fe400000018ff */
[----:B------:R-:W-:Y:S02]  /*5b40*/  @!P4 HADD2 R147, -R166.H0_H0, -RZ.H0_H0 ;  /* 0xa00000ffa693c230 */ /* 0x000fe40000000900 */
[----:B------:R-:W-:-:S04]  /*5b50*/  IMAD.WIDE.U32 R14, R12, -0x326172a9, RZ ;  /* 0xcd9e8d570c0e7825 */ /* 0x000fc800078e00ff */
[----:B------:R-:W-:Y:S01]  /*5b60*/  IMAD.MOV.U32 R65, RZ, RZ, R202 ;  /* 0x000000ffff417224 */ /* 0x000fe200078e00ca */
[C---:B------:R-:W-:Y:S01]  /*5b70*/  HMMA.16816.F32 R60, R4.reuse, R58, R44 ;  /* 0x0000003a043c723c */ /* 0x040fe2000000182c */
[----:B------:R-:W-:Y:S01]  /*5b80*/  LDSM.16.MT88.4 R44, [R87+0x800] ;  /* 0x00080000572c783b */ /* 0x000fe20000004200 */
[----:B------:R-:W-:Y:S01]  /*5b90*/  LOP3.LUT R12, R75, R192, R15, 0x96, !PT ;  /* 0x000000c04b0c7212 */ /* 0x000fe200078e960f */
[----:B------:R-:W-:Y:S01]  /*5ba0*/  IMAD.MOV.U32 R81, RZ, RZ, R65 ;  /* 0x000000ffff517224 */ /* 0x000fe200078e0041 */
[----:B------:R-:W-:Y:S01]  /*5bb0*/  LOP3.LUT R14, R74, R14, R41, 0x96, !PT ;  /* 0x0000000e4a0e7212 */ /* 0x000fe200078e9629 */
[----:B------:R-:W-:Y:S01]  /*5bc0*/  IMAD.MOV.U32 R59, RZ, RZ, R200 ;  /* 0x000000ffff3b7224 */ /* 0x000fe200078e00c8 */
[----:B------:R-:W-:Y:S01]  /*5bd0*/  @!P4 PRMT R166, R147, 0x5410, RZ ;  /* 0x0000541093a6c816 */ /* 0x000fe200000000ff */
[----:B------:R-:W-:Y:S01]  /*5be0*/  IMAD.MOV.U32 R58, RZ, RZ, R201 ;  /* 0x000000ffff3a7224 */ /* 0x000fe200078e00c9 */
[----:B---3--:R-:W-:Y:S01]  /*5bf0*/  HMMA.16816.F32 R148, R4, R54, R24 ;  /* 0x000000360494723c */ /* 0x008fe20000001818 */
[----:B--2---:R-:W-:Y:S01]  /*5c00*/  IMAD.WIDE.U32 R12, R12, -0x2daee0ad, RZ ;  /* 0xd2511f530c0c7825 */ /* 0x004fe200078e00ff */
[----:B------:R-:W-:-:S03]  /*5c10*/  ISETP.GT.U32.AND P4, PT, R97, UR6, PT ;  /* 0x0000000661007c0c */ /* 0x000fc6000bf84070 */
[----:B------:R-:W-:Y:S01]  /*5c20*/  IMAD.WIDE.U32 R14, R14, -0x2daee0ad, RZ ;  /* 0xd2511f530e0e7825 */ /* 0x000fe200078e00ff */
[----:B------:R-:W-:Y:S02]  /*5c30*/  LOP3.LUT R13, R76, R168, R13, 0x96, !PT ;  /* 0x000000a84c0d7212 */ /* 0x000fe400078e960d */
[----:B------:R-:W-:Y:S01]  /*5c40*/  HMMA.16816.F32 R24, R8, R38, RZ ;  /* 0x000000260818723c */ /* 0x000fe200000018ff */
[----:B------:R-:W2:Y:S01]  /*5c50*/  LDSM.16.MT88.4 R36, [R176+0xe000] ;  /* 0x00e00000b024783b */ /* 0x000ea20000004200 */
[----:B------:R-:W-:Y:S01]  /*5c60*/  LOP3.LUT R15, R73, R12, R15, 0x96, !PT ;  /* 0x0000000c490f7212 */ /* 0x000fe200078e960f */
[----:B------:R-:W-:-:S04]  /*5c70*/  IMAD.WIDE.U32 R12, R13, -0x326172a9, RZ ;  /* 0xcd9e8d570d0c7825 */ /* 0x000fc800078e00ff */
[----:B------:R-:W-:Y:S01]  /*5c80*/  IMAD.WIDE.U32 R54, R15, -0x326172a9, RZ ;  /* 0xcd9e8d570f367825 */ /* 0x000fe200078e00ff */
[C---:B-1----:R-:W-:Y:S03]  /*5c90*/  HMMA.16816.F32 R240, R4.reuse, R32, R20 ;  /* 0x0000002004f0723c */ /* 0x042fe60000001814 */
[--C-:B------:R-:W-:Y:S01]  /*5ca0*/  FFMA.FTZ R20, R82, UR4, -R16.reuse ;  /* 0x0000000452147c23 */ /* 0x100fe20008010810 */
[----:B------:R-:W-:Y:S01]  /*5cb0*/  LOP3.LUT R13, R77, R40, R13, 0x96, !PT ;  /* 0x000000284d0d7212 */ /* 0x000fe200078e960d */
[----:B------:R-:W-:Y:S01]  /*5cc0*/  FFMA.FTZ R15, R86, UR4, -R16 ;  /* 0x00000004560f7c23 */ /* 0x000fe20008010810 */
[----:B------:R-:W-:Y:S01]  /*5cd0*/  IMAD.MOV.U32 R86, RZ, RZ, R171 ;  /* 0x000000ffff567224 */ /* 0x000fe200078e00ab */
[----:B------:R1:W-:Y:S01]  /*5ce0*/  MUFU.EX2 R197, R20 ;  /* 0x0000001400c57308 */ /* 0x0003e20000000800 */
[----:B------:R-:W-:Y:S01]  /*5cf0*/  IMAD.MOV.U32 R73, RZ, RZ, R125 ;  /* 0x000000ffff497224 */ /* 0x000fe200078e007d */
[----:B------:R-:W-:Y:S01]  /*5d00*/  HMMA.16816.F32 R120, R4, R52, R28 ;  /* 0x000000340478723c */ /* 0x000fe2000000181c */
[----:B------:R-:W-:-:S02]  /*5d10*/  IMAD.MOV.U32 R64, RZ, RZ, R203 ;  /* 0x000000ffff407224 */ /* 0x000fc400078e00cb */
[----:B------:R-:W-:-:S03]  /*5d20*/  IMAD.MOV.U32 R74, RZ, RZ, R59 ;  /* 0x000000ffff4a7224 */ /* 0x000fc600078e003b */
[----:B------:R3:W-:Y:S01]  /*5d30*/  MUFU.EX2 R190, R15 ;  /* 0x0000000f00be7308 */ /* 0x0007e20000000800 */
[----:B------:R-:W-:Y:S01]  /*5d40*/  IMAD.MOV.U32 R75, RZ, RZ, R58 ;  /* 0x000000ffff4b7224 */ /* 0x000fe200078e003a */
[----:B------:R-:W-:Y:S01]  /*5d50*/  HMMA.16816.F32 R28, R8, R68, RZ ;  /* 0x00000044081c723c */ /* 0x000fe200000018ff */
[----:B------:R-:W-:Y:S02]  /*5d60*/  IMAD.MOV.U32 R69, RZ, RZ, R174 ;  /* 0x000000ffff457224 */ /* 0x000fe400078e00ae */
[----:B------:R-:W-:Y:S02]  /*5d70*/  IMAD.MOV.U32 R68, RZ, RZ, R173 ;  /* 0x000000ffff447224 */ /* 0x000fe400078e00ad */
[----:B------:R-:W-:Y:S02]  /*5d80*/  IMAD.MOV.U32 R82, RZ, RZ, R130 ;  /* 0x000000ffff527224 */ /* 0x000fe400078e0082 */
[----:B-1----:R-:W-:Y:S01]  /*5d90*/  FFMA.FTZ R20, R85, UR4, -R16 ;  /* 0x0000000455147c23 */ /* 0x002fe20008010810 */
[----:B------:R-:W-:Y:S01]  /*5da0*/  IMAD.MOV.U32 R85, RZ, RZ, R172 ;  /* 0x000000ffff557224 */ /* 0x000fe200078e00ac */
[----:B------:R-:W-:Y:S01]  /*5db0*/  HMMA.16816.F32 R232, R4, R34, R24 ;  /* 0x0000002204e8723c */ /* 0x000fe20000001818 */
[----:B------:R-:W1:Y:S01]  /*5dc0*/  LDSM.16.MT88.4 R32, [R176+0xe800] ;  /* 0x00e80000b020783b */ /* 0x000e620000004200 */
[----:B------:R4:W5:Y:S01]  /*5dd0*/  MUFU.EX2 R196, R20 ;  /* 0x0000001400c47308 */ /* 0x0009620000000800 */
[----:B------:R-:W-:-:S02]  /*5de0*/  IMAD.MOV.U32 R89, RZ, RZ, R73 ;  /* 0x000000ffff597224 */ /* 0x000fc400078e0049 */
[----:B---3--:R-:W-:Y:S02]  /*5df0*/  FFMA.FTZ R15, R79, UR4, -R2 ;  /* 0x000000044f0f7c23 */ /* 0x008fe40008010802 */
[----:B------:R-:W-:Y:S01]  /*5e00*/  IMAD.MOV.U32 R227, RZ, RZ, R89 ;  /* 0x000000ffffe37224 */ /* 0x000fe200078e0059 */
[----:B--2---:R-:W-:Y:S02]  /*5e10*/  HMMA.16816.F32 R24, R8, R38, RZ ;  /* 0x000000260818723c */ /* 0x004fe400000018ff */
[----:B------:R5:W-:Y:S06]  /*5e20*/  MUFU.EX2 R187, R15 ;  /* 0x0000000f00bb7308 */ /* 0x000bec0000000800 */
[----:B------:R-:W-:Y:S01]  /*5e30*/  HMMA.16816.F32 R228, R4, R44, R28 ;  /* 0x0000002c04e4723c */ /* 0x000fe2000000181c */
[----:B----4-:R-:W-:Y:S01]  /*5e40*/  LOP3.LUT R20, R43, R12, R55, 0x96, !PT ;  /* 0x0000000c2b147212 */ /* 0x010fe200078e9637 */
[----:B------:R-:W-:Y:S01]  /*5e50*/  IMAD.WIDE.U32 R12, R13, -0x2daee0ad, RZ ;  /* 0xd2511f530d0c7825 */ /* 0x000fe200078e00ff */
[----:B------:R-:W-:Y:S03]  /*5e60*/  LDSM.16.MT88.4 R40, [R176+0x10800] ;  /* 0x01080000b028783b */ /* 0x000fe60000004200 */
[----:B------:R-:W-:Y:S01]  /*5e70*/  IMAD.WIDE.U32 R56, R20, -0x2daee0ad, RZ ;  /* 0xd2511f5314387825 */ /* 0x000fe200078e00ff */
[----:B------:R-:W-:-:S03]  /*5e80*/  LOP3.LUT R14, R78, R14, R13, 0x96, !PT ;  /* 0x0000000e4e0e7212 */ /* 0x000fc600078e960d */
[----:B------:R-:W-:Y:S01]  /*5e90*/  FFMA.FTZ R13, R80, UR4, -R2 ;  /* 0x00000004500d7c23 */ /* 0x000fe20008010802 */
[----:B------:R-:W-:Y:S01]  /*5ea0*/  HMMA.16816.F32 R28, R8, R70, RZ ;  /* 0x00000046081c723c */ /* 0x000fe200000018ff */
[----:B------:R-:W-:Y:S01]  /*5eb0*/  IMAD.MOV.U32 R71, RZ, RZ, R170 ;  /* 0x000000ffff477224 */ /* 0x000fe200078e00aa */
[----:B------:R-:W-:Y:S01]  /*5ec0*/  LOP3.LUT R12, R72, R12, R57, 0x96, !PT ;  /* 0x0000000c480c7212 */ /* 0x000fe200078e9639 */
[----:B------:R-:W-:Y:S01]  /*5ed0*/  IMAD.WIDE.U32 R44, R14, -0x326172a9, RZ ;  /* 0xcd9e8d570e2c7825 */ /* 0x000fe200078e00ff */
[----:B------:R2:W3:Y:S03]  /*5ee0*/  MUFU.EX2 R185, R13 ;  /* 0x0000000d00b97308 */ /* 0x0004e60000000800 */
[----:B------:R-:W-:Y:S01]  /*5ef0*/  FFMA.FTZ R14, R83, UR4, -R2 ;  /* 0x00000004530e7c23 */ /* 0x000fe20008010802 */
[----:B-----5:R-:W-:Y:S01]  /*5f00*/  F2FP.F16.F32.PACK_AB R15, R190, R196 ;  /* 0x000000c4be0f723e */ /* 0x020fe200000000ff */
[----:B------:R-:W-:-:S04]  /*5f10*/  IMAD.WIDE.U32 R52, R12, -0x326172a9, RZ ;  /* 0xcd9e8d570c347825 */ /* 0x000fc800078e00ff */
[----:B------:R-:W-:Y:S01]  /*5f20*/  FFMA.FTZ R12, R84, UR4, -R2 ;  /* 0x00000004540c7c23 */ /* 0x000fe20008010802 */
[----:B------:R-:W-:Y:S01]  /*5f30*/  HMMA.16816.F32 R20, R8, R36, RZ ;  /* 0x000000240814723c */ /* 0x000fe200000018ff */
[C---:B------:R-:W-:Y:S01]  /*5f40*/  PRMT R118, R15.reuse, 0x7610, R118 ;  /* 0x000076100f767816 */ /* 0x040fe20000000076 */
[----:B------:R-:W-:Y:S01]  /*5f50*/  IMAD.MOV.U32 R72, RZ, RZ, R124 ;  /* 0x000000ffff487224 */ /* 0x000fe200078e007c */
[----:B------:R4:W-:Y:S01]  /*5f60*/  MUFU.EX2 R180, R12 ;  /* 0x0000000c00b47308 */ /* 0x0009e20000000800 */
[----:B------:R-:W-:Y:S01]  /*5f70*/  PRMT R135, R15, 0x7632, R135 ;  /* 0x000076320f877816 */ /* 0x000fe20000000087 */
[----:B------:R-:W-:Y:S01]  /*5f80*/  LDSM.16.MT88.4 R36, [R87+0x2000] ;  /* 0x002000005724783b */ /* 0x000fe20000004200 */
[C---:B------:R-:W-:Y:S01]  /*5f90*/  PRMT R124, R52.reuse, 0x7772, RZ ;  /* 0x00007772347c7816 */ /* 0x040fe200000000ff */
[----:B------:R-:W-:Y:S01]  /*5fa0*/  IMAD.MOV.U32 R80, RZ, RZ, R103 ;  /* 0x000000ffff507224 */ /* 0x000fe200078e0067 */
[C---:B------:R-:W-:Y:S01]  /*5fb0*/  PRMT R125, R52.reuse, 0x7773, RZ ;  /* 0x00007773347d7816 */ /* 0x040fe200000000ff */
[----:B------:R-:W-:Y:S01]  /*5fc0*/  IMAD.MOV.U32 R84, RZ, RZ, R102 ;  /* 0x000000ffff547224 */ /* 0x000fe200078e0066 */
[----:B------:R-:W-:Y:S01]  /*5fd0*/  PRMT R67, R52, 0x7771, RZ ;  /* 0x0000777134437816 */ /* 0x000fe200000000ff */
[----:B------:R5:W3:Y:S01]  /*5fe0*/  MUFU.EX2 R177, R14 ;  /* 0x0000000e00b17308 */ /* 0x000ae20000000800 */
[----:B--2---:R-:W-:Y:S01]  /*5ff0*/  LOP3.LUT R13, R51, R44, R53, 0x96, !PT ;  /* 0x0000002c330d7212 */ /* 0x004fe200078e9635 */
[C---:B------:R-:W-:Y:S01]  /*6000*/  HMMA.16816.F32 R220, R4.reuse, R46, R28 ;  /* 0x0000002e04dc723c */ /* 0x040fe2000000181c */
[----:B------:R-:W-:Y:S01]  /*6010*/  IMAD.MOV.U32 R46, RZ, RZ, R168 ;  /* 0x000000ffff2e7224 */ /* 0x000fe200078e00a8 */
[----:B------:R-:W2:Y:S01]  /*6020*/  LDSM.16.MT88.4 R28, [R17+0x2000] ;  /* 0x00200000111c783b */ /* 0x000ea20000004200 */
[C---:B------:R-:W-:Y:S01]  /*6030*/  LOP3.LUT R44, R13.reuse, 0xff, RZ, 0xc0, !PT ;  /* 0x000000ff0d2c7812 */ /* 0x040fe200078ec0ff */
[----:B------:R-:W-:Y:S01]  /*6040*/  IMAD.MOV.U32 R47, RZ, RZ, R169 ;  /* 0x000000ffff2f7224 */ /* 0x000fe200078e00a9 */
[C---:B------:R-:W-:Y:S01]  /*6050*/  PRMT R15, R13.reuse, 0x7632, R15 ;  /* 0x000076320d0f7816 */ /* 0x040fe2000000000f */
[----:B------:R-:W-:Y:S01]  /*6060*/  IMAD.MOV.U32 R70, RZ, RZ, R131 ;  /* 0x000000ffff467224 */ /* 0x000fe200078e0083 */
[----:B----4-:R-:W-:Y:S01]  /*6070*/  LOP3.LUT R12, R13, 0xffff, RZ, 0xc0, !PT ;  /* 0x0000ffff0d0c7812 */ /* 0x010fe200078ec0ff */
[C---:B-1----:R-:W-:Y:S01]  /*6080*/  HMMA.16816.F32 R168, R4.reuse, R34, R24 ;  /* 0x0000002204a8723c */ /* 0x042fe20000001818 */
[----:B------:R-:W1:Y:S01]  /*6090*/  LDSM.16.MT88.4 R24, [R49+0xd000] ;  /* 0x00d000003118783b */ /* 0x000e620000004200 */
[----:B------:R-:W-:Y:S01]  /*60a0*/  SHF.R.U32.HI R66, RZ, 0x18, R13 ;  /* 0x00000018ff427819 */ /* 0x000fe2000001160d */
[----:B------:R-:W-:Y:S01]  /*60b0*/  IMAD.MOV.U32 R53, RZ, RZ, R128 ;  /* 0x000000ffff357224 */ /* 0x000fe200078e0080 */
[----:B------:R-:W-:Y:S01]  /*60c0*/  SHF.R.U32.HI R111, RZ, 0x8, R12 ;  /* 0x00000008ff6f7819 */ /* 0x000fe2000001160c */
[----:B------:R-:W-:Y:S01]  /*60d0*/  IMAD.MOV.U32 R83, RZ, RZ, R80 ;  /* 0x000000ffff537224 */ /* 0x000fe200078e0050 */
[----:B------:R-:W-:Y:S01]  /*60e0*/  F2FP.F16.F32.PACK_AB R12, R197, R224 ;  /* 0x000000e0c50c723e */ /* 0x000fe200000000ff */
[----:B------:R-:W-:Y:S01]  /*60f0*/  IMAD.MOV.U32 R80, RZ, RZ, R85 ;  /* 0x000000ffff507224 */ /* 0x000fe200078e0055 */
[----:B------:R-:W-:Y:S01]  /*6100*/  PRMT R13, R124, 0x5410, R125 ;  /* 0x000054107c0d7816 */ /* 0x000fe2000000007d */
[----:B------:R-:W-:Y:S01]  /*6110*/  HMMA.16816.F32 R216, R4, R32, R20 ;  /* 0x0000002004d8723c */ /* 0x000fe20000001814 */
[C---:B------:R-:W-:Y:S01]  /*6120*/  PRMT R137, R12.reuse, 0x7610, R137 ;  /* 0x000076100c897816 */ /* 0x040fe20000000089 */
[----:B------:R-:W4:Y:S01]  /*6130*/  LDSM.16.MT88.4 R32, [R17+0x2800] ;  /* 0x002800001120783b */ /* 0x000f220000004200 */
[----:B------:R-:W-:Y:S01]  /*6140*/  PRMT R136, R12, 0x7632, R136 ;  /* 0x000076320c887816 */ /* 0x000fe20000000088 */
[----:B------:R-:W-:Y:S01]  /*6150*/  IMAD.MOV.U32 R85, RZ, RZ, R69 ;  /* 0x000000ffff557224 */ /* 0x000fe200078e0045 */
[----:B------:R-:W-:Y:S01]  /*6160*/  PRMT R12, R44, 0x5410, R111 ;  /* 0x000054102c0c7816 */ /* 0x000fe2000000006f */
[----:B------:R-:W-:Y:S01]  /*6170*/  IMAD.MOV.U32 R88, RZ, RZ, R72 ;  /* 0x000000ffff587224 */ /* 0x000fe200078e0048 */
[----:B-----5:R-:W-:Y:S01]  /*6180*/  PRMT R14, R137, 0x5410, R136 ;  /* 0x00005410890e7816 */ /* 0x020fe20000000088 */
[----:B------:R-:W-:Y:S01]  /*6190*/  IMAD.MOV.U32 R110, RZ, RZ, R83 ;  /* 0x000000ffff6e7224 */ /* 0x000fe200078e0053 */
[----:B------:R-:W-:Y:S01]  /*61a0*/  LOP3.LUT R65, R15, 0xff, RZ, 0xc0, !PT ;  /* 0x000000ff0f417812 */ /* 0x000fe200078ec0ff */
[----:B------:R-:W-:Y:S01]  /*61b0*/  IMAD.MOV.U32 R239, RZ, RZ, R80 ;  /* 0x000000ffffef7224 */ /* 0x000fe200078e0050 */
[----:B------:R-:W-:-:S02]  /*61c0*/  HSET2.LE.AND R12, R12, R0, PT ;  /* 0x000000000c0c7233 */ /* 0x000fc40003803000 */
[----:B---3--:R-:W-:Y:S02]  /*61d0*/  F2FP.F16.F32.PACK_AB R20, R185, R187 ;  /* 0x000000bbb914723e */ /* 0x008fe400000000ff */
[----:B------:R-:W-:Y:S02]  /*61e0*/  LOP3.LUT R15, R13, 0xff00ff, RZ, 0xc0, !PT ;  /* 0x00ff00ff0d0f7812 */ /* 0x000fe400078ec0ff */
[----:B------:R-:W-:Y:S02]  /*61f0*/  LOP3.LUT R12, R14, R12, RZ, 0xc0, !PT ;  /* 0x0000000c0e0c7212 */ /* 0x000fe400078ec0ff */
[----:B------:R-:W-:Y:S02]  /*6200*/  F2FP.F16.F32.PACK_AB R14, R177, R180 ;  /* 0x000000b4b10e723e */ /* 0x000fe400000000ff */
[----:B------:R-:W-:Y:S02]  /*6210*/  PRMT R13, R65, 0x5410, R66 ;  /* 0x00005410410d7816 */ /* 0x000fe40000000042 */
[----:B------:R-:W-:-:S02]  /*6220*/  PRMT R133, R14, 0x7610, R133 ;  /* 0x000076100e857816 */ /* 0x000fc40000000085 */
[----:B------:R-:W-:Y:S01]  /*6230*/  PRMT R119, R14, 0x7632, R119 ;  /* 0x000076320e777816 */ /* 0x000fe20000000077 */
[----:B------:R-:W-:Y:S01]  /*6240*/  IMAD.MOV.U32 R14, RZ, RZ, R52 ;  /* 0x000000ffff0e7224 */ /* 0x000fe200078e0034 */
[C---:B------:R-:W-:Y:S02]  /*6250*/  PRMT R134, R20.reuse, 0x7610, R134 ;  /* 0x0000761014867816 */ /* 0x040fe40000000086 */
[----:B------:R-:W-:Y:S02]  /*6260*/  PRMT R132, R20, 0x7632, R132 ;  /* 0x0000763214847816 */ /* 0x000fe40000000084 */
[----:B------:R-:W-:Y:S02]  /*6270*/  LOP3.LUT R14, R14, 0xff, RZ, 0xc0, !PT ;  /* 0x000000ff0e0e7812 */ /* 0x000fe400078ec0ff */
[----:B------:R-:W-:Y:S02]  /*6280*/  HSET2.LE.AND R13, R13, R0, PT ;  /* 0x000000000d0d7233 */ /* 0x000fe40003803000 */
[----:B------:R-:W-:-:S02]  /*6290*/  PRMT R14, R14, 0x5410, R67 ;  /* 0x000054100e0e7816 */ /* 0x000fc40000000043 */
[----:B------:R-:W-:Y:S02]  /*62a0*/  PRMT R20, R134, 0x5410, R132 ;  /* 0x0000541086147816 */ /* 0x000fe40000000084 */
[--C-:B------:R-:W-:Y:S02]  /*62b0*/  HSET2.LE.AND R15, R15, R0.reuse, PT ;  /* 0x000000000f0f7233 */ /* 0x100fe40003803000 */
[----:B------:R-:W-:Y:S02]  /*62c0*/  HSET2.LE.AND R14, R14, R0, PT ;  /* 0x000000000e0e7233 */ /* 0x000fe40003803000 */
[----:B------:R-:W-:Y:S02]  /*62d0*/  LOP3.LUT R13, R20, R13, RZ, 0xc0, !PT ;  /* 0x0000000d140d7212 */ /* 0x000fe400078ec0ff */
[----:B------:R-:W-:-:S04]  /*62e0*/  PRMT R20, R118, 0x5410, R135 ;  /* 0x0000541076147816 */ /* 0x000fc80000000087 */
[----:B------:R-:W-:Y:S02]  /*62f0*/  LOP3.LUT R14, R20, R14, RZ, 0xc0, !PT ;  /* 0x0000000e140e7212 */ /* 0x000fe400078ec0ff */
[----:B------:R-:W-:-:S04]  /*6300*/  PRMT R20, R133, 0x5410, R119 ;  /* 0x0000541085147816 */ /* 0x000fc80000000077 */
[----:B------:R-:W-:Y:S02]  /*6310*/  LOP3.LUT R15, R20, R15, RZ, 0xc0, !PT ;  /* 0x0000000f140f7212 */ /* 0x000fe400078ec0ff */
[----:B--2---:R-:W-:Y:S08]  /*6320*/  HMMA.16816.F32 R20, R8, R30, RZ ;  /* 0x0000001e0814723c */ /* 0x004ff000000018ff */
[C---:B-1----:R-:W-:Y:S08]  /*6330*/  HMMA.16816.F32 R92, R12.reuse, R24, R92 ;  /* 0x000000180c5c723c */ /* 0x042ff0000000185c */
[----:B------:R-:W-:Y:S08]  /*6340*/  HMMA.16816.F32 R76, R12, R26, R60 ;  /* 0x0000001a0c4c723c */ /* 0x000ff0000000183c */
[----:B------:R-:W-:Y:S01]  /*6350*/  HMMA.16816.F32 R24, R8, R28, RZ ;  /* 0x0000001c0818723c */ /* 0x000fe200000018ff */
[----:B------:R-:W1:Y:S07]  /*6360*/  LDSM.16.MT88.4 R28, [R87+0x2800] ;  /* 0x00280000571c783b */ /* 0x000e6e0000004200 */
[----:B----4-:R-:W-:Y:S08]  /*6370*/  HMMA.16816.F32 R192, R4, R34, R20 ;  /* 0x0000002204c0723c */ /* 0x010ff00000001814 */
[----:B------:R-:W-:Y:S08]  /*6380*/  HMMA.16816.F32 R20, R8, R36, RZ ;  /* 0x000000240814723c */ /* 0x000ff000000018ff */
[C---:B------:R-:W-:Y:S01]  /*6390*/  HMMA.16816.F32 R212, R4.reuse, R32, R24 ;  /* 0x0000002004d4723c */ /* 0x040fe20000001818 */
[----:B------:R-:W2:Y:S04]  /*63a0*/  LDSM.16.MT88.4 R24, [R176+0x10000] ;  /* 0x01000000b018783b */ /* 0x000ea80000004200 */
[----:B------:R-:W3:Y:S07]  /*63b0*/  LDSM.16.MT88.4 R32, [R49+0x10000] ;  /* 0x010000003120783b */ /* 0x000eee0000004200 */
[----:B-1----:R-:W-:Y:S01]  /*63c0*/  HMMA.16816.F32 R172, R4, R28, R20 ;  /* 0x0000001c04ac723c */ /* 0x002fe20000001814 */
[----:B------:R-:W-:-:S07]  /*63d0*/  LOP3.LUT R28, R100, R54, R45, 0x96, !PT ;  /* 0x00000036641c7212 */ /* 0x000fce00078e962d */
[----:B------:R-:W-:Y:S01]  /*63e0*/  HMMA.16816.F32 R20, R8, R38, RZ ;  /* 0x000000260814723c */ /* 0x000fe200000018ff */
[----:B------:R-:W1:-:S15]  /*63f0*/  LDSM.16.MT88.4 R36, [R49+0x10800] ;  /* 0x010800003124783b */ /* 0x000e5e0000004200 */
[----:B------:R-:W-:-:S04]  /*6400*/  NOP ;  /* 0x0000000000007918 */ /* 0x000fc80000000000 */
[----:B------:R-:W-:Y:S08]  /*6410*/  HMMA.16816.F32 R200, R4, R30, R20 ;  /* 0x0000001e04c8723c */ /* 0x000ff00000001814 */
[C---:B--2---:R-:W-:Y:S08]  /*6420*/  HMMA.16816.F32 R20, R8.reuse, R24, RZ ;  /* 0x000000180814723c */ /* 0x044ff000000018ff */
[----:B------:R-:W-:-:S12]  /*6430*/  HMMA.16816.F32 R24, R8, R26, RZ ;  /* 0x0000001a0818723c */ /* 0x000fd800000018ff */
[----:B------:R-:W-:Y:S01]  /*6440*/  HMMA.16816.F32 R204, R4, R40, R20 ;  /* 0x0000002804cc723c */ /* 0x000fe20000001814 */
[----:B------:R-:W-:Y:S02]  /*6450*/  IMAD.MOV.U32 R41, RZ, RZ, R47 ;  /* 0x000000ffff297224 */ /* 0x000fe400078e002f */
[----:B------:R-:W-:Y:S02]  /*6460*/  IMAD.MOV.U32 R47, RZ, RZ, R71 ;  /* 0x000000ffff2f7224 */ /* 0x000fe400078e0047 */
[----:B------:R-:W-:Y:S02]  /*6470*/  IMAD.MOV.U32 R40, RZ, RZ, R46 ;  /* 0x000000ffff287224 */ /* 0x000fe400078e002e */
[----:B------:R-:W-:Y:S01]  /*6480*/  IMAD.MOV.U32 R46, RZ, RZ, R70 ;  /* 0x000000ffff2e7224 */ /* 0x000fe200078e0046 */
[----:B---3--:R-:W-:Y:S03]  /*6490*/  HMMA.16816.F32 R20, R8, R32, RZ ;  /* 0x000000200814723c */ /* 0x008fe600000018ff */
[----:B------:R-:W-:-:S02]  /*64a0*/  IMAD.MOV.U32 R109, RZ, RZ, R46 ;  /* 0x000000ffff6d7224 */ /* 0x000fc400078e002e */
[----:B------:R-:W-:-:S03]  /*64b0*/  IMAD.MOV.U32 R46, RZ, RZ, R82 ;  /* 0x000000ffff2e7224 */ /* 0x000fc600078e0052 */
[----:B------:R-:W-:Y:S08]  /*64c0*/  HMMA.16816.F32 R208, R4, R42, R24 ;  /* 0x0000002a04d0723c */ /* 0x000ff00000001818 */
[----:B------:R-:W-:Y:S01]  /*64d0*/  HMMA.16816.F32 R24, R8, R34, RZ ;  /* 0x000000220818723c */ /* 0x000fe200000018ff */
[----:B------:R-:W2:Y:S07]  /*64e0*/  LDSM.16.MT88.4 R32, [R17+0x4000] ;  /* 0x004000001120783b */ /* 0x000eae0000004200 */
[----:B-1----:R-:W-:Y:S01]  /*64f0*/  HMMA.16816.F32 R100, R4, R36, R20 ;  /* 0x000000240464723c */ /* 0x002fe20000001814 */
[----:B------:R-:W-:Y:S01]  /*6500*/  IMAD.WIDE.U32 R22, R28, -0x2daee0ad, RZ ;  /* 0xd2511f531c167825 */ /* 0x000fe200078e00ff */
[----:B------:R-:W-:Y:S01]  /*6510*/  PRMT R21, R48, 0x7770, RZ ;  /* 0x0000777030157816 */ /* 0x000fe200000000ff */
[----:B------:R-:W1:Y:S03]  /*6520*/  LDSM.16.MT88.4 R28, [R17+0x4800] ;  /* 0x00480000111c783b */ /* 0x000e660000004200 */
[----:B------:R-:W-:Y:S01]  /*6530*/  LOP3.LUT R20, R106, R56, R23, 0x96, !PT ;  /* 0x000000386a147212 */ /* 0x000fe200078e9617 */
[----:B------:R-:W-:Y:S01]  /*6540*/  IMAD.MOV.U32 R106, RZ, RZ, R129 ;  /* 0x000000ffff6a7224 */ /* 0x000fe200078e0081 */
[----:B------:R-:W-:-:S02]  /*6550*/  ISETP.LE.U32.AND P1, PT, R21, UR6, PT ;  /* 0x0000000615007c0c */ /* 0x000fc4000bf23070 */
[----:B------:R-:W-:Y:S01]  /*6560*/  LOP3.LUT R21, R104, 0xffff, RZ, 0xc0, !PT ;  /* 0x0000ffff68157812 */ /* 0x000fe200078ec0ff */
[----:B------:R-:W-:Y:S01]  /*6570*/  IMAD.MOV.U32 R104, RZ, RZ, R84 ;  /* 0x000000ffff687224 */ /* 0x000fe200078e0054 */
[----:B------:R-:W-:Y:S01]  /*6580*/  HMMA.16816.F32 R56, R4, R38, R24 ;  /* 0x000000260438723c */ /* 0x000fe20000001818 */
[----:B------:R-:W3:Y:S01]  /*6590*/  LDSM.16.MT88.4 R36, [R49+0xf000] ;  /* 0x00f000003124783b */ /* 0x000ee20000004200 */
[----:B------:R-:W-:Y:S01]  /*65a0*/  ISETP.LE.U32.AND P3, PT, R21, UR6, PT ;  /* 0x0000000615007c0c */ /* 0x000fe2000bf63070 */
[----:B------:R-:W-:Y:S01]  /*65b0*/  IMAD.MOV.U32 R84, RZ, RZ, R86 ;  /* 0x000000ffff547224 */ /* 0x000fe200078e0056 */
[----:B------:R-:W-:Y:S01]  /*65c0*/  LOP3.LUT R54, R20, 0xff, RZ, 0xc0, !PT ;  /* 0x000000ff14367812 */ /* 0x000fe200078ec0ff */
[----:B------:R-:W-:-:S04]  /*65d0*/  IMAD.MOV.U32 R86, RZ, RZ, R68 ;  /* 0x000000ffff567224 */ /* 0x000fc800078e0044 */
[----:B------:R-:W-:Y:S02]  /*65e0*/  @!P1 HADD2 R145, -R157.H0_H0, -RZ.H0_H0 ;  /* 0xa00000ff9d919230 */ /* 0x000fe40000000900 */
[----:B------:R-:W-:Y:S01]  /*65f0*/  IMAD.MOV.U32 R237, RZ, RZ, R86 ;  /* 0x000000ffffed7224 */ /* 0x000fe200078e0056 */
[----:B------:R-:W-:Y:S02]  /*6600*/  PRMT R86, R22, 0x7773, RZ ;  /* 0x0000777316567816 */ /* 0x000fe400000000ff */
[----:B------:R-:W-:Y:S01]  /*6610*/  @!P1 PRMT R157, R145, 0x5410, RZ ;  /* 0x00005410919d9816 */ /* 0x000fe200000000ff */
[----:B------:R-:W-:Y:S01]  /*6620*/  @!P3 HADD2 R143, -R155.H0_H0, -RZ.H0_H0 ;  /* 0xa00000ff9b8fb230 */ /* 0x000fe20000000900 */
[----:B------:R-:W-:Y:S01]  /*6630*/  ISETP.LE.U32.AND P1, PT, R107, UR6, PT ;  /* 0x000000066b007c0c */ /* 0x000fe2000bf23070 */
[----:B------:R-:W-:Y:S02]  /*6640*/  IMAD.MOV.U32 R107, RZ, RZ, R47 ;  /* 0x000000ffff6b7224 */ /* 0x000fe400078e002f */
[----:B------:R-:W-:Y:S01]  /*6650*/  IMAD.MOV.U32 R47, RZ, RZ, R85 ;  /* 0x000000ffff2f7224 */ /* 0x000fe200078e0055 */
[----:B------:R-:W-:Y:S01]  /*6660*/  @!P3 PRMT R155, R143, 0x5410, RZ ;  /* 0x000054108f9bb816 */ /* 0x000fe200000000ff */
[----:B--2---:R-:W-:Y:S01]  /*6670*/  HMMA.16816.F32 R24, R8, R32, RZ ;  /* 0x000000200818723c */ /* 0x004fe200000018ff */
[----:B------:R-:W-:Y:S01]  /*6680*/  ISETP.GT.U32.AND P3, PT, R108, UR6, PT ;  /* 0x000000066c007c0c */ /* 0x000fe2000bf64070 */
[----:B------:R-:W-:Y:S01]  /*6690*/  IMAD.MOV.U32 R108, RZ, RZ, R53 ;  /* 0x000000ffff6c7224 */ /* 0x000fe200078e0035 */
[----:B------:R-:W-:-:S05]  /*66a0*/  PRMT R85, R22, 0x7772, RZ ;  /* 0x0000777216557816 */ /* 0x000fca00000000ff */
[----:B------:R-:W-:-:S05]  /*66b0*/  @!P1 HADD2 R225, -R162.H0_H0, -RZ.H0_H0 ;  /* 0xa00000ffa2e19230 */ /* 0x000fca0000000900 */
[----:B------:R-:W-:Y:S01]  /*66c0*/  @!P1 PRMT R162, R225, 0x5410, RZ ;  /* 0x00005410e1a29816 */ /* 0x000fe200000000ff */
[----:B------:R-:W-:Y:S02]  /*66d0*/  @P3 HADD2 R226, -R156.H0_H0, -RZ.H0_H0 ;  /* 0xa00000ff9ce23230 */ /* 0x000fe40000000900 */
[----:B------:R-:W-:Y:S01]  /*66e0*/  IMAD.MOV.U32 R225, RZ, RZ, R46 ;  /* 0x000000ffffe17224 */ /* 0x000fe200078e002e */
[----:B------:R-:W-:Y:S02]  /*66f0*/  ISETP.LE.U32.AND P1, PT, R96, UR6, PT ;  /* 0x0000000660007c0c */ /* 0x000fe4000bf23070 */
[----:B------:R-:W-:Y:S01]  /*6700*/  @P3 PRMT R156, R226, 0x5410, RZ ;  /* 0x00005410e29c3816 */ /* 0x000fe200000000ff */
[----:B-1----:R-:W-:Y:S01]  /*6710*/  HMMA.16816.F32 R128, R4, R28, R24 ;  /* 0x0000001c0480723c */ /* 0x002fe20000001818 */
[----:B------:R-:W-:-:S07]  /*6720*/  IMAD.MOV.U32 R226, RZ, RZ, R88 ;  /* 0x000000ffffe27224 */ /* 0x000fce00078e0058 */
[----:B------:R-:W-:Y:S02]  /*6730*/  HMMA.16816.F32 R24, R8, R34, RZ ;  /* 0x000000220818723c */ /* 0x000fe400000018ff */
[----:B------:R-:W-:-:S05]  /*6740*/  @!P1 HADD2 R238, -R165.H0_H0, -RZ.H0_H0 ;  /* 0xa00000ffa5ee9230 */ /* 0x000fca0000000900 */
[----:B------:R-:W-:Y:S01]  /*6750*/  @!P1 PRMT R165, R238, 0x5410, RZ ;  /* 0x00005410eea59816 */ /* 0x000fe200000000ff */
[C---:B---3--:R-:W-:Y:S01]  /*6760*/  HMMA.16816.F32 R68, R12.reuse, R36, R120 ;  /* 0x000000240c44723c */ /* 0x048fe20000001878 */
[----:B------:R-:W-:Y:S01]  /*6770*/  IMAD.MOV.U32 R123, RZ, RZ, R64 ;  /* 0x000000ffff7b7224 */ /* 0x000fe200078e0040 */
[----:B------:R-:W-:Y:S01]  /*6780*/  SHF.R.U32.HI R64, RZ, 0x18, R20 ;  /* 0x00000018ff407819 */ /* 0x000fe20000011614 */
[----:B------:R-:W-:Y:S01]  /*6790*/  IMAD.MOV.U32 R120, RZ, RZ, R74 ;  /* 0x000000ffff787224 */ /* 0x000fe200078e004a */
[----:B------:R-:W-:Y:S01]  /*67a0*/  ISETP.GT.U32.AND P1, PT, R98, UR6, PT ;  /* 0x0000000662007c0c */ /* 0x000fe2000bf24070 */
[----:B------:R-:W-:Y:S02]  /*67b0*/  IMAD.MOV.U32 R121, RZ, RZ, R75 ;  /* 0x000000ffff797224 */ /* 0x000fe400078e004b */
[----:B------:R-:W-:Y:S02]  /*67c0*/  IMAD.MOV.U32 R122, RZ, RZ, R81 ;  /* 0x000000ffff7a7224 */ /* 0x000fe400078e0051 */
[----:B------:R-:W-:Y:S08]  /*67d0*/  HMMA.16816.F32 R80, R12, R38, R148 ;  /* 0x000000260c50723c */ /* 0x000ff00000001894 */
[----:B------:R-:W-:Y:S01]  /*67e0*/  HMMA.16816.F32 R60, R4, R30, R24 ;  /* 0x0000001e043c723c */ /* 0x000fe20000001818 */
[----:B------:R-:W1:Y:S07]  /*67f0*/  LDSM.16.MT88.4 R24, [R87+0x4000] ;  /* 0x004000005718783b */ /* 0x000e6e0000004200 */
[C---:B-1----:R-:W-:Y:S08]  /*6800*/  HMMA.16816.F32 R32, R8.reuse, R24, RZ ;  /* 0x000000180820723c */ /* 0x042ff000000018ff */
[----:B------:R-:W-:Y:S01]  /*6810*/  HMMA.16816.F32 R24, R8, R26, RZ ;  /* 0x0000001a0818723c */ /* 0x000fe200000018ff */
[----:B------:R-:W-:Y:S01]  /*6820*/  LOP3.LUT R8, R105, 0xffff, RZ, 0xc0, !PT ;  /* 0x0000ffff69087812 */ /* 0x000fe200078ec0ff */
[--C-:B------:R-:W-:Y:S01]  /*6830*/  FFMA.FTZ R9, R114, UR4, -R2.reuse ;  /* 0x0000000472097c23 */ /* 0x100fe20008010802 */
[----:B------:R-:W-:Y:S01]  /*6840*/  FFMA.FTZ R11, R113, UR4, -R2 ;  /* 0x00000004710b7c23 */ /* 0x000fe20008010802 */
[----:B------:R-:W-:Y:S01]  /*6850*/  IMAD.MOV.U32 R105, RZ, RZ, R84 ;  /* 0x000000ffff697224 */ /* 0x000fe200078e0054 */
[----:B------:R-:W-:-:S02]  /*6860*/  ISETP.LE.U32.AND P3, PT, R8, UR6, PT ;  /* 0x0000000608007c0c */ /* 0x000fc4000bf63070 */
[----:B------:R-:W-:Y:S01]  /*6870*/  PRMT R8, R50, 0x7770, RZ ;  /* 0x0000777032087816 */ /* 0x000fe200000000ff */
[----:B------:R-:W-:Y:S01]  /*6880*/  MUFU.EX2 R142, R11 ;  /* 0x0000000b008e7308 */ /* 0x000fe20000000800 */
[----:B------:R-:W-:Y:S02]  /*6890*/  PRMT R84, R22, 0x7771, RZ ;  /* 0x0000777116547816 */ /* 0x000fe400000000ff */
[----:B------:R-:W-:Y:S01]  /*68a0*/  ISETP.LE.U32.AND P5, PT, R8, UR6, PT ;  /* 0x0000000608007c0c */ /* 0x000fe2000bfa3070 */
[----:B------:R-:W-:Y:S01]  /*68b0*/  FFMA.FTZ R8, R127, UR4, -R16 ;  /* 0x000000047f087c23 */ /* 0x000fe20008010810 */
[----:B------:R-:W-:Y:S01]  /*68c0*/  PRMT R10, R20, 0x7632, R10 ;  /* 0x00007632140a7816 */ /* 0x000fe2000000000a */
[----:B------:R-:W-:Y:S02]  /*68d0*/  IMAD.MOV.U32 R127, RZ, RZ, R41 ;  /* 0x000000ffff7f7224 */ /* 0x000fe400078e0029 */
[----:B------:R1:W-:Y:S01]  /*68e0*/  MUFU.EX2 R145, R8 ;  /* 0x0000000800917308 */ /* 0x0003e20000000800 */
[----:B------:R-:W-:Y:S01]  /*68f0*/  LOP3.LUT R55, R10, 0xff, RZ, 0xc0, !PT ;  /* 0x000000ff0a377812 */ /* 0x000fe200078ec0ff */
[----:B------:R-:W-:-:S05]  /*6900*/  @!P3 HADD2 R144, -R160.H0_H0, -RZ.H0_H0 ;  /* 0xa00000ffa090b230 */ /* 0x000fca0000000900 */
[----:B------:R-:W-:Y:S01]  /*6910*/  @!P3 PRMT R160, R144, 0x5410, RZ ;  /* 0x0000541090a0b816 */ /* 0x000fe200000000ff */
[----:B------:R-:W-:Y:S01]  /*6920*/  @!P5 HADD2 R236, -R164.H0_H0, -RZ.H0_H0 ;  /* 0xa00000ffa4ecd230 */ /* 0x000fe20000000900 */
[----:B------:R-:W-:-:S04]  /*6930*/  ISETP.GT.U32.AND P3, PT, R99, UR6, PT ;  /* 0x0000000663007c0c */ /* 0x000fc8000bf64070 */
[----:B------:R-:W-:Y:S02]  /*6940*/  @!P5 PRMT R164, R236, 0x5410, RZ ;  /* 0x00005410eca4d816 */ /* 0x000fe400000000ff */
[----:B------:R-:W-:Y:S01]  /*6950*/  ISETP.LE.U32.AND P5, PT, R44, UR6, PT ;  /* 0x000000062c007c0c */ /* 0x000fe2000bfa3070 */
[----:B-1----:R-:W-:Y:S01]  /*6960*/  FFMA.FTZ R8, R126, UR4, -R16 ;  /* 0x000000047e087c23 */ /* 0x002fe20008010810 */
[----:B------:R-:W-:-:S03]  /*6970*/  IMAD.MOV.U32 R126, RZ, RZ, R40 ;  /* 0x000000ffff7e7224 */ /* 0x000fc600078e0028 */
[----:B------:R1:W2:Y:S02]  /*6980*/  MUFU.EX2 R144, R8 ;  /* 0x0000000800907308 */ /* 0x0002a40000000800 */
[----:B-1----:R-:W-:Y:S01]  /*6990*/  FFMA.FTZ R8, R141, UR4, -R16 ;  /* 0x000000048d087c23 */ /* 0x002fe20008010810 */
[----:B--2---:R-:W-:-:S05]  /*69a0*/  F2FP.F16.F32.PACK_AB R10, R144, R145 ;  /* 0x00000091900a723e */ /* 0x004fca00000000ff */
[----:B------:R1:W-:Y:S01]  /*69b0*/  MUFU.EX2 R146, R8 ;  /* 0x0000000800927308 */ /* 0x0003e20000000800 */
[C---:B------:R-:W-:Y:S02]  /*69c0*/  PRMT R31, R10.reuse, 0x7610, R31 ;  /* 0x000076100a1f7816 */ /* 0x040fe4000000001f */
[----:B------:R-:W-:Y:S01]  /*69d0*/  PRMT R30, R10, 0x7632, R30 ;  /* 0x000076320a1e7816 */ /* 0x000fe2000000001e */
[----:B-1----:R-:W-:Y:S01]  /*69e0*/  FFMA.FTZ R8, R140, UR4, -R16 ;  /* 0x000000048c087c23 */ /* 0x002fe20008010810 */
[----:B------:R-:W-:-:S03]  /*69f0*/  FFMA.FTZ R16, R112, UR4, -R2 ;  /* 0x0000000470107c23 */ /* 0x000fc60008010802 */
[----:B------:R-:W-:Y:S08]  /*6a00*/  MUFU.EX2 R140, R9 ;  /* 0x00000009008c7308 */ /* 0x000ff00000000800 */
[----:B------:R1:W-:Y:S08]  /*6a10*/  MUFU.EX2 R147, R8 ;  /* 0x0000000800937308 */ /* 0x0003f00000000800 */
[----:B------:R-:W-:Y:S01]  /*6a20*/  MUFU.EX2 R143, R16 ;  /* 0x00000010008f7308 */ /* 0x000fe20000000800 */
[----:B-1----:R-:W-:Y:S01]  /*6a30*/  FFMA.FTZ R8, R115, UR4, -R2 ;  /* 0x0000000473087c23 */ /* 0x002fe20008010802 */
[----:B------:R-:W-:-:S06]  /*6a40*/  LOP3.LUT R2, R20, 0xffff, RZ, 0xc0, !PT ;  /* 0x0000ffff14027812 */ /* 0x000fcc00078ec0ff */
[----:B------:R1:W2:Y:S01]  /*6a50*/  MUFU.EX2 R141, R8 ;  /* 0x00000008008d7308 */ /* 0x0002a20000000800 */
[----:B------:R-:W-:Y:S02]  /*6a60*/  SHF.R.U32.HI R53, RZ, 0x8, R2 ;  /* 0x00000008ff357819 */ /* 0x000fe40000011602 */
[----:B------:R-:W-:-:S04]  /*6a70*/  PRMT R2, R85, 0x5410, R86 ;  /* 0x0000541055027816 */ /* 0x000fc80000000056 */
[----:B------:R-:W-:-:S05]  /*6a80*/  LOP3.LUT R9, R2, 0xff00ff, RZ, 0xc0, !PT ;  /* 0x00ff00ff02097812 */ /* 0x000fca00078ec0ff */
[----:B------:R-:W-:Y:S02]  /*6a90*/  HSET2.LE.AND R11, R9, R0, PT ;  /* 0x00000000090b7233 */ /* 0x000fe40003803000 */
[----:B------:R-:W-:Y:S01]  /*6aa0*/  PRMT R9, R55, 0x5410, R64 ;  /* 0x0000541037097816 */ /* 0x000fe20000000040 */
[----:B-1----:R-:W-:-:S05]  /*6ab0*/  IMAD.MOV.U32 R8, RZ, RZ, R22 ;  /* 0x000000ffff087224 */ /* 0x002fca00078e0016 */
[----:B------:R-:W-:-:S04]  /*6ac0*/  LOP3.LUT R8, R8, 0xff, RZ, 0xc0, !PT ;  /* 0x000000ff08087812 */ /* 0x000fc800078ec0ff */
[----:B------:R-:W-:-:S05]  /*6ad0*/  PRMT R2, R8, 0x5410, R84 ;  /* 0x0000541008027816 */ /* 0x000fca0000000054 */
[----:B------:R-:W-:Y:S02]  /*6ae0*/  HSET2.LE.AND R8, R2, R0, PT ;  /* 0x0000000002087233 */ /* 0x000fe40003803000 */
[----:B------:R-:W-:-:S05]  /*6af0*/  PRMT R2, R54, 0x5410, R53 ;  /* 0x0000541036027816 */ /* 0x000fca0000000035 */
[--C-:B------:R-:W-:Y:S02]  /*6b00*/  HSET2.LE.AND R2, R2, R0.reuse, PT ;  /* 0x0000000002027233 */ /* 0x100fe40003803000 */
[----:B------:R-:W-:Y:S02]  /*6b10*/  HSET2.LE.AND R0, R9, R0, PT ;  /* 0x0000000009007233 */ /* 0x000fe40003803000 */
[----:B--2---:R-:W-:-:S04]  /*6b20*/  F2FP.F16.F32.PACK_AB R9, R140, R141 ;  /* 0x0000008d8c09723e */ /* 0x004fc800000000ff */
[C---:B------:R-:W-:Y:S02]  /*6b30*/  PRMT R29, R9.reuse, 0x7610, R29 ;  /* 0x00007610091d7816 */ /* 0x040fe4000000001d */
[----:B------:R-:W-:Y:S02]  /*6b40*/  PRMT R28, R9, 0x7632, R28 ;  /* 0x00007632091c7816 */ /* 0x000fe4000000001c */
[----:B------:R-:W-:-:S04]  /*6b50*/  PRMT R9, R31, 0x5410, R30 ;  /* 0x000054101f097816 */ /* 0x000fc8000000001e */
[----:B------:R-:W-:Y:S02]  /*6b60*/  LOP3.LUT R112, R9, R2, RZ, 0xc0, !PT ;  /* 0x0000000209707212 */ /* 0x000fe400078ec0ff */
[----:B------:R-:W-:-:S04]  /*6b70*/  PRMT R2, R29, 0x5410, R28 ;  /* 0x000054101d027816 */ /* 0x000fc8000000001c */
[----:B------:R-:W-:Y:S02]  /*6b80*/  LOP3.LUT R113, R2, R0, RZ, 0xc0, !PT ;  /* 0x0000000002717212 */ /* 0x000fe400078ec0ff */
[----:B------:R-:W-:Y:S02]  /*6b90*/  F2FP.F16.F32.PACK_AB R2, R147, R146 ;  /* 0x000000929302723e */ /* 0x000fe400000000ff */
[----:B------:R-:W-:Y:S02]  /*6ba0*/  F2FP.F16.F32.PACK_AB R0, R143, R142 ;  /* 0x0000008e8f00723e */ /* 0x000fe400000000ff */
[C---:B------:R-:W-:Y:S02]  /*6bb0*/  PRMT R23, R2.reuse, 0x7610, R23 ;  /* 0x0000761002177816 */ /* 0x040fe40000000017 */
[----:B------:R-:W-:Y:S01]  /*6bc0*/  PRMT R21, R2, 0x7632, R21 ;  /* 0x0000763202157816 */ /* 0x000fe20000000015 */
[----:B------:R-:W-:Y:S01]  /*6bd0*/  IMAD.MOV.U32 R2, RZ, RZ, R47 ;  /* 0x000000ffff027224 */ /* 0x000fe200078e002f */
[----:B------:R-:W-:-:S02]  /*6be0*/  PRMT R20, R0, 0x7610, R20 ;  /* 0x0000761000147816 */ /* 0x000fc40000000014 */
[----:B------:R-:W-:Y:S02]  /*6bf0*/  PRMT R16, R0, 0x7632, R16 ;  /* 0x0000763200107816 */ /* 0x000fe40000000010 */
[----:B------:R-:W-:-:S04]  /*6c00*/  PRMT R0, R23, 0x5410, R21 ;  /* 0x0000541017007816 */ /* 0x000fc80000000015 */
[----:B------:R-:W-:Y:S02]  /*6c10*/  LOP3.LUT R114, R0, R8, RZ, 0xc0, !PT ;  /* 0x0000000800727212 */ /* 0x000fe400078ec0ff */
[----:B------:R-:W-:-:S04]  /*6c20*/  PRMT R0, R20, 0x5410, R16 ;  /* 0x0000541014007816 */ /* 0x000fc80000000010 */
[----:B------:R-:W-:Y:S02]  /*6c30*/  LOP3.LUT R115, R0, R11, RZ, 0xc0, !PT ;  /* 0x0000000b00737212 */ /* 0x000fe400078ec0ff */
[----:B------:R-:W1:Y:S01]  /*6c40*/  LDSM.16.MT88.4 R8, [R87+0x4800] ;  /* 0x004800005708783b */ /* 0x000e620000004200 */
[----:B------:R-:W-:-:S05]  /*6c50*/  SEL R0, R184, 0xffffffe0, !P2 ;  /* 0xffffffe0b8007807 */ /* 0x000fca0005000000 */
[----:B------:R-:W-:-:S05]  /*6c60*/  IMAD.IADD R0, R0, 0x1, R176 ;  /* 0x0000000100007824 */ /* 0x000fca00078e02b0 */
[----:B------:R-:W2:Y:S01]  /*6c70*/  LDSM.16.MT88.4 R40, [R0+0xd800] ;  /* 0x00d800000028783b */ /* 0x000ea20000004200 */
[----:B------:R-:W-:Y:S01]  /*6c80*/  IMAD.MOV.U32 R238, RZ, RZ, R126 ;  /* 0x000000ffffee7224 */ /* 0x000fe200078e007e */
[C---:B-1----:R-:W-:Y:S08]  /*6c90*/  HMMA.16816.F32 R48, R4.reuse, R8, R32 ;  /* 0x000000080430723c */ /* 0x042ff00000001820 */
[----:B------:R-:W-:Y:S01]  /*6ca0*/  HMMA.16816.F32 R24, R4, R10, R24 ;  /* 0x0000000a0418723c */ /* 0x000fe20000001818 */
[----:B------:R-:W1:Y:S01]  /*6cb0*/  LDSM.16.MT88.4 R4, [R0+0x11000] ;  /* 0x011000000004783b */ /* 0x000e620000004200 */
[----:B------:R-:W-:-:S03]  /*6cc0*/  IMAD.MOV.U32 R236, RZ, RZ, R239 ;  /* 0x000000ffffec7224 */ /* 0x000fc600078e00ef */
[----:B------:R-:W3:Y:S03]  /*6cd0*/  LDSM.16.MT88.4 R72, [R0+0xf800] ;  /* 0x00f800000048783b */ /* 0x000ee60000004200 */
[----:B--2---:R-:W-:Y:S01]  /*6ce0*/  HMMA.16816.F32 R36, R112, R40, R92 ;  /* 0x000000287024723c */ /* 0x004fe2000000185c */
[----:B------:R-:W-:-:S07]  /*6cf0*/  IMAD.MOV.U32 R126, RZ, RZ, R108 ;  /* 0x000000ffff7e7224 */ /* 0x000fce00078e006c */
[----:B------:R-:W-:Y:S08]  /*6d00*/  HMMA.16816.F32 R40, R112, R42, R76 ;  /* 0x0000002a7028723c */ /* 0x000ff0000000184c */
[C---:B-1----:R-:W-:Y:S08]  /*6d10*/  HMMA.16816.F32 R100, R12.reuse, R4, R100 ;  /* 0x000000040c64723c */ /* 0x042ff00000001864 */
[----:B------:R-:W-:Y:S01]  /*6d20*/  HMMA.16816.F32 R8, R12, R6, R56 ;  /* 0x000000060c08723c */ /* 0x000fe20000001838 */
[----:B------:R-:W1:Y:S01]  /*6d30*/  LDSM.16.MT88.4 R4, [R176+0xd000] ;  /* 0x00d00000b004783b */ /* 0x000e620000004200 */
[----:B------:R-:W-:-:S06]  /*6d40*/  IMAD.MOV.U32 R239, RZ, RZ, R127 ;  /* 0x000000ffffef7224 */ /* 0x000fcc00078e007f */
[----:B---3--:R-:W-:Y:S08]  /*6d50*/  HMMA.16816.F32 R68, R112, R72, R68 ;  /* 0x000000487044723c */ /* 0x008ff00000001844 */
[C---:B-1----:R-:W-:Y:S08]  /*6d60*/  HMMA.16816.F32 R120, R12.reuse, R4, R120 ;  /* 0x000000040c78723c */ /* 0x042ff00000001878 */
[----:B------:R-:W-:Y:S01]  /*6d70*/  HMMA.16816.F32 R88, R12, R6, R248 ;  /* 0x000000060c58723c */ /* 0x000fe200000018f8 */
[----:B------:R-:W1:Y:S01]  /*6d80*/  LDSM.16.MT88.4 R4, [R17+0x1000] ;  /* 0x001000001104783b */ /* 0x000e620000004200 */
[----:B------:R-:W-:-:S03]  /*6d90*/  IMAD.MOV.U32 R248, RZ, RZ, R109 ;  /* 0x000000fffff87224 */ /* 0x000fc600078e006d */
[----:B------:R2:W3:Y:S01]  /*6da0*/  LDL.LU.S16 R251, [R1+0x74] ;  /* 0x0000740001fb7983 */ /* 0x0004e20000300600 */
[----:B------:R-:W-:Y:S02]  /*6db0*/  IMAD.MOV.U32 R249, RZ, RZ, R105 ;  /* 0x000000fffff97224 */ /* 0x000fe400078e0069 */
[----:B------:R-:W-:Y:S01]  /*6dc0*/  IMAD.MOV.U32 R250, RZ, RZ, R107 ;  /* 0x000000fffffa7224 */ /* 0x000fe200078e006b */
[----:B------:R2:W4:Y:S01]  /*6dd0*/  LDL.LU.S16 R109, [R1+0x6c] ;  /* 0x00006c00016d7983 */ /* 0x0005220000300600 */
[----:B------:R-:W-:Y:S01]  /*6de0*/  IMAD.MOV.U32 R127, RZ, RZ, R104 ;  /* 0x000000ffff7f7224 */ /* 0x000fe200078e0068 */
[C---:B-1----:R-:W-:Y:S02]  /*6df0*/  HMMA.16816.F32 R44, R12.reuse, R4, R240 ;  /* 0x000000040c2c723c */ /* 0x042fe400000018f0 */
[----:B------:R2:W5:Y:S01]  /*6e00*/  LDL.LU.S16 R240, [R1+0x68] ;  /* 0x0000680001f07983 */ /* 0x0005620000300600 */
[----:B------:R-:W-:Y:S02]  /*6e10*/  IMAD.MOV.U32 R243, RZ, RZ, R237 ;  /* 0x000000fffff37224 */ /* 0x000fe400078e00ed */
[----:B------:R-:W-:Y:S01]  /*6e20*/  IMAD.MOV.U32 R237, RZ, RZ, R110 ;  /* 0x000000ffffed7224 */ /* 0x000fe200078e006e */
[----:B------:R2:W2:Y:S01]  /*6e30*/  LDL.LU.S16 R108, [R1+0x44] ;  /* 0x00004400016c7983 */ /* 0x0004a20000300600 */
[----:B------:R-:W-:Y:S01]  /*6e40*/  IMAD.MOV.U32 R110, RZ, RZ, R106 ;  /* 0x000000ffff6e7224 */ /* 0x000fe200078e006a */
[C---:B------:R-:W-:Y:S02]  /*6e50*/  HMMA.16816.F32 R32, R12.reuse, R6, R232 ;  /* 0x000000060c20723c */ /* 0x040fe400000018e8 */
[----:B------:R-:W1:Y:S04]  /*6e60*/  LDSM.16.MT88.4 R4, [R87+0x1000] ;  /* 0x001000005704783b */ /* 0x000e680000004200 */
[----:B------:R1:W3:Y:S04]  /*6e70*/  LDL.LU.S16 R242, [R1+0x7c] ;  /* 0x00007c0001f27983 */ /* 0x0002e80000300600 */
[----:B------:R-:W-:Y:S01]  /*6e80*/  LDSM.16.MT88.4 R104, [R0+0x11800] ;  /* 0x011800000068783b */ /* 0x000fe20000004200 */
[C---:B-1----:R-:W-:Y:S08]  /*6e90*/  HMMA.16816.F32 R92, R12.reuse, R4, R228 ;  /* 0x000000040c5c723c */ /* 0x042ff000000018e4 */
[C---:B------:R-:W-:Y:S01]  /*6ea0*/  HMMA.16816.F32 R96, R12.reuse, R6, R220 ;  /* 0x000000060c60723c */ /* 0x040fe200000018dc */
[----:B------:R-:W1:Y:S07]  /*6eb0*/  LDSM.16.MT88.4 R4, [R176+0xf000] ;  /* 0x00f00000b004783b */ /* 0x000e6e0000004200 */
        /* <DEDUP_REMOVED lines=13> */
[----:B------:R-:W-:Y:S01]  /*6f90*/  HMMA.16816.F32 R60, R12, R6, R60 ;  /* 0x000000060c3c723c */ /* 0x000fe2000000183c */
[----:B------:R-:W1:Y:S01]  /*6fa0*/  LDSM.16.MT88.4 R4, [R87+0x5000] ;  /* 0x005000005704783b */ /* 0x000e620000004200 */
[----:B----4-:R-:W-:-:S02]  /*6fb0*/  @P3 HADD2 R109, -R167.H0_H0, -RZ.H0_H0 ;  /* 0xa00000ffa76d3230 */ /* 0x010fc40000000900 */
[----:B--2---:R-:W-:-:S04]  /*6fc0*/  @P1 HADD2 R108, -R152.H0_H0, -RZ.H0_H0 ;  /* 0xa00000ff986c1230 */ /* 0x004fc80000000900 */
[----:B-1----:R-:W-:Y:S01]  /*6fd0*/  HMMA.16816.F32 R192, R12, R4, R48 ;  /* 0x000000040cc0723c */ /* 0x002fe20000001830 */
[----:B------:R-:W1:Y:S01]  /*6fe0*/  LDSM.16.MT88.4 R48, [R17+0x1800] ;  /* 0x001800001130783b */ /* 0x000e620000004200 */
[----:B------:R-:W-:-:S03]  /*6ff0*/  PRMT R0, R109, 0x7610, R0 ;  /* 0x000076106d007816 */ /* 0x000fc60000000000 */
[----:B------:R2:W4:Y:S01]  /*7000*/  LDL.LU.S16 R109, [R1+0x78] ;  /* 0x00007800016d7983 */ /* 0x0005220000300600 */
[----:B------:R-:W-:Y:S02]  /*7010*/  @P3 PRMT R167, R0, 0x5410, RZ ;  /* 0x0000541000a73816 */ /* 0x000fe400000000ff */
[----:B------:R-:W-:Y:S01]  /*7020*/  ISETP.LE.U32.AND P3, PT, R65, UR6, PT ;  /* 0x0000000641007c0c */ /* 0x000fe2000bf63070 */
[----:B-1----:R-:W-:Y:S01]  /*7030*/  HMMA.16816.F32 R44, R112, R48, R44 ;  /* 0x00000030702c723c */ /* 0x002fe2000000182c */
[----:B------:R-:W-:Y:S02]  /*7040*/  PRMT R48, R108, 0x7610, R48 ;  /* 0x000076106c307816 */ /* 0x000fe40000000030 */
[----:B------:R2:W2:Y:S04]  /*7050*/  LDL.LU.S16 R108, [R1+0x70] ;  /* 0x00007000016c7983 */ /* 0x0004a80000300600 */
[----:B------:R1:W2:Y:S01]  /*7060*/  LDL.LU.S16 R65, [R1+0x80] ;  /* 0x0000800001417983 */ /* 0x0002a20000300600 */
[----:B-----5:R-:W-:Y:S01]  /*7070*/  @P4 HADD2 R240, -R153.H0_H0, -RZ.H0_H0 ;  /* 0xa00000ff99f04230 */ /* 0x020fe20000000900 */
[----:B------:R-:W-:-:S04]  /*7080*/  LOP3.LUT R0, R111, 0xffff, RZ, 0xc0, !PT ;  /* 0x0000ffff6f007812 */ /* 0x000fc800078ec0ff */
[----:B------:R-:W-:-:S04]  /*7090*/  PRMT R49, R240, 0x7610, R49 ;  /* 0x00007610f0317816 */ /* 0x000fc80000000031 */
[----:B------:R-:W-:Y:S02]  /*70a0*/  @P4 PRMT R153, R49, 0x5410, RZ ;  /* 0x0000541031994816 */ /* 0x000fe400000000ff */
[----:B------:R-:W-:Y:S01]  /*70b0*/  ISETP.LE.U32.AND P4, PT, R0, UR6, PT ;  /* 0x0000000600007c0c */ /* 0x000fe2000bf83070 */
[----:B------:R-:W-:Y:S01]  /*70c0*/  HMMA.16816.F32 R24, R12, R6, R24 ;  /* 0x000000060c18723c */ /* 0x000fe20000001818 */
[----:B---3--:R-:W-:-:S11]  /*70d0*/  @!P5 HADD2 R242, -R137.H0_H0, -RZ.H0_H0 ;  /* 0xa00000ff89f2d230 */ /* 0x008fd60000000900 */
[----:B------:R-:W-:-:S05]  /*70e0*/  @!P4 HADD2 R251, -R136.H0_H0, -RZ.H0_H0 ;  /* 0xa00000ff88fbc230 */ /* 0x000fca0000000900 */
[----:B------:R-:W-:Y:S02]  /*70f0*/  PRMT R15, R251, 0x7610, R15 ;  /* 0x00007610fb0f7816 */ /* 0x000fe4000000000f */
[----:B------:R-:W-:Y:S02]  /*7100*/  @P1 PRMT R152, R48, 0x5410, RZ ;  /* 0x0000541030981816 */ /* 0x000fe400000000ff */
[----:B------:R-:W-:Y:S02]  /*7110*/  @!P4 PRMT R136, R15, 0x5410, RZ ;  /* 0x000054100f88c816 */ /* 0x000fe400000000ff */
[----:B------:R1:W3:Y:S01]  /*7120*/  LDL.LU.S16 R15, [R1+0x88] ;  /* 0x00008800010f7983 */ /* 0x0002e20000300600 */
[----:B------:R-:W-:Y:S02]  /*7130*/  ISETP.LE.U32.AND P1, PT, R66, UR6, PT ;  /* 0x0000000642007c0c */ /* 0x000fe4000bf23070 */
[----:B------:R-:W-:Y:S02]  /*7140*/  PRMT R66, R242, 0x7610, R66 ;  /* 0x00007610f2427816 */ /* 0x000fe40000000042 */
[----:B------:R-:W-:-:S02]  /*7150*/  PRMT R0, R52, 0x7770, RZ ;  /* 0x0000777034007816 */ /* 0x000fc400000000ff */
[----:B------:R-:W-:Y:S02]  /*7160*/  @!P5 PRMT R137, R66, 0x5410, RZ ;  /* 0x000054104289d816 */ /* 0x000fe400000000ff */
[----:B------:R-:W-:Y:S01]  /*7170*/  ISETP.LE.U32.AND P5, PT, R0, UR6, PT ;  /* 0x0000000600007c0c */ /* 0x000fe2000bfa3070 */
[C---:B------:R-:W-:Y:S01]  /*7180*/  HMMA.16816.F32 R100, R112.reuse, R104, R100 ;  /* 0x000000687064723c */ /* 0x040fe20000001864 */
[----:B------:R1:W5:Y:S07]  /*7190*/  LDL.LU.S16 R0, [R1+0x84] ;  /* 0x0000840001007983 */ /* 0x00036e0000300600 */
[----:B------:R-:W-:Y:S01]  /*71a0*/  HMMA.16816.F32 R104, R112, R106, R8 ;  /* 0x0000006a7068723c */ /* 0x000fe20000001808 */
[----:B----4-:R-:W-:-:S05]  /*71b0*/  @!P3 HADD2 R109, -R134.H0_H0, -RZ.H0_H0 ;  /* 0xa00000ff866db230 */ /* 0x010fca0000000900 */
[----:B------:R-:W-:-:S04]  /*71c0*/  PRMT R11, R109, 0x7610, R11 ;  /* 0x000076106d0b7816 */ /* 0x000fc8000000000b */
[----:B------:R-:W-:Y:S02]  /*71d0*/  @!P3 PRMT R134, R11, 0x5410, RZ ;  /* 0x000054100b86b816 */ /* 0x000fe400000000ff */
[----:B------:R1:W4:Y:S01]  /*71e0*/  LDL.LU.S16 R11, [R1+0x8c] ;  /* 0x00008c00010b7983 */ /* 0x0003220000300600 */
[----:B--2---:R-:W-:-:S05]  /*71f0*/  @!P5 HADD2 R65, -R118.H0_H0, -RZ.H0_H0 ;  /* 0xa00000ff7641d230 */ /* 0x004fca0000000900 */
[----:B------:R-:W-:-:S04]  /*7200*/  PRMT R9, R65, 0x7610, R9 ;  /* 0x0000761041097816 */ /* 0x000fc80000000009 */
[----:B------:R-:W-:Y:S02]  /*7210*/  @!P5 PRMT R118, R9, 0x5410, RZ ;  /* 0x000054100976d816 */ /* 0x000fe400000000ff */
[----:B------:R1:W2:Y:S01]  /*7220*/  LDL.LU.S16 R9, [R1+0x90] ;  /* 0x0000900001097983 */ /* 0x0002a20000300600 */
[----:B------:R-:W-:Y:S01]  /*7230*/  ISETP.GT.U32.AND P4, PT, R67, UR6, PT ;  /* 0x0000000643007c0c */ /* 0x000fe2000bf84070 */
[----:B------:R-:W-:Y:S01]  /*7240*/  @!P1 HADD2 R108, -R132.H0_H0, -RZ.H0_H0 ;  /* 0xa00000ff846c9230 */ /* 0x000fe20000000900 */
[----:B------:R-:W-:Y:S01]  /*7250*/  HMMA.16816.F32 R48, R112, R50, R32 ;  /* 0x000000327030723c */ /* 0x000fe20000001820 */
[----:B------:R-:W-:-:S03]  /*7260*/  IMAD.MOV.U32 R251, RZ, RZ, R110 ;  /* 0x000000fffffb7224 */ /* 0x000fc600078e006e */
[----:B------:R-:W-:Y:S02]  /*7270*/  PRMT R32, R108, 0x7610, R32 ;  /* 0x000076106c207816 */ /* 0x000fe40000000020 */
[----:B------:R-:W-:Y:S02]  /*7280*/  LDSM.16.MT88.4 R108, [R17+0x5800] ;  /* 0x00580000116c783b */ /* 0x000fe40000004200 */
[----:B------:R-:W-:Y:S02]  /*7290*/  HMMA.16816.F32 R72, R112, R74, R80 ;  /* 0x0000004a7048723c */ /* 0x000fe40000001850 */
[----:B------:R1:W2:Y:S01]  /*72a0*/  LDSM.16.MT88.4 R80, [R17+0x3800] ;  /* 0x003800001150783b */ /* 0x0002a20000004200 */
[----:B---3--:R-:W-:-:S05]  /*72b0*/  @P4 HADD2 R15, -R135.H0_H0, -RZ.H0_H0 ;  /* 0xa00000ff870f4230 */ /* 0x008fca0000000900 */
[----:B------:R-:W-:Y:S01]  /*72c0*/  PRMT R14, R15, 0x7610, R14 ;  /* 0x000076100f0e7816 */ /* 0x000fe2000000000e */
[----:B-1----:R1:W3:Y:S04]  /*72d0*/  LDL.LU.S16 R17, [R1+0x98] ;  /* 0x0000980001117983 */ /* 0x0022e80000300600 */
[----:B------:R1:W3:Y:S01]  /*72e0*/  LDL.LU.S16 R15, [R1+0x94] ;  /* 0x00009400010f7983 */ /* 0x0002e20000300600 */
[----:B------:R-:W-:Y:S02]  /*72f0*/  ISETP.GT.U32.AND P3, PT, R124, UR6, PT ;  /* 0x000000067c007c0c */ /* 0x000fe4000bf64070 */
[----:B------:R-:W-:Y:S02]  /*7300*/  ISETP.LE.U32.AND P5, PT, R54, UR6, PT ;  /* 0x0000000636007c0c */ /* 0x000fe4000bfa3070 */
[----:B------:R-:W-:-:S02]  /*7310*/  @P4 PRMT R135, R14, 0x5410, RZ ;  /* 0x000054100e874816 */ /* 0x000fc400000000ff */
[----:B------:R-:W-:Y:S01]  /*7320*/  @!P1 PRMT R132, R32, 0x5410, RZ ;  /* 0x0000541020849816 */ /* 0x000fe200000000ff */
[----:B------:R1:W3:Y:S01]  /*7330*/  LDL.LU.S16 R14, [R1+0x9c] ;  /* 0x00009c00010e7983 */ /* 0x0002e20000300600 */
[----:B------:R-:W-:-:S05]  /*7340*/  ISETP.GT.U32.AND P1, PT, R125, UR6, PT ;  /* 0x000000067d007c0c */ /* 0x000fca000bf24070 */
[----:B-----5:R-:W-:-:S05]  /*7350*/  @P3 HADD2 R0, -R133.H0_H0, -RZ.H0_H0 ;  /* 0xa00000ff85003230 */ /* 0x020fca0000000900 */
[----:B------:R-:W-:Y:S02]  /*7360*/  PRMT R10, R0, 0x7610, R10 ;  /* 0x00007610000a7816 */ /* 0x000fe4000000000a */
[----:B------:R-:W-:Y:S02]  /*7370*/  LOP3.LUT R0, R53, 0xffff, RZ, 0xc0, !PT ;  /* 0x0000ffff35007812 */ /* 0x000fe400078ec0ff */
[----:B------:R-:W-:Y:S02]  /*7380*/  @P3 PRMT R133, R10, 0x5410, RZ ;  /* 0x000054100a853816 */ /* 0x000fe400000000ff */
[----:B------:R-:W-:Y:S01]  /*7390*/  ISETP.LE.U32.AND P4, PT, R0, UR6, PT ;  /* 0x0000000600007c0c */ /* 0x000fe2000bf83070 */
[----:B----4-:R-:W-:-:S05]  /*73a0*/  @P1 HADD2 R11, -R119.H0_H0, -RZ.H0_H0 ;  /* 0xa00000ff770b1230 */ /* 0x010fca0000000900 */
[----:B------:R-:W-:Y:S02]  /*73b0*/  PRMT R0, R11, 0x7610, R0 ;  /* 0x000076100b007816 */ /* 0x000fe40000000000 */
[----:B------:R1:W4:Y:S04]  /*73c0*/  LDL.LU.S16 R11, [R1+0xac] ;  /* 0x0000ac00010b7983 */ /* 0x0003280000300600 */
[----:B------:R1:W5:Y:S01]  /*73d0*/  LDL.LU.S16 R10, [R1+0xa8] ;  /* 0x0000a800010a7983 */ /* 0x0003620000300600 */
[----:B--2---:R-:W-:-:S05]  /*73e0*/  @!P5 HADD2 R9, -R31.H0_H0, -RZ.H0_H0 ;  /* 0xa00000ff1f09d230 */ /* 0x004fca0000000900 */
[----:B------:R-:W-:Y:S02]  /*73f0*/  PRMT R8, R9, 0x7610, R8 ;  /* 0x0000761009087816 */ /* 0x000fe40000000008 */
[----:B------:R1:W2:Y:S02]  /*7400*/  LDL.LU.S16 R9, [R1+0xa4] ;  /* 0x0000a40001097983 */ /* 0x0002a40000300600 */
[----:B------:R-:W-:Y:S02]  /*7410*/  @!P5 PRMT R31, R8, 0x5410, RZ ;  /* 0x00005410081fd816 */ /* 0x000fe400000000ff */
[----:B------:R1:W2:Y:S01]  /*7420*/  LDL.LU.S16 R8, [R1+0xa0] ;  /* 0x0000a00001087983 */ /* 0x0002a20000300600 */
[----:B------:R-:W-:Y:S01]  /*7430*/  ISETP.LE.U32.AND P3, PT, R55, UR6, PT ;  /* 0x0000000637007c0c */ /* 0x000fe2000bf63070 */
[----:B------:R-:W-:Y:S01]  /*7440*/  IMAD.MOV.U32 R242, RZ, RZ, R243 ;  /* 0x000000fffff27224 */ /* 0x000fe200078e00f3 */
[----:B------:R-:W-:Y:S01]  /*7450*/  @P1 PRMT R119, R0, 0x5410, RZ ;  /* 0x0000541000771816 */ /* 0x000fe200000000ff */
[----:B------:R-:W-:Y:S01]  /*7460*/  IMAD.MOV.U32 R241, RZ, RZ, R2 ;  /* 0x000000fffff17224 */ /* 0x000fe200078e0002 */
[----:B------:R-:W-:Y:S01]  /*7470*/  PRMT R0, R22, 0x7770, RZ ;  /* 0x0000777016007816 */ /* 0x000fe200000000ff */
[----:B------:R-:W-:Y:S01]  /*7480*/  IMAD.MOV.U32 R2, RZ, RZ, R126 ;  /* 0x000000ffff027224 */ /* 0x000fe200078e007e */
[----:B------:R-:W-:Y:S01]  /*7490*/  ISETP.LE.U32.AND P1, PT, R64, UR6, PT ;  /* 0x0000000640007c0c */ /* 0x000fe2000bf23070 */
[----:B------:R-:W-:Y:S01]  /*74a0*/  IMAD.MOV.U32 R243, RZ, RZ, R127 ;  /* 0x000000fffff37224 */ /* 0x000fe200078e007f */
[----:B------:R-:W-:Y:S01]  /*74b0*/  ISETP.LE.U32.AND P5, PT, R0, UR6, PT ;  /* 0x0000000600007c0c */ /* 0x000fe2000bfa3070 */
[----:B------:R-:W1:Y:S01]  /*74c0*/  LDSM.16.MT88.4 R124, [R176+0xd800] ;  /* 0x00d80000b07c783b */ /* 0x000e620000004200 */
[C---:B------:R-:W-:Y:S03]  /*74d0*/  HMMA.16816.F32 R76, R112.reuse, R80, R76 ;  /* 0x00000050704c723c */ /* 0x040fe6000000184c */
[----:B------:R-:W-:Y:S05]  /*74e0*/  LDSM.16.MT88.4 R64, [R176+0xf800] ;  /* 0x00f80000b040783b */ /* 0x000fea0000004200 */
[----:B------:R-:W-:Y:S01]  /*74f0*/  HMMA.16816.F32 R80, R112, R82, R56 ;  /* 0x000000527050723c */ /* 0x000fe20000001838 */
[----:B------:R-:W1:Y:S01]  /*7500*/  LDSM.16.MT88.4 R56, [R87+0x1800] ;  /* 0x001800005738783b */ /* 0x000e620000004200 */
[----:B---3--:R-:W-:-:S05]  /*7510*/  @!P3 HADD2 R15, -R29.H0_H0, -RZ.H0_H0 ;  /* 0xa00000ff1d0fb230 */ /* 0x008fca0000000900 */
[----:B------:R-:W-:-:S04]  /*7520*/  PRMT R0, R15, 0x7610, R0 ;  /* 0x000076100f007816 */ /* 0x000fc80000000000 */
[----:B------:R-:W-:Y:S01]  /*7530*/  @!P3 PRMT R29, R0, 0x5410, RZ ;  /* 0x00005410001db816 */ /* 0x000fe200000000ff */
[----:B------:R-:W-:Y:S01]  /*7540*/  FADD.FTZ R0, R242, R241 ;  /* 0x000000f1f2007221 */ /* 0x000fe20000010000 */
[----:B------:R-:W-:-:S03]  /*7550*/  @!P1 HADD2 R14, -R28.H0_H0, -RZ.H0_H0 ;  /* 0xa00000ff1c0e9230 */ /* 0x000fc60000000900 */
[----:B------:R-:W-:Y:S01]  /*7560*/  FADD.FTZ R0, R248, R0 ;  /* 0x00000000f8007221 */ /* 0x000fe20000010000 */
[----:B------:R-:W-:Y:S01]  /*7570*/  @!P4 HADD2 R17, -R30.H0_H0, -RZ.H0_H0 ;  /* 0xa00000ff1e11c230 */ /* 0x000fe20000000900 */
[----:B------:R-:W-:Y:S02]  /*7580*/  PRMT R12, R14, 0x7610, R12 ;  /* 0x000076100e0c7816 */ /* 0x000fe4000000000c */
[----:B------:R-:W-:Y:S02]  /*7590*/  FADD.FTZ R0, R249, R0 ;  /* 0x00000000f9007221 */ /* 0x000fe40000010000 */
[----:B------:R-:W-:Y:S02]  /*75a0*/  @!P1 PRMT R28, R12, 0x5410, RZ ;  /* 0x000054100c1c9816 */ /* 0x000fe400000000ff */
[----:B------:R-:W-:Y:S01]  /*75b0*/  FADD.FTZ R0, R251, R0 ;  /* 0x00000000fb007221 */ /* 0x000fe20000010000 */
[----:B------:R-:W-:Y:S01]  /*75c0*/  PRMT R13, R17, 0x7610, R13 ;  /* 0x00007610110d7816 */ /* 0x000fe2000000000d */
[----:B------:R-:W3:Y:S01]  /*75d0*/  LDC R251, c[0x0][0x448] ;  /* 0x00011200fffb7b82 */ /* 0x000ee20000000800 */
[----:B------:R-:W-:Y:S01]  /*75e0*/  ISETP.GT.U32.AND P1, PT, R86, UR6, PT ;  /* 0x0000000656007c0c */ /* 0x000fe2000bf24070 */
[----:B------:R-:W-:Y:S01]  /*75f0*/  FADD.FTZ R2, R2, R243 ;  /* 0x000000f302027221 */ /* 0x000fe20000010000 */
[----:B------:R-:W-:-:S02]  /*7600*/  @!P4 PRMT R30, R13, 0x5410, RZ ;  /* 0x000054100d1ec816 */ /* 0x000fc400000000ff */
[----:B------:R-:W-:Y:S01]  /*7610*/  ISETP.GT.U32.AND P3, PT, R85, UR6, PT ;  /* 0x0000000655007c0c */ /* 0x000fe2000bf64070 */
[----:B------:R-:W-:Y:S01]  /*7620*/  FADD.FTZ R2, R246, R2 ;  /* 0x00000002f6027221 */ /* 0x000fe20000010000 */
[----:B------:R-:W-:-:S03]  /*7630*/  ISETP.GT.U32.AND P4, PT, R84, UR6, PT ;  /* 0x0000000654007c0c */ /* 0x000fc6000bf84070 */
[----:B------:R-:W-:Y:S01]  /*7640*/  FADD.FTZ R2, R247, R2 ;  /* 0x00000002f7027221 */ /* 0x000fe20000010000 */
[----:B------:R-:W-:-:S03]  /*7650*/  FADD.FTZ R0, R250, R0 ;  /* 0x00000000fa007221 */ /* 0x000fc60000010000 */
[----:B------:R-:W-:Y:S01]  /*7660*/  FADD.FTZ R2, R252, R2 ;  /* 0x00000002fc027221 */ /* 0x000fe20000010000 */
[----:B-1----:R-:W-:Y:S03]  /*7670*/  HMMA.16816.F32 R120, R112, R124, R120 ;  /* 0x0000007c7078723c */ /* 0x002fe60000001878 */
[----:B------:R-:W-:Y:S01]  /*7680*/  FADD.FTZ R2, R236, R2 ;  /* 0x00000002ec027221 */ /* 0x000fe20000010000 */
[----:B------:R-:W-:-:S04]  /*7690*/  FADD.FTZ R0, R225, R0 ;  /* 0x00000000e1007221 */ /* 0x000fc80000010000 */
[----:B------:R-:W-:Y:S01]  /*76a0*/  HMMA.16816.F32 R124, R112, R126, R88 ;  /* 0x0000007e707c723c */ /* 0x000fe20000001858 */
[----:B------:R-:W-:Y:S01]  /*76b0*/  LDSM.16.MT88.4 R88, [R87+0x3800] ;  /* 0x003800005758783b */ /* 0x000fe20000004200 */
[----:B------:R-:W-:Y:S01]  /*76c0*/  FADD.FTZ R2, R244, R2 ;  /* 0x00000002f4027221 */ /* 0x000fe20000010000 */
[----:B------:R-:W-:-:S03]  /*76d0*/  FADD.FTZ R0, R237, R0 ;  /* 0x00000000ed007221 */ /* 0x000fc60000010000 */
[----:B------:R-:W-:Y:S02]  /*76e0*/  FADD.FTZ R2, R245, R2 ;  /* 0x00000002f5027221 */ /* 0x000fe40000010000 */
[C---:B------:R-:W-:Y:S01]  /*76f0*/  HMMA.16816.F32 R52, R112.reuse, R56, R92 ;  /* 0x000000387034723c */ /* 0x040fe2000000185c */
[----:B------:R-:W-:Y:S07]  /*7700*/  STG.E.U16 desc[UR18][R178.64], R154 ;  /* 0x0000009ab2007986 */ /* 0x000fee000c101512 */
[C---:B------:R-:W-:Y:S01]  /*7710*/  HMMA.16816.F32 R56, R112.reuse, R58, R96 ;  /* 0x0000003a7038723c */ /* 0x040fe20000001860 */
[----:B------:R-:W1:Y:S04]  /*7720*/  LDSM.16.MT88.4 R96, [R176+0x11800] ;  /* 0x01180000b060783b */ /* 0x000e680000004200 */
[----:B------:R-:W-:Y:S03]  /*7730*/  STG.E.U16 desc[UR18][R178.64+0x2], R155 ;  /* 0x0000029bb2007986 */ /* 0x000fe6000c101512 */
[C---:B------:R-:W-:Y:S01]  /*7740*/  HMMA.16816.F32 R128, R112.reuse, R108, R128 ;  /* 0x0000006c7080723c */ /* 0x040fe20000001880 */
[----:B------:R-:W1:Y:S07]  /*7750*/  LDCU.64 UR8, c[0x0][0x358] ;  /* 0x00006b00ff0877ac */ /* 0x000e6e0008000a00 */
[C---:B------:R-:W-:Y:S08]  /*7760*/  HMMA.16816.F32 R108, R112.reuse, R110, R60 ;  /* 0x0000006e706c723c */ /* 0x040ff0000000183c */
[C---:B------:R-:W-:Y:S08]  /*7770*/  HMMA.16816.F32 R60, R112.reuse, R64, R148 ;  /* 0x00000040703c723c */ /* 0x040ff00000001894 */
[C---:B------:R-:W-:Y:S08]  /*7780*/  HMMA.16816.F32 R64, R112.reuse, R66, R168 ;  /* 0x000000427040723c */ /* 0x040ff000000018a8 */
[C---:B-1----:R-:W-:Y:S08]  /*7790*/  HMMA.16816.F32 R92, R112.reuse, R96, R204 ;  /* 0x00000060705c723c */ /* 0x042ff000000018cc */
[----:B------:R-:W-:Y:S01]  /*77a0*/  HMMA.16816.F32 R96, R112, R98, R208 ;  /* 0x000000627060723c */ /* 0x000fe200000018d0 */
[----:B----4-:R-:W-:-:S02]  /*77b0*/  @!P5 HADD2 R11, -R23.H0_H0, -RZ.H0_H0 ;  /* 0xa00000ff170bd230 */ /* 0x010fc40000000900 */
[----:B-----5:R-:W-:-:S03]  /*77c0*/  @P4 HADD2 R10, -R21.H0_H0, -RZ.H0_H0 ;  /* 0xa00000ff150a4230 */ /* 0x020fc60000000900 */
[----:B------:R-:W-:Y:S02]  /*77d0*/  PRMT R7, R11, 0x7610, R7 ;  /* 0x000076100b077816 */ /* 0x000fe40000000007 */
[----:B------:R-:W-:-:S04]  /*77e0*/  PRMT R6, R10, 0x7610, R6 ;  /* 0x000076100a067816 */ /* 0x000fc80000000006 */
[----:B------:R-:W-:Y:S01]  /*77f0*/  @P4 PRMT R21, R6, 0x5410, RZ ;  /* 0x0000541006154816 */ /* 0x000fe200000000ff */
[----:B------:R-:W-:Y:S01]  /*7800*/  FADD.FTZ R6, R224, R0 ;  /* 0x00000000e0067221 */ /* 0x000fe20000010000 */
[----:B------:R-:W-:-:S04]  /*7810*/  FADD.FTZ R0, R187, R2 ;  /* 0x00000002bb007221 */ /* 0x000fc80000010000 */
[----:B------:R-:W-:Y:S01]  /*7820*/  FADD.FTZ R0, R185, R0 ;  /* 0x00000000b9007221 */ /* 0x000fe20000010000 */
[----:B------:R-:W-:-:S03]  /*7830*/  FADD.FTZ R2, R197, R6 ;  /* 0x00000006c5027221 */ /* 0x000fc60000010000 */
[----:B------:R-:W-:Y:S01]  /*7840*/  FADD.FTZ R0, R180, R0 ;  /* 0x00000000b4007221 */ /* 0x000fe20000010000 */
[----:B--2---:R-:W-:Y:S02]  /*7850*/  @P3 HADD2 R9, -R20.H0_H0, -RZ.H0_H0 ;  /* 0xa00000ff14093230 */ /* 0x004fe40000000900 */
[----:B------:R-:W-:-:S03]  /*7860*/  @P1 HADD2 R8, -R16.H0_H0, -RZ.H0_H0 ;  /* 0xa00000ff10081230 */ /* 0x000fc60000000900 */
[----:B------:R-:W-:Y:S02]  /*7870*/  PRMT R5, R9, 0x7610, R5 ;  /* 0x0000761009057816 */ /* 0x000fe40000000005 */
[----:B------:R-:W-:Y:S02]  /*7880*/  PRMT R4, R8, 0x7610, R4 ;  /* 0x0000761008047816 */ /* 0x000fe40000000004 */
[----:B------:R-:W-:Y:S01]  /*7890*/  @P3 PRMT R20, R5, 0x5410, RZ ;  /* 0x0000541005143816 */ /* 0x000fe200000000ff */
[----:B------:R-:W1:Y:S01]  /*78a0*/  LDSM.16.MT88.4 R8, [R87+0x5800] ;  /* 0x005800005708783b */ /* 0x000e620000004200 */
[----:B------:R-:W-:Y:S01]  /*78b0*/  @P1 PRMT R16, R4, 0x5410, RZ ;  /* 0x0000541004101816 */ /* 0x000fe200000000ff */
[----:B---3--:R-:W-:-:S04]  /*78c0*/  IMAD.SHL.U32 R4, R251, 0x8, RZ ;  /* 0x00000008fb047824 */ /* 0x008fc800078e00ff */
[----:B------:R-:W-:-:S05]  /*78d0*/  IMAD.WIDE R4, R4, 0x2, R178 ;  /* 0x0000000204047825 */ /* 0x000fca00078e02b2 */
[----:B------:R-:W-:Y:S04]  /*78e0*/  STG.E.U16 desc[UR18][R4.64], R159 ;  /* 0x0000009f04007986 */ /* 0x000fe8000c101512 */
        /* <DEDUP_REMOVED lines=10> */
[----:B------:R-:W-:Y:S01]  /*7990*/  STG.E.U16 desc[UR18][R178.64+0x32], R167 ;  /* 0x000032a7b2007986 */ /* 0x000fe2000c101512 */
[----:B------:R-:W-:-:S03]  /*79a0*/  FADD.FTZ R2, R196, R2 ;  /* 0x00000002c4027221 */ /* 0x000fc60000010000 */
[----:B------:R-:W-:Y:S01]  /*79b0*/  STG.E.U16 desc[UR18][R4.64+0x30], R153 ;  /* 0x0000309904007986 */ /* 0x000fe2000c101512 */
[----:B------:R-:W-:-:S03]  /*79c0*/  FADD.FTZ R0, R177, R0 ;  /* 0x00000000b1007221 */ /* 0x000fc60000010000 */
[----:B------:R-:W-:Y:S01]  /*79d0*/  STG.E.U16 desc[UR18][R4.64+0x32], R152 ;  /* 0x0000329804007986 */ /* 0x000fe2000c101512 */
[----:B------:R-:W-:-:S03]  /*79e0*/  VIADD R177, R198, 0x9e3779b9 ;  /* 0x9e3779b9c6b17836 */ /* 0x000fc60000000000 */
[----:B------:R-:W-:Y:S04]  /*79f0*/  STG.E.U16 desc[UR18][R178.64+0x40], R137 ;  /* 0x00004089b2007986 */ /* 0x000fe8000c101512 */
[----:B------:R-:W-:Y:S04]  /*7a00*/  STG.E.U16 desc[UR18][R178.64+0x42], R136 ;  /* 0x00004288b2007986 */ /* 0x000fe8000c101512 */
[----:B------:R-:W-:Y:S04]  /*7a10*/  STG.E.U16 desc[UR18][R4.64+0x40], R134 ;  /* 0x0000408604007986 */ /* 0x000fe8000c101512 */
[----:B------:R-:W-:Y:S01]  /*7a20*/  STG.E.U16 desc[UR18][R4.64+0x42], R132 ;  /* 0x0000428404007986 */ /* 0x000fe2000c101512 */
[----:B------:R-:W-:-:S03]  /*7a30*/  VIADD R180, R198, 0xdaa66d2b ;  /* 0xdaa66d2bc6b47836 */ /* 0x000fc60000000000 */
[----:B------:R-:W-:Y:S04]  /*7a40*/  STG.E.U16 desc[UR18][R178.64+0x50], R118 ;  /* 0x00005076b2007986 */ /* 0x000fe8000c101512 */
[----:B------:R-:W-:Y:S01]  /*7a50*/  STG.E.U16 desc[UR18][R178.64+0x52], R135 ;  /* 0x00005287b2007986 */ /* 0x000fe2000c101512 */
[----:B------:R-:W-:-:S03]  /*7a60*/  FADD.FTZ R2, R190, R2 ;  /* 0x00000002be027221 */ /* 0x000fc60000010000 */
[----:B------:R2:W-:Y:S01]  /*7a70*/  STG.E.U16 desc[UR18][R4.64+0x52], R119 ;  /* 0x0000527704007986 */ /* 0x0005e2000c101512 */
[C---:B------:R-:W-:Y:S01]  /*7a80*/  VIADD R185, R198.reuse, 0x78dde6e4 ;  /* 0x78dde6e4c6b97836 */ /* 0x040fe20000000000 */
[----:B------:R-:W-:Y:S01]  /*7a90*/  @!P5 PRMT R23, R7, 0x5410, RZ ;  /* 0x000054100717d816 */ /* 0x000fe200000000ff */
[C---:B------:R-:W-:Y:S01]  /*7aa0*/  VIADD R190, R198.reuse, 0xb54cda56 ;  /* 0xb54cda56c6be7836 */ /* 0x040fe20000000000 */
[----:B------:R-:W-:Y:S01]  /*7ab0*/  STL [R1+0x38], R177 ;  /* 0x000038b101007387 */ /* 0x000fe20000100800 */
[----:B------:R-:W-:Y:S02]  /*7ac0*/  VIADD R187, R198, 0x1715609d ;  /* 0x1715609dc6bb7836 */ /* 0x000fe40000000000 */
[----:B------:R-:W-:Y:S01]  /*7ad0*/  FADD.FTZ R0, R141, R0 ;  /* 0x000000008d007221 */ /* 0x000fe20000010000 */
[----:B------:R1:W-:Y:S04]  /*7ae0*/  STG.E.U16 desc[UR18][R4.64+0x50], R133 ;  /* 0x0000508504007986 */ /* 0x0003e8000c101512 */
[----:B------:R3:W-:Y:S04]  /*7af0*/  STG.E.U16 desc[UR18][R178.64+0x60], R31 ;  /* 0x0000601fb2007986 */ /* 0x0007e8000c101512 */
[----:B------:R3:W-:Y:S01]  /*7b00*/  STG.E.U16 desc[UR18][R178.64+0x62], R30 ;  /* 0x0000621eb2007986 */ /* 0x0007e2000c101512 */
[----:B------:R-:W-:-:S03]  /*7b10*/  FADD.FTZ R0, R140, R0 ;  /* 0x000000008c007221 */ /* 0x000fc60000010000 */
[----:B------:R3:W-:Y:S01]  /*7b20*/  STG.E.U16 desc[UR18][R4.64+0x60], R29 ;  /* 0x0000601d04007986 */ /* 0x0007e2000c101512 */
[----:B--2---:R-:W-:-:S03]  /*7b30*/  VIADD R119, R198, 0x3c6ef372 ;  /* 0x3c6ef372c6777836 */ /* 0x004fc60000000000 */
[----:B------:R3:W-:Y:S04]  /*7b40*/  STG.E.U16 desc[UR18][R4.64+0x62], R28 ;  /* 0x0000621c04007986 */ /* 0x0007e8000c101512 */
[----:B------:R3:W-:Y:S04]  /*7b50*/  STL [R1+0x44], R119 ;  /* 0x0000447701007387 */ /* 0x0007e80000100800 */
[----:B------:R3:W-:Y:S04]  /*7b60*/  STL [R1+0x34], R180 ;  /* 0x000034b401007387 */ /* 0x0007e80000100800 */
[----:B------:R3:W-:Y:S04]  /*7b70*/  STL [R1+0x40], R185 ;  /* 0x000040b901007387 */ /* 0x0007e80000100800 */
[----:B------:R3:W-:Y:S04]  /*7b80*/  STG.E.U16 desc[UR18][R178.64+0x70], R23 ;  /* 0x00007017b2007986 */ /* 0x0007e8000c101512 */
[----:B------:R3:W-:Y:S04]  /*7b90*/  STG.E.U16 desc[UR18][R178.64+0x72], R21 ;  /* 0x00007215b2007986 */ /* 0x0007e8000c101512 */
[----:B------:R3:W-:Y:S04]  /*7ba0*/  STL [R1+0x28], R190 ;  /* 0x000028be01007387 */ /* 0x0007e80000100800 */
[----:B------:R3:W-:Y:S04]  /*7bb0*/  STG.E.U16 desc[UR18][R4.64+0x70], R20 ;  /* 0x0000701404007986 */ /* 0x0007e8000c101512 */
[----:B------:R3:W-:Y:S04]  /*7bc0*/  STG.E.U16 desc[UR18][R4.64+0x72], R16 ;  /* 0x0000721004007986 */ /* 0x0007e8000c101512 */
[----:B------:R3:W-:Y:S01]  /*7bd0*/  STL [R1+0x3c], R187 ;  /* 0x00003cbb01007387 */ /* 0x0007e20000100800 */
[----:B------:R-:W-:Y:S01]  /*7be0*/  FADD.FTZ R0, R142, R0 ;  /* 0x000000008e007221 */ /* 0x000fe20000010000 */
[----:B------:R-:W-:Y:S01]  /*7bf0*/  HMMA.16816.F32 R84, R112, R88, R172 ;  /* 0x000000587054723c */ /* 0x000fe200000018ac */
[----:B------:R-:W-:-:S07]  /*7c00*/  FADD.FTZ R2, R145, R2 ;  /* 0x0000000291027221 */ /* 0x000fce0000010000 */
[----:B------:R-:W-:Y:S01]  /*7c10*/  HMMA.16816.F32 R88, R112, R90, R200 ;  /* 0x0000005a7058723c */ /* 0x000fe200000018c8 */
[----:B------:R-:W-:Y:S01]  /*7c20*/  FADD.FTZ R201, R143, R0 ;  /* 0x000000008fc97221 */ /* 0x000fe20000010000 */
[----:B------:R-:W-:Y:S02]  /*7c30*/  VIADD R0, R199, 0xbb67ae85 ;  /* 0xbb67ae85c7007836 */ /* 0x000fe40000000000 */
[----:B------:R-:W-:-:S03]  /*7c40*/  FADD.FTZ R2, R144, R2 ;  /* 0x0000000290027221 */ /* 0x000fc60000010000 */
[----:B------:R-:W-:Y:S01]  /*7c50*/  LOP3.LUT R0, R0, R226, R239, 0x96, !PT ;  /* 0x000000e200007212 */ /* 0x000fe200078e96ef */
[----:B-1----:R-:W-:Y:S01]  /*7c60*/  HMMA.16816.F32 R132, R112, R8, R192 ;  /* 0x000000087084723c */ /* 0x002fe200000018c0 */
[----:B------:R-:W-:Y:S01]  /*7c70*/  FADD.FTZ R2, R146, R2 ;  /* 0x0000000292027221 */ /* 0x000fe20000010000 */
[----:B------:R-:W-:Y:S01]  /*7c80*/  IADD3 R195, P1, PT, R178, -0x80, RZ ;  /* 0xffffff80b2c37810 */ /* 0x000fe20007f3e0ff */
[----:B------:R-:W-:Y:S02]  /*7c90*/  IMAD.MOV.U32 R192, RZ, RZ, -0x1 ;  /* 0xffffffffffc07424 */ /* 0x000fe400078e00ff */
[----:B------:R-:W-:-:S03]  /*7ca0*/  FADD.FTZ R193, R147, R2 ;  /* 0x0000000293c17221 */ /* 0x000fc60000010000 */
[----:B------:R-:W-:Y:S01]  /*7cb0*/  HMMA.16816.F32 R112, R112, R10, R24 ;  /* 0x0000000a7070723c */ /* 0x000fe20000001818 */
[----:B------:R-:W-:Y:S01]  /*7cc0*/  IADD3.X R194, PT, PT, R179, -0x1, RZ, P1, !PT ;  /* 0xffffffffb3c27810 */ /* 0x000fe20000ffe4ff */
[----:B------:R-:W-:Y:S01]  /*7cd0*/  IMAD.WIDE.U32 R212, R0, -0x326172a9, RZ ;  /* 0xcd9e8d5700d47825 */ /* 0x000fe200078e00ff */
[----:B------:R-:W-:-:S02]  /*7ce0*/  NOP ;  /* 0x0000000000007918 */ /* 0x000fc40000000000 */
[----:B---3--:R-:W-:-:S15]  /*7cf0*/  @!P6 BRA `(.L_x_670) ;  /* 0x000000540018e947 */ /* 0x008fde0003800000 */
[----:B------:R-:W2:Y:S04]  /*7d00*/  LDL R239, [R1+0x58] ;  /* 0x0000580001ef7983 */ /* 0x000ea80000100800 */
[----:B------:R-:W3:Y:S04]  /*7d10*/  LDL R225, [R1+0x24] ;  /* 0x0000240001e17983 */ /* 0x000ee80000100800 */
[----:B------:R-:W4:Y:S04]  /*7d20*/  LDL R236, [R1+0x2c] ;  /* 0x00002c0001ec7983 */ /* 0x000f280000100800 */
[----:B------:R-:W5:Y:S01]  /*7d30*/  LDL R237, [R1+0x30] ;  /* 0x0000300001ed7983 */ /* 0x000f620000100800 */
[C---:B------:R-:W-:Y:S01]  /*7d40*/  IMAD.SHL.U32 R7, R138.reuse, 0x10, RZ ;  /* 0x000000108a077824 */ /* 0x040fe200078e00ff */
[----:B------:R-:W-:Y:S01]  /*7d50*/  SHF.L.U64.HI R6, R138, 0x4, R139 ;  /* 0x000000048a067819 */ /* 0x000fe2000001028b */
[----:B------:R-:W1:Y:S01]  /*7d60*/  LDCU UR7, c[0x0][0x440] ;  /* 0x00008800ff0777ac */ /* 0x000e620008000800 */
[----:B------:R-:W5:Y:S01]  /*7d70*/  LDL.LU R226, [R1+0xb8] ;  /* 0x0000b80001e27983 */ /* 0x000f620000300800 */
[----:B------:R-:W-:-:S04]  /*7d80*/  DEPBAR.LE SB0, 0x0 ;  /* 0x000080000000791a */ /* 0x000fc80000000000 */
[----:B------:R-:W4:Y:S01]  /*7d90*/  LDL R227, [R1+0x20] ;  /* 0x0000200001e37983 */ /* 0x000f220000100800 */
[C---:B------:R-:W-:Y:S01]  /*7da0*/  IMAD.SHL.U32 R183, R186.reuse, 0x20, RZ ;  /* 0x00000020bab77824 */ /* 0x040fe200078e00ff */
[----:B------:R-:W-:Y:S01]  /*7db0*/  SHF.R.U32.HI R182, RZ, 0x1, R186 ;  /* 0x00000001ffb67819 */ /* 0x000fe200000116ba */
[----:B------:R-:W-:-:S03]  /*7dc0*/  IMAD.SHL.U32 R238, R186, 0x40, RZ ;  /* 0x00000040baee7824 */ /* 0x000fc600078e00ff */
[----:B------:R-:W-:Y:S01]  /*7dd0*/  LOP3.LUT R183, R183, 0x7c00, RZ, 0xc0, !PT ;  /* 0x00007c00b7b77812 */ /* 0x000fe200078ec0ff */
[----:B------:R-:W-:Y:S02]  /*7de0*/  IMAD.MOV.U32 R118, RZ, RZ, 0x20 ;  /* 0x00000020ff767424 */ /* 0x000fe400078e00ff */
[----:B--2---:R-:W-:-:S04]  /*7df0*/  VIADD R4, R239, 0xfffffffe ;  /* 0xfffffffeef047836 */ /* 0x004fc80000000000 */
[C---:B------:R-:W-:Y:S02]  /*7e00*/  IMAD R2, R4.reuse, R139, RZ ;  /* 0x0000008b04027224 */ /* 0x040fe400078e02ff */
[----:B------:R-:W-:-:S04]  /*7e10*/  IMAD.WIDE.U32 R4, R4, R138, RZ ;  /* 0x0000008a04047225 */ /* 0x000fc800078e00ff */
[----:B------:R-:W-:Y:S01]  /*7e20*/  IMAD.IADD R9, R5, 0x1, R2 ;  /* 0x0000000105097824 */ /* 0x000fe200078e0202 */
[----:B------:R-:W-:Y:S01]  /*7e30*/  BAR.SYNC.DEFER_BLOCKING 0x0 ;  /* 0x0000000000007b1d */ /* 0x000fe20000010000 */
[----:B------:R-:W-:Y:S01]  /*7e40*/  IMAD.IADD R8, R2, 0x1, R5 ;  /* 0x0000000102087824 */ /* 0x000fe200078e0205 */
[C---:B---3--:R-:W-:Y:S02]  /*7e50*/  LEA R10, P3, R4.reuse, R225, 0x7 ;  /* 0x000000e1040a7211 */ /* 0x048fe400078638ff */
[----:B------:R-:W-:-:S04]  /*7e60*/  LEA R0, P1, R4, R7, 0x6 ;  /* 0x0000000704007211 */ /* 0x000fc800078230ff */
[C---:B------:R-:W-:Y:S02]  /*7e70*/  LEA.HI.X R2, R4.reuse, R6, R8, 0x6, P1 ;  /* 0x0000000604027211 */ /* 0x040fe400008f3408 */
[----:B----4-:R-:W-:Y:S02]  /*7e80*/  LEA.HI.X R11, R4, R227, R9, 0x7, P3 ;  /* 0x000000e3040b7211 */ /* 0x010fe400018f3c09 */
[----:B------:R-:W-:Y:S02]  /*7e90*/  IADD3 R7, P3, PT, R0, R7, RZ ;  /* 0x0000000700077210 */ /* 0x000fe40007f7e0ff */
[----:B------:R-:W-:Y:S02]  /*7ea0*/  LEA R5, P1, R138, R0, 0x5 ;  /* 0x000000008a057211 */ /* 0x000fe400078228ff */
[----:B------:R-:W-:Y:S01]  /*7eb0*/  LEA R8, P4, R0, R225, 0x1 ;  /* 0x000000e100087211 */ /* 0x000fe200078808ff */
[----:B------:R-:W-:Y:S01]  /*7ec0*/  IMAD.X R12, R2, 0x1, R6, P3 ;  /* 0x00000001020c7824 */ /* 0x000fe200018e0606 */
[----:B------:R-:W-:-:S02]  /*7ed0*/  LEA.HI.X R13, R138, R2, R139, 0x5, P1 ;  /* 0x000000028a0d7211 */ /* 0x000fc400008f2c8b */
[-C--:B------:R-:W-:Y:S02]  /*7ee0*/  LEA R6, P1, R7, R225.reuse, 0x1 ;  /* 0x000000e107067211 */ /* 0x080fe400078208ff */
[----:B------:R-:W-:Y:S02]  /*7ef0*/  LEA R4, P5, R5, R225, 0x1 ;  /* 0x000000e105047211 */ /* 0x000fe400078a08ff */
[-C--:B------:R-:W-:Y:S02]  /*7f00*/  LEA.HI.X R9, R0, R227.reuse, R2, 0x1, P4 ;  /* 0x000000e300097211 */ /* 0x080fe400020f0c02 */
[-C--:B------:R-:W-:Y:S02]  /*7f10*/  LEA.HI.X R7, R7, R227.reuse, R12, 0x1, P1 ;  /* 0x000000e307077211 */ /* 0x080fe400008f0c0c */
[----:B------:R-:W-:Y:S02]  /*7f20*/  LEA.HI.X R5, R5, R227, R13, 0x1, P5 ;  /* 0x000000e305057211 */ /* 0x000fe400028f0c0d */
[----:B------:R-:W2:Y:S01]  /*7f30*/  LDL.LU R227, [R1+0x64] ;  /* 0x0000640001e37983 */ /* 0x000ea20000300800 */
[----:B-1----:R-:W-:-:S02]  /*7f40*/  ISETP.GE.AND P4, PT, R181, UR7, PT ;  /* 0x00000007b5007c0c */ /* 0x002fc4000bf86270 */
[----:B------:R-:W-:Y:S02]  /*7f50*/  ISETP.GE.AND P3, PT, R236, UR7, PT ;  /* 0x00000007ec007c0c */ /* 0x000fe4000bf66270 */
[----:B-----5:R-:W-:-:S09]  /*7f60*/  ISETP.GE.AND P1, PT, R237, UR7, PT ;  /* 0x00000007ed007c0c */ /* 0x020fd2000bf26270 */
        /* <DEDUP_REMOVED lines=19> */
[----:B------:R-:W-:Y:S01]  /*80a0*/  @P4 STS.128 [R191+0xc800], RZ ;  /* 0x00c800ffbf004388 */ /* 0x000fe20000000c00 */
[----:B------:R-:W-:-:S03]  /*80b0*/  LOP3.LUT R0, R182, 0x8, RZ, 0xc0, !PT ;  /* 0x00000008b6007812 */ /* 0x000fc600078ec0ff */
[----:B------:R-:W-:Y:S01]  /*80c0*/  @!PT LDS RZ, [RZ] ;  /* 0x00000000fffff984 */ /* 0x000fe20000000800 */
[----:B------:R-:W-:Y:S01]  /*80d0*/  @!PT LDS RZ, [RZ] ;  /* 0x00000000fffff984 */ /* 0x000fe20000000800 */
[----:B------:R-:W-:Y:S01]  /*80e0*/  @!PT LDS RZ, [RZ] ;  /* 0x00000000fffff984 */ /* 0x000fe20000000800 */
[----:B------:R-:W-:Y:S01]  /*80f0*/  @!P3 LDGSTS.E.BYPASS.LTC128B.128 [R191+0xe800], desc[UR8][R8.64+0x80] ;  /* 0x0e80008008bfbfae */ /* 0x000fe2000b981a08 */
[----:B------:R-:W-:-:S03]  /*8100*/  LOP3.LUT R2, R183, 0x200, R238, 0xf8, !PT ;  /* 0x00000200b7027812 */ /* 0x000fc600078ef8ee */
[----:B------:R-:W-:Y:S04]  /*8110*/  @P3 STS.128 [R191+0xe800], RZ ;  /* 0x00e800ffbf003388 */ /* 0x000fe80000000c00 */
[----:B------:R-:W-:Y:S01]  /*8120*/  @!PT LDS RZ, [RZ] ;  /* 0x00000000fffff984 */ /* 0x000fe20000000800 */
[----:B------:R-:W-:Y:S01]  /*8130*/  @!PT LDS RZ, [RZ] ;  /* 0x00000000fffff984 */ /* 0x000fe20000000800 */
[----:B------:R-:W-:Y:S01]  /*8140*/  @!PT LDS RZ, [RZ] ;  /* 0x00000000fffff984 */ /* 0x000fe20000000800 */
[----:B------:R1:W-:Y:S04]  /*8150*/  @!P1 LDGSTS.E.BYPASS.LTC128B.128 [R191+0x10800], desc[UR8][R8.64+0x100] ;  /* 0x1080010008bf9fae */ /* 0x0003e8000b981a08 */
[----:B------:R-:W-:Y:S01]  /*8160*/  @P1 STS.128 [R191+0x10800], RZ ;  /* 0x010800ffbf001388 */ /* 0x000fe20000000c00 */
[----:B------:R-:W-:-:S03]  /*8170*/  LOP3.LUT R0, R2, R226, R0, 0xf6, !PT ;  /* 0x000000e202007212 */ /* 0x000fc600078ef600 */
        /* <DEDUP_REMOVED lines=10> */
[----:B------:R-:W-:-:S03]  /*8220*/  LEA R16, R0, UR5, 0x1 ;  /* 0x0000000500107c11 */ /* 0x000fc6000f8e08ff */
        /* <DEDUP_REMOVED lines=20> */
[----:B------:R-:W-:Y:S04]  /*8370*/  LDSM.16.M88.4 R20, [R117+UR5+0x6000] ;  /* 0x006000057514783b */ /* 0x000fe80008000200 */
[----:B-1----:R-:W-:Y:S04]  /*8380*/  LDSM.16.M88.4 R8, [R117+UR5+0x6800] ;  /* 0x006800057508783b */ /* 0x002fe80008000200 */
[----:B------:R-:W-:Y:S04]  /*8390*/  LDSM.16.M88.4 R136, [R117+UR5+0x7000] ;  /* 0x007000057588783b */ /* 0x000fe80008000200 */
[----:B------:R-:W-:Y:S01]  /*83a0*/  LDSM.16.M88.4 R32, [R117+UR5+0x7800] ;  /* 0x007800057520783b */ /* 0x000fe20008000200 */
[----:B------:R-:W-:Y:S01]  /*83b0*/  SEL R118, R118, 0xffffffe0, !P2 ;  /* 0xffffffe076767807 */ /* 0x000fe20005000000 */
[----:B------:R-:W-:-:S02]  /*83c0*/  VIADD R0, R117, UR5 ;  /* 0x0000000575007c36 */ /* 0x000fc40008000000 */
[----:B------:R-:W0:Y:S04]  /*83d0*/  LDGDEPBAR ;  /* 0x00000000000079af */ /* 0x000e280000000000 */
[----:B---3--:R-:W1:Y:S01]  /*83e0*/  LDSM.16.M88.4 R4, [R16] ;  /* 0x000000001004783b */ /* 0x008e620000000200 */
[----:B------:R-:W-:Y:S02]  /*83f0*/  IMAD.IADD R17, R118, 0x1, R16 ;  /* 0x0000000176117824 */ /* 0x000fe400078e0210 */
[----:B------:R-:W-:-:S03]  /*8400*/  IMAD.IADD R2, R0, 0x1, R118 ;  /* 0x0000000100027824 */ /* 0x000fc600078e0276 */
[----:B------:R-:W-:Y:S04]  /*8410*/  LDSM.16.M88.4 R12, [R17] ;  /* 0x00000000110c783b */ /* 0x000fe80000000200 */
[----:B------:R-:W3:Y:S04]  /*8420*/  LDSM.16.M88.4 R144, [R2+0x6000] ;  /* 0x006000000290783b */ /* 0x000ee80000000200 */
[----:B------:R-:W4:Y:S04]  /*8430*/  LDSM.16.M88.4 R160, [R2+0x6800] ;  /* 0x0068000002a0783b */ /* 0x000f280000000200 */
[----:B------:R-:W5:Y:S04]  /*8440*/  LDSM.16.M88.4 R152, [R2+0x7000] ;  /* 0x007000000298783b */ /* 0x000f680000000200 */
[----:B------:R-:W5:Y:S01]  /*8450*/  LDSM.16.M88.4 R168, [R2+0x7800] ;  /* 0x0078000002a8783b */ /* 0x000f620000000200 */
[C---:B-1----:R-:W-:Y:S08]  /*8460*/  HMMA.16816.F32 R28, R4.reuse, R20, RZ ;  /* 0x00000014041c723c */ /* 0x042ff000000018ff */
[C---:B------:R-:W-:Y:S08]  /*8470*/  HMMA.16816.F32 R140, R4.reuse, R22, RZ ;  /* 0x00000016048c723c */ /* 0x040ff000000018ff */
[C---:B------:R-:W-:Y:S08]  /*8480*/  HMMA.16816.F32 R24, R4.reuse, R8, RZ ;  /* 0x000000080418723c */ /* 0x040ff000000018ff */
[C---:B------:R-:W-:Y:S08]  /*8490*/  HMMA.16816.F32 R20, R4.reuse, R10, RZ ;  /* 0x0000000a0414723c */ /* 0x040ff000000018ff */
[C---:B------:R-:W-:Y:S08]  /*84a0*/  HMMA.16816.F32 R164, R4.reuse, R136, RZ ;  /* 0x0000008804a4723c */ /* 0x040ff000000018ff */
[C---:B------:R-:W-:Y:S08]  /*84b0*/  HMMA.16816.F32 R208, R4.reuse, R138, RZ ;  /* 0x0000008a04d0723c */ /* 0x040ff000000018ff */
[C---:B------:R-:W-:Y:S08]  /*84c0*/  HMMA.16816.F32 R220, R4.reuse, R32, RZ ;  /* 0x0000002004dc723c */ /* 0x040ff000000018ff */
[----:B------:R-:W-:Y:S08]  /*84d0*/  HMMA.16816.F32 R204, R4, R34, RZ ;  /* 0x0000002204cc723c */ /* 0x000ff000000018ff */
[C---:B---3--:R-:W-:Y:S08]  /*84e0*/  HMMA.16816.F32 R156, R12.reuse, R144, R28 ;  /* 0x000000900c9c723c */ /* 0x048ff0000000181c */
[C---:B------:R-:W-:Y:S08]  /*84f0*/  HMMA.16816.F32 R148, R12.reuse, R146, R140 ;  /* 0x000000920c94723c */ /* 0x040ff0000000188c */
[C---:B----4-:R-:W-:Y:S08]  /*8500*/  HMMA.16816.F32 R144, R12.reuse, R160, R24 ;  /* 0x000000a00c90723c */ /* 0x050ff00000001818 */
[C---:B------:R-:W-:Y:S08]  /*8510*/  HMMA.16816.F32 R140, R12.reuse, R162, R20 ;  /* 0x000000a20c8c723c */ /* 0x040ff00000001814 */
[C---:B-----5:R-:W-:Y:S08]  /*8520*/  HMMA.16816.F32 R32, R12.reuse, R154, R208 ;  /* 0x0000009a0c20723c */ /* 0x060ff000000018d0 */
[----:B------:R-:W-:Y:S01]  /*8530*/  HMMA.16816.F32 R28, R12, R168, R220 ;  /* 0x000000a80c1c723c */ /* 0x000fe200000018dc */
[----:B------:R-:W-:Y:S01]  /*8540*/  LDSM.16.M88.4 R220, [R2+0x9800] ;  /* 0x0098000002dc783b */ /* 0x000fe20000000200 */
[----:B--2---:R-:W-:-:S02]  /*8550*/  IMAD.IADD R5, R227, 0x1, R16 ;  /* 0x00000001e3057824 */ /* 0x004fc400078e0210 */
[----:B------:R-:W-:-:S03]  /*8560*/  IMAD.IADD R0, R0, 0x1, R227 ;  /* 0x0000000100007824 */ /* 0x000fc600078e02e3 */
[----:B------:R-:W-:Y:S04]  /*8570*/  LDSM.16.M88.4 R8, [R5] ;  /* 0x000000000508783b */ /* 0x000fe80000000200 */
[----:B------:R-:W1:Y:S04]  /*8580*/  LDSM.16.M88.4 R216, [R0+0x6800] ;  /* 0x0068000000d8783b */ /* 0x000e680000000200 */
[----:B------:R-:W2:Y:S04]  /*8590*/  LDSM.16.M88.4 R172, [R0+0x6000] ;  /* 0x0060000000ac783b */ /* 0x000ea80000000200 */
[----:B------:R-:W3:Y:S04]  /*85a0*/  LDSM.16.M88.4 R228, [R0+0x7800] ;  /* 0x0078000000e4783b */ /* 0x000ee80000000200 */
[----:B------:R-:W4:Y:S01]  /*85b0*/  LDSM.16.M88.4 R224, [R0+0x7000] ;  /* 0x0070000000e0783b */ /* 0x000f220000000200 */
[----:B------:R-:W-:-:S02]  /*85c0*/  IMAD.IADD R6, R118, 0x1, R5 ;  /* 0x0000000176067824 */ /* 0x000fc400078e0205 */
[----:B------:R-:W-:Y:S01]  /*85d0*/  IMAD.IADD R4, R118, 0x1, R0 ;  /* 0x0000000176047824 */ /* 0x000fe200078e0200 */
[C---:B------:R-:W-:Y:S01]  /*85e0*/  HMMA.16816.F32 R24, R12.reuse, R170, R204 ;  /* 0x000000aa0c18723c */ /* 0x040fe200000018cc */
[----:B------:R-:W-:Y:S04]  /*85f0*/  LDSM.16.M88.4 R204, [R117+UR5+0x9000] ;  /* 0x0090000575cc783b */ /* 0x000fe80008000200 */
[----:B------:R-:W-:Y:S04]  /*8600*/  LDSM.16.M88.4 R20, [R6] ;  /* 0x000000000614783b */ /* 0x000fe80000000200 */
[----:B------:R-:W5:Y:S01]  /*8610*/  LDSM.16.M88.4 R208, [R4+0x6800] ;  /* 0x0068000004d0783b */ /* 0x000f620000000200 */
[----:B------:R-:W-:Y:S03]  /*8620*/  HMMA.16816.F32 R136, R12, R152, R164 ;  /* 0x000000980c88723c */ /* 0x000fe600000018a4 */
[----:B------:R-:W5:Y:S05]  /*8630*/  LDSM.16.M88.4 R232, [R4+0x6000] ;  /* 0x0060000004e8783b */ /* 0x000f6a0000000200 */
[C---:B-1----:R-:W-:Y:S08]  /*8640*/  HMMA.16816.F32 R160, R8.reuse, R216, R144 ;  /* 0x000000d808a0723c */ /* 0x042ff00000001890 */
[C---:B--2---:R-:W-:Y:S08]  /*8650*/  HMMA.16816.F32 R12, R8.reuse, R172, R156 ;  /* 0x000000ac080c723c */ /* 0x044ff0000000189c */
[C---:B---3--:R-:W-:Y:S08]  /*8660*/  HMMA.16816.F32 R144, R8.reuse, R228, R28 ;  /* 0x000000e40890723c */ /* 0x048ff0000000181c */
[C---:B------:R-:W-:Y:S01]  /*8670*/  HMMA.16816.F32 R164, R8.reuse, R174, R148 ;  /* 0x000000ae08a4723c */ /* 0x040fe20000001894 */
[----:B------:R-:W1:Y:S04]  /*8680*/  LDSM.16.M88.4 R148, [R4+0x7000] ;  /* 0x007000000494783b */ /* 0x000e680000000200 */
[----:B------:R-:W-:Y:S03]  /*8690*/  LDSM.16.M88.4 R172, [R117+UR5+0x8800] ;  /* 0x0088000575ac783b */ /* 0x000fe60008000200 */
[C---:B------:R-:W-:Y:S01]  /*86a0*/  HMMA.16816.F32 R156, R8.reuse, R218, R140 ;  /* 0x000000da089c723c */ /* 0x040fe2000000188c */
[----:B------:R-:W-:Y:S07]  /*86b0*/  LDSM.16.M88.4 R216, [R2+0x9000] ;  /* 0x0090000002d8783b */ /* 0x000fee0000000200 */
[C---:B------:R-:W-:Y:S01]  /*86c0*/  HMMA.16816.F32 R28, R8.reuse, R230, R24 ;  /* 0x000000e6081c723c */ /* 0x040fe20000001818 */
[----:B------:R-:W2:Y:S04]  /*86d0*/  LDSM.16.M88.4 R24, [R4+0x7800] ;  /* 0x007800000418783b */ /* 0x000ea80000000200 */
[----:B------:R-:W-:Y:S03]  /*86e0*/  LDSM.16.M88.4 R228, [R2+0x8800] ;  /* 0x0088000002e4783b */ /* 0x000fe60000000200 */
[C---:B----4-:R-:W-:Y:S01]  /*86f0*/  HMMA.16816.F32 R168, R8.reuse, R224, R136 ;  /* 0x000000e008a8723c */ /* 0x050fe20000001888 */
[----:B------:R-:W-:Y:S07]  /*8700*/  LDSM.16.M88.4 R136, [R117+UR5+0x8000] ;  /* 0x008000057588783b */ /* 0x000fee0008000200 */
[----:B------:R-:W-:Y:S01]  /*8710*/  HMMA.16816.F32 R152, R8, R226, R32 ;  /* 0x000000e20898723c */ /* 0x000fe20000001820 */
[----:B------:R-:W3:Y:S04]  /*8720*/  LDSM.16.M88.4 R8, [R16+0x2000] ;  /* 0x002000001008783b */ /* 0x000ee80000000200 */
[----:B------:R-:W-:Y:S03]  /*8730*/  LDSM.16.M88.4 R224, [R2+0x8000] ;  /* 0x0080000002e0783b */ /* 0x000fe60000000200 */
[C---:B-----5:R-:W-:Y:S08]  /*8740*/  HMMA.16816.F32 R160, R20.reuse, R208, R160 ;  /* 0x000000d014a0723c */ /* 0x060ff000000018a0 */
[C---:B------:R-:W-:Y:S01]  /*8750*/  HMMA.16816.F32 R156, R20.reuse, R210, R156 ;  /* 0x000000d2149c723c */ /* 0x040fe2000000189c */
[----:B------:R-:W4:Y:S07]  /*8760*/  LDSM.16.M88.4 R208, [R117+UR5+0x9800] ;  /* 0x0098000575d0783b */ /* 0x000f2e0008000200 */
[C---:B------:R-:W-:Y:S01]  /*8770*/  HMMA.16816.F32 R32, R20.reuse, R232, R12 ;  /* 0x000000e81420723c */ /* 0x040fe2000000180c */
[----:B------:R-:W5:Y:S07]  /*8780*/  LDSM.16.M88.4 R12, [R17+0x2000] ;  /* 0x00200000110c783b */ /* 0x000f6e0000000200 */
[C---:B------:R-:W-:Y:S01]  /*8790*/  HMMA.16816.F32 R140, R20.reuse, R234, R164 ;  /* 0x000000ea148c723c */ /* 0x040fe200000018a4 */
[----:B------:R-:W-:Y:S07]  /*87a0*/  LDSM.16.M88.4 R232, [R0+0x8000] ;  /* 0x0080000000e8783b */ /* 0x000fee0000000200 */
[C---:B-1----:R-:W-:Y:S01]  /*87b0*/  HMMA.16816.F32 R164, R20.reuse, R148, R168 ;  /* 0x0000009414a4723c */ /* 0x042fe200000018a8 */
[----:B------:R-:W-:Y:S07]  /*87c0*/  LDSM.16.M88.4 R168, [R0+0x9000] ;  /* 0x0090000000a8783b */ /* 0x000fee0000000200 */
[C---:B------:R-:W-:Y:S08]  /*87d0*/  HMMA.16816.F32 R152, R20.reuse, R150, R152 ;  /* 0x000000961498723c */ /* 0x040ff00000001898 */
[C---:B--2---:R-:W-:Y:S08]  /*87e0*/  HMMA.16816.F32 R144, R20.reuse, R24, R144 ;  /* 0x000000181490723c */ /* 0x044ff00000001890 */
[----:B------:R-:W-:Y:S01]  /*87f0*/  HMMA.16816.F32 R20, R20, R26, R28 ;  /* 0x0000001a1414723c */ /* 0x000fe2000000181c */
[----:B------:R-:W1:Y:S07]  /*8800*/  LDSM.16.M88.4 R24, [R5+0x2000] ;  /* 0x002000000518783b */ /* 0x000e6e0000000200 */
[C---:B---3--:R-:W-:Y:S08]  /*8810*/  HMMA.16816.F32 R32, R8.reuse, R136, R32 ;  /* 0x000000880820723c */ /* 0x048ff00000001820 */
[C---:B------:R-:W-:Y:S08]  /*8820*/  HMMA.16816.F32 R28, R8.reuse, R138, R140 ;  /* 0x0000008a081c723c */ /* 0x040ff0000000188c */
[C---:B------:R-:W-:Y:S01]  /*8830*/  HMMA.16816.F32 R148, R8.reuse, R174, R156 ;  /* 0x000000ae0894723c */ /* 0x040fe2000000189c */
[----:B------:R-:W2:Y:S07]  /*8840*/  LDSM.16.M88.4 R156, [R0+0x8800] ;  /* 0x00880000009c783b */ /* 0x000eae0000000200 */
[C---:B------:R-:W-:Y:S01]  /*8850*/  HMMA.16816.F32 R136, R8.reuse, R172, R160 ;  /* 0x000000ac0888723c */ /* 0x040fe200000018a0 */
[----:B------:R-:W3:Y:S04]  /*8860*/  LDSM.16.M88.4 R172, [R0+0x9800] ;  /* 0x0098000000ac783b */ /* 0x000ee80000000200 */
[----:B------:R-:W-:Y:S03]  /*8870*/  LDSM.16.M88.4 R160, [R4+0x8800] ;  /* 0x0088000004a0783b */ /* 0x000fe60000000200 */
[C---:B------:R-:W-:Y:S08]  /*8880*/  HMMA.16816.F32 R164, R8.reuse, R204, R164 ;  /* 0x000000cc08a4723c */ /* 0x040ff000000018a4 */
        /* <DEDUP_REMOVED lines=8> */
[----:B------:R-:W4:Y:S07]  /*8910*/  LDSM.16.M88.4 R224, [R4+0x8000] ;  /* 0x0080000004e0783b */ /* 0x000f2e0000000200 */
        /* <DEDUP_REMOVED lines=11> */
[C---:B------:R-:W-:Y:S01]  /*89d0*/  HMMA.16816.F32 R136, R24.reuse, R234, R28 ;  /* 0x000000ea1888723c */ /* 0x040fe2000000181c */
[----:B------:R-:W-:Y:S07]  /*89e0*/  LDSM.16.M88.4 R232, [R2+0xa000] ;  /* 0x00a0000002e8783b */ /* 0x000fee0000000200 */
[C---:B--2---:R-:W-:Y:S08]  /*89f0*/  HMMA.16816.F32 R140, R24.reuse, R156, R140 ;  /* 0x0000009c188c723c */ /* 0x044ff0000000188c */
[C---:B------:R-:W-:Y:S01]  /*8a00*/  HMMA.16816.F32 R148, R24.reuse, R158, R148 ;  /* 0x0000009e1894723c */ /* 0x040fe20000001894 */
[----:B------:R-:W1:Y:S07]  /*8a10*/  LDSM.16.M88.4 R156, [R117+UR5+0xa800] ;  /* 0x00a80005759c783b */ /* 0x000e6e0008000200 */
[C---:B------:R-:W-:Y:S08]  /*8a20*/  HMMA.16816.F32 R164, R24.reuse, R168, R164 ;  /* 0x000000a818a4723c */ /* 0x040ff000000018a4 */
[C---:B------:R-:W-:Y:S01]  /*8a30*/  HMMA.16816.F32 R152, R24.reuse, R170, R152 ;  /* 0x000000aa1898723c */ /* 0x040fe20000001898 */
[----:B------:R-:W2:Y:S07]  /*8a40*/  LDSM.16.M88.4 R168, [R117+UR5+0xb000] ;  /* 0x00b0000575a8783b */ /* 0x000eae0008000200 */
[C---:B---3--:R-:W-:Y:S08]  /*8a50*/  HMMA.16816.F32 R144, R24.reuse, R172, R144 ;  /* 0x000000ac1890723c */ /* 0x048ff00000001890 */
[----:B------:R-:W-:Y:S01]  /*8a60*/  HMMA.16816.F32 R28, R24, R174, R12 ;  /* 0x000000ae181c723c */ /* 0x000fe2000000180c */
[----:B------:R-:W3:Y:S04]  /*8a70*/  LDSM.16.M88.4 R172, [R117+UR5+0xb800] ;  /* 0x00b8000575ac783b */ /* 0x000ee80008000200 */
[----:B------:R-:W3:Y:S03]  /*8a80*/  LDSM.16.M88.4 R24, [R17+0x4000] ;  /* 0x004000001118783b */ /* 0x000ee60000000200 */
[C---:B----4-:R-:W-:Y:S08]  /*8a90*/  HMMA.16816.F32 R12, R8.reuse, R224, R32 ;  /* 0x000000e0080c723c */ /* 0x050ff00000001820 */
[C---:B------:R-:W-:Y:S01]  /*8aa0*/  HMMA.16816.F32 R136, R8.reuse, R226, R136 ;  /* 0x000000e20888723c */ /* 0x040fe20000001888 */
[----:B------:R-:W-:Y:S07]  /*8ab0*/  LDSM.16.M88.4 R224, [R2+0xb800] ;  /* 0x00b8000002e0783b */ /* 0x000fee0000000200 */
[C---:B------:R-:W-:Y:S08]  /*8ac0*/  HMMA.16816.F32 R32, R8.reuse, R160, R140 ;  /* 0x000000a00820723c */ /* 0x040ff0000000188c */
[C---:B------:R-:W-:Y:S08]  /*8ad0*/  HMMA.16816.F32 R148, R8.reuse, R162, R148 ;  /* 0x000000a20894723c */ /* 0x040ff00000001894 */
[C---:B------:R-:W-:Y:S08]  /*8ae0*/  HMMA.16816.F32 R164, R8.reuse, R204, R164 ;  /* 0x000000cc08a4723c */ /* 0x040ff000000018a4 */
[C---:B------:R-:W-:Y:S01]  /*8af0*/  HMMA.16816.F32 R152, R8.reuse, R206, R152 ;  /* 0x000000ce0898723c */ /* 0x040fe20000001898 */
[----:B------:R-:W4:Y:S07]  /*8b00*/  LDSM.16.M88.4 R204, [R2+0xa800] ;  /* 0x00a8000002cc783b */ /* 0x000f2e0000000200 */
[C---:B------:R-:W-:Y:S08]  /*8b10*/  HMMA.16816.F32 R144, R8.reuse, R208, R144 ;  /* 0x000000d00890723c */ /* 0x040ff00000001890 */
[----:B------:R-:W-:Y:S01]  /*8b20*/  HMMA.16816.F32 R140, R8, R210, R28 ;  /* 0x000000d2088c723c */ /* 0x000fe2000000181c */
[----:B------:R-:W4:Y:S07]  /*8b30*/  LDSM.16.M88.4 R208, [R2+0xb000] ;  /* 0x00b0000002d0783b */ /* 0x000f2e0000000200 */
[C---:B-----5:R-:W-:Y:S01]  /*8b40*/  HMMA.16816.F32 R8, R20.reuse, R216, R12 ;  /* 0x000000d81408723c */ /* 0x060fe2000000180c */
[----:B------:R-:W5:Y:S07]  /*8b50*/  LDSM.16.M88.4 R12, [R5+0x4000] ;  /* 0x00400000050c783b */ /* 0x000f6e0000000200 */
[C---:B------:R-:W-:Y:S01]  /*8b60*/  HMMA.16816.F32 R136, R20.reuse, R218, R136 ;  /* 0x000000da1488723c */ /* 0x040fe20000001888 */
[----:B------:R-:W-:Y:S07]  /*8b70*/  LDSM.16.M88.4 R216, [R4+0xa000] ;  /* 0x00a0000004d8783b */ /* 0x000fee0000000200 */
[C---:B-1----:R-:W-:Y:S08]  /*8b80*/  HMMA.16816.F32 R32, R20.reuse, R156, R32 ;  /* 0x0000009c1420723c */ /* 0x042ff00000001820 */
[C---:B------:R-:W-:Y:S08]  /*8b90*/  HMMA.16816.F32 R28, R20.reuse, R158, R148 ;  /* 0x0000009e141c723c */ /* 0x040ff00000001894 */
[C---:B--2---:R-:W-:Y:S08]  /*8ba0*/  HMMA.16816.F32 R160, R20.reuse, R170, R152 ;  /* 0x000000aa14a0723c */ /* 0x044ff00000001898 */
[C---:B---3--:R-:W-:Y:S08]  /*8bb0*/  HMMA.16816.F32 R156, R20.reuse, R172, R144 ;  /* 0x000000ac149c723c */ /* 0x048ff00000001890 */
[C---:B------:R-:W-:Y:S01]  /*8bc0*/  HMMA.16816.F32 R152, R20.reuse, R174, R140 ;  /* 0x000000ae1498723c */ /* 0x040fe2000000188c */
[----:B------:R-:W1:Y:S07]  /*8bd0*/  LDSM.16.M88.4 R172, [R0+0xb000] ;  /* 0x00b0000000ac783b */ /* 0x000e6e0000000200 */
[----:B------:R-:W-:Y:S01]  /*8be0*/  HMMA.16816.F32 R164, R20, R168, R164 ;  /* 0x000000a814a4723c */ /* 0x000fe200000018a4 */
[----:B------:R2:W3:Y:S07]  /*8bf0*/  LDSM.16.M88.4 R168, [R0+0xa800] ;  /* 0x00a8000000a8783b */ /* 0x0004ee0000000200 */
[C---:B------:R-:W-:Y:S01]  /*8c00*/  HMMA.16816.F32 R148, R24.reuse, R232, R8 ;  /* 0x000000e81894723c */ /* 0x040fe20000001808 */
[----:B------:R-:W3:Y:S07]  /*8c10*/  LDSM.16.M88.4 R8, [R6+0x4000] ;  /* 0x004000000608783b */ /* 0x000eee0000000200 */
[C---:B------:R-:W-:Y:S08]  /*8c20*/  HMMA.16816.F32 R20, R24.reuse, R234, R136 ;  /* 0x000000ea1814723c */ /* 0x040ff00000001888 */
[C---:B----4-:R-:W-:Y:S08]  /*8c30*/  HMMA.16816.F32 R144, R24.reuse, R204, R32 ;  /* 0x000000cc1890723c */ /* 0x050ff00000001820 */
[C---:B------:R-:W-:Y:S08]  /*8c40*/  HMMA.16816.F32 R140, R24.reuse, R206, R28 ;  /* 0x000000ce188c723c */ /* 0x040ff0000000181c */
[C---:B------:R-:W-:Y:S01]  /*8c50*/  HMMA.16816.F32 R136, R24.reuse, R208, R164 ;  /* 0x000000d01888723c */ /* 0x040fe200000018a4 */
[----:B------:R-:W4:Y:S07]  /*8c60*/  LDSM.16.M88.4 R164, [R4+0xa800] ;  /* 0x00a8000004a4783b */ /* 0x000f2e0000000200 */
[C---:B------:R-:W-:Y:S08]  /*8c70*/  HMMA.16816.F32 R32, R24.reuse, R210, R160 ;  /* 0x000000d21820723c */ /* 0x040ff000000018a0 */
[C---:B------:R-:W-:Y:S08]  /*8c80*/  HMMA.16816.F32 R28, R24.reuse, R224, R156 ;  /* 0x000000e0181c723c */ /* 0x040ff0000000189c */
[----:B------:R-:W-:Y:S08]  /*8c90*/  HMMA.16816.F32 R152, R24, R226, R152 ;  /* 0x000000e21898723c */ /* 0x000ff00000001898 */
[----:B-----5:R-:W-:Y:S01]  /*8ca0*/  HMMA.16816.F32 R24, R12, R228, R148 ;  /* 0x000000e40c18723c */ /* 0x020fe20000001894 */
[----:B--2---:R-:W-:-:S07]  /*8cb0*/  IMAD.SHL.U32 R0, R186, 0x2, RZ ;  /* 0x00000002ba007824 */ /* 0x004fce00078e00ff */
[----:B------:R-:W-:Y:S01]  /*8cc0*/  HMMA.16816.F32 R20, R12, R230, R20 ;  /* 0x000000e60c14723c */ /* 0x000fe20000001814 */
[----:B------:R-:W-:Y:S01]  /*8cd0*/  LOP3.LUT R0, R0, 0x6, RZ, 0xc0, !PT ;  /* 0x0000000600007812 */ /* 0x000fe200078ec0ff */
[----:B------:R-:W-:-:S06]  /*8ce0*/  IMAD.MOV.U32 R232, RZ, RZ, R239 ;  /* 0x000000ffffe87224 */ /* 0x000fcc00078e00ef */
[----:B-1----:R-:W-:Y:S01]  /*8cf0*/  HMMA.16816.F32 R148, R12, R172, R136 ;  /* 0x000000ac0c94723c */ /* 0x002fe20000001888 */
[----:B------:R-:W1:Y:S01]  /*8d00*/  LDSM.16.M88.4 R136, [R4+0xb000] ;  /* 0x00b000000488783b */ /* 0x000e620000000200 */
[----:B------:R-:W-:-:S06]  /*8d10*/  IMAD R0, R232, 0x40, R0 ;  /* 0x00000040e8007824 */ /* 0x000fcc00078e0200 */
[----:B---3--:R-:W-:Y:S08]  /*8d20*/  HMMA.16816.F32 R144, R12, R168, R144 ;  /* 0x000000a80c90723c */ /* 0x008ff00000001890 */
[----:B------:R-:W-:Y:S01]  /*8d30*/  HMMA.16816.F32 R24, R8, R216, R24 ;  /* 0x000000d80818723c */ /* 0x000fe20000001818 */
[----:B------:R-:W-:-:S07]  /*8d40*/  VIADD R5, R0, 0xffffff80 ;  /* 0xffffff8000057836 */ /* 0x000fce0000000000 */
[----:B------:R-:W-:Y:S01]  /*8d50*/  HMMA.16816.F32 R160, R12, R220, R28 ;  /* 0x000000dc0ca0723c */ /* 0x000fe2000000181c */
[C---:B------:R-:W-:Y:S01]  /*8d60*/  ISETP.GE.AND P6, PT, R5.reuse, R18, PT ;  /* 0x000000120500720c */ /* 0x040fe20003fc6270 */
[----:B------:R-:W-:Y:S01]  /*8d70*/  VIADD R2, R0, 0xffffff81 ;  /* 0xffffff8100027836 */ /* 0x000fe20000000000 */
[----:B------:R-:W-:-:S05]  /*8d80*/  ISETP.GE.AND P5, PT, R5, R19, PT ;  /* 0x000000130500720c */ /* 0x000fca0003fa6270 */
[----:B------:R-:W-:Y:S08]  /*8d90*/  HMMA.16816.F32 R140, R12, R170, R140 ;  /* 0x000000aa0c8c723c */ /* 0x000ff0000000188c */
[----:B------:R-:W-:Y:S01]  /*8da0*/  HMMA.16816.F32 R28, R8, R218, R20 ;  /* 0x000000da081c723c */ /* 0x000fe20000001814 */
[----:B------:R-:W-:-:S07]  /*8db0*/  VIADD R5, R0, 0xffffff88 ;  /* 0xffffff8800057836 */ /* 0x000fce0000000000 */
[----:B------:R-:W-:Y:S01]  /*8dc0*/  HMMA.16816.F32 R156, R12, R174, R32 ;  /* 0x000000ae0c9c723c */ /* 0x000fe20000001820 */
[----:B------:R2:W3:Y:S01]  /*8dd0*/  LDSM.16.M88.4 R32, [R4+0xb800] ;  /* 0x00b800000420783b */ /* 0x0004e20000000200 */
[----:B------:R-:W-:-:S06]  /*8de0*/  DEPBAR.LE SB0, 0x0 ;  /* 0x000080000000791a */ /* 0x000fcc0000000000 */
[----:B------:R-:W-:Y:S01]  /*8df0*/  HMMA.16816.F32 R152, R12, R222, R152 ;  /* 0x000000de0c98723c */ /* 0x000fe20000001898 */
[----:B------:R-:W-:Y:S02]  /*8e00*/  FSEL R12, R24, -INF , !P6 ;  /* 0xff800000180c7808 */ /* 0x000fe40007000000 */
[----:B------:R-:W-:Y:S01]  /*8e10*/  FSEL R14, R26, -INF , !P5 ;  /* 0xff8000001a0e7808 */ /* 0x000fe20006800000 */
[----:B------:R-:W-:Y:S01]  /*8e20*/  BAR.SYNC.DEFER_BLOCKING 0x0 ;  /* 0x0000000000007b1d */ /* 0x000fe20000010000 */
[C---:B------:R-:W-:Y:S02]  /*8e30*/  ISETP.GE.AND P6, PT, R2.reuse, R18, PT ;  /* 0x000000120200720c */ /* 0x040fe40003fc6270 */
[----:B------:R-:W-:Y:S01]  /*8e40*/  ISETP.GE.AND P5, PT, R2, R19, PT ;  /* 0x000000130200720c */ /* 0x000fe20003fa6270 */
[----:B----4-:R-:W-:Y:S01]  /*8e50*/  HMMA.16816.F32 R20, R8, R164, R144 ;  /* 0x000000a40814723c */ /* 0x010fe20000001890 */
[----:B------:R-:W-:Y:S01]  /*8e60*/  FSEL R13, R25, -INF , !P6 ;  /* 0xff800000190d7808 */ /* 0x000fe20007000000 */
[----:B------:R-:W-:Y:S01]  /*8e70*/  VIADD R2, R0, 0xffffff89 ;  /* 0xffffff8900027836 */ /* 0x000fe20000000000 */
[----:B------:R-:W-:-:S02]  /*8e80*/  FSEL R17, R27, -INF , !P5 ;  /* 0xff8000001b117808 */ /* 0x000fc40006800000 */
[CC--:B------:R-:W-:Y:S02]  /*8e90*/  ISETP.GE.AND P6, PT, R5.reuse, R18.reuse, PT ;  /* 0x000000120500720c */ /* 0x0c0fe40003fc6270 */
[-C--:B------:R-:W-:Y:S01]  /*8ea0*/  ISETP.GE.AND P5, PT, R5, R19.reuse, PT ;  /* 0x000000130500720c */ /* 0x080fe20003fa6270 */
[----:B------:R-:W-:Y:S01]  /*8eb0*/  VIADD R24, R0, 0xffffff90 ;  /* 0xffffff9000187836 */ /* 0x000fe20000000000 */
[----:B------:R-:W-:Y:S01]  /*8ec0*/  FSEL R16, R28, -INF , !P6 ;  /* 0xff8000001c107808 */ /* 0x000fe20007000000 */
[----:B--2---:R-:W-:Y:S01]  /*8ed0*/  HMMA.16816.F32 R4, R8, R166, R140 ;  /* 0x000000a60804723c */ /* 0x004fe2000000188c */
[----:B------:R-:W-:Y:S02]  /*8ee0*/  FSEL R30, R30, -INF , !P5 ;  /* 0xff8000001e1e7808 */ /* 0x000fe40006800000 */
[C---:B------:R-:W-:Y:S02]  /*8ef0*/  ISETP.GE.AND P6, PT, R2.reuse, R18, PT ;  /* 0x000000120200720c */ /* 0x040fe40003fc6270 */
[----:B------:R-:W-:Y:S01]  /*8f00*/  ISETP.GE.AND P5, PT, R2, R19, PT ;  /* 0x000000130200720c */ /* 0x000fe20003fa6270 */
[----:B------:R-:W-:Y:S01]  /*8f10*/  VIADD R2, R0, 0xffffff91 ;  /* 0xffffff9100027836 */ /* 0x000fe20000000000 */
[----:B------:R-:W-:-:S02]  /*8f20*/  FSEL R15, R29, -INF , !P6 ;  /* 0xff8000001d0f7808 */ /* 0x000fc40007000000 */
[----:B------:R-:W-:Y:S02]  /*8f30*/  FSEL R31, R31, -INF , !P5 ;  /* 0xff8000001f1f7808 */ /* 0x000fe40006800000 */
[CC--:B------:R-:W-:Y:S02]  /*8f40*/  ISETP.GE.AND P6, PT, R24.reuse, R18.reuse, PT ;  /* 0x000000121800720c */ /* 0x0c0fe40003fc6270 */
[----:B------:R-:W-:Y:S02]  /*8f50*/  ISETP.GE.AND P5, PT, R24, R19, PT ;  /* 0x000000131800720c */ /* 0x000fe40003fa6270 */
[----:B------:R-:W-:Y:S01]  /*8f60*/  FSEL R29, R20, -INF , !P6 ;  /* 0xff800000141d7808 */ /* 0x000fe20007000000 */
[----:B------:R-:W-:Y:S01]  /*8f70*/  VIADD R20, R0, 0xffffff98 ;  /* 0xffffff9800147836 */ /* 0x000fe20000000000 */
[----:B------:R-:W-:Y:S01]  /*8f80*/  FSEL R143, R22, -INF , !P5 ;  /* 0xff800000168f7808 */ /* 0x000fe20006800000 */
[----:B-1----:R-:W-:Y:S01]  /*8f90*/  HMMA.16816.F32 R24, R8, R136, R148 ;  /* 0x000000880818723c */ /* 0x002fe20000001894 */
[----:B------:R-:W-:-:S02]  /*8fa0*/  ISETP.GE.AND P6, PT, R2, R18, PT ;  /* 0x000000120200720c */ /* 0x000fc40003fc6270 */
[-C--:B------:R-:W-:Y:S01]  /*8fb0*/  ISETP.GE.AND P5, PT, R2, R19.reuse, PT ;  /* 0x000000130200720c */ /* 0x080fe20003fa6270 */
[----:B------:R-:W-:Y:S01]  /*8fc0*/  VIADD R2, R0, 0xffffff99 ;  /* 0xffffff9900027836 */ /* 0x000fe20000000000 */
[----:B------:R-:W-:Y:S02]  /*8fd0*/  FSEL R28, R21, -INF , !P6 ;  /* 0xff800000151c7808 */ /* 0x000fe40007000000 */
[----:B------:R-:W-:Y:S02]  /*8fe0*/  FSEL R142, R23, -INF , !P5 ;  /* 0xff800000178e7808 */ /* 0x000fe40006800000 */
[CC--:B------:R-:W-:Y:S02]  /*8ff0*/  ISETP.GE.AND P6, PT, R20.reuse, R18.reuse, PT ;  /* 0x000000121400720c */ /* 0x0c0fe40003fc6270 */
[----:B------:R-:W-:Y:S02]  /*9000*/  ISETP.GE.AND P5, PT, R20, R19, PT ;  /* 0x000000131400720c */ /* 0x000fe40003fa6270 */
[----:B------:R-:W-:Y:S01]  /*9010*/  FSEL R117, R4, -INF , !P6 ;  /* 0xff80000004757808 */ /* 0x000fe20007000000 */
[----:B------:R-:W-:Y:S01]  /*9020*/  VIADD R4, R0, 0xffffffa0 ;  /* 0xffffffa000047836 */ /* 0x000fe20000000000 */
[----:B------:R-:W-:Y:S01]  /*9030*/  FSEL R144, R6, -INF , !P5 ;  /* 0xff80000006907808 */ /* 0x000fe20006800000 */
[----:B------:R-:W-:Y:S01]  /*9040*/  HMMA.16816.F32 R20, R8, R138, R156 ;  /* 0x0000008a0814723c */ /* 0x000fe2000000189c */
        /* <DEDUP_REMOVED lines=8> */
[----:B---3--:R-:W-:Y:S01]  /*90d0*/  HMMA.16816.F32 R4, R8, R32, R160 ;  /* 0x000000200804723c */ /* 0x008fe200000018a0 */
[----:B------:R-:W-:Y:S01]  /*90e0*/  FSEL R202, R26, -INF , !P5 ;  /* 0xff8000001aca7808 */ /* 0x000fe20006800000 */
[----:B------:R-:W-:Y:S01]  /*90f0*/  VIADD R24, R0, 0xffffffa8 ;  /* 0xffffffa800187836 */ /* 0x000fe20000000000 */
        /* <DEDUP_REMOVED lines=16> */
[C---:B------:R-:W-:Y:S02]  /*9200*/  ISETP.GE.AND P5, PT, R20.reuse, R18, PT ;  /* 0x000000121400720c */ /* 0x040fe40003fa6270 */
[----:B------:R-:W-:Y:S02]  /*9210*/  ISETP.GE.AND P6, PT, R20, R19, PT ;  /* 0x000000131400720c */ /* 0x000fe40003fc6270 */
[----:B------:R-:W-:-:S02]  /*9220*/  FSEL R240, R4, -INF , !P5 ;  /* 0xff80000004f07808 */ /* 0x000fc40006800000 */
[----:B------:R-:W-:Y:S02]  /*9230*/  FSEL R241, R6, -INF , !P6 ;  /* 0xff80000006f17808 */ /* 0x000fe40007000000 */
[C---:B------:R-:W-:Y:S02]  /*9240*/  ISETP.GE.AND P5, PT, R2.reuse, R18, PT ;  /* 0x000000120200720c */ /* 0x040fe40003fa6270 */
[----:B------:R-:W-:Y:S01]  /*9250*/  ISETP.GE.AND P6, PT, R2, R19, PT ;  /* 0x000000130200720c */ /* 0x000fe20003fc6270 */
[----:B------:R-:W-:Y:S01]  /*9260*/  VIADD R2, R0, 0xffffffb8 ;  /* 0xffffffb800027836 */ /* 0x000fe20000000000 */
[----:B------:R-:W-:-:S04]  /*9270*/  FSEL R238, R5, -INF , !P5 ;  /* 0xff80000005ee7808 */ /* 0x000fc80006800000 */
[----:B------:R-:W-:-:S04]  /*9280*/  ISETP.GE.AND P5, PT, R2, R18, PT ;  /* 0x000000120200720c */ /* 0x000fc80003fa6270 */
[----:B------:R-:W-:Y:S02]  /*9290*/  FSEL R237, R8, -INF , !P5 ;  /* 0xff80000008ed7808 */ /* 0x000fe40006800000 */
[----:B------:R-:W-:Y:S01]  /*92a0*/  ISETP.GE.AND P5, PT, R2, R19, PT ;  /* 0x000000130200720c */ /* 0x000fe20003fa6270 */
[----:B------:R-:W-:-:S03]  /*92b0*/  VIADD R0, R0, 0xffffffb9 ;  /* 0xffffffb900007836 */ /* 0x000fc60000000000 */
[----:B------:R-:W-:Y:S02]  /*92c0*/  FSEL R215, R10, -INF , !P5 ;  /* 0xff8000000ad77808 */ /* 0x000fe40006800000 */
[----:B------:R-:W-:Y:S02]  /*92d0*/  ISETP.GE.U32.AND P5, PT, R232, 0x3, PT ;  /* 0x00000003e800780c */ /* 0x000fe40003fa6070 */
[----:B------:R-:W-:Y:S02]  /*92e0*/  FSEL R239, R7, -INF , !P6 ;  /* 0xff80000007ef7808 */ /* 0x000fe40007000000 */
[----:B------:R-:W-:-:S04]  /*92f0*/  ISETP.GE.AND P6, PT, R0, R18, PT ;  /* 0x000000120000720c */ /* 0x000fc80003fc6270 */
[----:B------:R-:W-:Y:S02]  /*9300*/  FSEL R236, R9, -INF , !P6 ;  /* 0xff80000009ec7808 */ /* 0x000fe40007000000 */
[----:B------:R-:W-:-:S04]  /*9310*/  ISETP.GE.AND P6, PT, R0, R19, PT ;  /* 0x000000130000720c */ /* 0x000fc80003fc6270 */
[----:B------:R-:W-:Y:S01]  /*9320*/  FSEL R214, R11, -INF , !P6 ;  /* 0xff8000000bd67808 */ /* 0x000fe20007000000 */
[----:B------:R-:W-:Y:S08]  /*9330*/  @!P5 BRA `(.L_x_671) ;  /* 0x000000040060d947 */ /* 0x000ff00003800000 */
[----:B------:R-:W2:Y:S04]  /*9340*/  LDL.LU R248, [R1+0xb0] ;  /* 0x0000b00001f87983 */ /* 0x000ea80000300800 */
[----:B------:R-:W3:Y:S04]  /*9350*/  LDL.LU R249, [R1+0xb4] ;  /* 0x0000b40001f97983 */ /* 0x000ee80000300800 */
[----:B------:R-:W4:Y:S04]  /*9360*/  LDL R250, [R1+0x1c] ;  /* 0x00001c0001fa7983 */ /* 0x000f280000100800 */
[----:B------:R-:W5:Y:S01]  /*9370*/  LDL R251, [R1+0x18] ;  /* 0x0000180001fb7983 */ /* 0x000f620000100800 */
[----:B------:R-:W-:Y:S01]  /*9380*/  VIADD R4, R232, 0xfffffffd ;  /* 0xfffffffde8047836 */ /* 0x000fe20000000000 */
[----:B------:R-:W-:Y:S03]  /*9390*/  BSSY.RECONVERGENT B0, `(.L_x_672) ;  /* 0x0000051000007945 */ /* 0x000fe60003800200 */
[----:B------:R-:W-:-:S02]  /*93a0*/  IMAD R0, R4, R189, RZ ;  /* 0x000000bd04007224 */ /* 0x000fc400078e02ff */
[----:B------:R-:W-:-:S04]  /*93b0*/  IMAD.WIDE.U32 R4, R4, R188, RZ ;  /* 0x000000bc04047225 */ /* 0x000fc800078e00ff */
[----:B------:R-:W-:Y:S02]  /*93c0*/  IMAD.IADD R6, R5, 0x1, R0 ;  /* 0x0000000105067824 */ /* 0x000fe400078e0200 */
[----:B------:R-:W-:Y:S01]  /*93d0*/  IMAD.IADD R2, R0, 0x1, R5 ;  /* 0x0000000100027824 */ /* 0x000fe200078e0205 */
[C---:B--2---:R-:W-:Y:S02]  /*93e0*/  LEA R0, P5, R4.reuse, R248, 0x6 ;  /* 0x000000f804007211 */ /* 0x044fe400078a30ff */
[----:B----4-:R-:W-:-:S04]  /*93f0*/  LEA R10, P6, R4, R250, 0x7 ;  /* 0x000000fa040a7211 */ /* 0x010fc800078c38ff */
[C---:B-----5:R-:W-:Y:S02]  /*9400*/  LEA.HI.X R11, R4.reuse, R251, R6, 0x7, P6 ;  /* 0x000000fb040b7211 */ /* 0x060fe400030f3c06 */
[----:B---3--:R-:W-:Y:S02]  /*9410*/  LEA.HI.X R4, R4, R249, R2, 0x6, P5 ;  /* 0x000000f904047211 */ /* 0x008fe400028f3402 */
[----:B------:R-:W-:Y:S01]  /*9420*/  IADD3 R2, P5, PT, R248, R0, RZ ;  /* 0x00000000f8027210 */ /* 0x000fe20007fbe0ff */
[----:B------:R-:W-:Y:S01]  /*9430*/  @!PT LDS RZ, [RZ] ;  /* 0x00000000fffff984 */ /* 0x000fe20000000800 */
[----:B------:R-:W-:Y:S01]  /*9440*/  @!PT LDS RZ, [RZ] ;  /* 0x00000000fffff984 */ /* 0x000fe20000000800 */
[----:B------:R-:W-:Y:S01]  /*9450*/  @!PT LDS RZ, [RZ] ;  /* 0x00000000fffff984 */ /* 0x000fe20000000800 */
[----:B------:R1:W-:Y:S01]  /*9460*/  @!P4 LDGSTS.E.BYPASS.LTC128B.128 [R191+0x6000], desc[UR8][R10.64] ;  /* 0x060000000abfcfae */ /* 0x0003e2000b981a08 */
[----:B------:R-:W-:-:S03]  /*9470*/  LEA R8, P6, R0, R250, 0x1 ;  /* 0x000000fa00087211 */ /* 0x000fc600078c08ff */
[----:B------:R1:W-:Y:S01]  /*9480*/  @P4 STS.128 [R191+0x6000], RZ ;  /* 0x006000ffbf004388 */ /* 0x0003e20000000c00 */
[-CC-:B------:R-:W-:Y:S01]  /*9490*/  LEA.HI.X R9, R0, R251.reuse, R4.reuse, 0x1, P6 ;  /* 0x000000fb00097211 */ /* 0x180fe200030f0c04 */
        /* <DEDUP_REMOVED lines=63> */
.L_x_673:
[----:B------:R2:W-:Y:S02]  /*9890*/  STS.128 [R191+0xb800], RZ ;  /* 0x00b800ffbf007388 */ /* 0x0005e40000000c00 */
.L_x_674:
[----:B------:R-:W-:Y:S05]  /*98a0*/  BSYNC.RECONVERGENT B0 ;  /* 0x0000000000007941 */ /* 0x000fea0003800200 */
.L_x_672:
[----:B------:R-:W0:Y:S02]  /*98b0*/  LDGDEPBAR ;  /* 0x00000000000079af */ /* 0x000e240000000000 */
.L_x_671:
[----:B------:R-:W4:Y:S01]  /*98c0*/  LDL.64 R146, [R1+0x48] ;  /* 0x0000480001927983 */ /* 0x000f220000100a00 */
[----:B------:R-:W-:Y:S02]  /*98d0*/  IMAD.MOV.U32 R145, RZ, RZ, R119 ;  /* 0x000000ffff917224 */ /* 0x000fe400078e0077 */
[----:B------:R-:W-:Y:S01]  /*98e0*/  IMAD.MOV.U32 R150, RZ, RZ, R177 ;  /* 0x000000ffff967224 */ /* 0x000fe200078e00b1 */
[----:B------:R-:W5:Y:S01]  /*98f0*/  LDL.64 R148, [R1+0x50] ;  /* 0x0000500001947983 */ /* 0x000f620000100a00 */
[----:B------:R-:W-:Y:S01]  /*9900*/  FMNMX3.FTZ R0, R116, R12, R13, !PT ;  /* 0x0000000c74007276 */ /* 0x000fe2000781000d */
[----:B------:R-:W-:Y:S01]  /*9910*/  IMAD.MOV.U32 R35, RZ, RZ, R185 ;  /* 0x000000ffff237224 */ /* 0x000fe200078e00b9 */
[----:B------:R-:W-:Y:S01]  /*9920*/  FMNMX3.FTZ R2, R3, R14, R17, !PT ;  /* 0x0000000e03027276 */ /* 0x000fe20007810011 */
[----:B-1----:R-:W1:Y:S01]  /*9930*/  S2R R10, SR_CTAID.X ;  /* 0x00000000000a7919 */ /* 0x002e620000002500 */
[----:B------:R-:W-:Y:S01]  /*9940*/  FMNMX3.FTZ R0, R0, R16, R15, !PT ;  /* 0x0000001000007276 */ /* 0x000fe2000781000f */
[----:B------:R-:W-:Y:S01]  /*9950*/  IMAD.MOV.U32 R27, RZ, RZ, R180 ;  /* 0x000000ffff1b7224 */ /* 0x000fe200078e00b4 */
[----:B------:R-:W-:Y:S01]  /*9960*/  FMNMX3.FTZ R2, R2, R30, R31, !PT ;  /* 0x0000001e02027276 */ /* 0x000fe2000781001f */
[----:B------:R-:W-:Y:S01]  /*9970*/  IMAD.MOV.U32 R18, RZ, RZ, R187 ;  /* 0x000000ffff127224 */ /* 0x000fe200078e00bb */
[----:B------:R-:W-:Y:S01]  /*9980*/  FMNMX3.FTZ R0, R0, R29, R28, !PT ;  /* 0x0000001d00007276 */ /* 0x000fe2000781001c */
[C---:B------:R-:W-:Y:S01]  /*9990*/  VIADD R188, R199.reuse, 0x76cf5d0a ;  /* 0x76cf5d0ac7bc7836 */ /* 0x040fe20000000000 */
[----:B------:R-:W-:Y:S01]  /*99a0*/  FMNMX3.FTZ R2, R2, R143, R142, !PT ;  /* 0x0000008f02027276 */ /* 0x000fe2000781008e */
[C---:B------:R-:W-:Y:S01]  /*99b0*/  VIADD R187, R199.reuse, 0x32370b8f ;  /* 0x32370b8fc7bb7836 */ /* 0x040fe20000000000 */
[----:B------:R-:W-:Y:S01]  /*99c0*/  FMNMX3.FTZ R0, R0, R117, R136, !PT ;  /* 0x0000007500007276 */ /* 0x000fe20007810088 */
[C---:B------:R-:W-:Y:S01]  /*99d0*/  VIADD R189, R199.reuse, 0xa9066899 ;  /* 0xa9066899c7bd7836 */ /* 0x040fe20000000000 */
[----:B------:R-:W-:Y:S01]  /*99e0*/  FMNMX3.FTZ R2, R2, R144, R137, !PT ;  /* 0x0000009002027276 */ /* 0x000fe20007810089 */
[----:B------:R-:W-:Y:S01]  /*99f0*/  IMAD.MOV.U32 R152, RZ, RZ, R190 ;  /* 0x000000ffff987224 */ /* 0x000fe200078e00be */
[----:B------:R-:W-:Y:S01]  /*9a00*/  FMNMX3.FTZ R0, R0, R194, R195, !PT ;  /* 0x000000c200007276 */ /* 0x000fe200078100c3 */
[----:B------:R-:W-:Y:S01]  /*9a10*/  VIADD R190, R199, 0xed9eba14 ;  /* 0xed9eba14c7be7836 */ /* 0x000fe20000000000 */
[----:B------:R-:W-:Y:S01]  /*9a20*/  FMNMX3.FTZ R2, R2, R202, R197, !PT ;  /* 0x000000ca02027276 */ /* 0x000fe200078100c5 */
[----:B------:R-:W2:Y:S01]  /*9a30*/  LDC R26, c[0x0][0x4f8] ;  /* 0x00013e00ff1a7b82 */ /* 0x000ea20000000800 */
[----:B------:R-:W-:Y:S01]  /*9a40*/  FMNMX3.FTZ R0, R0, R196, R192, !PT ;  /* 0x000000c400007276 */ /* 0x000fe200078100c0 */
[----:B------:R-:W-:Y:S01]  /*9a50*/  VIADD R19, R176, 0xc000 ;  /* 0x0000c000b0137836 */ /* 0x000fe20000000000 */
[----:B------:R-:W-:Y:S01]  /*9a60*/  FMNMX3.FTZ R2, R2, R203, R200, !PT ;  /* 0x000000cb02027276 */ /* 0x000fe200078100c8 */
[----:B------:R-:W-:Y:S01]  /*9a70*/  VIADD R32, R176, 0xc040 ;  /* 0x0000c040b0207836 */ /* 0x000fe20000000000 */
[----:B------:R-:W-:Y:S01]  /*9a80*/  FMNMX3.FTZ R0, R0, R240, R238, !PT ;  /* 0x000000f000007276 */ /* 0x000fe200078100ee */
[----:B------:R-:W-:Y:S01]  /*9a90*/  @P0 VIADD R32, R19, 0xffffffc0 ;  /* 0xffffffc013200836 */ /* 0x000fe20000000000 */
[----:B------:R-:W-:Y:S01]  /*9aa0*/  FMNMX3.FTZ R2, R2, R241, R239, !PT ;  /* 0x000000f102027276 */ /* 0x000fe200078100ef */
[----:B------:R-:W-:Y:S01]  /*9ab0*/  STL [R1+0x5c], R19 ;  /* 0x00005c1301007387 */ /* 0x000fe20000100800 */
[----:B------:R-:W-:Y:S01]  /*9ac0*/  FMNMX3.FTZ R0, R0, R237, R236, !PT ;  /* 0x000000ed00007276 */ /* 0x000fe200078100ec */
[----:B------:R-:W-:Y:S01]  /*9ad0*/  IMAD.MOV.U32 R155, RZ, RZ, R18 ;  /* 0x000000ffff9b7224 */ /* 0x000fe200078e0012 */
[----:B------:R-:W-:-:S02]  /*9ae0*/  FMNMX3.FTZ R2, R2, R215, R214, !PT ;  /* 0x000000d702027276 */ /* 0x000fc400078100d6 */
[----:B------:R-:W-:Y:S01]  /*9af0*/  SHF.R.U32.HI R7, RZ, 0x5, R186 ;  /* 0x00000005ff077819 */ /* 0x000fe200000116ba */
[----:B---3--:R-:W3:Y:S03]  /*9b00*/  SHFL.BFLY PT, R4, R0, 0x2, 0x1f ;  /* 0x0c401f0000047f89 */ /* 0x008ee600000e0000 */
[----:B-1----:R-:W-:Y:S01]  /*9b10*/  LEA R10, R10, R7, 0x2 ;  /* 0x000000070a0a7211 */ /* 0x002fe200078e10ff */
[----:B------:R-:W1:Y:S04]  /*9b20*/  SHFL.BFLY PT, R5, R2, 0x2, 0x1f ;  /* 0x0c401f0002057f89 */ /* 0x000e6800000e0000 */
[----:B------:R-:W-:Y:S01]  /*9b30*/  IMAD.WIDE.U32 R10, R10, -0x326172a9, RZ ;  /* 0xcd9e8d570a0a7825 */ /* 0x000fe200078e00ff */
[----:B--2---:R-:W-:-:S05]  /*9b40*/  LOP3.LUT R26, R26, 0xff, RZ, 0xc0, !PT ;  /* 0x000000ff1a1a7812 */ /* 0x004fca00078ec0ff */
[----:B------:R-:W-:Y:S01]  /*9b50*/  IMAD R26, R26, 0x10000, R26 ;  /* 0x000100001a1a7824 */ /* 0x000fe200078e021a */
[----:B---3--:R-:W-:Y:S01]  /*9b60*/  FMNMX.FTZ R0, R0, R4, !PT ;  /* 0x0000000400007209 */ /* 0x008fe20007810000 */
[----:B------:R-:W-:Y:S01]  /*9b70*/  VIADD R4, R232, 0xffffffff ;  /* 0xffffffffe8047836 */ /* 0x000fe20000000000 */
[----:B-1----:R-:W-:-:S03]  /*9b80*/  FMNMX.FTZ R2, R2, R5, !PT ;  /* 0x0000000502027209 */ /* 0x002fc60007810000 */
[----:B------:R-:W1:Y:S01]  /*9b90*/  SHFL.BFLY PT, R6, R0, 0x1, 0x1f ;  /* 0x0c201f0000067f89 */ /* 0x000e6200000e0000 */
[----:B------:R-:W-:-:S04]  /*9ba0*/  IMAD.SHL.U32 R185, R4, 0x2, RZ ;  /* 0x0000000204b97824 */ /* 0x000fc800078e00ff */
[----:B------:R-:W-:Y:S01]  /*9bb0*/  VIADD R4, R185, 0xfffffffe ;  /* 0xfffffffeb9047836 */ /* 0x000fe20000000000 */
[----:B-1----:R-:W-:Y:S02]  /*9bc0*/  FMNMX.FTZ R180, R0, R6, !PT ;  /* 0x0000000600b47209 */ /* 0x002fe40007810000 */
[----:B------:R-:W1:Y:S02]  /*9bd0*/  SHFL.BFLY PT, R6, R2, 0x1, 0x1f ;  /* 0x0c201f0002067f89 */ /* 0x000e6400000e0000 */
[C---:B------:R-:W-:Y:S01]  /*9be0*/  FSETP.NEU.FTZ.AND P3, PT, R180.reuse, -INF , PT ;  /* 0xff800000b400780b */ /* 0x040fe20003f7d000 */
[----:B------:R-:W-:-:S05]  /*9bf0*/  FMUL.FTZ R25, R180, UR4 ;  /* 0x00000004b4197c20 */ /* 0x000fca0008410000 */
[----:B------:R-:W-:-:S05]  /*9c00*/  FSEL R25, R25, RZ, P3 ;  /* 0x000000ff19197208 */ /* 0x000fca0001800000 */
[--C-:B------:R-:W-:Y:S01]  /*9c10*/  FFMA.FTZ R12, R12, UR4, -R25.reuse ;  /* 0x000000040c0c7c23 */ /* 0x100fe20008010819 */
[--C-:B------:R-:W-:Y:S01]  /*9c20*/  FFMA.FTZ R13, R13, UR4, -R25.reuse ;  /* 0x000000040d0d7c23 */ /* 0x100fe20008010819 */
[--C-:B------:R-:W-:Y:S01]  /*9c30*/  FFMA.FTZ R16, R16, UR4, -R25.reuse ;  /* 0x0000000410107c23 */ /* 0x100fe20008010819 */
[----:B------:R-:W-:Y:S01]  /*9c40*/  FFMA.FTZ R15, R15, UR4, -R25 ;  /* 0x000000040f0f7c23 */ /* 0x000fe20008010819 */
[----:B------:R-:W-:Y:S01]  /*9c50*/  MUFU.EX2 R153, R12 ;  /* 0x0000000c00997308 */ /* 0x000fe20000000800 */
[----:B-1----:R-:W-:-:S07]  /*9c60*/  FMNMX.FTZ R177, R2, R6, !PT ;  /* 0x0000000602b17209 */ /* 0x002fce0007810000 */
[----:B------:R-:W1:Y:S01]  /*9c70*/  MUFU.EX2 R154, R13 ;  /* 0x0000000d009a7308 */ /* 0x000e620000000800 */
[C---:B------:R-:W-:Y:S01]  /*9c80*/  FSETP.NEU.FTZ.AND P1, PT, R177.reuse, -INF , PT ;  /* 0xff800000b100780b */ /* 0x040fe20003f3d000 */
[----:B------:R-:W-:-:S06]  /*9c90*/  FMUL.FTZ R24, R177, UR4 ;  /* 0x00000004b1187c20 */ /* 0x000fcc0008410000 */
[----:B------:R-:W-:Y:S01]  /*9ca0*/  MUFU.EX2 R231, R16 ;  /* 0x0000001000e77308 */ /* 0x000fe20000000800 */
[----:B------:R-:W-:-:S05]  /*9cb0*/  FSEL R24, R24, RZ, P1 ;  /* 0x000000ff18187208 */ /* 0x000fca0000800000 */
[----:B------:R-:W-:Y:S02]  /*9cc0*/  FFMA.FTZ R14, R14, UR4, -R24 ;  /* 0x000000040e0e7c23 */ /* 0x000fe40008010818 */
[----:B------:R-:W-:Y:S08]  /*9cd0*/  MUFU.EX2 R234, R15 ;  /* 0x0000000f00ea7308 */ /* 0x000ff00000000800 */
[----:B------:R2:W-:Y:S02]  /*9ce0*/  MUFU.EX2 R151, R14 ;  /* 0x0000000e00977308 */ /* 0x0005e40000000800 */
[----:B--2---:R-:W-:Y:S01]  /*9cf0*/  LDSM.16.MT88.4 R12, [R176+0xc000] ;  /* 0x00c00000b00c783b */ /* 0x004fe20000004200 */
[----:B----4-:R-:W-:-:S05]  /*9d00*/  LOP3.LUT R4, R199, R4, R147, 0x96, !PT ;  /* 0x00000004c7047212 */ /* 0x010fca00078e9693 */
[----:B------:R-:W-:-:S05]  /*9d10*/  IMAD.WIDE.U32 R8, R4, -0x326172a9, RZ ;  /* 0xcd9e8d5704087825 */ /* 0x000fca00078e00ff */
[----:B------:R-:W-:Y:S02]  /*9d20*/  LOP3.LUT R0, R150, R10, R9, 0x96, !PT ;  /* 0x0000000a96007212 */ /* 0x000fe400078e9609 */
[----:B------:R-:W-:-:S03]  /*9d30*/  LOP3.LUT R4, R145, R8, R213, 0x96, !PT ;  /* 0x0000000891047212 */ /* 0x000fc600078e96d5 */
[----:B------:R-:W-:-:S04]  /*9d40*/  IMAD.WIDE.U32 R8, R0, -0x2daee0ad, RZ ;  /* 0xd2511f5300087825 */ /* 0x000fc800078e00ff */
[----:B------:R-:W-:Y:S01]  /*9d50*/  IMAD.WIDE.U32 R10, R4, -0x2daee0ad, RZ ;  /* 0xd2511f53040a7825 */ /* 0x000fe200078e00ff */
[----:B-----5:R-:W-:-:S04]  /*9d60*/  LOP3.LUT R4, R188, R148, R9, 0x96, !PT ;  /* 0x00000094bc047212 */ /* 0x020fc800078e9609 */
[----:B------:R-:W-:Y:S01]  /*9d70*/  LOP3.LUT R0, R187, R8, R11, 0x96, !PT ;  /* 0x00000008bb007212 */ /* 0x000fe200078e960b */
[----:B------:R-:W-:-:S04]  /*9d80*/  IMAD.WIDE.U32 R4, R4, -0x326172a9, RZ ;  /* 0xcd9e8d5704047825 */ /* 0x000fc800078e00ff */
[----:B------:R-:W-:Y:S01]  /*9d90*/  IMAD.WIDE.U32 R22, R0, -0x326172a9, RZ ;  /* 0xcd9e8d5700167825 */ /* 0x000fe200078e00ff */
[----:B------:R-:W-:Y:S02]  /*9da0*/  LOP3.LUT R0, R27, R212, R5, 0x96, !PT ;  /* 0x000000d41b007212 */ /* 0x000fe400078e9605 */
[----:B------:R-:W-:Y:S02]  /*9db0*/  FSEL R5, R177, RZ, P1 ;  /* 0x000000ffb1057208 */ /* 0x000fe40000800000 */
[----:B------:R-:W-:Y:S01]  /*9dc0*/  LOP3.LUT R4, R35, R4, R23, 0x96, !PT ;  /* 0x0000000423047212 */ /* 0x000fe200078e9617 */
[----:B------:R-:W-:Y:S01]  /*9dd0*/  IMAD.WIDE.U32 R6, R0, -0x2daee0ad, RZ ;  /* 0xd2511f5300067825 */ /* 0x000fe200078e00ff */
[----:B------:R-:W-:-:S03]  /*9de0*/  FSEL R0, R180, RZ, P3 ;  /* 0x000000ffb4007208 */ /* 0x000fc60001800000 */
[----:B------:R-:W-:Y:S01]  /*9df0*/  FADD.FTZ R9, R3, -R5 ;  /* 0x8000000503097221 */ /* 0x000fe20000010000 */
[----:B------:R-:W-:-:S04]  /*9e00*/  IMAD.WIDE.U32 R138, R4, -0x2daee0ad, RZ ;  /* 0xd2511f53048a7825 */ /* 0x000fc800078e00ff */
[----:B------:R-:W-:Y:S01]  /*9e10*/  FFMA.FTZ R4, R17, UR4, -R24 ;  /* 0x0000000411047c23 */ /* 0x000fe20008010818 */
[----:B------:R-:W-:Y:S01]  /*9e20*/  FMUL.FTZ R9, R9, UR4 ;  /* 0x0000000409097c20 */ /* 0x000fe20008410000 */
[----:B------:R-:W-:Y:S01]  /*9e30*/  LDSM.16.MT88.4 R16, [R32] ;  /* 0x000000002010783b */ /* 0x000fe20000004200 */
[----:B------:R-:W-:Y:S01]  /*9e40*/  LOP3.LUT R118, R189, R6, R139, 0x96, !PT ;  /* 0x00000006bd767212 */ /* 0x000fe200078e968b */
[----:B------:R2:W-:Y:S01]  /*9e50*/  MUFU.EX2 R235, R4 ;  /* 0x0000000400eb7308 */ /* 0x0005e20000000800 */
[----:B------:R-:W-:Y:S01]  /*9e60*/  LOP3.LUT R6, R190, R10, R7, 0x96, !PT ;  /* 0x0000000abe067212 */ /* 0x000fe200078e9607 */
[----:B------:R-:W-:Y:S01]  /*9e70*/  FADD.FTZ R10, R116, -R0 ;  /* 0x80000000740a7221 */ /* 0x000fe20000010000 */
[----:B------:R-:W-:Y:S01]  /*9e80*/  FFMA.FTZ R7, R31, UR4, -R24 ;  /* 0x000000041f077c23 */ /* 0x000fe20008010818 */
[----:B------:R-:W-:-:S04]  /*9e90*/  IMAD.WIDE.U32 R118, R118, -0x326172a9, RZ ;  /* 0xcd9e8d5776767825 */ /* 0x000fc800078e00ff */
[----:B------:R-:W-:Y:S01]  /*9ea0*/  FMUL.FTZ R10, R10, UR4 ;  /* 0x000000040a0a7c20 */ /* 0x000fe20008410000 */
[----:B------:R-:W-:Y:S01]  /*9eb0*/  IMAD.WIDE.U32 R20, R6, -0x326172a9, RZ ;  /* 0xcd9e8d5706147825 */ /* 0x000fe200078e00ff */
[C---:B------:R-:W-:Y:S01]  /*9ec0*/  PRMT R2, R118.reuse, 0x7773, RZ ;  /* 0x0000777376027816 */ /* 0x040fe200000000ff */
[----:B------:R3:W-:Y:S01]  /*9ed0*/  MUFU.EX2 R233, R7 ;  /* 0x0000000700e97308 */ /* 0x0007e20000000800 */
[----:B------:R-:W-:Y:S01]  /*9ee0*/  PRMT R0, R118, 0x7772, RZ ;  /* 0x0000777276007816 */ /* 0x000fe200000000ff */
[----:B------:R-:W-:Y:S01]  /*9ef0*/  IMAD.MOV.U32 R31, RZ, RZ, R149 ;  /* 0x000000ffff1f7224 */ /* 0x000fe200078e0095 */
[----:B------:R-:W-:Y:S02]  /*9f00*/  LOP3.LUT R116, R152, R20, R119, 0x96, !PT ;  /* 0x0000001498747212 */ /* 0x000fe400078e9677 */
[----:B------:R-:W-:Y:S01]  /*9f10*/  PRMT R8, R0, 0x5410, R2 ;  /* 0x0000541000087816 */ /* 0x000fe20000000002 */
[----:B------:R-:W-:Y:S01]  /*9f20*/  FFMA.FTZ R2, R30, UR4, -R24 ;  /* 0x000000041e027c23 */ /* 0x000fe20008010818 */
[----:B------:R-:W-:Y:S01]  /*9f30*/  MOV R0, R118 ;  /* 0x0000007600007202 */ /* 0x000fe20000000f00 */
[----:B------:R-:W4:Y:S01]  /*9f40*/  MUFU.EX2 R34, R10 ;  /* 0x0000000a00227308 */ /* 0x000f220000000800 */
[----:B--2---:R-:W-:Y:S01]  /*9f50*/  PRMT R4, R118, 0x7771, RZ ;  /* 0x0000777176047816 */ /* 0x004fe200000000ff */
[----:B------:R-:W-:Y:S01]  /*9f60*/  IMAD.MOV.U32 R30, RZ, RZ, R148 ;  /* 0x000000ffff1e7224 */ /* 0x000fe200078e0094 */
[----:B------:R-:W-:-:S02]  /*9f70*/  LOP3.LUT R0, R0, 0xff, RZ, 0xc0, !PT ;  /* 0x000000ff00007812 */ /* 0x000fc400078ec0ff */
[C---:B------:R-:W-:Y:S02]  /*9f80*/  LOP3.LUT R3, R116.reuse, 0xffff, RZ, 0xc0, !PT ;  /* 0x0000ffff74037812 */ /* 0x040fe400078ec0ff */
[----:B------:R-:W-:Y:S01]  /*9f90*/  LOP3.LUT R6, R116, 0xff, RZ, 0xc0, !PT ;  /* 0x000000ff74067812 */ /* 0x000fe200078ec0ff */
[----:B------:R-:W2:Y:S01]  /*9fa0*/  MUFU.EX2 R228, R2 ;  /* 0x0000000200e47308 */ /* 0x000ea20000000800 */
[----:B---3--:R-:W-:Y:S02]  /*9fb0*/  PRMT R7, R0, 0x5410, R4 ;  /* 0x0000541000077816 */ /* 0x008fe40000000004 */
[----:B-1----:R-:W-:Y:S02]  /*9fc0*/  F2FP.F16.F32.PACK_AB R0, R154, R153 ;  /* 0x000000999a00723e */ /* 0x002fe400000000ff */
[----:B------:R-:W-:Y:S02]  /*9fd0*/  SHF.R.U32.HI R3, RZ, 0x8, R3 ;  /* 0x00000008ff037819 */ /* 0x000fe40000011603 */
[C---:B------:R-:W-:Y:S01]  /*9fe0*/  PRMT R160, R0.reuse, 0x7610, R160 ;  /* 0x0000761000a07816 */ /* 0x040fe200000000a0 */
[----:B------:R-:W1:Y:S01]  /*9ff0*/  MUFU.EX2 R33, R9 ;  /* 0x0000000900217308 */ /* 0x000e620000000800 */
[----:B------:R-:W-:Y:S01]  /*a000*/  PRMT R161, R0, 0x7632, R161 ;  /* 0x0000763200a17816 */ /* 0x000fe200000000a1 */
[-C--:B----4-:R-:W-:Y:S01]  /*a010*/  FMUL.FTZ R36, R36, R34.reuse ;  /* 0x0000002224247220 */ /* 0x090fe20000410000 */
[----:B------:R-:W-:Y:S01]  /*a020*/  F2FP.F16.F32.PACK_AB R0, R234, R231 ;  /* 0x000000e7ea00723e */ /* 0x000fe200000000ff */
[-C--:B------:R-:W-:Y:S01]  /*a030*/  FMUL.FTZ R37, R37, R34.reuse ;  /* 0x0000002225257220 */ /* 0x080fe20000410000 */
[----:B------:R-:W-:Y:S01]  /*a040*/  SEL R20, R184, 0xffffffe0, !P2 ;  /* 0xffffffe0b8147807 */ /* 0x000fe20005000000 */
[-C--:B------:R-:W-:Y:S01]  /*a050*/  FMUL.FTZ R40, R40, R34.reuse ;  /* 0x0000002228287220 */ /* 0x080fe20000410000 */
[C---:B------:R-:W-:Y:S01]  /*a060*/  PRMT R165, R0.reuse, 0x7610, R165 ;  /* 0x0000761000a57816 */ /* 0x040fe200000000a5 */
[-C--:B------:R-:W-:Y:S01]  /*a070*/  FMUL.FTZ R41, R41, R34.reuse ;  /* 0x0000002229297220 */ /* 0x080fe20000410000 */
[----:B------:R-:W-:Y:S01]  /*a080*/  PRMT R164, R0, 0x7632, R164 ;  /* 0x0000763200a47816 */ /* 0x000fe200000000a4 */
[----:B------:R-:W-:Y:S01]  /*a090*/  IMAD.IADD R140, R20, 0x1, R176 ;  /* 0x00000001148c7824 */ /* 0x000fe200078e02b0 */
[----:B------:R-:W-:Y:S01]  /*a0a0*/  PRMT R3, R6, 0x5410, R3 ;  /* 0x0000541006037816 */ /* 0x000fe20000000003 */
[----:B------:R-:W-:Y:S01]  /*a0b0*/  FMUL.FTZ R120, R120, R34 ;  /* 0x0000002278787220 */ /* 0x000fe20000410000 */
[----:B--2---:R-:W-:Y:S01]  /*a0c0*/  F2FP.F16.F32.PACK_AB R0, R233, R228 ;  /* 0x000000e4e900723e */ /* 0x004fe200000000ff */
[-C--:B------:R-:W-:Y:S01]  /*a0d0*/  FMUL.FTZ R121, R121, R34.reuse ;  /* 0x0000002279797220 */ /* 0x080fe20000410000 */
[----:B------:R-:W-:Y:S01]  /*a0e0*/  PRMT R2, R116, 0x7632, R2 ;  /* 0x0000763274027816 */ /* 0x000fe20000000002 */
[-C--:B------:R-:W-:Y:S01]  /*a0f0*/  FMUL.FTZ R124, R124, R34.reuse ;  /* 0x000000227c7c7220 */ /* 0x080fe20000410000 */
[----:B------:R-:W-:Y:S01]  /*a100*/  PRMT R163, R0, 0x7610, R163 ;  /* 0x0000761000a37816 */ /* 0x000fe200000000a3 */
[-C--:B-1----:R-:W-:Y:S01]  /*a110*/  FMUL.FTZ R38, R38, R33.reuse ;  /* 0x0000002126267220 */ /* 0x082fe20000410000 */
[----:B------:R-:W-:Y:S01]  /*a120*/  PRMT R162, R0, 0x7632, R162 ;  /* 0x0000763200a27816 */ /* 0x000fe200000000a2 */
[-C--:B------:R-:W-:Y:S01]  /*a130*/  FMUL.FTZ R39, R39, R33.reuse ;  /* 0x0000002127277220 */ /* 0x080fe20000410000 */
[--C-:B------:R-:W-:Y:S01]  /*a140*/  HSET2.LE.AND R0, R3, R26.reuse, PT ;  /* 0x0000001a03007233 */ /* 0x100fe20003803000 */
[-C--:B------:R-:W-:Y:S01]  /*a150*/  FMUL.FTZ R42, R42, R33.reuse ;  /* 0x000000212a2a7220 */ /* 0x080fe20000410000 */
[----:B------:R-:W-:Y:S01]  /*a160*/  LOP3.LUT R3, R8, 0xff00ff, RZ, 0xc0, !PT ;  /* 0x00ff00ff08037812 */ /* 0x000fe200078ec0ff */
[-C--:B------:R-:W-:Y:S01]  /*a170*/  FMUL.FTZ R43, R43, R33.reuse ;  /* 0x000000212b2b7220 */ /* 0x080fe20000410000 */
[----:B------:R-:W1:Y:S01]  /*a180*/  LDSM.16.MT88.4 R8, [R140+0xc000] ;  /* 0x00c000008c08783b */ /* 0x000e620000004200 */
[----:B------:R-:W-:Y:S01]  /*a190*/  SHF.R.U32.HI R5, RZ, 0x18, R116 ;  /* 0x00000018ff057819 */ /* 0x000fe20000011674 */
[-C--:B------:R-:W-:Y:S01]  /*a1a0*/  FMUL.FTZ R122, R122, R33.reuse ;  /* 0x000000217a7a7220 */ /* 0x080fe20000410000 */
[----:B------:R-:W-:Y:S01]  /*a1b0*/  LOP3.LUT R2, R2, 0xff, RZ, 0xc0, !PT ;  /* 0x000000ff02027812 */ /* 0x000fe200078ec0ff */
[-C--:B------:R-:W-:Y:S01]  /*a1c0*/  FMUL.FTZ R123, R123, R33.reuse ;  /* 0x000000217b7b7220 */ /* 0x080fe20000410000 */
[--C-:B------:R-:W-:Y:S01]  /*a1d0*/  HSET2.LE.AND R3, R3, R26.reuse, PT ;  /* 0x0000001a03037233 */ /* 0x100fe20003803000 */
[-C--:B------:R-:W-:Y:S01]  /*a1e0*/  FMUL.FTZ R125, R125, R34.reuse ;  /* 0x000000227d7d7220 */ /* 0x080fe20000410000 */
[----:B------:R-:W-:Y:S01]  /*a1f0*/  PRMT R5, R2, 0x5410, R5 ;  /* 0x0000541002057816 */ /* 0x000fe20000000005 */
[----:B------:R-:W-:Y:S01]  /*a200*/  FMUL.FTZ R126, R126, R33 ;  /* 0x000000217e7e7220 */ /* 0x000fe20000410000 */
[----:B------:R-:W-:Y:S01]  /*a210*/  F2FP.F16.F32.PACK_AB R2, R235, R151 ;  /* 0x00000097eb02723e */ /* 0x000fe200000000ff */
[-C--:B------:R-:W-:Y:S01]  /*a220*/  FMUL.FTZ R127, R127, R33.reuse ;  /* 0x000000217f7f7220 */ /* 0x080fe20000410000 */
[-C--:B------:R-:W-:Y:S01]  /*a230*/  FMUL.FTZ R44, R44, R34.reuse ;  /* 0x000000222c2c7220 */ /* 0x080fe20000410000 */
[-C--:B------:R-:W-:Y:S01]  /*a240*/  FMUL.FTZ R45, R45, R34.reuse ;  /* 0x000000222d2d7220 */ /* 0x080fe20000410000 */
[----:B------:R-:W-:Y:S01]  /*a250*/  PRMT R167, R2, 0x7610, R167 ;  /* 0x0000761002a77816 */ /* 0x000fe200000000a7 */
[-C--:B------:R-:W-:Y:S01]  /*a260*/  FMUL.FTZ R46, R46, R33.reuse ;  /* 0x000000212e2e7220 */ /* 0x080fe20000410000 */
[----:B------:R-:W-:Y:S01]  /*a270*/  PRMT R166, R2, 0x7632, R166 ;  /* 0x0000763202a67816 */ /* 0x000fe200000000a6 */
[-C--:B------:R-:W-:Y:S01]  /*a280*/  FMUL.FTZ R47, R47, R33.reuse ;  /* 0x000000212f2f7220 */ /* 0x080fe20000410000 */
[----:B------:R-:W-:Y:S01]  /*a290*/  PRMT R2, R160, 0x5410, R161 ;  /* 0x00005410a0027816 */ /* 0x000fe200000000a1 */
[-C--:B------:R-:W-:Y:S01]  /*a2a0*/  FMUL.FTZ R48, R48, R34.reuse ;  /* 0x0000002230307220 */ /* 0x080fe20000410000 */
[----:B------:R-:W-:Y:S01]  /*a2b0*/  FMUL.FTZ R49, R49, R34 ;  /* 0x0000002231317220 */ /* 0x000fe20000410000 */
[-C--:B------:R-:W-:Y:S01]  /*a2c0*/  FMUL.FTZ R50, R50, R33.reuse ;  /* 0x0000002132327220 */ /* 0x080fe20000410000 */
[----:B------:R-:W-:Y:S01]  /*a2d0*/  LOP3.LUT R4, R2, R0, RZ, 0xc0, !PT ;  /* 0x0000000002047212 */ /* 0x000fe200078ec0ff */
[-C--:B------:R-:W-:Y:S01]  /*a2e0*/  FMUL.FTZ R51, R51, R33.reuse ;  /* 0x0000002133337220 */ /* 0x080fe20000410000 */
[--C-:B------:R-:W-:Y:S01]  /*a2f0*/  HSET2.LE.AND R0, R5, R26.reuse, PT ;  /* 0x0000001a05007233 */ /* 0x100fe20003803000 */
[-C--:B------:R-:W-:Y:S01]  /*a300*/  FMUL.FTZ R60, R60, R34.reuse ;  /* 0x000000223c3c7220 */ /* 0x080fe20000410000 */
[----:B------:R-:W-:Y:S01]  /*a310*/  PRMT R5, R167, 0x5410, R166 ;  /* 0x00005410a7057816 */ /* 0x000fe200000000a6 */
[----:B------:R-:W-:Y:S01]  /*a320*/  FMUL.FTZ R61, R61, R34 ;  /* 0x000000223d3d7220 */ /* 0x000fe20000410000 */
[----:B------:R-:W-:Y:S01]  /*a330*/  HSET2.LE.AND R2, R7, R26, PT ;  /* 0x0000001a07027233 */ /* 0x000fe20003803000 */
[-C--:B------:R-:W-:Y:S01]  /*a340*/  FMUL.FTZ R62, R62, R33.reuse ;  /* 0x000000213e3e7220 */ /* 0x080fe20000410000 */
[----:B------:R-:W-:Y:S01]  /*a350*/  LOP3.LUT R5, R5, R0, RZ, 0xc0, !PT ;  /* 0x0000000005057212 */ /* 0x000fe200078ec0ff */
[-C--:B------:R-:W-:Y:S01]  /*a360*/  FMUL.FTZ R63, R63, R33.reuse ;  /* 0x000000213f3f7220 */ /* 0x080fe20000410000 */
[----:B------:R-:W-:Y:S01]  /*a370*/  PRMT R0, R165, 0x5410, R164 ;  /* 0x00005410a5007816 */ /* 0x000fe200000000a4 */
[----:B------:R-:W-:Y:S01]  /*a380*/  FMUL.FTZ R64, R64, R34 ;  /* 0x0000002240407220 */ /* 0x000fe20000410000 */
[----:B------:R-:W-:Y:S01]  /*a390*/  IADD3 R141, PT, PT, R20, R32, RZ ;  /* 0x00000020148d7210 */ /* 0x000fe20007ffe0ff */
[----:B------:R-:W-:Y:S01]  /*a3a0*/  FMUL.FTZ R65, R65, R34 ;  /* 0x0000002241417220 */ /* 0x000fe20000410000 */
[----:B------:R-:W-:Y:S01]  /*a3b0*/  LOP3.LUT R6, R0, R2, RZ, 0xc0, !PT ;  /* 0x0000000200067212 */ /* 0x000fe200078ec0ff */
[-C--:B------:R-:W-:Y:S01]  /*a3c0*/  FMUL.FTZ R66, R66, R33.reuse ;  /* 0x0000002142427220 */ /* 0x080fe20000410000 */
[----:B------:R-:W-:Y:S01]  /*a3d0*/  PRMT R0, R163, 0x5410, R162 ;  /* 0x00005410a3007816 */ /* 0x000fe200000000a2 */
[----:B------:R-:W-:Y:S01]  /*a3e0*/  FMUL.FTZ R67, R67, R33 ;  /* 0x0000002143437220 */ /* 0x000fe20000410000 */
[-C--:B------:R-:W-:Y:S01]  /*a3f0*/  FMUL.FTZ R52, R52, R34.reuse ;  /* 0x0000002234347220 */ /* 0x080fe20000410000 */
[-C--:B------:R-:W-:Y:S01]  /*a400*/  FMUL.FTZ R53, R53, R34.reuse ;  /* 0x0000002235357220 */ /* 0x080fe20000410000 */
[----:B------:R-:W-:Y:S01]  /*a410*/  LOP3.LUT R7, R0, R3, RZ, 0xc0, !PT ;  /* 0x0000000300077212 */ /* 0x000fe200078ec0ff */
        /* <DEDUP_REMOVED lines=42> */
[----:B------:R-:W-:Y:S01]  /*a6c0*/  FMUL.FTZ R97, R97, R34 ;  /* 0x0000002261617220 */ /* 0x000fe20000410000 */
[-C--:B------:R-:W-:Y:S01]  /*a6d0*/  FMUL.FTZ R98, R98, R33.reuse ;  /* 0x0000002162627220 */ /* 0x080fe20000410000 */
[----:B------:R-:W-:Y:S01]  /*a6e0*/  FMUL.FTZ R99, R99, R33 ;  /* 0x0000002163637220 */ /* 0x000fe20000410000 */
[----:B------:R-:W-:Y:S01]  /*a6f0*/  IMAD.MOV.U32 R3, RZ, RZ, R154 ;  /* 0x000000ffff037224 */ /* 0x000fe200078e009a */
[----:B------:R-:W-:Y:S01]  /*a700*/  HMMA.16816.F32 R48, R4, R18, R48 ;  /* 0x000000120430723c */ /* 0x000fe20000001830 */
[----:B------:R-:W3:Y:S01]  /*a710*/  LDSM.16.MT88.4 R16, [R140+0xe000] ;  /* 0x00e000008c10783b */ /* 0x000ee20000004200 */
[----:B------:R-:W-:-:S02]  /*a720*/  IMAD.MOV.U32 R47, RZ, RZ, R153 ;  /* 0x000000ffff2f7224 */ /* 0x000fc400078e0099 */
[----:B------:R-:W-:Y:S01]  /*a730*/  FFMA.FTZ R0, R29, UR4, -R25 ;  /* 0x000000041d007c23 */ /* 0x000fe20008010819 */
[----:B------:R-:W-:Y:S02]  /*a740*/  IMAD.MOV.U32 R45, RZ, RZ, R152 ;  /* 0x000000ffff2d7224 */ /* 0x000fe400078e0098 */
[----:B------:R-:W-:Y:S01]  /*a750*/  FFMA.FTZ R2, R142, UR4, -R24 ;  /* 0x000000048e027c23 */ /* 0x000fe20008010818 */
[----:B------:R-:W-:Y:S02]  /*a760*/  IMAD.MOV.U32 R44, RZ, RZ, R151 ;  /* 0x000000ffff2c7224 */ /* 0x000fe400078e0097 */
[-C--:B------:R-:W-:Y:S01]  /*a770*/  FMUL.FTZ R108, R108, R34.reuse ;  /* 0x000000226c6c7220 */ /* 0x080fe20000410000 */
[----:B------:R-:W-:Y:S01]  /*a780*/  IMAD.MOV.U32 R46, RZ, RZ, R232 ;  /* 0x000000ffff2e7224 */ /* 0x000fe200078e00e8 */
[C---:B-1----:R-:W-:Y:S01]  /*a790*/  HMMA.16816.F32 R168, R4.reuse, R8, R60 ;  /* 0x0000000804a8723c */ /* 0x042fe2000000183c */
[----:B------:R1:W-:Y:S01]  /*a7a0*/  MUFU.EX2 R232, R0 ;  /* 0x0000000000e87308 */ /* 0x0003e20000000800 */
[-C--:B------:R-:W-:Y:S01]  /*a7b0*/  FMUL.FTZ R109, R109, R34.reuse ;  /* 0x000000226d6d7220 */ /* 0x080fe20000410000 */
[-C--:B------:R-:W-:Y:S01]  /*a7c0*/  FMUL.FTZ R110, R110, R33.reuse ;  /* 0x000000216e6e7220 */ /* 0x080fe20000410000 */
[-C--:B------:R-:W-:Y:S01]  /*a7d0*/  FMUL.FTZ R111, R111, R33.reuse ;  /* 0x000000216f6f7220 */ /* 0x080fe20000410000 */
[-C--:B------:R-:W-:Y:S01]  /*a7e0*/  FMUL.FTZ R100, R100, R34.reuse ;  /* 0x0000002264647220 */ /* 0x080fe20000410000 */
[----:B------:R-:W-:Y:S01]  /*a7f0*/  FMUL.FTZ R101, R101, R34 ;  /* 0x0000002265657220 */ /* 0x000fe20000410000 */
[----:B------:R-:W-:Y:S01]  /*a800*/  FMUL.FTZ R102, R102, R33 ;  /* 0x0000002166667220 */ /* 0x000fe20000410000 */
[----:B------:R-:W-:Y:S01]  /*a810*/  HMMA.16816.F32 R156, R4, R10, R64 ;  /* 0x0000000a049c723c */ /* 0x000fe20000001840 */
[----:B------:R-:W4:Y:S01]  /*a820*/  LDSM.16.MT88.4 R8, [R141+0x2000] ;  /* 0x002000008d08783b */ /* 0x000f220000004200 */
[----:B------:R-:W-:-:S02]  /*a830*/  IMAD.MOV.U32 R67, RZ, RZ, R155 ;  /* 0x000000ffff437224 */ /* 0x000fc400078e009b */
[-C--:B------:R-:W-:Y:S01]  /*a840*/  FMUL.FTZ R103, R103, R33.reuse ;  /* 0x0000002167677220 */ /* 0x080fe20000410000 */
[-C--:B------:R-:W-:Y:S01]  /*a850*/  FMUL.FTZ R104, R104, R34.reuse ;  /* 0x0000002268687220 */ /* 0x080fe20000410000 */
[----:B------:R-:W-:Y:S01]  /*a860*/  FMUL.FTZ R105, R105, R34 ;  /* 0x0000002269697220 */ /* 0x000fe20000410000 */
[-C--:B------:R-:W-:Y:S01]  /*a870*/  FMUL.FTZ R106, R106, R33.reuse ;  /* 0x000000216a6a7220 */ /* 0x080fe20000410000 */
[-C--:B------:R-:W-:Y:S01]  /*a880*/  FMUL.FTZ R107, R107, R33.reuse ;  /* 0x000000216b6b7220 */ /* 0x080fe20000410000 */
[C---:B--2---:R-:W-:Y:S01]  /*a890*/  HMMA.16816.F32 R40, R4.reuse, R12, R52 ;  /* 0x0000000c0428723c */ /* 0x044fe20000001834 */
[----:B------:R-:W-:Y:S01]  /*a8a0*/  MOV R55, R150 ;  /* 0x0000009600377202 */ /* 0x000fe20000000f00 */
[----:B-1----:R-:W-:Y:S01]  /*a8b0*/  FFMA.FTZ R0, R28, UR4, -R25 ;  /* 0x000000041c007c23 */ /* 0x002fe20008010819 */
[-C--:B------:R-:W-:Y:S01]  /*a8c0*/  FMUL.FTZ R128, R128, R34.reuse ;  /* 0x0000002280807220 */ /* 0x080fe20000410000 */
[----:B------:R-:W-:Y:S01]  /*a8d0*/  FMUL.FTZ R129, R129, R34 ;  /* 0x0000002281817220 */ /* 0x000fe20000410000 */
[-C--:B------:R-:W-:Y:S01]  /*a8e0*/  FMUL.FTZ R130, R130, R33.reuse ;  /* 0x0000002182827220 */ /* 0x080fe20000410000 */
[----:B------:R1:W-:Y:S01]  /*a8f0*/  MUFU.EX2 R64, R0 ;  /* 0x0000000000407308 */ /* 0x0003e20000000800 */
[----:B------:R-:W-:Y:S01]  /*a900*/  FMUL.FTZ R131, R131, R33 ;  /* 0x0000002183837220 */ /* 0x000fe20000410000 */
[----:B------:R-:W-:Y:S01]  /*a910*/  HMMA.16816.F32 R172, R4, R14, R56 ;  /* 0x0000000e04ac723c */ /* 0x000fe20000001838 */
[----:B------:R-:W2:Y:S01]  /*a920*/  LDSM.16.MT88.4 R12, [R32+0x2000] ;  /* 0x00200000200c783b */ /* 0x000ea20000004200 */
[----:B------:R-:W-:-:S02]  /*a930*/  IMAD.MOV.U32 R59, RZ, RZ, R27 ;  /* 0x000000ffff3b7224 */ /* 0x000fc400078e001b */
[-C--:B------:R-:W-:Y:S01]  /*a940*/  FMUL.FTZ R132, R132, R34.reuse ;  /* 0x0000002284847220 */ /* 0x080fe20000410000 */
[----:B------:R-:W-:Y:S02]  /*a950*/  VIADD R27, R199, 0x646e171e ;  /* 0x646e171ec71b7836 */ /* 0x000fe40000000000 */
[-C--:B------:R-:W-:Y:S01]  /*a960*/  FMUL.FTZ R133, R133, R34.reuse ;  /* 0x0000002285857220 */ /* 0x080fe20000410000 */
[----:B------:R5:W2:Y:S01]  /*a970*/  MUFU.EX2 R56, R2 ;  /* 0x0000000200387308 */ /* 0x000aa20000000800 */
[----:B------:R-:W-:Y:S01]  /*a980*/  IMAD.MOV.U32 R58, RZ, RZ, R35 ;  /* 0x000000ffff3a7224 */ /* 0x000fe200078e0023 */
[C---:B---3--:R-:W-:Y:S01]  /*a990*/  HMMA.16816.F32 R68, R4.reuse, R16, R68 ;  /* 0x000000100444723c */ /* 0x048fe20000001844 */
[-C--:B------:R-:W-:Y:S01]  /*a9a0*/  FMUL.FTZ R134, R134, R33.reuse ;  /* 0x0000002186867220 */ /* 0x080fe20000410000 */
[-C--:B------:R-:W-:Y:S01]  /*a9b0*/  FMUL.FTZ R135, R135, R33.reuse ;  /* 0x0000002187877220 */ /* 0x080fe20000410000 */
[-C--:B------:R-:W-:Y:S01]  /*a9c0*/  FMUL.FTZ R112, R112, R34.reuse ;  /* 0x0000002270707220 */ /* 0x080fe20000410000 */
[----:B------:R-:W-:Y:S01]  /*a9d0*/  FMUL.FTZ R113, R113, R34 ;  /* 0x0000002271717220 */ /* 0x000fe20000410000 */
[-C--:B------:R-:W-:Y:S01]  /*a9e0*/  FMUL.FTZ R114, R114, R33.reuse ;  /* 0x0000002172727220 */ /* 0x080fe20000410000 */
[----:B------:R-:W-:Y:S01]  /*a9f0*/  FMUL.FTZ R115, R115, R33 ;  /* 0x0000002173737220 */ /* 0x000fe20000410000 */
[----:B-1----:R-:W-:Y:S01]  /*aa00*/  FFMA.FTZ R0, R117, UR4, -R25 ;  /* 0x0000000475007c23 */ /* 0x002fe20008010819 */
[----:B------:R-:W-:Y:S01]  /*aa10*/  HMMA.16816.F32 R72, R4, R18, R72 ;  /* 0x000000120448723c */ /* 0x000fe20000001848 */
[----:B------:R-:W1:Y:S01]  /*aa20*/  LDSM.16.MT88.4 R16, [R176+0x10000] ;  /* 0x01000000b010783b */ /* 0x000e620000004200 */
[----:B------:R-:W-:Y:S01]  /*aa30*/  IMAD.MOV.U32 R57, RZ, RZ, R55 ;  /* 0x000000ffff397224 */ /* 0x000fe200078e0037 */
[----:B------:R3:W-:Y:S01]  /*aa40*/  MUFU.EX2 R230, R0 ;  /* 0x0000000000e67308 */ /* 0x0007e20000000800 */
[----:B------:R-:W-:-:S02]  /*aa50*/  IMAD.MOV.U32 R66, RZ, RZ, R45 ;  /* 0x000000ffff427224 */ /* 0x000fc400078e002d */
[----:B------:R-:W-:Y:S02]  /*aa60*/  IMAD.MOV.U32 R65, RZ, RZ, R46 ;  /* 0x000000ffff417224 */ /* 0x000fe400078e002e */
[----:B-----5:R-:W-:Y:S01]  /*aa70*/  FFMA.FTZ R2, R144, UR4, -R24 ;  /* 0x0000000490027c23 */ /* 0x020fe20008010818 */
[----:B------:R-:W-:Y:S01]  /*aa80*/  IMAD.MOV.U32 R55, RZ, RZ, R47 ;  /* 0x000000ffff377224 */ /* 0x000fe200078e002f */
[C---:B----4-:R-:W-:Y:S02]  /*aa90*/  HMMA.16816.F32 R124, R4.reuse, R8, R84 ;  /* 0x00000008047c723c */ /* 0x050fe40000001854 */
[----:B------:R-:W-:Y:S06]  /*aaa0*/  MUFU.EX2 R229, R2 ;  /* 0x0000000200e57308 */ /* 0x000fec0000000800 */
[----:B------:R-:W-:Y:S01]  /*aab0*/  HMMA.16816.F32 R120, R4, R10, R88 ;  /* 0x0000000a0478723c */ /* 0x000fe20000001858 */
[----:B------:R-:W4:Y:S01]  /*aac0*/  LDSM.16.MT88.4 R8, [R32+0x4000] ;  /* 0x004000002008783b */ /* 0x000f220000004200 */
[----:B---3--:R-:W-:-:S04]  /*aad0*/  FFMA.FTZ R0, R136, UR4, -R25 ;  /* 0x0000000488007c23 */ /* 0x008fc80008010819 */
[----:B------:R3:W-:Y:S02]  /*aae0*/  MUFU.EX2 R54, R0 ;  /* 0x0000000000367308 */ /* 0x0007e40000000800 */
[----:B--2---:R-:W-:Y:S01]  /*aaf0*/  HMMA.16816.F32 R152, R4, R12, R76 ;  /* 0x0000000c0498723c */ /* 0x004fe2000000184c */
[----:B------:R-:W-:-:S07]  /*ab00*/  IMAD.MOV.U32 R79, RZ, RZ, R3 ;  /* 0x000000ffff4f7224 */ /* 0x000fce00078e0003 */
[C---:B------:R-:W-:Y:S01]  /*ab10*/  HMMA.16816.F32 R148, R4.reuse, R14, R80 ;  /* 0x0000000e0494723c */ /* 0x040fe20000001850 */
[----:B------:R-:W2:Y:S07]  /*ab20*/  LDSM.16.MT88.4 R12, [R140+0x10000] ;  /* 0x010000008c0c783b */ /* 0x000eae0000004200 */
[----:B-1----:R-:W-:Y:S01]  /*ab30*/  HMMA.16816.F32 R36, R4, R16, R92 ;  /* 0x000000100424723c */ /* 0x002fe2000000185c */
[----:B---3--:R-:W-:-:S04]  /*ab40*/  FFMA.FTZ R0, R143, UR4, -R24 ;  /* 0x000000048f007c23 */ /* 0x008fc80008010818 */
[----:B------:R1:W3:Y:S03]  /*ab50*/  MUFU.EX2 R52, R0 ;  /* 0x0000000000347308 */ /* 0x0002e60000000800 */
[C---:B------:R-:W-:Y:S01]  /*ab60*/  HMMA.16816.F32 R96, R4.reuse, R18, R96 ;  /* 0x000000120460723c */ /* 0x040fe20000001860 */
[----:B------:R-:W5:Y:S07]  /*ab70*/  LDSM.16.MT88.4 R16, [R141+0x4000] ;  /* 0x004000008d10783b */ /* 0x000f6e0000004200 */
[----:B----4-:R-:W-:Y:S01]  /*ab80*/  HMMA.16816.F32 R108, R4, R10, R108 ;  /* 0x0000000a046c723c */ /* 0x010fe2000000186c */
[----:B-1----:R-:W-:-:S02]  /*ab90*/  LOP3.LUT R0, R67, R22, R21, 0x96, !PT ;  /* 0x0000001643007212 */ /* 0x002fc400078e9615 */
[----:B------:R-:W-:Y:S05]  /*aba0*/  LDSM.16.MT88.4 R20, [R140+0xc800] ;  /* 0x00c800008c14783b */ /* 0x000fea0000004200 */
[----:B------:R-:W-:Y:S01]  /*abb0*/  HMMA.16816.F32 R128, R4, R8, R128 ;  /* 0x000000080480723c */ /* 0x000fe20000001880 */
[----:B------:R-:W-:-:S04]  /*abc0*/  IMAD.WIDE.U32 R142, R0, -0x2daee0ad, RZ ;  /* 0xd2511f53008e7825 */ /* 0x000fc800078e00ff */
[----:B------:R-:W-:Y:S01]  /*abd0*/  FFMA.FTZ R0, R137, UR4, -R24 ;  /* 0x0000000489007c23 */ /* 0x000fe20008010818 */
[----:B------:R-:W-:-:S03]  /*abe0*/  LOP3.LUT R35, R27, R138, R143, 0x96, !PT ;  /* 0x0000008a1b237212 */ /* 0x000fc600078e968f */
[----:B------:R1:W4:Y:S01]  /*abf0*/  MUFU.EX2 R53, R0 ;  /* 0x0000000000357308 */ /* 0x0003220000000800 */
[C---:B--2---:R-:W-:Y:S01]  /*ac00*/  HMMA.16816.F32 R100, R4.reuse, R12, R100 ;  /* 0x0000000c0464723c */ /* 0x044fe20000001864 */
[C---:B------:R-:W-:Y:S02]  /*ac10*/  PRMT R10, R142.reuse, 0x7773, RZ ;  /* 0x000077738e0a7816 */ /* 0x040fe400000000ff */
[C---:B------:R-:W-:Y:S02]  /*ac20*/  LOP3.LUT R2, R35.reuse, 0xffff, RZ, 0xc0, !PT ;  /* 0x0000ffff23027812 */ /* 0x040fe400078ec0ff */
[----:B------:R-:W-:Y:S02]  /*ac30*/  PRMT R11, R142, 0x7772, RZ ;  /* 0x000077728e0b7816 */ /* 0x000fe400000000ff */
[----:B------:R-:W-:Y:S01]  /*ac40*/  LOP3.LUT R8, R35, 0xff, RZ, 0xc0, !PT ;  /* 0x000000ff23087812 */ /* 0x000fe200078ec0ff */
[----:B------:R-:W-:Y:S01]  /*ac50*/  HMMA.16816.F32 R104, R4, R14, R104 ;  /* 0x0000000e0468723c */ /* 0x000fe20000001868 */
[----:B------:R-:W2:Y:S01]  /*ac60*/  LDSM.16.MT88.4 R12, [R176+0xc800] ;  /* 0x00c80000b00c783b */ /* 0x000ea20000004200 */
[----:B------:R-:W-:-:S02]  /*ac70*/  SHF.R.U32.HI R2, RZ, 0x8, R2 ;  /* 0x00000008ff027819 */ /* 0x000fc40000011602 */
[----:B------:R-:W-:Y:S01]  /*ac80*/  MOV R143, R56 ;  /* 0x00000038008f7202 */ /* 0x000fe20000000f00 */
[----:B------:R-:W-:Y:S01]  /*ac90*/  IMAD.MOV.U32 R56, RZ, RZ, R44 ;  /* 0x000000ffff387224 */ /* 0x000fe200078e002c */
[----:B------:R-:W-:Y:S01]  /*aca0*/  PRMT R11, R11, 0x5410, R10 ;  /* 0x000054100b0b7816 */ /* 0x000fe2000000000a */
[----:B-1----:R-:W-:Y:S01]  /*acb0*/  IMAD.MOV.U32 R0, RZ, RZ, R142 ;  /* 0x000000ffff007224 */ /* 0x002fe200078e008e */
[C---:B-----5:R-:W-:Y:S01]  /*acc0*/  HMMA.16816.F32 R132, R4.reuse, R16, R132 ;  /* 0x000000100484723c */ /* 0x060fe20000001884 */
[----:B------:R-:W-:Y:S02]  /*acd0*/  PRMT R16, R142, 0x7771, RZ ;  /* 0x000077718e107816 */ /* 0x000fe400000000ff */
[----:B------:R-:W-:Y:S02]  /*ace0*/  SHF.R.U32.HI R3, RZ, 0x18, R35 ;  /* 0x00000018ff037819 */ /* 0x000fe40000011623 */
[----:B------:R-:W-:Y:S02]  /*acf0*/  LOP3.LUT R9, R0, 0xff, RZ, 0xc0, !PT ;  /* 0x000000ff00097812 */ /* 0x000fe400078ec0ff */
[----:B------:R-:W-:Y:S01]  /*ad00*/  PRMT R0, R35, 0x7632, R0 ;  /* 0x0000763223007816 */ /* 0x000fe20000000000 */
[----:B------:R-:W-:Y:S01]  /*ad10*/  HMMA.16816.F32 R112, R4, R18, R112 ;  /* 0x000000120470723c */ /* 0x000fe20000001870 */
[----:B------:R-:W-:-:S02]  /*ad20*/  PRMT R10, R9, 0x5410, R16 ;  /* 0x00005410090a7816 */ /* 0x000fc40000000010 */
[----:B------:R-:W-:Y:S01]  /*ad30*/  LOP3.LUT R0, R0, 0xff, RZ, 0xc0, !PT ;  /* 0x000000ff00007812 */ /* 0x000fe200078ec0ff */
[----:B------:R-:W-:Y:S01]  /*ad40*/  LDSM.16.MT88.4 R16, [R32+0x800] ;  /* 0x000800002010783b */ /* 0x000fe20000004200 */
[----:B------:R-:W-:Y:S02]  /*ad50*/  PRMT R9, R8, 0x5410, R2 ;  /* 0x0000541008097816 */ /* 0x000fe40000000002 */
[----:B---3--:R-:W-:Y:S02]  /*ad60*/  F2FP.F16.F32.PACK_AB R2, R143, R52 ;  /* 0x000000348f02723e */ /* 0x008fe400000000ff */
[----:B------:R-:W-:Y:S02]  /*ad70*/  PRMT R8, R0, 0x5410, R3 ;  /* 0x0000541000087816 */ /* 0x000fe40000000003 */
[----:B------:R-:W-:Y:S02]  /*ad80*/  F2FP.F16.F32.PACK_AB R0, R54, R230 ;  /* 0x000000e63600723e */ /* 0x000fe400000000ff */
[----:B------:R-:W-:-:S02]  /*ad90*/  PRMT R95, R2, 0x7610, R95 ;  /* 0x00007610025f7816 */ /* 0x000fc4000000005f */
[----:B------:R-:W-:Y:S02]  /*ada0*/  PRMT R94, R2, 0x7632, R94 ;  /* 0x00007632025e7816 */ /* 0x000fe4000000005e */
[----:B----4-:R-:W-:Y:S02]  /*adb0*/  F2FP.F16.F32.PACK_AB R2, R53, R229 ;  /* 0x000000e53502723e */ /* 0x010fe400000000ff */
[----:B------:R-:W-:Y:S02]  /*adc0*/  F2FP.F16.F32.PACK_AB R3, R64, R232 ;  /* 0x000000e84003723e */ /* 0x000fe400000000ff */
[----:B------:R-:W-:Y:S02]  /*add0*/  LOP3.LUT R4, R11, 0xff00ff, RZ, 0xc0, !PT ;  /* 0x00ff00ff0b047812 */ /* 0x000fe400078ec0ff */
[C---:B------:R-:W-:Y:S02]  /*ade0*/  PRMT R93, R0.reuse, 0x7610, R93 ;  /* 0x00007610005d7816 */ /* 0x040fe4000000005d */
[----:B------:R-:W-:-:S02]  /*adf0*/  PRMT R92, R0, 0x7632, R92 ;  /* 0x00007632005c7816 */ /* 0x000fc4000000005c */
[C---:B------:R-:W-:Y:S02]  /*ae00*/  PRMT R137, R2.reuse, 0x7610, R137 ;  /* 0x0000761002897816 */ /* 0x040fe40000000089 */
[----:B------:R-:W-:Y:S02]  /*ae10*/  PRMT R136, R2, 0x7632, R136 ;  /* 0x0000763202887816 */ /* 0x000fe40000000088 */
[C---:B------:R-:W-:Y:S02]  /*ae20*/  PRMT R139, R3.reuse, 0x7610, R139 ;  /* 0x00007610038b7816 */ /* 0x040fe4000000008b */
[----:B------:R-:W-:Y:S02]  /*ae30*/  PRMT R138, R3, 0x7632, R138 ;  /* 0x00007632038a7816 */ /* 0x000fe4000000008a */
[----:B------:R-:W-:Y:S02]  /*ae40*/  HSET2.LE.AND R0, R10, R26, PT ;  /* 0x0000001a0a007233 */ /* 0x000fe40003803000 */
[----:B------:R-:W-:-:S02]  /*ae50*/  PRMT R3, R93, 0x5410, R92 ;  /* 0x000054105d037816 */ /* 0x000fc4000000005c */
[--C-:B------:R-:W-:Y:S02]  /*ae60*/  HSET2.LE.AND R2, R4, R26.reuse, PT ;  /* 0x0000001a04027233 */ /* 0x100fe40003803000 */
[----:B------:R-:W-:Y:S02]  /*ae70*/  PRMT R7, R137, 0x5410, R136 ;  /* 0x0000541089077816 */ /* 0x000fe40000000088 */
[----:B------:R-:W-:Y:S02]  /*ae80*/  LOP3.LUT R6, R3, R0, RZ, 0xc0, !PT ;  /* 0x0000000003067212 */ /* 0x000fe400078ec0ff */
[----:B------:R-:W-:Y:S02]  /*ae90*/  HSET2.LE.AND R0, R9, R26, PT ;  /* 0x0000001a09007233 */ /* 0x000fe40003803000 */
[----:B------:R-:W-:Y:S02]  /*aea0*/  LOP3.LUT R7, R7, R2, RZ, 0xc0, !PT ;  /* 0x0000000207077212 */ /* 0x000fe400078ec0ff */
[----:B------:R-:W-:-:S02]  /*aeb0*/  PRMT R2, R139, 0x5410, R138 ;  /* 0x000054108b027816 */ /* 0x000fc4000000008a */
[----:B------:R-:W-:Y:S02]  /*aec0*/  HSET2.LE.AND R3, R8, R26, PT ;  /* 0x0000001a08037233 */ /* 0x000fe40003803000 */
[----:B------:R-:W-:Y:S01]  /*aed0*/  LOP3.LUT R4, R2, R0, RZ, 0xc0, !PT ;  /* 0x0000000002047212 */ /* 0x000fe200078ec0ff */
[----:B------:R-:W1:Y:S01]  /*aee0*/  LDSM.16.MT88.4 R8, [R176+0xe800] ;  /* 0x00e80000b008783b */ /* 0x000e620000004200 */
[----:B------:R-:W-:Y:S01]  /*aef0*/  PRMT R0, R95, 0x5410, R94 ;  /* 0x000054105f007816 */ /* 0x000fe2000000005e */
[----:B------:R-:W-:-:S03]  /*af00*/  IMAD.MOV.U32 R2, RZ, RZ, R57 ;  /* 0x000000ffff027224 */ /* 0x000fc600078e0039 */
[----:B------:R-:W-:Y:S01]  /*af10*/  LOP3.LUT R5, R0, R3, RZ, 0xc0, !PT ;  /* 0x0000000300057212 */ /* 0x000fe200078ec0ff */
[----:B------:R-:W-:Y:S01]  /*af20*/  IMAD.MOV.U32 R3, RZ, RZ, R145 ;  /* 0x000000ffff037224 */ /* 0x000fe200078e0091 */
[----:B------:R-:W-:Y:S02]  /*af30*/  SHF.R.U32.HI R145, RZ, 0x5, R186 ;  /* 0x00000005ff917819 */ /* 0x000fe400000116ba */
[----:B------:R-:W-:-:S03]  /*af40*/  IADD3 R0, PT, PT, R185, -0x1, RZ ;  /* 0xffffffffb9007810 */ /* 0x000fc60007ffe0ff */
[C---:B--2---:R-:W-:Y:S01]  /*af50*/  HMMA.16816.F32 R44, R4.reuse, R12, R224 ;  /* 0x0000000c042c723c */ /* 0x044fe200000018e0 */
[----:B------:R-:W-:Y:S02]  /*af60*/  IMAD.MOV.U32 R224, RZ, RZ, R53 ;  /* 0x000000ffffe07224 */ /* 0x000fe400078e0035 */
[----:B------:R-:W-:Y:S02]  /*af70*/  IMAD.MOV.U32 R225, RZ, RZ, R52 ;  /* 0x000000ffffe17224 */ /* 0x000fe400078e0034 */
[----:B------:R-:W-:Y:S02]  /*af80*/  IMAD.MOV.U32 R227, RZ, RZ, R56 ;  /* 0x000000ffffe37224 */ /* 0x000fe400078e0038 */
[----:B------:R-:W-:Y:S01]  /*af90*/  IMAD.MOV.U32 R226, RZ, RZ, R67 ;  /* 0x000000ffffe27224 */ /* 0x000fe200078e0043 */
[----:B------:R-:W-:Y:S01]  /*afa0*/  HMMA.16816.F32 R60, R4, R14, R220 ;  /* 0x0000000e043c723c */ /* 0x000fe200000018dc */
[----:B------:R-:W2:Y:S01]  /*afb0*/  LDSM.16.MT88.4 R12, [R141+0x800] ;  /* 0x000800008d0c783b */ /* 0x000ea20000004200 */
[----:B------:R-:W-:Y:S01]  /*afc0*/  IMAD.MOV.U32 R222, RZ, RZ, R55 ;  /* 0x000000ffffde7224 */ /* 0x000fe200078e0037 */
[----:B------:R-:W-:Y:S01]  /*afd0*/  MOV R221, R79 ;  /* 0x0000004f00dd7202 */ /* 0x000fe20000000f00 */
[----:B------:R-:W-:-:S02]  /*afe0*/  IMAD.MOV.U32 R223, RZ, RZ, R54 ;  /* 0x000000ffffdf7224 */ /* 0x000fc400078e0036 */
[----:B------:R-:W-:Y:S02]  /*aff0*/  IMAD.MOV.U32 R220, RZ, RZ, R65 ;  /* 0x000000ffffdc7224 */ /* 0x000fe400078e0041 */
[----:B------:R-:W-:Y:S01]  /*b000*/  HMMA.16816.F32 R52, R4, R20, R216 ;  /* 0x000000140434723c */ /* 0x000fe200000018d8 */
[----:B------:R-:W-:Y:S01]  /*b010*/  MOV R218, R66 ;  /* 0x0000004200da7202 */ /* 0x000fe20000000f00 */
[----:B------:R-:W-:Y:S01]  /*b020*/  IMAD.MOV.U32 R217, RZ, RZ, R58 ;  /* 0x000000ffffd97224 */ /* 0x000fe200078e003a */
[----:B------:R-:W-:Y:S01]  /*b030*/  MOV R216, R59 ;  /* 0x0000003b00d87202 */ /* 0x000fe20000000f00 */
[----:B------:R-:W3:Y:S01]  /*b040*/  S2R R66, SR_CTAID.X ;  /* 0x0000000000427919 */ /* 0x000ee20000002500 */
[----:B------:R-:W-:-:S03]  /*b050*/  IMAD.MOV.U32 R219, RZ, RZ, R64 ;  /* 0x000000ffffdb7224 */ /* 0x000fc600078e0040 */
[C---:B------:R-:W-:Y:S01]  /*b060*/  HMMA.16816.F32 R56, R4.reuse, R22, R204 ;  /* 0x000000160438723c */ /* 0x040fe200000018cc */
[----:B------:R-:W4:Y:S01]  /*b070*/  LDSM.16.MT88.4 R20, [R140+0xe800] ;  /* 0x00e800008c14783b */ /* 0x000f220000004200 */
[----:B------:R-:W-:Y:S02]  /*b080*/  IMAD.MOV.U32 R206, RZ, RZ, R30 ;  /* 0x000000ffffce7224 */ /* 0x000fe400078e001e */
[----:B------:R-:W-:Y:S02]  /*b090*/  IMAD.MOV.U32 R207, RZ, RZ, R31 ;  /* 0x000000ffffcf7224 */ /* 0x000fe400078e001f */
[----:B------:R-:W5:Y:S02]  /*b0a0*/  LDSM.16.MT88.4 R28, [R32+0x2800] ;  /* 0x00280000201c783b */ /* 0x000f640000004200 */
[C---:B-1----:R-:W-:Y:S08]  /*b0b0*/  HMMA.16816.F32 R84, R4.reuse, R8, R168 ;  /* 0x000000080454723c */ /* 0x042ff000000018a8 */
[C---:B------:R-:W-:Y:S01]  /*b0c0*/  HMMA.16816.F32 R76, R4.reuse, R10, R156 ;  /* 0x0000000a044c723c */ /* 0x040fe2000000189c */
[----:B------:R-:W1:Y:S07]  /*b0d0*/  LDSM.16.MT88.4 R8, [R141+0x2800] ;  /* 0x002800008d08783b */ /* 0x000e6e0000004200 */
[----:B------:R-:W-:Y:S01]  /*b0e0*/  HMMA.16816.F32 R48, R4, R18, R48 ;  /* 0x000000120430723c */ /* 0x000fe20000001830 */
[----:B---3--:R-:W-:-:S07]  /*b0f0*/  IMAD R66, R66, 0x4, R145 ;  /* 0x0000000442427824 */ /* 0x008fce00078e0291 */
[----:B--2---:R-:W-:Y:S01]  /*b100*/  HMMA.16816.F32 R40, R4, R12, R40 ;  /* 0x0000000c0428723c */ /* 0x004fe20000001828 */
[----:B------:R-:W-:-:S04]  /*b110*/  IMAD.WIDE.U32 R66, R66, -0x326172a9, RZ ;  /* 0xcd9e8d5742427825 */ /* 0x000fc800078e00ff */
[----:B------:R-:W-:Y:S02]  /*b120*/  IMAD.MOV.U32 R204, RZ, RZ, R66 ;  /* 0x000000ffffcc7224 */ /* 0x000fe400078e0042 */
[----:B------:R-:W-:Y:S01]  /*b130*/  IMAD.MOV.U32 R205, RZ, RZ, R67 ;  /* 0x000000ffffcd7224 */ /* 0x000fe200078e0043 */
[C---:B------:R-:W-:Y:S01]  /*b140*/  HMMA.16816.F32 R88, R4.reuse, R14, R172 ;  /* 0x0000000e0458723c */ /* 0x040fe200000018ac */
[----:B------:R-:W2:Y:S07]  /*b150*/  LDSM.16.MT88.4 R12, [R176+0x10800] ;  /* 0x01080000b00c783b */ /* 0x000eae0000004200 */
[----:B------:R-:W-:Y:S01]  /*b160*/  HMMA.16816.F32 R64, R4, R16, R208 ;  /* 0x000000100440723c */ /* 0x000fe200000018d0 */
[----:B------:R-:W-:Y:S01]  /*b170*/  IMAD.MOV.U32 R211, RZ, RZ, R147 ;  /* 0x000000ffffd37224 */ /* 0x000fe200078e0093 */
[----:B------:R-:W-:Y:S01]  /*b180*/  LDSM.16.MT88.4 R16, [R140+0x10800] ;  /* 0x010800008c10783b */ /* 0x000fe20000004200 */
[----:B------:R-:W-:-:S03]  /*b190*/  IMAD.MOV.U32 R210, RZ, RZ, R146 ;  /* 0x000000ffffd27224 */ /* 0x000fc600078e0092 */
[----:B------:R-:W-:Y:S02]  /*b1a0*/  LOP3.LUT R0, R199, R0, R211, 0x96, !PT ;  /* 0x00000000c7007212 */ /* 0x000fe400078e96d3 */
[C---:B----4-:R-:W-:Y:S08]  /*b1b0*/  HMMA.16816.F32 R68, R4.reuse, R20, R68 ;  /* 0x000000140444723c */ /* 0x050ff00000001844 */
[C---:B------:R-:W-:Y:S01]  /*b1c0*/  HMMA.16816.F32 R72, R4.reuse, R22, R72 ;  /* 0x000000160448723c */ /* 0x040fe20000001848 */
[----:B------:R-:W3:Y:S07]  /*b1d0*/  LDSM.16.MT88.4 R20, [R32+0x4800] ;  /* 0x004800002014783b */ /* 0x000eee0000004200 */
[C---:B-----5:R-:W-:Y:S08]  /*b1e0*/  HMMA.16816.F32 R80, R4.reuse, R28, R152 ;  /* 0x0000001c0450723c */ /* 0x060ff00000001898 */
[----:B-1----:R-:W-:Y:S01]  /*b1f0*/  HMMA.16816.F32 R152, R4, R8, R124 ;  /* 0x000000080498723c */ /* 0x002fe2000000187c */
[----:B------:R-:W-:-:S05]  /*b200*/  IMAD.WIDE.U32 R8, R0, -0x326172a9, RZ ;  /* 0xcd9e8d5700087825 */ /* 0x000fca00078e00ff */
[----:B------:R-:W-:Y:S02]  /*b210*/  LOP3.LUT R2, R2, R204, R9, 0x96, !PT ;  /* 0x000000cc02027212 */ /* 0x000fe400078e9609 */
[----:B------:R-:W-:Y:S01]  /*b220*/  HMMA.16816.F32 R156, R4, R30, R148 ;  /* 0x0000001e049c723c */ /* 0x000fe20000001894 */
[----:B------:R-:W-:Y:S01]  /*b230*/  LOP3.LUT R0, R3, R8, R213, 0x96, !PT ;  /* 0x0000000803007212 */ /* 0x000fe200078e96d5 */
[----:B------:R-:W-:Y:S01]  /*b240*/  LDSM.16.MT88.4 R28, [R176+0xd000] ;  /* 0x00d00000b01c783b */ /* 0x000fe20000004200 */
[----:B------:R-:W-:-:S05]  /*b250*/  IMAD.WIDE.U32 R8, R2, -0x2daee0ad, RZ ;  /* 0xd2511f5302087825 */ /* 0x000fca00078e00ff */
[----:B------:R-:W-:Y:S01]  /*b260*/  HMMA.16816.F32 R148, R4, R10, R120 ;  /* 0x0000000a0494723c */ /* 0x000fe20000001878 */
[----:B------:R-:W-:Y:S01]  /*b270*/  IMAD.WIDE.U32 R10, R0, -0x2daee0ad, RZ ;  /* 0xd2511f53000a7825 */ /* 0x000fe200078e00ff */
[----:B------:R-:W-:-:S04]  /*b280*/  LOP3.LUT R2, R188, R206, R9, 0x96, !PT ;  /* 0x000000cebc027212 */ /* 0x000fc800078e9609 */
[----:B------:R-:W-:Y:S01]  /*b290*/  LOP3.LUT R0, R187, R8, R11, 0x96, !PT ;  /* 0x00000008bb007212 */ /* 0x000fe200078e960b */
[----:B------:R-:W-:Y:S01]  /*b2a0*/  IMAD.WIDE.U32 R2, R2, -0x326172a9, RZ ;  /* 0xcd9e8d5702027825 */ /* 0x000fe200078e00ff */
[C---:B--2---:R-:W-:Y:S03]  /*b2b0*/  HMMA.16816.F32 R144, R4.reuse, R12, R36 ;  /* 0x0000000c0490723c */ /* 0x044fe60000001824 */
[----:B------:R-:W-:Y:S01]  /*b2c0*/  FFMA.FTZ R8, R194, UR4, -R25 ;  /* 0x00000004c2087c23 */ /* 0x000fe20008010819 */
[----:B------:R-:W-:Y:S01]  /*b2d0*/  IMAD.WIDE.U32 R38, R0, -0x326172a9, RZ ;  /* 0xcd9e8d5700267825 */ /* 0x000fe200078e00ff */
[----:B------:R-:W-:Y:S02]  /*b2e0*/  LOP3.LUT R0, R216, R212, R3, 0x96, !PT ;  /* 0x000000d4d8007212 */ /* 0x000fe400078e9603 */
[----:B------:R1:W-:Y:S01]  /*b2f0*/  MUFU.EX2 R204, R8 ;  /* 0x0000000800cc7308 */ /* 0x0003e20000000800 */
[----:B------:R-:W-:Y:S01]  /*b300*/  FFMA.FTZ R3, R195, UR4, -R25 ;  /* 0x00000004c3037c23 */ /* 0x000fe20008010819 */
[----:B------:R-:W-:Y:S01]  /*b310*/  HMMA.16816.F32 R120, R4, R14, R96 ;  /* 0x0000000e0478723c */ /* 0x000fe20000001860 */
[----:B------:R-:W2:Y:S01]  /*b320*/  LDSM.16.MT88.4 R12, [R141+0x4800] ;  /* 0x004800008d0c783b */ /* 0x000ea20000004200 */
[----:B------:R-:W-:Y:S01]  /*b330*/  LOP3.LUT R2, R217, R2, R39, 0x96, !PT ;  /* 0x00000002d9027212 */ /* 0x000fe200078e9627 */
[----:B------:R-:W-:-:S03]  /*b340*/  IMAD.MOV.U32 R217, RZ, RZ, R143 ;  /* 0x000000ffffd97224 */ /* 0x000fc600078e008f */
[----:B------:R4:W5:Y:S02]  /*b350*/  MUFU.EX2 R188, R3 ;  /* 0x0000000300bc7308 */ /* 0x0009640000000800 */
[----:B---3--:R-:W-:Y:S01]  /*b360*/  HMMA.16816.F32 R128, R4, R20, R128 ;  /* 0x000000140480723c */ /* 0x008fe20000001880 */
[----:B------:R-:W-:-:S04]  /*b370*/  IMAD.WIDE.U32 R20, R2, -0x2daee0ad, RZ ;  /* 0xd2511f5302147825 */ /* 0x000fc800078e00ff */
[----:B------:R-:W-:Y:S01]  /*b380*/  FFMA.FTZ R2, R192, UR4, -R25 ;  /* 0x00000004c0027c23 */ /* 0x000fe20008010819 */
[----:B-1----:R-:W-:-:S04]  /*b390*/  IMAD.WIDE.U32 R8, R0, -0x2daee0ad, RZ ;  /* 0xd2511f5300087825 */ /* 0x002fc800078e00ff */
[----:B------:R-:W-:Y:S01]  /*b3a0*/  FFMA.FTZ R0, R196, UR4, -R25 ;  /* 0x00000004c4007c23 */ /* 0x000fe20008010819 */
[----:B------:R-:W-:Y:S03]  /*b3b0*/  HMMA.16816.F32 R108, R4, R22, R108 ;  /* 0x00000016046c723c */ /* 0x000fe6000000186c */
[----:B------:R1:W-:Y:S01]  /*b3c0*/  MUFU.EX2 R187, R0 ;  /* 0x0000000000bb7308 */ /* 0x0003e20000000800 */
[----:B----4-:R-:W-:Y:S01]  /*b3d0*/  LOP3.LUT R3, R190, R10, R9, 0x96, !PT ;  /* 0x0000000abe037212 */ /* 0x010fe200078e9609 */
[----:B------:R-:W-:-:S03]  /*b3e0*/  IMAD.MOV.U32 R190, RZ, RZ, R220 ;  /* 0x000000ffffbe7224 */ /* 0x000fc600078e00dc */
[----:B------:R-:W-:Y:S01]  /*b3f0*/  HMMA.16816.F32 R124, R4, R18, R104 ;  /* 0x00000012047c723c */ /* 0x000fe20000001868 */
[----:B------:R-:W-:-:S04]  /*b400*/  IMAD.WIDE.U32 R36, R3, -0x326172a9, RZ ;  /* 0xcd9e8d5703247825 */ /* 0x000fc800078e00ff */
[----:B------:R-:W-:-:S03]  /*b410*/  FFMA.FTZ R3, R203, UR4, -R24 ;  /* 0x00000004cb037c23 */ /* 0x000fc60008010818 */
[----:B------:R-:W-:Y:S01]  /*b420*/  HMMA.16816.F32 R100, R4, R16, R100 ;  /* 0x000000100464723c */ /* 0x000fe20000001864 */
[----:B------:R-:W-:Y:S01]  /*b430*/  MUFU.EX2 R185, R3 ;  /* 0x0000000300b97308 */ /* 0x000fe20000000800 */
[----:B------:R-:W-:Y:S01]  /*b440*/  LDSM.16.MT88.4 R16, [R141+0x1000] ;  /* 0x001000008d10783b */ /* 0x000fe20000004200 */
[----:B-1----:R-:W-:Y:S01]  /*b450*/  LOP3.LUT R0, R189, R8, R21, 0x96, !PT ;  /* 0x00000008bd007212 */ /* 0x002fe200078e9615 */
[----:B------:R-:W-:-:S04]  /*b460*/  FFMA.FTZ R8, R202, UR4, -R24 ;  /* 0x00000004ca087c23 */ /* 0x000fc80008010818 */
[----:B------:R-:W-:Y:S01]  /*b470*/  IMAD.WIDE.U32 R22, R0, -0x326172a9, RZ ;  /* 0xcd9e8d5700167825 */ /* 0x000fe200078e00ff */
[----:B------:R1:W-:Y:S01]  /*b480*/  MUFU.EX2 R189, R2 ;  /* 0x0000000200bd7308 */ /* 0x0003e20000000800 */
[----:B--2---:R-:W-:Y:S01]  /*b490*/  HMMA.16816.F32 R104, R4, R12, R132 ;  /* 0x0000000c0468723c */ /* 0x004fe20000001884 */
[----:B------:R-:W-:Y:S02]  /*b4a0*/  PRMT R0, R22, 0x7772, RZ ;  /* 0x0000777216007816 */ /* 0x000fe400000000ff */
[----:B------:R-:W-:Y:S01]  /*b4b0*/  LOP3.LUT R21, R218, R36, R23, 0x96, !PT ;  /* 0x00000024da157212 */ /* 0x000fe200078e9617 */
[----:B------:R-:W-:-:S03]  /*b4c0*/  IMAD.MOV.U32 R23, RZ, RZ, R219 ;  /* 0x000000ffff177224 */ /* 0x000fc600078e00db */
[----:B------:R2:W-:Y:S01]  /*b4d0*/  MUFU.EX2 R135, R8 ;  /* 0x0000000800877308 */ /* 0x0005e20000000800 */
[----:B------:R-:W-:Y:S01]  /*b4e0*/  HMMA.16816.F32 R112, R4, R14, R112 ;  /* 0x0000000e0470723c */ /* 0x000fe20000001870 */
[----:B------:R-:W-:Y:S01]  /*b4f0*/  PRMT R6, R22, 0x7771, RZ ;  /* 0x0000777116067816 */ /* 0x000fe200000000ff */
[----:B------:R-:W-:Y:S01]  /*b500*/  FFMA.FTZ R7, R200, UR4, -R24 ;  /* 0x00000004c8077c23 */ /* 0x000fe20008010818 */
[----:B------:R-:W-:Y:S01]  /*b510*/  LOP3.LUT R5, R21, 0xff, RZ, 0xc0, !PT ;  /* 0x000000ff15057812 */ /* 0x000fe200078ec0ff */
[----:B------:R-:W-:Y:S01]  /*b520*/  LDSM.16.MT88.4 R12, [R140+0xd000] ;  /* 0x00d000008c0c783b */ /* 0x000fe20000004200 */
[----:B------:R-:W-:Y:S02]  /*b530*/  IMAD.MOV.U32 R219, RZ, RZ, R226 ;  /* 0x000000ffffdb7224 */ /* 0x000fe400078e00e2 */
[----:B------:R-:W-:Y:S01]  /*b540*/  MUFU.EX2 R143, R7 ;  /* 0x00000007008f7308 */ /* 0x000fe20000000800 */
[----:B-1----:R-:W-:Y:S01]  /*b550*/  PRMT R2, R22, 0x7773, RZ ;  /* 0x0000777316027816 */ /* 0x002fe200000000ff */
[----:B------:R-:W-:Y:S01]  /*b560*/  IMAD.MOV.U32 R218, RZ, RZ, R227 ;  /* 0x000000ffffda7224 */ /* 0x000fe200078e00e3 */
[----:B------:R-:W-:Y:S01]  /*b570*/  MOV R227, R230 ;  /* 0x000000e600e37202 */ /* 0x000fe20000000f00 */
[----:B------:R-:W-:Y:S01]  /*b580*/  IMAD.MOV.U32 R226, RZ, RZ, R229 ;  /* 0x000000ffffe27224 */ /* 0x000fe200078e00e5 */
[----:B--2---:R-:W-:Y:S01]  /*b590*/  PRMT R8, R0, 0x5410, R2 ;  /* 0x0000541000087816 */ /* 0x004fe20000000002 */
[----:B------:R-:W-:Y:S01]  /*b5a0*/  FFMA.FTZ R2, R197, UR4, -R24 ;  /* 0x00000004c5027c23 */ /* 0x000fe20008010818 */
[----:B------:R-:W-:-:S03]  /*b5b0*/  IMAD.MOV.U32 R0, RZ, RZ, R22 ;  /* 0x000000ffff007224 */ /* 0x000fc600078e0016 */
[----:B------:R1:W2:Y:S02]  /*b5c0*/  MUFU.EX2 R134, R2 ;  /* 0x0000000200867308 */ /* 0x0002a40000000800 */
[----:B------:R-:W-:Y:S02]  /*b5d0*/  LOP3.LUT R4, R0, 0xff, RZ, 0xc0, !PT ;  /* 0x000000ff00047812 */ /* 0x000fe400078ec0ff */
[----:B------:R-:W-:Y:S02]  /*b5e0*/  PRMT R0, R21, 0x7632, R0 ;  /* 0x0000763215007816 */ /* 0x000fe40000000000 */
[----:B------:R-:W-:Y:S02]  /*b5f0*/  PRMT R6, R4, 0x5410, R6 ;  /* 0x0000541004067816 */ /* 0x000fe40000000006 */
[----:B-----5:R-:W-:-:S04]  /*b600*/  F2FP.F16.F32.PACK_AB R4, R188, R204 ;  /* 0x000000ccbc04723e */ /* 0x020fc800000000ff */
[C---:B------:R-:W-:Y:S02]  /*b610*/  PRMT R133, R4.reuse, 0x7610, R133 ;  /* 0x0000761004857816 */ /* 0x040fe40000000085 */
[----:B------:R-:W-:Y:S02]  /*b620*/  PRMT R99, R4, 0x7632, R99 ;  /* 0x0000763204637816 */ /* 0x000fe40000000063 */
[----:B-1----:R-:W-:-:S04]  /*b630*/  LOP3.LUT R2, R21, 0xffff, RZ, 0xc0, !PT ;  /* 0x0000ffff15027812 */ /* 0x002fc800078ec0ff */
[----:B------:R-:W-:Y:S02]  /*b640*/  SHF.R.U32.HI R3, RZ, 0x8, R2 ;  /* 0x00000008ff037819 */ /* 0x000fe40000011602 */
[----:B------:R-:W-:Y:S02]  /*b650*/  LOP3.LUT R2, R0, 0xff, RZ, 0xc0, !PT ;  /* 0x000000ff00027812 */ /* 0x000fe400078ec0ff */
[----:B------:R-:W-:Y:S02]  /*b660*/  SHF.R.U32.HI R0, RZ, 0x18, R21 ;  /* 0x00000018ff007819 */ /* 0x000fe40000011615 */
[----:B------:R-:W-:Y:S02]  /*b670*/  PRMT R5, R5, 0x5410, R3 ;  /* 0x0000541005057816 */ /* 0x000fe40000000003 */
[----:B------:R-:W-:Y:S02]  /*b680*/  PRMT R3, R2, 0x5410, R0 ;  /* 0x0000541002037816 */ /* 0x000fe40000000000 */
[----:B--2---:R-:W-:-:S02]  /*b690*/  F2FP.F16.F32.PACK_AB R2, R134, R135 ;  /* 0x000000878602723e */ /* 0x004fc400000000ff */
[--C-:B------:R-:W-:Y:S02]  /*b6a0*/  HSET2.LE.AND R0, R5, R26.reuse, PT ;  /* 0x0000001a05007233 */ /* 0x100fe40003803000 */
[C---:B------:R-:W-:Y:S02]  /*b6b0*/  PRMT R98, R2.reuse, 0x7610, R98 ;  /* 0x0000761002627816 */ /* 0x040fe40000000062 */
[----:B------:R-:W-:Y:S02]  /*b6c0*/  PRMT R97, R2, 0x7632, R97 ;  /* 0x0000763202617816 */ /* 0x000fe40000000061 */
[----:B------:R-:W-:Y:S02]  /*b6d0*/  HSET2.LE.AND R2, R3, R26, PT ;  /* 0x0000001a03027233 */ /* 0x000fe40003803000 */
[----:B------:R-:W-:-:S04]  /*b6e0*/  PRMT R3, R133, 0x5410, R99 ;  /* 0x0000541085037816 */ /* 0x000fc80000000063 */
[----:B------:R-:W-:Y:S02]  /*b6f0*/  LOP3.LUT R4, R3, R0, RZ, 0xc0, !PT ;  /* 0x0000000003047212 */ /* 0x000fe400078ec0ff */
[----:B------:R-:W-:Y:S02]  /*b700*/  LOP3.LUT R3, R8, 0xff00ff, RZ, 0xc0, !PT ;  /* 0x00ff00ff08037812 */ /* 0x000fe400078ec0ff */
[----:B------:R-:W1:Y:S01]  /*b710*/  LDSM.16.MT88.4 R8, [R32+0x1000] ;  /* 0x001000002008783b */ /* 0x000e620000004200 */
[----:B------:R-:W-:-:S04]  /*b720*/  PRMT R0, R98, 0x5410, R97 ;  /* 0x0000541062007816 */ /* 0x000fc80000000061 */
[----:B------:R-:W-:Y:S02]  /*b730*/  LOP3.LUT R5, R0, R2, RZ, 0xc0, !PT ;  /* 0x0000000200057212 */ /* 0x000fe400078ec0ff */
[----:B------:R-:W-:Y:S02]  /*b740*/  F2FP.F16.F32.PACK_AB R0, R189, R187 ;  /* 0x000000bbbd00723e */ /* 0x000fe400000000ff */
[----:B------:R-:W-:Y:S02]  /*b750*/  F2FP.F16.F32.PACK_AB R2, R143, R185 ;  /* 0x000000b98f02723e */ /* 0x000fe400000000ff */
[C---:B------:R-:W-:Y:S02]  /*b760*/  PRMT R96, R0.reuse, 0x7610, R96 ;  /* 0x0000761000607816 */ /* 0x040fe40000000060 */
[----:B------:R-:W-:Y:S02]  /*b770*/  PRMT R132, R0, 0x7632, R132 ;  /* 0x0000763200847816 */ /* 0x000fe40000000084 */
[----:B------:R-:W-:-:S02]  /*b780*/  PRMT R119, R2, 0x7610, R119 ;  /* 0x0000761002777816 */ /* 0x000fc40000000077 */
[----:B------:R-:W-:Y:S02]  /*b790*/  PRMT R117, R2, 0x7632, R117 ;  /* 0x0000763202757816 */ /* 0x000fe40000000075 */
[--C-:B------:R-:W-:Y:S02]  /*b7a0*/  HSET2.LE.AND R0, R6, R26.reuse, PT ;  /* 0x0000001a06007233 */ /* 0x100fe40003803000 */
[----:B------:R-:W-:Y:S02]  /*b7b0*/  HSET2.LE.AND R2, R3, R26, PT ;  /* 0x0000001a03027233 */ /* 0x000fe40003803000 */
[----:B------:R-:W-:-:S04]  /*b7c0*/  PRMT R3, R96, 0x5410, R132 ;  /* 0x0000541060037816 */ /* 0x000fc80000000084 */
[----:B------:R-:W-:Y:S01]  /*b7d0*/  LOP3.LUT R6, R3, R0, RZ, 0xc0, !PT ;  /* 0x0000000003067212 */ /* 0x000fe200078ec0ff */
[----:B------:R-:W-:Y:S01]  /*b7e0*/  IMAD.MOV.U32 R3, RZ, RZ, R231 ;  /* 0x000000ffff037224 */ /* 0x000fe200078e00e7 */
[----:B------:R-:W-:-:S04]  /*b7f0*/  PRMT R0, R119, 0x5410, R117 ;  /* 0x0000541077007816 */ /* 0x000fc80000000075 */
[----:B------:R-:W-:Y:S01]  /*b800*/  LOP3.LUT R7, R0, R2, RZ, 0xc0, !PT ;  /* 0x0000000200077212 */ /* 0x000fe200078ec0ff */
[----:B------:R-:W-:Y:S02]  /*b810*/  IMAD.MOV.U32 R2, RZ, RZ, R228 ;  /* 0x000000ffff027224 */ /* 0x000fe400078e00e4 */
[----:B------:R-:W-:-:S04]  /*b820*/  IMAD.MOV.U32 R0, RZ, RZ, R219 ;  /* 0x000000ffff007224 */ /* 0x000fc800078e00db */
[----:B-1----:R-:W-:Y:S01]  /*b830*/  HMMA.16816.F32 R168, R4, R8, R64 ;  /* 0x0000000804a8723c */ /* 0x002fe20000001840 */
[----:B------:R-:W-:-:S07]  /*b840*/  LOP3.LUT R0, R0, R38, R37, 0x96, !PT ;  /* 0x0000002600007212 */ /* 0x000fce00078e9625 */
[C---:B------:R-:W-:Y:S01]  /*b850*/  HMMA.16816.F32 R172, R4.reuse, R10, R48 ;  /* 0x0000000a04ac723c */ /* 0x040fe20000001830 */
[----:B------:R-:W1:Y:S07]  /*b860*/  LDSM.16.MT88.4 R8, [R140+0xf000] ;  /* 0x00f000008c08783b */ /* 0x000e6e0000004200 */
[C---:B------:R-:W-:Y:S08]  /*b870*/  HMMA.16816.F32 R52, R4.reuse, R12, R52 ;  /* 0x0000000c0434723c */ /* 0x040ff00000001834 */
[C---:B------:R-:W-:Y:S01]  /*b880*/  HMMA.16816.F32 R56, R4.reuse, R14, R56 ;  /* 0x0000000e0438723c */ /* 0x040fe20000001838 */
[----:B------:R-:W2:Y:S07]  /*b890*/  LDSM.16.MT88.4 R12, [R176+0xf000] ;  /* 0x00f00000b00c783b */ /* 0x000eae0000004200 */
[----:B------:R-:W-:Y:S01]  /*b8a0*/  HMMA.16816.F32 R228, R4, R28, R44 ;  /* 0x0000001c04e4723c */ /* 0x000fe2000000182c */
[----:B------:R-:W-:-:S02]  /*b8b0*/  IMAD.MOV.U32 R47, RZ, RZ, R235 ;  /* 0x000000ffff2f7224 */ /* 0x000fc400078e00eb */
[----:B------:R-:W-:Y:S02]  /*b8c0*/  IMAD.MOV.U32 R46, RZ, RZ, R234 ;  /* 0x000000ffff2e7224 */ /* 0x000fe400078e00ea */
[----:B------:R-:W-:Y:S02]  /*b8d0*/  IMAD.MOV.U32 R45, RZ, RZ, R233 ;  /* 0x000000ffff2d7224 */ /* 0x000fe400078e00e9 */
[----:B------:R-:W-:Y:S01]  /*b8e0*/  IMAD.MOV.U32 R44, RZ, RZ, R232 ;  /* 0x000000ffff2c7224 */ /* 0x000fe200078e00e8 */
[----:B------:R-:W-:Y:S01]  /*b8f0*/  HMMA.16816.F32 R208, R4, R16, R40 ;  /* 0x0000001004d0723c */ /* 0x000fe20000001828 */
[----:B------:R-:W-:Y:S01]  /*b900*/  IMAD.MOV.U32 R43, RZ, RZ, R223 ;  /* 0x000000ffff2b7224 */ /* 0x000fe200078e00df */
[----:B------:R-:W-:Y:S01]  /*b910*/  MOV R42, R224 ;  /* 0x000000e0002a7202 */ /* 0x000fe20000000f00 */
[----:B------:R-:W-:Y:S02]  /*b920*/  IMAD.MOV.U32 R40, RZ, RZ, R225 ;  /* 0x000000ffff287224 */ /* 0x000fe400078e00e1 */
[----:B------:R-:W-:-:S03]  /*b930*/  IMAD.MOV.U32 R41, RZ, RZ, R204 ;  /* 0x000000ffff297224 */ /* 0x000fc600078e00cc */
[C---:B------:R-:W-:Y:S01]  /*b940*/  HMMA.16816.F32 R232, R4.reuse, R30, R60 ;  /* 0x0000001e04e8723c */ /* 0x040fe2000000183c */
[----:B------:R-:W3:Y:S01]  /*b950*/  LDSM.16.MT88.4 R28, [R32+0x3000] ;  /* 0x00300000201c783b */ /* 0x000ee20000004200 */
[----:B------:R-:W-:Y:S01]  /*b960*/  MOV R60, R217 ;  /* 0x000000d9003c7202 */ /* 0x000fe20000000f00 */
[----:B------:R-:W-:Y:S02]  /*b970*/  IMAD.MOV.U32 R61, RZ, RZ, R218 ;  /* 0x000000ffff3d7224 */ /* 0x000fe400078e00da */
[----:B------:R-:W-:Y:S02]  /*b980*/  IMAD.MOV.U32 R63, RZ, RZ, R221 ;  /* 0x000000ffff3f7224 */ /* 0x000fe400078e00dd */
[----:B------:R-:W-:Y:S01]  /*b990*/  IMAD.MOV.U32 R62, RZ, RZ, R222 ;  /* 0x000000ffff3e7224 */ /* 0x000fe200078e00de */
[----:B------:R-:W-:Y:S01]  /*b9a0*/  HMMA.16816.F32 R216, R4, R18, R88 ;  /* 0x0000001204d8723c */ /* 0x000fe20000001858 */
[----:B------:R-:W-:Y:S01]  /*b9b0*/  IMAD.MOV.U32 R90, RZ, RZ, R226 ;  /* 0x000000ffff5a7224 */ /* 0x000fe200078e00e2 */
[----:B------:R-:W-:Y:S01]  /*b9c0*/  LDSM.16.MT88.4 R16, [R140+0x11000] ;  /* 0x011000008c10783b */ /* 0x000fe20000004200 */
[----:B------:R-:W-:-:S02]  /*b9d0*/  IMAD.MOV.U32 R91, RZ, RZ, R227 ;  /* 0x000000ffff5b7224 */ /* 0x000fc400078e00e3 */
[----:B------:R-:W-:Y:S02]  /*b9e0*/  IMAD.MOV.U32 R89, RZ, RZ, R45 ;  /* 0x000000ffff597224 */ /* 0x000fe400078e002d */
[----:B------:R-:W-:Y:S01]  /*b9f0*/  IMAD.MOV.U32 R88, RZ, RZ, R46 ;  /* 0x000000ffff587224 */ /* 0x000fe200078e002e */
[C---:B-1----:R-:W-:Y:S08]  /*ba00*/  HMMA.16816.F32 R68, R4.reuse, R8, R68 ;  /* 0x000000080444723c */ /* 0x042ff00000001844 */
[C---:B------:R-:W-:Y:S01]  /*ba10*/  HMMA.16816.F32 R48, R4.reuse, R10, R72 ;  /* 0x0000000a0430723c */ /* 0x040fe20000001848 */
[----:B------:R-:W1:Y:S01]  /*ba20*/  LDSM.16.MT88.4 R8, [R141+0x3000] ;  /* 0x003000008d08783b */ /* 0x000e620000004200 */
[----:B------:R-:W-:Y:S01]  /*ba30*/  IMAD.MOV.U32 R75, RZ, RZ, R2 ;  /* 0x000000ffff4b7224 */ /* 0x000fe200078e0002 */
[----:B------:R-:W-:Y:S01]  /*ba40*/  LOP3.LUT R2, R116, 0xff, RZ, 0xc0, !PT ;  /* 0x000000ff74027812 */ /* 0x000fe200078ec0ff */
[----:B------:R-:W-:Y:S01]  /*ba50*/  IMAD.MOV.U32 R74, RZ, RZ, R47 ;  /* 0x000000ffff4a7224 */ /* 0x000fe200078e002f */
[----:B------:R-:W-:Y:S01]  /*ba60*/  MOV R73, R23 ;  /* 0x0000001700497202 */ /* 0x000fe20000000f00 */
[----:B------:R-:W-:Y:S01]  /*ba70*/  FFMA.FTZ R23, R236, UR4, -R25 ;  /* 0x00000004ec177c23 */ /* 0x000fe20008010819 */
[----:B------:R-:W-:Y:S01]  /*ba80*/  ISETP.LE.U32.AND P5, PT, R2, UR6, PT ;  /* 0x0000000602007c0c */ /* 0x000fe2000bfa3070 */
[----:B--2---:R-:W-:Y:S01]  /*ba90*/  HMMA.16816.F32 R224, R4, R12, R84 ;  /* 0x0000000c04e0723c */ /* 0x004fe20000001854 */
[----:B------:R-:W-:Y:S01]  /*baa0*/  PRMT R2, R116, 0x7632, R2 ;  /* 0x0000763274027816 */ /* 0x000fe20000000002 */
[----:B------:R-:W-:-:S02]  /*bab0*/  IMAD.MOV.U32 R72, RZ, RZ, R41 ;  /* 0x000000ffff487224 */ /* 0x000fc400078e0029 */
[----:B------:R-:W-:Y:S01]  /*bac0*/  IMAD.MOV.U32 R41, RZ, RZ, R63 ;  /* 0x000000ffff297224 */ /* 0x000fe200078e003f */
[----:B------:R-:W-:-:S03]  /*bad0*/  LOP3.LUT R2, R2, 0xff, RZ, 0xc0, !PT ;  /* 0x000000ff02027812 */ /* 0x000fc600078ec0ff */
[----:B------:R-:W-:Y:S01]  /*bae0*/  HMMA.16816.F32 R220, R4, R14, R76 ;  /* 0x0000000e04dc723c */ /* 0x000fe2000000184c */
[----:B------:R-:W2:Y:S01]  /*baf0*/  LDSM.16.MT88.4 R12, [R176+0x11000] ;  /* 0x01100000b00c783b */ /* 0x000ea20000004200 */
[----:B------:R-:W-:Y:S02]  /*bb00*/  ISETP.LE.U32.AND P4, PT, R2, UR6, PT ;  /* 0x0000000602007c0c */ /* 0x000fe4000bf83070 */
[----:B------:R-:W-:-:S04]  /*bb10*/  @!P5 HADD2 R192, -R160.H0_H0, -RZ.H0_H0 ;  /* 0xa00000ffa0c0d230 */ /* 0x000fc80000000900 */
[C---:B---3--:R-:W-:Y:S01]  /*bb20*/  HMMA.16816.F32 R64, R4.reuse, R30, R156 ;  /* 0x0000001e0440723c */ /* 0x048fe2000000189c */
[----:B------:R-:W-:Y:S01]  /*bb30*/  IMAD.WIDE.U32 R30, R0, -0x2daee0ad, RZ ;  /* 0xd2511f53001e7825 */ /* 0x000fe200078e00ff */
[----:B------:R-:W-:Y:S02]  /*bb40*/  PRMT R0, R118, 0x7771, RZ ;  /* 0x0000777176007816 */ /* 0x000fe400000000ff */
[----:B------:R-:W-:Y:S02]  /*bb50*/  @!P5 PRMT R160, R192, 0x5410, RZ ;  /* 0x00005410c0a0d816 */ /* 0x000fe400000000ff */
[----:B------:R-:W-:Y:S01]  /*bb60*/  ISETP.GT.U32.AND P3, PT, R0, UR6, PT ;  /* 0x0000000600007c0c */ /* 0x000fe2000bf64070 */
[----:B------:R-:W-:Y:S01]  /*bb70*/  @!P4 HADD2 R194, -R167.H0_H0, -RZ.H0_H0 ;  /* 0xa00000ffa7c2c230 */ /* 0x000fe20000000900 */
[----:B------:R-:W-:Y:S01]  /*bb80*/  SHF.R.U32.HI R0, RZ, 0x18, R116 ;  /* 0x00000018ff007819 */ /* 0x000fe20000011674 */
[C---:B------:R-:W-:Y:S01]  /*bb90*/  HMMA.16816.F32 R76, R4.reuse, R28, R80 ;  /* 0x0000001c044c723c */ /* 0x040fe20000001850 */
[----:B------:R-:W-:Y:S01]  /*bba0*/  IMAD.MOV.U32 R81, RZ, RZ, R91 ;  /* 0x000000ffff517224 */ /* 0x000fe200078e005b */
[----:B------:R-:W-:Y:S01]  /*bbb0*/  MOV R91, R40 ;  /* 0x00000028005b7202 */ /* 0x000fe20000000f00 */
[----:B------:R-:W-:Y:S01]  /*bbc0*/  IMAD.MOV.U32 R40, RZ, RZ, R3 ;  /* 0x000000ffff287224 */ /* 0x000fe200078e0003 */
[----:B------:R-:W-:Y:S01]  /*bbd0*/  ISETP.LE.U32.AND P1, PT, R0, UR6, PT ;  /* 0x0000000600007c0c */ /* 0x000fe2000bf23070 */
[--C-:B------:R-:W-:Y:S01]  /*bbe0*/  FFMA.FTZ R3, R240, UR4, -R25.reuse ;  /* 0x00000004f0037c23 */ /* 0x100fe20008010819 */
[----:B------:R-:W-:Y:S01]  /*bbf0*/  LOP3.LUT R0, R116, 0xffff, RZ, 0xc0, !PT ;  /* 0x0000ffff74007812 */ /* 0x000fe200078ec0ff */
[--C-:B------:R-:W-:Y:S01]  /*bc00*/  FFMA.FTZ R29, R237, UR4, -R25.reuse ;  /* 0x00000004ed1d7c23 */ /* 0x100fe20008010819 */
[C---:B-1----:R-:W-:Y:S01]  /*bc10*/  HMMA.16816.F32 R84, R4.reuse, R8, R152 ;  /* 0x000000080454723c */ /* 0x042fe20000001898 */
[----:B------:R-:W-:Y:S01]  /*bc20*/  IMAD.MOV.U32 R8, RZ, RZ, R118 ;  /* 0x000000ffff087224 */ /* 0x000fe200078e0076 */
[----:B------:R-:W-:Y:S01]  /*bc30*/  SHF.R.U32.HI R0, RZ, 0x8, R0 ;  /* 0x00000008ff007819 */ /* 0x000fe20000011600 */
[----:B------:R-:W-:Y:S01]  /*bc40*/  FFMA.FTZ R9, R238, UR4, -R25 ;  /* 0x00000004ee097c23 */ /* 0x000fe20008010819 */
[----:B------:R-:W-:Y:S01]  /*bc50*/  LOP3.LUT R20, R27, R20, R31, 0x96, !PT ;  /* 0x000000141b147212 */ /* 0x000fe200078e961f */
[----:B------:R-:W-:Y:S01]  /*bc60*/  FFMA.FTZ R25, R239, UR4, -R24 ;  /* 0x00000004ef197c23 */ /* 0x000fe20008010818 */
[----:B------:R-:W-:Y:S01]  /*bc70*/  LOP3.LUT R0, R0, 0xffff, RZ, 0xc0, !PT ;  /* 0x0000ffff00007812 */ /* 0x000fe200078ec0ff */
[----:B------:R1:W-:Y:S01]  /*bc80*/  MUFU.EX2 R116, R9 ;  /* 0x0000000900747308 */ /* 0x0003e20000000800 */
[C---:B------:R-:W-:Y:S01]  /*bc90*/  HMMA.16816.F32 R204, R4.reuse, R10, R148 ;  /* 0x0000000a04cc723c */ /* 0x040fe20000001894 */
[----:B------:R-:W-:Y:S01]  /*bca0*/  PRMT R28, R118, 0x7772, RZ ;  /* 0x00007772761c7816 */ /* 0x000fe200000000ff */
[----:B------:R-:W-:Y:S01]  /*bcb0*/  @!P1 HADD2 R196, -R166.H0_H0, -RZ.H0_H0 ;  /* 0xa00000ffa6c49230 */ /* 0x000fe20000000900 */
[----:B------:R-:W-:Y:S01]  /*bcc0*/  ISETP.LE.U32.AND P6, PT, R0, UR6, PT ;  /* 0x0000000600007c0c */ /* 0x000fe2000bfc3070 */
[----:B------:R-:W-:Y:S01]  /*bcd0*/  IMAD.MOV.U32 R83, RZ, RZ, R74 ;  /* 0x000000ffff537224 */ /* 0x000fe200078e004a */
[----:B------:R-:W-:Y:S01]  /*bce0*/  LOP3.LUT R0, R8, 0xff, RZ, 0xc0, !PT ;  /* 0x000000ff08007812 */ /* 0x000fe200078ec0ff */
[----:B------:R-:W-:Y:S01]  /*bcf0*/  IMAD.MOV.U32 R74, RZ, RZ, R43 ;  /* 0x000000ffff4a7224 */ /* 0x000fe200078e002b */
[----:B------:R-:W-:Y:S01]  /*bd00*/  PRMT R27, R118, 0x7773, RZ ;  /* 0x00007773761b7816 */ /* 0x000fe200000000ff */
[C---:B--2---:R-:W-:Y:S01]  /*bd10*/  HMMA.16816.F32 R156, R4.reuse, R12, R144 ;  /* 0x0000000c049c723c */ /* 0x044fe20000001890 */
[----:B------:R-:W-:Y:S01]  /*bd20*/  ISETP.LE.U32.AND P5, PT, R0, UR6, PT ;  /* 0x0000000600007c0c */ /* 0x000fe2000bfa3070 */
[----:B------:R2:W-:Y:S01]  /*bd30*/  MUFU.EX2 R31, R3 ;  /* 0x00000003001f7308 */ /* 0x0005e20000000800 */
[----:B------:R-:W-:Y:S01]  /*bd40*/  PRMT R2, R30, 0x7772, RZ ;  /* 0x000077721e027816 */ /* 0x000fe200000000ff */
[----:B------:R-:W-:Y:S01]  /*bd50*/  IMAD.MOV.U32 R43, RZ, RZ, R61 ;  /* 0x000000ffff2b7224 */ /* 0x000fe200078e003d */
[----:B------:R-:W-:Y:S01]  /*bd60*/  LOP3.LUT R0, R35, 0xff, RZ, 0xc0, !PT ;  /* 0x000000ff23007812 */ /* 0x000fe200078ec0ff */
[----:B------:R-:W-:Y:S01]  /*bd70*/  IMAD.MOV.U32 R82, RZ, RZ, R90 ;  /* 0x000000ffff527224 */ /* 0x000fe200078e005a */
[----:B------:R-:W-:Y:S01]  /*bd80*/  @!P4 PRMT R167, R194, 0x5410, RZ ;  /* 0x00005410c2a7c816 */ /* 0x000fe200000000ff */
[C---:B------:R-:W-:Y:S01]  /*bd90*/  HMMA.16816.F32 R152, R4.reuse, R14, R120 ;  /* 0x0000000e0498723c */ /* 0x040fe20000001878 */
[----:B------:R-:W3:Y:S01]  /*bda0*/  LDSM.16.MT88.4 R12, [R32+0x5000] ;  /* 0x00500000200c783b */ /* 0x000ee20000004200 */
[----:B------:R-:W-:Y:S01]  /*bdb0*/  MUFU.EX2 R118, R29 ;  /* 0x0000001d00767308 */ /* 0x000fe20000000800 */
[----:B------:R-:W-:Y:S01]  /*bdc0*/  ISETP.GT.U32.AND P4, PT, R27, UR6, PT ;  /* 0x000000061b007c0c */ /* 0x000fe2000bf84070 */
[----:B------:R-:W-:Y:S01]  /*bdd0*/  @!P6 HADD2 R195, -R161.H0_H0, -RZ.H0_H0 ;  /* 0xa00000ffa1c3e230 */ /* 0x000fe20000000900 */
[----:B-1----:R-:W1:Y:S01]  /*bde0*/  LDSM.16.MT88.4 R8, [R141+0x5000] ;  /* 0x005000008d08783b */ /* 0x002e620000004200 */
[----:B------:R-:W-:Y:S01]  /*bdf0*/  @!P5 HADD2 R197, -R165.H0_H0, -RZ.H0_H0 ;  /* 0xa00000ffa5c5d230 */ /* 0x000fe20000000900 */
[----:B------:R-:W-:Y:S01]  /*be00*/  @!P1 PRMT R166, R196, 0x5410, RZ ;  /* 0x00005410c4a69816 */ /* 0x000fe200000000ff */
[C---:B------:R-:W-:Y:S01]  /*be10*/  HMMA.16816.F32 R100, R4.reuse, R16, R100 ;  /* 0x000000100464723c */ /* 0x040fe20000001864 */
[--C-:B------:R-:W-:Y:S01]  /*be20*/  FFMA.FTZ R17, R241, UR4, -R24.reuse ;  /* 0x00000004f1117c23 */ /* 0x100fe20008010818 */
[--C-:B------:R-:W-:Y:S01]  /*be30*/  FFMA.FTZ R16, R215, UR4, -R24.reuse ;  /* 0x00000004d7107c23 */ /* 0x100fe20008010818 */
[----:B------:R-:W-:Y:S01]  /*be40*/  FFMA.FTZ R24, R214, UR4, -R24 ;  /* 0x00000004d6187c23 */ /* 0x000fe20008010818 */
[----:B--2---:R-:W-:Y:S01]  /*be50*/  PRMT R3, R30, 0x7773, RZ ;  /* 0x000077731e037816 */ /* 0x004fe200000000ff */
[----:B------:R-:W2:Y:S01]  /*be60*/  MUFU.EX2 R29, R23 ;  /* 0x00000017001d7308 */ /* 0x000ea20000000800 */
[----:B------:R-:W-:Y:S01]  /*be70*/  @!P5 PRMT R165, R197, 0x5410, RZ ;  /* 0x00005410c5a5d816 */ /* 0x000fe200000000ff */
[----:B------:R-:W-:Y:S01]  /*be80*/  IMAD.MOV.U32 R90, RZ, RZ, R44 ;  /* 0x000000ffff5a7224 */ /* 0x000fe200078e002c */
[----:B------:R-:W-:Y:S01]  /*be90*/  ISETP.LE.U32.AND P5, PT, R0, UR6, PT ;  /* 0x0000000600007c0c */ /* 0x000fe2000bfa3070 */
[----:B------:R-:W-:Y:S01]  /*bea0*/  HMMA.16816.F32 R44, R4, R18, R124 ;  /* 0x00000012042c723c */ /* 0x000fe2000000187c */
[----:B------:R-:W-:Y:S01]  /*beb0*/  PRMT R0, R20, 0x7632, R0 ;  /* 0x0000763214007816 */ /* 0x000fe20000000000 */
[----:B------:R-:W-:Y:S01]  /*bec0*/  IMAD.MOV.U32 R18, RZ, RZ, R142 ;  /* 0x000000ffff127224 */ /* 0x000fe200078e008e */
[----:B------:R-:W-:Y:S01]  /*bed0*/  @!P6 PRMT R161, R195, 0x5410, RZ ;  /* 0x00005410c3a1e816 */ /* 0x000fe200000000ff */
[----:B------:R4:W-:Y:S01]  /*bee0*/  MUFU.EX2 R27, R16 ;  /* 0x00000010001b7308 */ /* 0x0009e20000000800 */
[----:B------:R-:W-:Y:S01]  /*bef0*/  IMAD.MOV.U32 R195, RZ, RZ, R73 ;  /* 0x000000ffffc37224 */ /* 0x000fe200078e0049 */
[----:B------:R-:W-:Y:S01]  /*bf00*/  ISETP.GT.U32.AND P6, PT, R28, UR6, PT ;  /* 0x000000061c007c0c */ /* 0x000fe2000bfc4070 */
[----:B------:R-:W-:Y:S01]  /*bf10*/  IMAD.MOV.U32 R73, RZ, RZ, R42 ;  /* 0x000000ffff497224 */ /* 0x000fe200078e002a */
[----:B------:R-:W-:Y:S01]  /*bf20*/  MOV R194, R60 ;  /* 0x0000003c00c27202 */ /* 0x000fe20000000f00 */
[----:B------:R-:W-:-:S02]  /*bf30*/  IMAD.MOV.U32 R42, RZ, RZ, R62 ;  /* 0x000000ffff2a7224 */ /* 0x000fc400078e003e */
[----:B------:R-:W-:Y:S01]  /*bf40*/  @P4 HADD2 R200, -R162.H0_H0, -RZ.H0_H0 ;  /* 0xa00000ffa2c84230 */ /* 0x000fe20000000900 */
[----:B------:R-:W-:Y:S01]  /*bf50*/  PRMT R19, R142, 0x7773, RZ ;  /* 0x000077738e137816 */ /* 0x000fe200000000ff */
[----:B------:R-:W5:Y:S01]  /*bf60*/  MUFU.EX2 R24, R24 ;  /* 0x0000001800187308 */ /* 0x000f620000000800 */
[----:B------:R-:W-:Y:S01]  /*bf70*/  @P3 HADD2 R203, -R164.H0_H0, -RZ.H0_H0 ;  /* 0xa00000ffa4cb3230 */ /* 0x000fe20000000900 */
[----:B------:R-:W-:Y:S01]  /*bf80*/  MOV R196, R83 ;  /* 0x0000005300c47202 */ /* 0x000fe20000000f00 */
[----:B------:R-:W-:Y:S01]  /*bf90*/  IMAD.MOV.U32 R192, RZ, RZ, R40 ;  /* 0x000000ffffc07224 */ /* 0x000fe200078e0028 */
[----:B------:R-:W-:Y:S01]  /*bfa0*/  @P4 PRMT R162, R200, 0x5410, RZ ;  /* 0x00005410c8a24816 */ /* 0x000fe200000000ff */
[----:B------:R-:W-:Y:S01]  /*bfb0*/  IMAD.MOV.U32 R197, RZ, RZ, R41 ;  /* 0x000000ffffc57224 */ /* 0x000fe200078e0029 */
[----:B------:R-:W-:Y:S01]  /*bfc0*/  @P3 PRMT R164, R203, 0x5410, RZ ;  /* 0x00005410cba43816 */ /* 0x000fe200000000ff */
[----:B------:R-:W-:Y:S01]  /*bfd0*/  @P6 HADD2 R202, -R163.H0_H0, -RZ.H0_H0 ;  /* 0xa00000ffa3ca6230 */ /* 0x000fe20000000900 */
[----:B------:R-:W-:Y:S01]  /*bfe0*/  MUFU.EX2 R28, R17 ;  /* 0x00000011001c7308 */ /* 0x000fe20000000800 */
[----:B------:R-:W-:Y:S01]  /*bff0*/  MOV R83, R42 ;  /* 0x0000002a00537202 */ /* 0x000fe20000000f00 */
[----:B------:R-:W-:-:S02]  /*c000*/  @!P5 HADD2 R214, -R139.H0_H0, -RZ.H0_H0 ;  /* 0xa00000ff8bd6d230 */ /* 0x000fc40000000900 */
[----:B----4-:R-:W-:Y:S01]  /*c010*/  IMAD.MOV.U32 R16, RZ, RZ, R81 ;  /* 0x000000ffff107224 */ /* 0x010fe200078e0051 */
[C---:B---3--:R-:W-:Y:S01]  /*c020*/  HMMA.16816.F32 R128, R4.reuse, R12, R128 ;  /* 0x0000000c0480723c */ /* 0x048fe20000001880 */
[----:B------:R-:W-:Y:S01]  /*c030*/  PRMT R13, R2, 0x5410, R3 ;  /* 0x00005410020d7816 */ /* 0x000fe20000000003 */
[----:B------:R-:W-:Y:S01]  /*c040*/  IMAD.MOV.U32 R3, RZ, RZ, R30 ;  /* 0x000000ffff037224 */ /* 0x000fe200078e001e */
[----:B------:R-:W-:Y:S01]  /*c050*/  PRMT R12, R142, 0x7771, RZ ;  /* 0x000077718e0c7816 */ /* 0x000fe200000000ff */
[----:B------:R-:W3:Y:S01]  /*c060*/  MUFU.EX2 R25, R25 ;  /* 0x0000001900197308 */ /* 0x000ee20000000800 */
[----:B------:R-:W-:Y:S01]  /*c070*/  LOP3.LUT R2, R20, 0xffff, RZ, 0xc0, !PT ;  /* 0x0000ffff14027812 */ /* 0x000fe200078ec0ff */
[----:B------:R-:W-:Y:S01]  /*c080*/  IMAD.MOV.U32 R123, RZ, RZ, R72 ;  /* 0x000000ffff7b7224 */ /* 0x000fe200078e0048 */
[----:B------:R-:W-:Y:S01]  /*c090*/  ISETP.GT.U32.AND P1, PT, R12, UR6, PT ;  /* 0x000000060c007c0c */ /* 0x000fe2000bf24070 */
[C---:B-1----:R-:W-:Y:S01]  /*c0a0*/  HMMA.16816.F32 R148, R4.reuse, R8, R104 ;  /* 0x000000080494723c */ /* 0x042fe20000001868 */
[----:B------:R-:W-:Y:S01]  /*c0b0*/  LOP3.LUT R9, R3, 0xff, RZ, 0xc0, !PT ;  /* 0x000000ff03097812 */ /* 0x000fe200078ec0ff */
[----:B------:R-:W-:Y:S01]  /*c0c0*/  IMAD.MOV.U32 R122, RZ, RZ, R73 ;  /* 0x000000ffff7a7224 */ /* 0x000fe200078e0049 */
[----:B------:R-:W-:Y:S01]  /*c0d0*/  PRMT R12, R30, 0x7771, RZ ;  /* 0x000077711e0c7816 */ /* 0x000fe200000000ff */
[----:B------:R-:W-:Y:S01]  /*c0e0*/  IMAD.MOV.U32 R121, RZ, RZ, R74 ;  /* 0x000000ffff797224 */ /* 0x000fe200078e004a */
[----:B------:R-:W-:Y:S01]  /*c0f0*/  SHF.R.U32.HI R3, RZ, 0x8, R2 ;  /* 0x00000008ff037819 */ /* 0x000fe20000011602 */
[----:B------:R-:W-:Y:S01]  /*c100*/  IMAD.MOV.U32 R120, RZ, RZ, R75 ;  /* 0x000000ffff787224 */ /* 0x000fe200078e004b */
[----:B------:R-:W-:Y:S01]  /*c110*/  LOP3.LUT R8, R20, 0xff, RZ, 0xc0, !PT ;  /* 0x000000ff14087812 */ /* 0x000fe200078ec0ff */
[C---:B------:R-:W-:Y:S01]  /*c120*/  HMMA.16816.F32 R60, R4.reuse, R14, R108 ;  /* 0x0000000e043c723c */ /* 0x040fe2000000186c */
[----:B------:R-:W-:Y:S01]  /*c130*/  LOP3.LUT R2, R0, 0xff, RZ, 0xc0, !PT ;  /* 0x000000ff00027812 */ /* 0x000fe200078ec0ff */
[----:B------:R-:W1:Y:S01]  /*c140*/  LDSM.16.MT88.4 R72, [R140+0xf800] ;  /* 0x00f800008c48783b */ /* 0x000e620000004200 */
[----:B------:R-:W-:Y:S01]  /*c150*/  SHF.R.U32.HI R0, RZ, 0x18, R20 ;  /* 0x00000018ff007819 */ /* 0x000fe20000011614 */
[----:B------:R-:W-:Y:S01]  /*c160*/  @P1 HADD2 R237, -R92.H0_H0, -RZ.H0_H0 ;  /* 0xa00000ff5ced1230 */ /* 0x000fe20000000900 */
[----:B------:R-:W-:Y:S01]  /*c170*/  PRMT R12, R9, 0x5410, R12 ;  /* 0x00005410090c7816 */ /* 0x000fe2000000000c */
[----:B------:R-:W4:Y:S01]  /*c180*/  LDSM.16.MT88.4 R104, [R140+0x11800] ;  /* 0x011800008c68783b */ /* 0x000f220000004200 */
[----:B------:R-:W-:Y:S01]  /*c190*/  PRMT R9, R8, 0x5410, R3 ;  /* 0x0000541008097816 */ /* 0x000fe20000000003 */
[----:B------:R-:W-:Y:S01]  /*c1a0*/  HMMA.16816.F32 R144, R4, R10, R112 ;  /* 0x0000000a0490723c */ /* 0x000fe20000001870 */
[----:B------:R-:W-:Y:S01]  /*c1b0*/  PRMT R8, R2, 0x5410, R0 ;  /* 0x0000541002087816 */ /* 0x000fe20000000000 */
[----:B------:R-:W4:Y:S01]  /*c1c0*/  LDSM.16.MT88.4 R108, [R32+0x5800] ;  /* 0x00580000206c783b */ /* 0x000f220000004200 */
[----:B--2---:R-:W-:-:S02]  /*c1d0*/  F2FP.F16.F32.PACK_AB R2, R29, R118 ;  /* 0x000000761d02723e */ /* 0x004fc400000000ff */
[----:B------:R-:W-:Y:S01]  /*c1e0*/  LOP3.LUT R3, R13, 0xff00ff, RZ, 0xc0, !PT ;  /* 0x00ff00ff0d037812 */ /* 0x000fe200078ec0ff */
[----:B------:R-:W-:Y:S01]  /*c1f0*/  LDSM.16.MT88.4 R124, [R176+0xd800] ;  /* 0x00d80000b07c783b */ /* 0x000fe20000004200 */
[C---:B------:R-:W-:Y:S02]  /*c200*/  PRMT R14, R2.reuse, 0x7610, R14 ;  /* 0x00007610020e7816 */ /* 0x040fe4000000000e */
[----:B------:R-:W-:Y:S02]  /*c210*/  PRMT R13, R2, 0x7632, R13 ;  /* 0x00007632020d7816 */ /* 0x000fe4000000000d */
[----:B-----5:R-:W-:Y:S02]  /*c220*/  F2FP.F16.F32.PACK_AB R0, R24, R27 ;  /* 0x0000001b1800723e */ /* 0x020fe400000000ff */
[----:B------:R-:W-:Y:S02]  /*c230*/  HSET2.LE.AND R2, R12, R26, PT ;  /* 0x0000001a0c027233 */ /* 0x000fe40003803000 */
[----:B------:R-:W-:-:S02]  /*c240*/  PRMT R4, R14, 0x5410, R13 ;  /* 0x000054100e047816 */ /* 0x000fc4000000000d */
[C---:B------:R-:W-:Y:S02]  /*c250*/  PRMT R11, R0.reuse, 0x7610, R11 ;  /* 0x00007610000b7816 */ /* 0x040fe4000000000b */
[----:B------:R-:W-:Y:S02]  /*c260*/  PRMT R10, R0, 0x7632, R10 ;  /* 0x00007632000a7816 */ /* 0x000fe4000000000a */
[----:B------:R-:W-:Y:S02]  /*c270*/  HSET2.LE.AND R0, R3, R26, PT ;  /* 0x0000001a03007233 */ /* 0x000fe40003803000 */
[----:B------:R-:W-:Y:S02]  /*c280*/  LOP3.LUT R114, R4, R2, RZ, 0xc0, !PT ;  /* 0x0000000204727212 */ /* 0x000fe400078ec0ff */
[----:B------:R-:W-:Y:S02]  /*c290*/  PRMT R2, R11, 0x5410, R10 ;  /* 0x000054100b027816 */ /* 0x000fe4000000000a */
[----:B------:R-:W-:-:S02]  /*c2a0*/  F2FP.F16.F32.PACK_AB R4, R116, R31 ;  /* 0x0000001f7404723e */ /* 0x000fc400000000ff */
[----:B------:R-:W-:Y:S02]  /*c2b0*/  LOP3.LUT R115, R2, R0, RZ, 0xc0, !PT ;  /* 0x0000000002737212 */ /* 0x000fe400078ec0ff */
[--C-:B------:R-:W-:Y:S02]  /*c2c0*/  HSET2.LE.AND R3, R9, R26.reuse, PT ;  /* 0x0000001a09037233 */ /* 0x100fe40003803000 */
[----:B------:R-:W-:Y:S02]  /*c2d0*/  HSET2.LE.AND R5, R8, R26, PT ;  /* 0x0000001a08057233 */ /* 0x000fe40003803000 */
[----:B---3--:R-:W-:Y:S02]  /*c2e0*/  F2FP.F16.F32.PACK_AB R0, R25, R28 ;  /* 0x0000001c1900723e */ /* 0x008fe400000000ff */
[C---:B------:R-:W-:Y:S02]  /*c2f0*/  PRMT R9, R4.reuse, 0x7610, R9 ;  /* 0x0000761004097816 */ /* 0x040fe40000000009 */
[----:B------:R-:W-:-:S02]  /*c300*/  PRMT R8, R4, 0x7632, R8 ;  /* 0x0000763204087816 */ /* 0x000fc40000000008 */
[C---:B------:R-:W-:Y:S02]  /*c310*/  PRMT R7, R0.reuse, 0x7610, R7 ;  /* 0x0000761000077816 */ /* 0x040fe40000000007 */
[----:B------:R-:W-:Y:S02]  /*c320*/  PRMT R6, R0, 0x7632, R6 ;  /* 0x0000763200067816 */ /* 0x000fe40000000006 */
[----:B------:R-:W-:Y:S02]  /*c330*/  PRMT R0, R9, 0x5410, R8 ;  /* 0x0000541009007816 */ /* 0x000fe40000000008 */
[----:B------:R-:W-:Y:S02]  /*c340*/  @P6 PRMT R163, R202, 0x5410, RZ ;  /* 0x00005410caa36816 */ /* 0x000fe400000000ff */
[----:B------:R-:W-:Y:S02]  /*c350*/  LOP3.LUT R112, R0, R3, RZ, 0xc0, !PT ;  /* 0x0000000300707212 */ /* 0x000fe400078ec0ff */
[----:B------:R-:W-:-:S02]  /*c360*/  PRMT R0, R7, 0x5410, R6 ;  /* 0x0000541007007816 */ /* 0x000fc40000000006 */
[----:B------:R-:W-:Y:S02]  /*c370*/  LOP3.LUT R2, R18, 0xff, RZ, 0xc0, !PT ;  /* 0x000000ff12027812 */ /* 0x000fe400078ec0ff */
[----:B------:R-:W-:Y:S01]  /*c380*/  LOP3.LUT R113, R0, R5, RZ, 0xc0, !PT ;  /* 0x0000000500717212 */ /* 0x000fe200078ec0ff */
[----:B------:R-:W-:Y:S01]  /*c390*/  IMAD.MOV.U32 R5, RZ, RZ, R22 ;  /* 0x000000ffff057224 */ /* 0x000fe200078e0016 */
[----:B------:R-:W-:Y:S01]  /*c3a0*/  SHF.R.U32.HI R0, RZ, 0x18, R35 ;  /* 0x00000018ff007819 */ /* 0x000fe20000011623 */
[----:B------:R2:W3:Y:S01]  /*c3b0*/  LDL.LU.S16 R18, [R1] ;  /* 0x0000000001127983 */ /* 0x0004e20000300600 */
[----:B------:R-:W-:Y:S02]  /*c3c0*/  ISETP.LE.U32.AND P4, PT, R2, UR6, PT ;  /* 0x0000000602007c0c */ /* 0x000fe4000bf83070 */
[----:B------:R-:W-:Y:S01]  /*c3d0*/  ISETP.LE.U32.AND P6, PT, R0, UR6, PT ;  /* 0x0000000600007c0c */ /* 0x000fe2000bfc3070 */
[C---:B-1----:R-:W-:Y:S01]  /*c3e0*/  HMMA.16816.F32 R68, R112.reuse, R72, R68 ;  /* 0x000000487044723c */ /* 0x042fe20000001844 */
[----:B------:R-:W-:Y:S01]  /*c3f0*/  PRMT R17, R142, 0x7772, RZ ;  /* 0x000077728e117816 */ /* 0x000fe200000000ff */
[----:B------:R-:W-:Y:S01]  /*c400*/  IMAD.MOV.U32 R142, RZ, RZ, R82 ;  /* 0x000000ffff8e7224 */ /* 0x000fe200078e0052 */
[----:B------:R-:W-:Y:S01]  /*c410*/  LOP3.LUT R0, R21, 0xff, RZ, 0xc0, !PT ;  /* 0x000000ff15007812 */ /* 0x000fe200078ec0ff */
[----:B------:R-:W-:Y:S01]  /*c420*/  IMAD.MOV.U32 R82, RZ, RZ, R43 ;  /* 0x000000ffff527224 */ /* 0x000fe200078e002b */
[----:B------:R-:W-:Y:S01]  /*c430*/  ISETP.GT.U32.AND P3, PT, R17, UR6, PT ;  /* 0x0000000611007c0c */ /* 0x000fe2000bf64070 */
[----:B------:R-:W1:Y:S01]  /*c440*/  LDSM.16.MT88.4 R40, [R140+0xd800] ;  /* 0x00d800008c28783b */ /* 0x000e620000004200 */
[----:B------:R-:W-:Y:S01]  /*c450*/  LOP3.LUT R2, R21, 0xffff, RZ, 0xc0, !PT ;  /* 0x0000ffff15027812 */ /* 0x000fe200078ec0ff */
[C---:B------:R-:W-:Y:S01]  /*c460*/  HMMA.16816.F32 R72, R112.reuse, R74, R48 ;  /* 0x0000004a7048723c */ /* 0x040fe20000001830 */
[----:B------:R-:W-:Y:S01]  /*c470*/  @!P5 PRMT R139, R214, 0x5410, RZ ;  /* 0x00005410d68bd816 */ /* 0x000fe200000000ff */
[----:B------:R-:W-:Y:S01]  /*c480*/  @!P4 HADD2 R215, -R93.H0_H0, -RZ.H0_H0 ;  /* 0xa00000ff5dd7c230 */ /* 0x000fe20000000900 */
[----:B------:R-:W-:Y:S01]  /*c490*/  ISETP.GT.U32.AND P5, PT, R19, UR6, PT ;  /* 0x0000000613007c0c */ /* 0x000fe2000bfa4070 */
[----:B------:R-:W-:Y:S01]  /*c4a0*/  @!P6 HADD2 R236, -R94.H0_H0, -RZ.H0_H0 ;  /* 0xa00000ff5eece230 */ /* 0x000fe20000000900 */
[----:B------:R-:W-:Y:S01]  /*c4b0*/  SHF.R.U32.HI R3, RZ, 0x18, R21 ;  /* 0x00000018ff037819 */ /* 0x000fe20000011615 */
[----:B------:R2:W5:Y:S01]  /*c4c0*/  LDL.LU.S16 R17, [R1+0x4] ;  /* 0x0000040001117983 */ /* 0x0005620000300600 */
[----:B------:R-:W-:Y:S01]  /*c4d0*/  @!P4 PRMT R93, R215, 0x5410, RZ ;  /* 0x00005410d75dc816 */ /* 0x000fe200000000ff */
[----:B----4-:R-:W-:Y:S01]  /*c4e0*/  HMMA.16816.F32 R100, R112, R104, R100 ;  /* 0x000000687064723c */ /* 0x010fe20000001864 */
[----:B------:R-:W-:Y:S01]  /*c4f0*/  @!P6 PRMT R94, R236, 0x5410, RZ ;  /* 0x00005410ec5ee816 */ /* 0x000fe200000000ff */
[----:B------:R-:W-:Y:S01]  /*c500*/  @P3 HADD2 R238, -R137.H0_H0, -RZ.H0_H0 ;  /* 0xa00000ff89ee3230 */ /* 0x000fe20000000900 */
[----:B------:R-:W-:Y:S01]  /*c510*/  ISETP.LE.U32.AND P6, PT, R0, UR6, PT ;  /* 0x0000000600007c0c */ /* 0x000fe2000bfc3070 */
[----:B------:R-:W4:Y:S01]  /*c520*/  LDSM.16.MT88.4 R48, [R32+0x1800] ;  /* 0x001800002030783b */ /* 0x000f220000004200 */
[----:B------:R-:W-:-:S02]  /*c530*/  SHF.R.U32.HI R0, RZ, 0x8, R2 ;  /* 0x00000008ff007819 */ /* 0x000fc40000011602 */
[----:B------:R-:W-:Y:S01]  /*c540*/  PRMT R2, R21, 0x7632, R2 ;  /* 0x0000763215027816 */ /* 0x000fe20000000002 */
[----:B------:R-:W-:Y:S01]  /*c550*/  @P5 HADD2 R239, -R136.H0_H0, -RZ.H0_H0 ;  /* 0xa00000ff88ef5230 */ /* 0x000fe20000000900 */
[----:B------:R-:W-:Y:S01]  /*c560*/  LOP3.LUT R0, R0, 0xffff, RZ, 0xc0, !PT ;  /* 0x0000ffff00007812 */ /* 0x000fe200078ec0ff */
[C---:B------:R-:W-:Y:S01]  /*c570*/  HMMA.16816.F32 R128, R112.reuse, R108, R128 ;  /* 0x0000006c7080723c */ /* 0x040fe20000001880 */
[----:B------:R-:W-:Y:S02]  /*c580*/  @P3 PRMT R137, R238, 0x5410, RZ ;  /* 0x00005410ee893816 */ /* 0x000fe400000000ff */
[----:B------:R-:W-:Y:S02]  /*c590*/  ISETP.LE.U32.AND P4, PT, R0, UR6, PT ;  /* 0x0000000600007c0c */ /* 0x000fe4000bf83070 */
[----:B------:R-:W-:Y:S01]  /*c5a0*/  LOP3.LUT R0, R2, 0xff, RZ, 0xc0, !PT ;  /* 0x000000ff02007812 */ /* 0x000fe200078ec0ff */
[----:B------:R-:W-:Y:S01]  /*c5b0*/  @!P6 HADD2 R240, -R133.H0_H0, -RZ.H0_H0 ;  /* 0xa00000ff85f0e230 */ /* 0x000fe20000000900 */
[----:B------:R-:W-:Y:S01]  /*c5c0*/  @P1 PRMT R92, R237, 0x5410, RZ ;  /* 0x00005410ed5c1816 */ /* 0x000fe200000000ff */
[----:B------:R-:W-:Y:S01]  /*c5d0*/  IMAD.MOV.U32 R2, RZ, RZ, R30 ;  /* 0x000000ffff027224 */ /* 0x000fe200078e001e */
[----:B------:R-:W-:Y:S01]  /*c5e0*/  ISETP.LE.U32.AND P3, PT, R0, UR6, PT ;  /* 0x0000000600007c0c */ /* 0x000fe2000bf63070 */
[----:B------:R-:W-:Y:S01]  /*c5f0*/  HMMA.16816.F32 R104, R112, R106, R44 ;  /* 0x0000006a7068723c */ /* 0x000fe2000000182c */
[----:B------:R-:W-:-:S02]  /*c600*/  ISETP.LE.U32.AND P1, PT, R3, UR6, PT ;  /* 0x0000000603007c0c */ /* 0x000fc4000bf23070 */
[----:B------:R-:W-:Y:S02]  /*c610*/  LOP3.LUT R0, R5, 0xff, RZ, 0xc0, !PT ;  /* 0x000000ff05007812 */ /* 0x000fe400078ec0ff */
[----:B------:R-:W-:Y:S01]  /*c620*/  @!P6 PRMT R133, R240, 0x5410, RZ ;  /* 0x00005410f085e816 */ /* 0x000fe200000000ff */
[----:B------:R-:W-:Y:S01]  /*c630*/  @!P4 HADD2 R241, -R99.H0_H0, -RZ.H0_H0 ;  /* 0xa00000ff63f1c230 */ /* 0x000fe20000000900 */
[----:B------:R-:W-:Y:S01]  /*c640*/  ISETP.LE.U32.AND P6, PT, R0, UR6, PT ;  /* 0x0000000600007c0c */ /* 0x000fe2000bfc3070 */
[C---:B------:R-:W-:Y:S01]  /*c650*/  HMMA.16816.F32 R108, R112.reuse, R110, R60 ;  /* 0x0000006e706c723c */ /* 0x040fe2000000183c */
[C---:B------:R-:W-:Y:S02]  /*c660*/  PRMT R4, R22.reuse, 0x7771, RZ ;  /* 0x0000777116047816 */ /* 0x040fe400000000ff */
[----:B------:R-:W-:Y:S01]  /*c670*/  PRMT R12, R22, 0x7773, RZ ;  /* 0x00007773160c7816 */ /* 0x000fe200000000ff */
[----:B------:R-:W-:Y:S01]  /*c680*/  @!P3 HADD2 R242, -R98.H0_H0, -RZ.H0_H0 ;  /* 0xa00000ff62f2b230 */ /* 0x000fe20000000900 */
[----:B------:R-:W-:Y:S01]  /*c690*/  @P5 PRMT R136, R239, 0x5410, RZ ;  /* 0x00005410ef885816 */ /* 0x000fe200000000ff */
[----:B------:R-:W-:Y:S01]  /*c6a0*/  @!P1 HADD2 R243, -R97.H0_H0, -RZ.H0_H0 ;  /* 0xa00000ff61f39230 */ /* 0x000fe20000000900 */
[----:B------:R-:W-:Y:S01]  /*c6b0*/  ISETP.GT.U32.AND P5, PT, R4, UR6, PT ;  /* 0x0000000604007c0c */ /* 0x000fe2000bfa4070 */
[C---:B-1----:R-:W-:Y:S01]  /*c6c0*/  HMMA.16816.F32 R36, R112.reuse, R40, R52 ;  /* 0x000000287024723c */ /* 0x042fe20000001834 */
[----:B------:R-:W-:Y:S01]  /*c6d0*/  LOP3.LUT R0, R20, 0xff, RZ, 0xc0, !PT ;  /* 0x000000ff14007812 */ /* 0x000fe200078ec0ff */
[----:B------:R-:W-:Y:S01]  /*c6e0*/  IMAD.MOV.U32 R54, RZ, RZ, R83 ;  /* 0x000000ffff367224 */ /* 0x000fe200078e0053 */
[----:B------:R-:W-:Y:S01]  /*c6f0*/  @!P3 PRMT R98, R242, 0x5410, RZ ;  /* 0x00005410f262b816 */ /* 0x000fe200000000ff */
[----:B------:R-:W-:Y:S01]  /*c700*/  @!P6 HADD2 R245, -R96.H0_H0, -RZ.H0_H0 ;  /* 0xa00000ff60f5e230 */ /* 0x000fe20000000900 */
[----:B------:R-:W-:Y:S01]  /*c710*/  PRMT R15, R22, 0x7772, RZ ;  /* 0x00007772160f7816 */ /* 0x000fe200000000ff */
[----:B------:R-:W-:Y:S01]  /*c720*/  IMAD.MOV.U32 R55, RZ, RZ, R82 ;  /* 0x000000ffff377224 */ /* 0x000fe200078e0052 */
[----:B------:R-:W-:Y:S01]  /*c730*/  ISETP.GT.U32.AND P3, PT, R12, UR6, PT ;  /* 0x000000060c007c0c */ /* 0x000fe2000bf64070 */
[----:B------:R-:W1:Y:S01]  /*c740*/  LDSM.16.MT88.4 R80, [R32+0x3800] ;  /* 0x003800002050783b */ /* 0x000e620000004200 */
[----:B------:R-:W-:Y:S01]  /*c750*/  @!P1 PRMT R97, R243, 0x5410, RZ ;  /* 0x00005410f3619816 */ /* 0x000fe200000000ff */
[----:B------:R-:W-:Y:S01]  /*c760*/  HMMA.16816.F32 R40, R112, R42, R56 ;  /* 0x0000002a7028723c */ /* 0x000fe20000001838 */
[----:B------:R-:W-:Y:S01]  /*c770*/  ISETP.LE.U32.AND P1, PT, R0, UR6, PT ;  /* 0x0000000600007c0c */ /* 0x000fe2000bf23070 */
[----:B------:R-:W-:Y:S01]  /*c780*/  @P5 HADD2 R244, -R132.H0_H0, -RZ.H0_H0 ;  /* 0xa00000ff84f45230 */ /* 0x000fe20000000900 */
[----:B------:R-:W-:Y:S01]  /*c790*/  @!P4 PRMT R99, R241, 0x5410, RZ ;  /* 0x00005410f163c816 */ /* 0x000fe200000000ff */
[----:B------:R-:W2:Y:S01]  /*c7a0*/  LDSM.16.MT88.4 R56, [R141+0x1800] ;  /* 0x001800008d38783b */ /* 0x000ea20000004200 */
[----:B------:R-:W-:-:S02]  /*c7b0*/  ISETP.GT.U32.AND P4, PT, R15, UR6, PT ;  /* 0x000000060f007c0c */ /* 0x000fc4000bf84070 */
[----:B------:R-:W-:Y:S01]  /*c7c0*/  SHF.R.U32.HI R0, RZ, 0x18, R20 ;  /* 0x00000018ff007819 */ /* 0x000fe20000011614 */
[----:B------:R-:W2:Y:S01]  /*c7d0*/  LDC R15, c[0x0][0x448] ;  /* 0x00011200ff0f7b82 */ /* 0x000ea20000000800 */
[----:B------:R-:W-:Y:S01]  /*c7e0*/  @!P6 PRMT R96, R245, 0x5410, RZ ;  /* 0x00005410f560e816 */ /* 0x000fe200000000ff */
[----:B------:R-:W-:Y:S01]  /*c7f0*/  @P3 HADD2 R247, -R117.H0_H0, -RZ.H0_H0 ;  /* 0xa00000ff75f73230 */ /* 0x000fe20000000900 */
[----:B------:R-:W-:Y:S01]  /*c800*/  ISETP.LE.U32.AND P6, PT, R0, UR6, PT ;  /* 0x0000000600007c0c */ /* 0x000fe2000bfc3070 */
[C---:B----4-:R-:W-:Y:S01]  /*c810*/  HMMA.16816.F32 R44, R112.reuse, R48, R168 ;  /* 0x00000030702c723c */ /* 0x050fe200000018a8 */
[----:B------:R-:W-:Y:S01]  /*c820*/  LOP3.LUT R0, R2, 0xff, RZ, 0xc0, !PT ;  /* 0x000000ff02007812 */ /* 0x000fe200078ec0ff */
[----:B------:R-:W-:Y:S01]  /*c830*/  @!P1 HADD2 R246, -R9.H0_H0, -RZ.H0_H0 ;  /* 0xa00000ff09f69230 */ /* 0x000fe20000000900 */
[----:B------:R-:W-:Y:S02]  /*c840*/  PRMT R3, R30, 0x7772, RZ ;  /* 0x000077721e037816 */ /* 0x000fe400000000ff */
[----:B------:R-:W-:Y:S01]  /*c850*/  @P5 PRMT R132, R244, 0x5410, RZ ;  /* 0x00005410f4845816 */ /* 0x000fe200000000ff */
[----:B------:R-:W-:Y:S01]  /*c860*/  @P4 HADD2 R248, -R119.H0_H0, -RZ.H0_H0 ;  /* 0xa00000ff77f84230 */ /* 0x000fe20000000900 */
[----:B------:R-:W-:Y:S01]  /*c870*/  PRMT R5, R30, 0x7773, RZ ;  /* 0x000077731e057816 */ /* 0x000fe200000000ff */
[----:B------:R-:W-:Y:S01]  /*c880*/  HMMA.16816.F32 R48, R112, R50, R172 ;  /* 0x000000327030723c */ /* 0x000fe200000018ac */
[----:B------:R-:W-:Y:S01]  /*c890*/  ISETP.LE.U32.AND P5, PT, R0, UR6, PT ;  /* 0x0000000600007c0c */ /* 0x000fe2000bfa3070 */
[----:B------:R-:W-:Y:S01]  /*c8a0*/  FFMA.FTZ R0, R193, R34, R54 ;  /* 0x00000022c1007223 */ /* 0x000fe20000010036 */
[----:B------:R-:W-:-:S02]  /*c8b0*/  @P3 PRMT R117, R247, 0x5410, RZ ;  /* 0x00005410f7753816 */ /* 0x000fc400000000ff */
[----:B------:R-:W-:Y:S02]  /*c8c0*/  PRMT R4, R30, 0x7771, RZ ;  /* 0x000077711e047816 */ /* 0x000fe400000000ff */
[----:B------:R-:W-:Y:S01]  /*c8d0*/  ISETP.GT.U32.AND P3, PT, R3, UR6, PT ;  /* 0x0000000603007c0c */ /* 0x000fe2000bf64070 */
[----:B------:R-:W-:Y:S01]  /*c8e0*/  FFMA.FTZ R3, R201, R33, R55 ;  /* 0x00000021c9037223 */ /* 0x000fe20000010037 */
[----:B------:R-:W-:Y:S01]  /*c8f0*/  @!P1 PRMT R9, R246, 0x5410, RZ ;  /* 0x00005410f6099816 */ /* 0x000fe200000000ff */
[----:B------:R-:W-:Y:S01]  /*c900*/  @!P6 HADD2 R201, -R6.H0_H0, -RZ.H0_H0 ;  /* 0xa00000ff06c9e230 */ /* 0x000fe20000000900 */
[----:B------:R-:W-:Y:S01]  /*c910*/  ISETP.GT.U32.AND P1, PT, R5, UR6, PT ;  /* 0x0000000605007c0c */ /* 0x000fe2000bf24070 */
[--C-:B------:R-:W-:Y:S01]  /*c920*/  FADD.FTZ R5, R197, R0.reuse ;  /* 0x00000000c5057221 */ /* 0x100fe20000010000 */
[----:B------:R-:W-:Y:S01]  /*c930*/  @P4 PRMT R119, R248, 0x5410, RZ ;  /* 0x00005410f8774816 */ /* 0x000fe200000000ff */
[----:B------:R-:W-:Y:S01]  /*c940*/  @!P5 HADD2 R193, -R14.H0_H0, -RZ.H0_H0 ;  /* 0xa00000ff0ec1d230 */ /* 0x000fe20000000900 */
[----:B------:R-:W-:Y:S01]  /*c950*/  ISETP.GT.U32.AND P4, PT, R4, UR6, PT ;  /* 0x0000000604007c0c */ /* 0x000fe2000bf84070 */
[----:B------:R-:W-:Y:S01]  /*c960*/  FADD.FTZ R4, R196, R3 ;  /* 0x00000003c4047221 */ /* 0x000fe20000010000 */
[----:B------:R-:W-:Y:S01]  /*c970*/  FADD.FTZ R3, R192, R5 ;  /* 0x00000005c0037221 */ /* 0x000fe20000010000 */
[----:B------:R-:W-:Y:S01]  /*c980*/  MOV R196, R16 ;  /* 0x0000001000c47202 */ /* 0x000fe20000000f00 */
[----:B------:R-:W-:Y:S01]  /*c990*/  IMAD.MOV.U32 R16, RZ, RZ, R195 ;  /* 0x000000ffff107224 */ /* 0x000fe200078e00c3 */
[----:B------:R-:W-:Y:S01]  /*c9a0*/  PRMT R0, R35, 0x7632, R0 ;  /* 0x0000763223007816 */ /* 0x000fe20000000000 */
[----:B------:R-:W-:Y:S01]  /*c9b0*/  FADD.FTZ R3, R88, R3 ;  /* 0x0000000358037221 */ /* 0x000fe20000010000 */
[----:B------:R-:W-:Y:S01]  /*c9c0*/  @!P6 PRMT R6, R201, 0x5410, RZ ;  /* 0x00005410c906e816 */ /* 0x000fe200000000ff */
[----:B------:R-:W-:Y:S01]  /*c9d0*/  @P3 HADD2 R250, -R11.H0_H0, -RZ.H0_H0 ;  /* 0xa00000ff0bfa3230 */ /* 0x000fe20000000900 */
[----:B------:R-:W-:Y:S01]  /*c9e0*/  LOP3.LUT R2, R0, 0xff, RZ, 0xc0, !PT ;  /* 0x000000ff00027812 */ /* 0x000fe200078ec0ff */
[----:B------:R-:W-:Y:S01]  /*c9f0*/  FADD.FTZ R3, R90, R3 ;  /* 0x000000035a037221 */ /* 0x000fe20000010000 */
[----:B------:R-:W-:Y:S01]  /*ca00*/  PRMT R0, R20, 0x7632, R0 ;  /* 0x0000763214007816 */ /* 0x000fe20000000000 */
[C---:B-1----:R-:W-:Y:S01]  /*ca10*/  HMMA.16816.F32 R76, R112.reuse, R80, R76 ;  /* 0x00000050704c723c */ /* 0x042fe2000000184c */
[----:B------:R-:W-:Y:S01]  /*ca20*/  ISETP.LE.U32.AND P6, PT, R2, UR6, PT ;  /* 0x0000000602007c0c */ /* 0x000fe2000bfc3070 */
[----:B------:R-:W-:Y:S01]  /*ca30*/  FADD.FTZ R3, R16, R3 ;  /* 0x0000000310037221 */ /* 0x000fe20000010000 */
[----:B------:R-:W-:Y:S01]  /*ca40*/  LOP3.LUT R2, R0, 0xff, RZ, 0xc0, !PT ;  /* 0x000000ff00027812 */ /* 0x000fe200078ec0ff */
[----:B------:R1:W4:Y:S01]  /*ca50*/  LDL.LU.S16 R16, [R1+0x8] ;  /* 0x0000080001107983 */ /* 0x0003220000300600 */
[----:B------:R-:W-:Y:S01]  /*ca60*/  LOP3.LUT R0, R35, 0xffff, RZ, 0xc0, !PT ;  /* 0x0000ffff23007812 */ /* 0x000fe200078ec0ff */
[----:B------:R-:W-:Y:S01]  /*ca70*/  @P4 HADD2 R249, -R13.H0_H0, -RZ.H0_H0 ;  /* 0xa00000ff0df94230 */ /* 0x000fe20000000900 */
[----:B------:R-:W-:Y:S01]  /*ca80*/  @!P5 PRMT R14, R193, 0x5410, RZ ;  /* 0x00005410c10ed816 */ /* 0x000fe200000000ff */
[----:B------:R-:W-:Y:S01]  /*ca90*/  HMMA.16816.F32 R80, R112, R82, R64 ;  /* 0x000000527050723c */ /* 0x000fe20000001840 */
[----:B------:R-:W-:Y:S01]  /*caa0*/  SHF.R.U32.HI R0, RZ, 0x8, R0 ;  /* 0x00000008ff007819 */ /* 0x000fe20000011600 */
[----:B------:R-:W1:Y:S01]  /*cab0*/  LDSM.16.MT88.4 R64, [R176+0xf800] ;  /* 0x00f80000b040783b */ /* 0x000e620000004200 */
[----:B------:R-:W-:Y:S01]  /*cac0*/  @P4 PRMT R13, R249, 0x5410, RZ ;  /* 0x00005410f90d4816 */ /* 0x000fe200000000ff */
[----:B------:R-:W-:Y:S01]  /*cad0*/  IMAD.MOV.U32 R197, RZ, RZ, R194 ;  /* 0x000000ffffc57224 */ /* 0x000fe200078e00c2 */
[----:B------:R-:W-:Y:S01]  /*cae0*/  LOP3.LUT R0, R0, 0xffff, RZ, 0xc0, !PT ;  /* 0x0000ffff00007812 */ /* 0x000fe200078ec0ff */
[----:B------:R-:W-:Y:S01]  /*caf0*/  IMAD.MOV.U32 R194, RZ, RZ, R121 ;  /* 0x000000ffffc27224 */ /* 0x000fe200078e0079 */
[----:B------:R-:W-:Y:S01]  /*cb00*/  @P3 PRMT R11, R250, 0x5410, RZ ;  /* 0x00005410fa0b3816 */ /* 0x000fe200000000ff */
[----:B------:R-:W-:Y:S01]  /*cb10*/  IMAD.MOV.U32 R195, RZ, RZ, R122 ;  /* 0x000000ffffc37224 */ /* 0x000fe200078e007a */
[----:B------:R-:W-:Y:S01]  /*cb20*/  ISETP.LE.U32.AND P4, PT, R0, UR6, PT ;  /* 0x0000000600007c0c */ /* 0x000fe2000bf83070 */
[----:B------:R-:W-:Y:S01]  /*cb30*/  IMAD.MOV.U32 R192, RZ, RZ, R123 ;  /* 0x000000ffffc07224 */ /* 0x000fe200078e007b */
[----:B------:R-:W-:-:S02]  /*cb40*/  LOP3.LUT R0, R20, 0xffff, RZ, 0xc0, !PT ;  /* 0x0000ffff14007812 */ /* 0x000fc400078ec0ff */
[----:B------:R-:W-:Y:S01]  /*cb50*/  ISETP.LE.U32.AND P5, PT, R2, UR6, PT ;  /* 0x0000000602007c0c */ /* 0x000fe2000bfa3070 */
[----:B------:R-:W-:Y:S01]  /*cb60*/  FADD.FTZ R2, R120, R4 ;  /* 0x0000000478027221 */ /* 0x000fe20000010000 */
[----:B------:R-:W-:Y:S01]  /*cb70*/  SHF.R.U32.HI R0, RZ, 0x8, R0 ;  /* 0x00000008ff007819 */ /* 0x000fe20000011600 */
[----:B------:R-:W-:Y:S01]  /*cb80*/  LDSM.16.MT88.4 R20, [R176+0x11800] ;  /* 0x01180000b014783b */ /* 0x000fe20000004200 */
[----:B------:R-:W-:Y:S01]  /*cb90*/  FADD.FTZ R3, R196, R3 ;  /* 0x00000003c4037221 */ /* 0x000fe20000010000 */
[----:B------:R-:W-:Y:S01]  /*cba0*/  FADD.FTZ R2, R89, R2 ;  /* 0x0000000259027221 */ /* 0x000fe20000010000 */
[----:B------:R-:W-:Y:S01]  /*cbb0*/  LOP3.LUT R0, R0, 0xffff, RZ, 0xc0, !PT ;  /* 0x0000ffff00007812 */ /* 0x000fe200078ec0ff */
[----:B--2---:R-:W-:Y:S01]  /*cbc0*/  IMAD.SHL.U32 R15, R15, 0x8, RZ ;  /* 0x000000080f0f7824 */ /* 0x004fe200078e00ff */
[----:B------:R-:W-:Y:S01]  /*cbd0*/  MOV R5, R179 ;  /* 0x000000b300057202 */ /* 0x000fe20000000f00 */
[----:B------:R-:W-:Y:S01]  /*cbe0*/  FADD.FTZ R2, R91, R2 ;  /* 0x000000025b027221 */ /* 0x000fe20000010000 */
[----:B------:R-:W-:Y:S01]  /*cbf0*/  ISETP.LE.U32.AND P3, PT, R0, UR6, PT ;  /* 0x0000000600007c0c */ /* 0x000fe2000bf63070 */
[----:B------:R-:W2:Y:S01]  /*cc00*/  LDSM.16.MT88.4 R88, [R141+0x3800] ;  /* 0x003800008d58783b */ /* 0x000ea20000004200 */
[----:B------:R-:W-:-:S02]  /*cc10*/  @!P6 HADD2 R252, -R95.H0_H0, -RZ.H0_H0 ;  /* 0xa00000ff5ffce230 */ /* 0x000fc40000000900 */
[----:B------:R-:W-:Y:S01]  /*cc20*/  FADD.FTZ R2, R197, R2 ;  /* 0x00000002c5027221 */ /* 0x000fe20000010000 */
[----:B------:R-:W-:Y:S01]  /*cc30*/  FADD.FTZ R3, R194, R3 ;  /* 0x00000003c2037221 */ /* 0x000fe20000010000 */
[----:B------:R-:W-:Y:S02]  /*cc40*/  HMMA.16816.F32 R120, R112, R124, R228 ;  /* 0x0000007c7078723c */ /* 0x000fe400000018e4 */
[----:B------:R-:W-:Y:S01]  /*cc50*/  FADD.FTZ R2, R142, R2 ;  /* 0x000000028e027221 */ /* 0x000fe20000010000 */
[----:B------:R-:W-:-:S03]  /*cc60*/  FADD.FTZ R3, R192, R3 ;  /* 0x00000003c0037221 */ /* 0x000fc60000010000 */
[----:B------:R-:W-:Y:S01]  /*cc70*/  FADD.FTZ R2, R195, R2 ;  /* 0x00000002c3027221 */ /* 0x000fe20000010000 */
[----:B------:R-:W-:-:S03]  /*cc80*/  FADD.FTZ R3, R188, R3 ;  /* 0x00000003bc037221 */ /* 0x000fc60000010000 */
[----:B------:R-:W-:Y:S01]  /*cc90*/  FADD.FTZ R2, R135, R2 ;  /* 0x0000000287027221 */ /* 0x000fe20000010000 */
[----:B------:R-:W-:Y:S01]  /*cca0*/  FADD.FTZ R3, R187, R3 ;  /* 0x00000003bb037221 */ /* 0x000fe20000010000 */
[----:B------:R-:W-:Y:S02]  /*ccb0*/  IMAD.MOV.U32 R4, RZ, RZ, R178 ;  /* 0x000000ffff047224 */ /* 0x000fe400078e00b2 */
[----:B------:R-:W-:Y:S01]  /*ccc0*/  FADD.FTZ R2, R134, R2 ;  /* 0x0000000286027221 */ /* 0x000fe20000010000 */
[----:B------:R-:W-:Y:S02]  /*ccd0*/  @!P6 PRMT R95, R252, 0x5410, RZ ;  /* 0x00005410fc5fe816 */ /* 0x000fe400000000ff */
[----:B------:R-:W-:Y:S04]  /*cce0*/  STG.E.U16 desc[UR8][R4.64+-0x80], R160 ;  /* 0xffff80a004007986 */ /* 0x000fe8000c101508 */
[----:B------:R-:W-:Y:S01]  /*ccf0*/  STG.E.U16 desc[UR8][R4.64+-0x7e], R161 ;  /* 0xffff82a104007986 */ /* 0x000fe2000c101508 */
[----:B------:R-:W-:Y:S01]  /*cd00*/  HMMA.16816.F32 R52, R112, R56, R208 ;  /* 0x000000387034723c */ /* 0x000fe200000018d0 */
[----:B------:R-:W-:-:S07]  /*cd10*/  @P1 HADD2 R251, -R10.H0_H0, -RZ.H0_H0 ;  /* 0xa00000ff0afb1230 */ /* 0x000fce0000000900 */
[----:B-1----:R-:W-:Y:S01]  /*cd20*/  HMMA.16816.F32 R60, R112, R64, R224 ;  /* 0x00000040703c723c */ /* 0x002fe200000018e0 */
[----:B------:R-:W-:-:S07]  /*cd30*/  @P1 PRMT R10, R251, 0x5410, RZ ;  /* 0x00005410fb0a1816 */ /* 0x000fce00000000ff */
[C---:B--2---:R-:W-:Y:S08]  /*cd40*/  HMMA.16816.F32 R84, R112.reuse, R88, R84 ;  /* 0x000000587054723c */ /* 0x044ff00000001854 */
[C---:B------:R-:W-:Y:S08]  /*cd50*/  HMMA.16816.F32 R124, R112.reuse, R126, R232 ;  /* 0x0000007e707c723c */ /* 0x040ff000000018e8 */
[C---:B------:R-:W-:Y:S08]  /*cd60*/  HMMA.16816.F32 R56, R112.reuse, R58, R216 ;  /* 0x0000003a7038723c */ /* 0x040ff000000018d8 */
[C---:B------:R-:W-:Y:S08]  /*cd70*/  HMMA.16816.F32 R64, R112.reuse, R66, R220 ;  /* 0x000000427040723c */ /* 0x040ff000000018dc */
[----:B------:R-:W-:Y:S01]  /*cd80*/  HMMA.16816.F32 R88, R112, R90, R204 ;  /* 0x0000005a7058723c */ /* 0x000fe200000018cc */
[----:B------:R-:W-:Y:S01]  /*cd90*/  IADD3 R195, P1, PT, R178, -0x100, RZ ;  /* 0xffffff00b2c37810 */ /* 0x000fe20007f3e0ff */
[----:B------:R-:W-:-:S03]  /*cda0*/  VIADD R192, R190, 0xfffffffd ;  /* 0xfffffffdbec07836 */ /* 0x000fc60000000000 */
[----:B------:R-:W-:Y:S01]  /*cdb0*/  IADD3.X R194, PT, PT, R179, -0x1, RZ, P1, !PT ;  /* 0xffffffffb3c27810 */ /* 0x000fe20000ffe4ff */
[----:B---3--:R-:W-:-:S05]  /*cdc0*/  @!P5 HADD2 R18, -R7.H0_H0, -RZ.H0_H0 ;  /* 0xa00000ff0712d230 */ /* 0x008fca0000000900 */
[----:B------:R-:W-:Y:S01]  /*cdd0*/  PRMT R12, R18, 0x7610, R12 ;  /* 0x00007610120c7816 */ /* 0x000fe2000000000c */
[----:B-----5:R-:W-:-:S05]  /*cde0*/  @!P4 HADD2 R17, -R138.H0_H0, -RZ.H0_H0 ;  /* 0xa00000ff8a11c230 */ /* 0x020fca0000000900 */
[----:B------:R-:W-:Y:S02]  /*cdf0*/  PRMT R0, R17, 0x7610, R0 ;  /* 0x0000761011007816 */ /* 0x000fe40000000000 */
[----:B------:R-:W-:Y:S01]  /*ce00*/  @!P5 PRMT R7, R12, 0x5410, RZ ;  /* 0x000054100c07d816 */ /* 0x000fe200000000ff */
[----:B------:R-:W-:Y:S01]  /*ce10*/  FADD.FTZ R12, R185, R2 ;  /* 0x00000002b90c7221 */ /* 0x000fe20000010000 */
[----:B------:R-:W-:Y:S01]  /*ce20*/  @!P4 PRMT R138, R0, 0x5410, RZ ;  /* 0x00005410008ac816 */ /* 0x000fe200000000ff */
[----:B------:R-:W-:Y:S01]  /*ce30*/  FADD.FTZ R0, R189, R3 ;  /* 0x00000003bd007221 */ /* 0x000fe20000010000 */
        /* <DEDUP_REMOVED lines=12> */
[----:B----4-:R-:W-:-:S05]  /*cf00*/  @!P3 HADD2 R16, -R8.H0_H0, -RZ.H0_H0 ;  /* 0xa00000ff0810b230 */ /* 0x010fca0000000900 */
[----:B------:R-:W-:Y:S02]  /*cf10*/  PRMT R26, R16, 0x7610, R26 ;  /* 0x00007610101a7816 */ /* 0x000fe4000000001a */
[----:B------:R-:W1:Y:S04]  /*cf20*/  LDSM.16.MT88.4 R16, [R141+0x5800] ;  /* 0x005800008d10783b */ /* 0x000e680000004200 */
[----:B------:R2:W-:Y:S04]  /*cf30*/  STG.E.U16 desc[UR8][R4.64+-0x4e], R92 ;  /* 0xffffb25c04007986 */ /* 0x0005e8000c101508 */
[----:B------:R-:W-:Y:S04]  /*cf40*/  STG.E.U16 desc[UR8][R2.64+-0x50], R137 ;  /* 0xffffb08902007986 */ /* 0x000fe8000c101508 */
[----:B------:R-:W-:Y:S04]  /*cf50*/  STG.E.U16 desc[UR8][R2.64+-0x4e], R136 ;  /* 0xffffb28802007986 */ /* 0x000fe8000c101508 */
[----:B------:R-:W-:Y:S04]  /*cf60*/  STG.E.U16 desc[UR8][R4.64+-0x40], R133 ;  /* 0xffffc08504007986 */ /* 0x000fe8000c101508 */
[----:B------:R-:W-:Y:S04]  /*cf70*/  STG.E.U16 desc[UR8][R4.64+-0x3e], R99 ;  /* 0xffffc26304007986 */ /* 0x000fe8000c101508 */
[----:B------:R-:W-:Y:S04]  /*cf80*/  STG.E.U16 desc[UR8][R2.64+-0x40], R98 ;  /* 0xffffc06202007986 */ /* 0x000fe8000c101508 */
[----:B------:R-:W-:Y:S01]  /*cf90*/  STG.E.U16 desc[UR8][R2.64+-0x3e], R97 ;  /* 0xffffc26102007986 */ /* 0x000fe2000c101508 */
[----:B------:R-:W-:Y:S01]  /*cfa0*/  @!P3 PRMT R8, R26, 0x5410, RZ ;  /* 0x000054101a08b816 */ /* 0x000fe200000000ff */
[----:B--2---:R-:W-:Y:S02]  /*cfb0*/  HMMA.16816.F32 R92, R112, R20, R156 ;  /* 0x00000014705c723c */ /* 0x004fe4000000189c */
[----:B------:R2:W-:Y:S04]  /*cfc0*/  STG.E.U16 desc[UR8][R4.64+-0x30], R96 ;  /* 0xffffd06004007986 */ /* 0x0005e8000c101508 */
[----:B------:R1:W-:Y:S01]  /*cfd0*/  STG.E.U16 desc[UR8][R4.64+-0x2e], R132 ;  /* 0xffffd28404007986 */ /* 0x0003e2000c101508 */
[----:B------:R-:W-:Y:S01]  /*cfe0*/  FADD.FTZ R12, R143, R12 ;  /* 0x0000000c8f0c7221 */ /* 0x000fe20000010000 */
[----:B------:R-:W-:-:S02]  /*cff0*/  FADD.FTZ R15, R31, R0 ;  /* 0x000000001f0f7221 */ /* 0x000fc40000010000 */
[----:B------:R-:W-:Y:S01]  /*d000*/  STG.E.U16 desc[UR8][R2.64+-0x30], R119 ;  /* 0xffffd07702007986 */ /* 0x000fe2000c101508 */
[----:B------:R-:W-:-:S03]  /*d010*/  FADD.FTZ R0, R28, R12 ;  /* 0x0000000c1c007221 */ /* 0x000fc60000010000 */
[----:B------:R-:W-:Y:S04]  /*d020*/  STG.E.U16 desc[UR8][R2.64+-0x2e], R117 ;  /* 0xffffd27502007986 */ /* 0x000fe8000c101508 */
[----:B------:R-:W-:Y:S04]  /*d030*/  STG.E.U16 desc[UR8][R4.64+-0x20], R9 ;  /* 0xffffe00904007986 */ /* 0x000fe8000c101508 */
[----:B------:R-:W-:Y:S01]  /*d040*/  STG.E.U16 desc[UR8][R4.64+-0x1e], R8 ;  /* 0xffffe20804007986 */ /* 0x000fe2000c101508 */
[C---:B--2---:R-:W-:Y:S08]  /*d050*/  HMMA.16816.F32 R96, R112.reuse, R22, R152 ;  /* 0x000000167060723c */ /* 0x044ff00000001898 */
[C---:B-1----:R-:W-:Y:S01]  /*d060*/  HMMA.16816.F32 R132, R112.reuse, R16, R148 ;  /* 0x000000107084723c */ /* 0x042fe20000001894 */
[----:B------:R-:W-:Y:S07]  /*d070*/  STG.E.U16 desc[UR8][R2.64+-0x20], R7 ;  /* 0xffffe00702007986 */ /* 0x000fee000c101508 */
[----:B------:R-:W-:Y:S01]  /*d080*/  HMMA.16816.F32 R112, R112, R18, R144 ;  /* 0x000000127070723c */ /* 0x000fe20000001890 */
[----:B------:R-:W-:Y:S01]  /*d090*/  STG.E.U16 desc[UR8][R2.64+-0x1e], R6 ;  /* 0xffffe20602007986 */ /* 0x000fe2000c101508 */
[----:B------:R-:W-:-:S03]  /*d0a0*/  FADD.FTZ R0, R25, R0 ;  /* 0x0000000019007221 */ /* 0x000fc60000010000 */
[----:B------:R-:W-:Y:S04]  /*d0b0*/  STG.E.U16 desc[UR8][R4.64+-0x10], R14 ;  /* 0xfffff00e04007986 */ /* 0x000fe8000c101508 */
[----:B------:R-:W-:Y:S04]  /*d0c0*/  STG.E.U16 desc[UR8][R4.64+-0xe], R13 ;  /* 0xfffff20d04007986 */ /* 0x000fe8000c101508 */
[----:B------:R-:W-:Y:S04]  /*d0d0*/  STG.E.U16 desc[UR8][R2.64+-0x10], R11 ;  /* 0xfffff00b02007986 */ /* 0x000fe8000c101508 */
[----:B------:R1:W-:Y:S01]  /*d0e0*/  STG.E.U16 desc[UR8][R2.64+-0xe], R10 ;  /* 0xfffff20a02007986 */ /* 0x0003e2000c101508 */
[----:B------:R-:W-:-:S04]  /*d0f0*/  FADD.FTZ R0, R27, R0 ;  /* 0x000000001b007221 */ /* 0x000fc80000010000 */
[----:B------:R-:W-:Y:S01]  /*d100*/  FADD.FTZ R201, R24, R0 ;  /* 0x0000000018c97221 */ /* 0x000fe20000010000 */
[----:B-1----:R-:W-:-:S04]  /*d110*/  FADD.FTZ R2, R116, R15 ;  /* 0x0000000f74027221 */ /* 0x002fc80000010000 */
[----:B------:R-:W-:Y:S01]  /*d120*/  FADD.FTZ R193, R118, R2 ;  /* 0x0000000276c17221 */ /* 0x000fe20000010000 */
[----:B------:R-:W-:Y:S02]  /*d130*/  IMAD.MOV.U32 R3, RZ, RZ, R177 ;  /* 0x000000ffff037224 */ /* 0x000fe400078e00b1 */
[----:B------:R-:W-:Y:S02]  /*d140*/  IMAD.MOV.U32 R116, RZ, RZ, R180 ;  /* 0x000000ffff747224 */ /* 0x000fe400078e00b4 */
[----:B------:R-:W-:-:S07]  /*d150*/  FADD.FTZ R193, R29, R193 ;  /* 0x000000c11dc17221 */ /* 0x000fce0000010000 */
.L_x_670:
[----:B------:R-:W-:-:S13]  /*d160*/  ISETP.GE.AND P1, PT, R192, RZ, PT ;  /* 0x000000ffc000720c */ /* 0x000fda0003f26270 */
[----:B------:R-:W-:Y:S05]  /*d170*/  @!P1 BRA `(.L_x_675) ;  /* 0x0000004400b09947 */ /* 0x000fea0003800000 */
[----:B------:R-:W1:Y:S01]  /*d180*/  S2R R186, SR_TID.X ;  /* 0x0000000000ba7919 */ /* 0x000e620000002100 */
[----:B------:R-:W2:Y:S01]  /*d190*/  LDC R190, c[0x0][0x4f8] ;  /* 0x00013e00ffbe7b82 */ /* 0x000ea20000000800 */
[----:B------:R-:W3:Y:S01]  /*d1a0*/  LDCU UR6, c[0x0][0x440] ;  /* 0x00008800ff0677ac */ /* 0x000ee20008000800 */
[----:B------:R-:W-:Y:S01]  /*d1b0*/  IMAD.MOV.U32 R178, RZ, RZ, 0x20 ;  /* 0x00000020ffb27424 */ /* 0x000fe200078e00ff */
[----:B------:R-:W-:Y:S01]  /*d1c0*/  MOV R189, 0x40 ;  /* 0x0000004000bd7802 */ /* 0x000fe20000000f00 */
[----:B------:R-:W-:Y:S01]  /*d1d0*/  VIADD R2, R176, 0xc040 ;  /* 0x0000c040b0027836 */ /* 0x000fe20000000000 */
[----:B------:R-:W-:Y:S01]  /*d1e0*/  UMOV UR10, 0x400 ;  /* 0x00000400000a7882 */ /* 0x000fe20000000000 */
[----:B------:R-:W-:Y:S01]  /*d1f0*/  IMAD.MOV.U32 R0, RZ, RZ, R3 ;  /* 0x000000ffff007224 */ /* 0x000fe200078e0003 */
[----:B------:R-:W-:Y:S01]  /*d200*/  SEL R178, R178, 0xffffffe0, !P2 ;  /* 0xffffffe0b2b27807 */ /* 0x000fe20005000000 */
[----:B------:R-:W4:Y:S01]  /*d210*/  LDC.64 R222, c[0x0][0x3c0] ;  /* 0x0000f000ffde7b82 */ /* 0x000f220000000a00 */
[----:B------:R5:W-:Y:S01]  /*d220*/  STL [R1+0x58], R2 ;  /* 0x0000580201007387 */ /* 0x000be20000100800 */
[----:B------:R-:W-:Y:S01]  /*d230*/  IMAD.MOV.U32 R117, RZ, RZ, R116 ;  /* 0x000000ffff757224 */ /* 0x000fe200078e0074 */
[----:B------:R-:W-:Y:S01]  /*d240*/  IADD3 R178, PT, PT, R178, R176, RZ ;  /* 0x000000b0b2b27210 */ /* 0x000fe20007ffe0ff */
[----:B------:R-:W1:Y:S04]  /*d250*/  LDCU UR7, c[0x0][0x440] ;  /* 0x00008800ff0777ac */ /* 0x000e680008000800 */
[----:B------:R-:W5:Y:S01]  /*d260*/  S2UR UR5, SR_CgaCtaId ;  /* 0x00000000000579c3 */ /* 0x000f620000008800 */
[----:B------:R-:W1:Y:S01]  /*d270*/  LDCU UR4, c[0x0][0x45c] ;  /* 0x00008b80ff0477ac */ /* 0x000e620008000800 */
[----:B---3--:R-:W-:Y:S01]  /*d280*/  ISETP.GE.AND P1, PT, R181, UR6, PT ;  /* 0x00000006b5007c0c */ /* 0x008fe2000bf26270 */
[----:B------:R-:W3:Y:S01]  /*d290*/  LDCU.U8 UR6, c[0x0][0x4f8] ;  /* 0x00009f00ff0677ac */ /* 0x000ee20008000000 */
[----:B--2---:R-:W-:-:S05]  /*d2a0*/  LOP3.LUT R190, R190, 0xff, RZ, 0xc0, !PT ;  /* 0x000000ffbebe7812 */ /* 0x004fca00078ec0ff */
[----:B------:R-:W-:Y:S02]  /*d2b0*/  IMAD R190, R190, 0x10000, R190 ;  /* 0x00010000bebe7824 */ /* 0x000fe400078e02be */
[C---:B-1----:R-:W-:Y:S01]  /*d2c0*/  IMAD.SHL.U32 R187, R186.reuse, 0x40, RZ ;  /* 0x00000040babb7824 */ /* 0x042fe200078e00ff */
[----:B------:R-:W-:Y:S02]  /*d2d0*/  LOP3.LUT P0, RZ, R186, 0x2, RZ, 0xc0, !PT ;  /* 0x00000002baff7812 */ /* 0x000fe4000780c0ff */
[C---:B----4-:R-:W-:Y:S01]  /*d2e0*/  SHF.L.U64.HI R3, R222.reuse, 0x4, R223 ;  /* 0x00000004de037819 */ /* 0x050fe200000102df */
[----:B-----5:R-:W-:Y:S01]  /*d2f0*/  IMAD.SHL.U32 R2, R222, 0x10, RZ ;  /* 0x00000010de027824 */ /* 0x020fe200078e00ff */
[----:B------:R-:W-:Y:S02]  /*d300*/  LOP3.LUT R188, R187, 0x400, RZ, 0xc0, !PT ;  /* 0x00000400bbbc7812 */ /* 0x000fe400078ec0ff */
[----:B------:R-:W-:Y:S01]  /*d310*/  SEL R185, R184, 0xffffffe0, !P0 ;  /* 0xffffffe0b8b97807 */ /* 0x000fe20004000000 */
[----:B------:R-:W-:Y:S01]  /*d320*/  ULEA UR5, UR5, UR10, 0x18 ;  /* 0x0000000a05057291 */ /* 0x000fe2000f8ec0ff */
[----:B---3--:R-:W-:Y:S11]  /*d330*/  BRA `(.L_x_676) ;  /* 0x0000000400507947 */ /* 0x008ff60003800000 */
.L_x_678:
[----:B------:R-:W2:Y:S01]  /*d340*/  LDL R197, [R1+0x1c] ;  /* 0x00001c0001c57983 */ /* 0x000ea20000100800 */
[----:B------:R-:W1:Y:S01]  /*d350*/  LDC.64 R118, c[0x0][0x3b8] ;  /* 0x0000ee00ff767b82 */ /* 0x000e620000000a00 */
[----:B------:R-:W-:Y:S02]  /*d360*/  VIADD R116, R192, 0xffffffff ;  /* 0xffffffffc0747836 */ /* 0x000fe40000000000 */
[----:B------:R-:W3:Y:S02]  /*d370*/  LDL R196, [R1+0x18] ;  /* 0x0000180001c47983 */ /* 0x000ee40000100800 */
[----:B-1----:R-:W-:Y:S01]  /*d380*/  IMAD.WIDE.U32 R2, R116, R118, RZ ;  /* 0x0000007674027225 */ /* 0x002fe200078e00ff */
[----:B------:R-:W-:Y:S03]  /*d390*/  SHF.L.U64.HI R143, R118, 0x4, R119 ;  /* 0x00000004768f7819 */ /* 0x000fe60000010277 */
[----:B------:R-:W-:Y:S02]  /*d3a0*/  IMAD R3, R116, R119, R3 ;  /* 0x0000007774037224 */ /* 0x000fe400078e0203 */
[----:B------:R-:W-:Y:S05]  /*d3b0*/  IMAD.SHL.U32 R140, R118, 0x10, RZ ;  /* 0x00000010768c7824 */ /* 0x000fea00078e00ff */
[C---:B------:R-:W-:Y:S04]  /*d3c0*/  LEA R116, P4, R2.reuse, R140, 0x6 ;  /* 0x0000008c02747211 */ /* 0x040fe800078830ff */
[----:B------:R-:W-:Y:S02]  /*d3d0*/  LEA.HI.X R137, R2, R143, R3, 0x6, P4 ;  /* 0x0000008f02897211 */ /* 0x000fe400020f3403 */
[-C--:B------:R-:W-:Y:S02]  /*d3e0*/  IADD3 R140, P4, PT, R140, R116.reuse, RZ ;  /* 0x000000748c8c7210 */ /* 0x080fe40007f9e0ff */
[----:B------:R-:W-:Y:S03]  /*d3f0*/  LEA R141, P5, R118, R116, 0x5 ;  /* 0x00000074768d7211 */ /* 0x000fe600078a28ff */
[----:B------:R-:W-:Y:S01]  /*d400*/  IMAD.X R143, R143, 0x1, R137, P4 ;  /* 0x000000018f8f7824 */ /* 0x000fe200020e0689 */
[CC--:B--2---:R-:W-:Y:S04]  /*d410*/  LEA R138, P6, R2.reuse, R197.reuse, 0x7 ;  /* 0x000000c5028a7211 */ /* 0x0c4fe800078c38ff */
[-C--:B---3--:R-:W-:Y:S02]  /*d420*/  LEA.HI.X R139, R2, R196.reuse, R3, 0x7, P6 ;  /* 0x000000c4028b7211 */ /* 0x088fe400030f3c03 */
[-C--:B------:R-:W-:Y:S02]  /*d430*/  LEA R136, P6, R116, R197.reuse, 0x1 ;  /* 0x000000c574887211 */ /* 0x080fe400078c08ff */
[C---:B------:R-:W-:Y:S01]  /*d440*/  LEA R2, P4, R141.reuse, R197, 0x1 ;  /* 0x000000c58d027211 */ /* 0x040fe200078808ff */
[----:B------:R-:W-:Y:S01]  /*d450*/  @!PT LDS RZ, [RZ] ;  /* 0x00000000fffff984 */ /* 0x000fe20000000800 */
[----:B------:R-:W-:Y:S01]  /*d460*/  @!PT LDS RZ, [RZ] ;  /* 0x00000000fffff984 */ /* 0x000fe20000000800 */
[----:B------:R-:W-:Y:S01]  /*d470*/  @!PT LDS RZ, [RZ] ;  /* 0x00000000fffff984 */ /* 0x000fe20000000800 */
[----:B------:R1:W-:Y:S01]  /*d480*/  @!P1 LDGSTS.E.BYPASS.LTC128B.128 [R191+0x6000], desc[UR8][R138.64] ;  /* 0x060000008abf9fae */ /* 0x0003e2000b981a08 */
[----:B------:R-:W-:Y:S02]  /*d490*/  LEA.HI.X R3, R118, R137, R119, 0x5, P5 ;  /* 0x0000008976037211 */ /* 0x000fe400028f2c77 */
[-C--:B------:R-:W-:Y:S01]  /*d4a0*/  LEA.HI.X R137, R116, R196.reuse, R137, 0x1, P6 ;  /* 0x000000c474897211 */ /* 0x080fe200030f0c89 */
[----:B------:R1:W-:Y:S01]  /*d4b0*/  @P1 STS.128 [R191+0x6000], RZ ;  /* 0x006000ffbf001388 */ /* 0x0003e20000000c00 */
[C---:B------:R-:W-:Y:S02]  /*d4c0*/  LEA R118, P5, R140.reuse, R197, 0x1 ;  /* 0x000000c58c767211 */ /* 0x040fe400078a08ff */
[-C--:B------:R-:W-:Y:S01]  /*d4d0*/  LEA.HI.X R3, R141, R196.reuse, R3, 0x1, P4 ;  /* 0x000000c48d037211 */ /* 0x080fe200020f0c03 */
        /* <DEDUP_REMOVED lines=58> */
.L_x_676:
[----:B------:R-:W2:Y:S01]  /*d880*/  LDL R12, [R1+0x24] ;  /* 0x00002400010c7983 */ /* 0x000ea20000100800 */
[----:B------:R-:W-:Y:S01]  /*d890*/  IMAD.SHL.U32 R3, R186, 0x8, RZ ;  /* 0x00000008ba037824 */ /* 0x000fe200078e00ff */
[----:B------:R-:W-:Y:S04]  /*d8a0*/  DEPBAR.LE SB0, 0x0 ;  /* 0x000080000000791a */ /* 0x000fe80000000000 */
[----:B------:R-:W3:Y:S01]  /*d8b0*/  LDL R16, [R1+0x20] ;  /* 0x0000200001107983 */ /* 0x000ee20000100800 */
[----:B------:R-:W-:Y:S01]  /*d8c0*/  IMAD.WIDE.U32 R6, R192, R222, RZ ;  /* 0x000000dec0067225 */ /* 0x000fe200078e00ff */
[----:B------:R-:W-:Y:S01]  /*d8d0*/  LOP3.LUT R181, R3, 0x38, RZ, 0xc0, !PT ;  /* 0x0000003803b57812 */ /* 0x000fe200078ec0ff */
[----:B------:R-:W-:Y:S02]  /*d8e0*/  BAR.SYNC.DEFER_BLOCKING 0x0 ;  /* 0x0000000000007b1d */ /* 0x000fe40000010000 */
[C---:B------:R-:W-:Y:S01]  /*d8f0*/  IMAD.SHL.U32 R11, R222.reuse, 0x10, RZ ;  /* 0x00000010de0b7824 */ /* 0x040fe200078e00ff */
[----:B------:R-:W-:Y:S01]  /*d900*/  SHF.L.U64.HI R10, R222, 0x4, R223 ;  /* 0x00000004de0a7819 */ /* 0x000fe200000102df */
[----:B------:R-:W-:Y:S01]  /*d910*/  IMAD R7, R192, R223, R7 ;  /* 0x000000dfc0077224 */ /* 0x000fe200078e0207 */
[----:B------:R-:W-:Y:S01]  /*d920*/  LOP3.LUT R13, R181, 0x40, RZ, 0xfc, !PT ;  /* 0x00000040b50d7812 */ /* 0x000fe200078efcff */
[----:B------:R-:W-:Y:S01]  /*d930*/  IMAD.SHL.U32 R2, R186, 0x20, RZ ;  /* 0x00000020ba027824 */ /* 0x000fe200078e00ff */
[-C--:B------:R-:W-:Y:S02]  /*d940*/  LEA R5, P0, R6, R11.reuse, 0x6 ;  /* 0x0000000b06057211 */ /* 0x080fe400078030ff */
[----:B------:R-:W-:Y:S01]  /*d950*/  ISETP.GE.AND P3, PT, R13, UR7, PT ;  /* 0x000000070d007c0c */ /* 0x000fe2000bf66270 */
[----:B------:R1:W-:Y:S01]  /*d960*/  STL [R1+0x2c], R13 ;  /* 0x00002c0d01007387 */ /* 0x0003e20000100800 */
[----:B------:R-:W-:Y:S02]  /*d970*/  IADD3 R11, P4, PT, R5, R11, RZ ;  /* 0x0000000b050b7210 */ /* 0x000fe40007f9e0ff */
[----:B------:R-:W-:Y:S02]  /*d980*/  LOP3.LUT R183, R2, 0x7c00, RZ, 0xc0, !PT ;  /* 0x00007c0002b77812 */ /* 0x000fe400078ec0ff */
[--C-:B------:R-:W-:Y:S02]  /*d990*/  SHF.R.U32.HI R182, RZ, 0x1, R186.reuse ;  /* 0x00000001ffb67819 */ /* 0x100fe400000116ba */
[--C-:B------:R-:W-:Y:S02]  /*d9a0*/  LOP3.LUT R2, R181, 0x1c0, R187.reuse, 0xf8, !PT ;  /* 0x000001c0b5027812 */ /* 0x100fe400078ef8bb */
[----:B------:R-:W-:Y:S02]  /*d9b0*/  LOP3.LUT R4, R183, 0x200, R187, 0xf8, !PT ;  /* 0x00000200b7047812 */ /* 0x000fe400078ef8bb */
[----:B------:R-:W-:Y:S04]  /*d9c0*/  LOP3.LUT R3, R182, 0x8, RZ, 0xc0, !PT ;  /* 0x00000008b6037812 */ /* 0x000fe800078ec0ff */
[----:B------:R-:W-:Y:S02]  /*d9d0*/  LOP3.LUT R3, R4, R2, R3, 0xf6, !PT ;  /* 0x0000000204037212 */ /* 0x000fe400078ef603 */
[----:B------:R-:W-:Y:S02]  /*d9e0*/  LOP3.LUT R2, R2, 0x8, R186, 0x78, !PT ;  /* 0x0000000802027812 */ /* 0x000fe400078e78ba */
[----:B------:R-:W-:Y:S03]  /*d9f0*/  LEA R119, R3, UR5, 0x1 ;  /* 0x0000000503777c11 */ /* 0x000fe6000f8e08ff */
[----:B------:R-:W-:Y:S02]  /*da00*/  IMAD R2, R2, 0x2, R188 ;  /* 0x0000000202027824 */ /* 0x000fe400078e02bc */
[----:B------:R-:W-:Y:S02]  /*da10*/  IMAD.IADD R179, R185, 0x1, R119 ;  /* 0x00000001b9b37824 */ /* 0x000fe400078e0277 */
[----:B------:R-:W-:Y:S04]  /*da20*/  VIADD R118, R2, UR5 ;  /* 0x0000000502767c36 */ /* 0x000fe80008000000 */
[----:B------:R-:W-:Y:S01]  /*da30*/  IMAD.IADD R3, R118, 0x1, R185 ;  /* 0x0000000176037824 */ /* 0x000fe200078e02b9 */
[C---:B--2---:R-:W-:Y:S04]  /*da40*/  LEA R8, P2, R6.reuse, R12, 0x7 ;  /* 0x0000000c06087211 */ /* 0x044fe800078438ff */
[C-C-:B---3--:R-:W-:Y:S02]  /*da50*/  LEA.HI.X R9, R6.reuse, R16, R7.reuse, 0x7, P2 ;  /* 0x0000001006097211 */ /* 0x148fe400010f3c07 */
[----:B------:R-:W-:Y:S02]  /*da60*/  LEA.HI.X R7, R6, R10, R7, 0x6, P0 ;  /* 0x0000000a06077211 */ /* 0x000fe400000f3407 */
[----:B------:R-:W-:Y:S01]  /*da70*/  LOP3.LUT R6, R181, 0x80, RZ, 0xfc, !PT ;  /* 0x00000080b5067812 */ /* 0x000fe200078efcff */
[----:B------:R-:W-:Y:S01]  /*da80*/  @!PT LDS RZ, [RZ] ;  /* 0x00000000fffff984 */ /* 0x000fe20000000800 */
[----:B------:R-:W-:Y:S01]  /*da90*/  @!PT LDS RZ, [RZ] ;  /* 0x00000000fffff984 */ /* 0x000fe20000000800 */
[----:B------:R-:W-:Y:S01]  /*daa0*/  @!PT LDS RZ, [RZ] ;  /* 0x00000000fffff984 */ /* 0x000fe20000000800 */
[----:B------:R-:W-:Y:S01]  /*dab0*/  @!P1 LDGSTS.E.BYPASS.LTC128B.128 [R191+0xc000], desc[UR8][R8.64] ;  /* 0x0c00000008bf9fae */ /* 0x000fe2000b981a08 */
[----:B-1----:R-:W-:Y:S01]  /*dac0*/  LEA R13, P0, R222, R5, 0x5 ;  /* 0x00000005de0d7211 */ /* 0x002fe200078028ff */
[----:B------:R-:W-:Y:S01]  /*dad0*/  IMAD.X R14, R7, 0x1, R10, P4 ;  /* 0x00000001070e7824 */ /* 0x000fe200020e060a */
[----:B------:R-:W-:Y:S01]  /*dae0*/  ISETP.GE.AND P2, PT, R6, UR7, PT ;  /* 0x0000000706007c0c */ /* 0x000fe2000bf46270 */
[----:B------:R1:W-:Y:S01]  /*daf0*/  STL [R1+0x30], R6 ;  /* 0x0000300601007387 */ /* 0x0003e20000100800 */
[----:B------:R-:W-:Y:S02]  /*db00*/  LEA.HI.X R15, R222, R7, R223, 0x5, P0 ;  /* 0x00000007de0f7211 */ /* 0x000fe400000f2cdf */
[----:B------:R-:W-:Y:S01]  /*db10*/  LEA R10, P4, R11, R12, 0x1 ;  /* 0x0000000c0b0a7211 */ /* 0x000fe200078808ff */
[----:B------:R-:W-:Y:S01]  /*db20*/  @P1 STS.128 [R191+0xc000], RZ ;  /* 0x00c000ffbf001388 */ /* 0x000fe20000000c00 */
[----:B------:R-:W-:Y:S02]  /*db30*/  ISETP.GE.AND P1, PT, R181, UR7, PT ;  /* 0x00000007b5007c0c */ /* 0x000fe4000bf26270 */
[----:B------:R-:W-:Y:S01]  /*db40*/  LEA.HI.X R11, R11, R16, R14, 0x1, P4 ;  /* 0x000000100b0b7211 */ /* 0x000fe200020f0c0e */
[----:B------:R-:W-:Y:S01]  /*db50*/  @!PT LDS RZ, [RZ] ;  /* 0x00000000fffff984 */ /* 0x000fe20000000800 */
[----:B------:R-:W-:Y:S01]  /*db60*/  @!PT LDS RZ, [RZ] ;  /* 0x00000000fffff984 */ /* 0x000fe20000000800 */
[----:B------:R-:W-:Y:S01]  /*db70*/  @!PT LDS RZ, [RZ] ;  /* 0x00000000fffff984 */ /* 0x000fe20000000800 */
[----:B------:R-:W-:Y:S01]  /*db80*/  @!P3 LDGSTS.E.BYPASS.LTC128B.128 [R191+0xe000], desc[UR8][R8.64+0x80] ;  /* 0x0e00008008bfbfae */ /* 0x000fe2000b981a08 */
[----:B------:R-:W-:Y:S03]  /*db90*/  ISETP.NE.AND P4, PT, R192, RZ, PT ;  /* 0x000000ffc000720c */ /* 0x000fe60003f85270 */
[----:B------:R-:W-:Y:S04]  /*dba0*/  @P3 STS.128 [R191+0xe000], RZ ;  /* 0x00e000ffbf003388 */ /* 0x000fe80000000c00 */
[----:B------:R-:W-:Y:S01]  /*dbb0*/  @!PT LDS RZ, [RZ] ;  /* 0x00000000fffff984 */ /* 0x000fe20000000800 */
[----:B------:R-:W-:Y:S01]  /*dbc0*/  @!PT LDS RZ, [RZ] ;  /* 0x00000000fffff984 */ /* 0x000fe20000000800 */
[----:B------:R-:W-:Y:S01]  /*dbd0*/  @!PT LDS RZ, [RZ] ;  /* 0x00000000fffff984 */ /* 0x000fe20000000800 */
[----:B------:R-:W-:Y:S04]  /*dbe0*/  @!P2 LDGSTS.E.BYPASS.LTC128B.128 [R191+0x10000], desc[UR8][R8.64+0x100] ;  /* 0x1000010008bfafae */ /* 0x000fe8000b981a08 */
[----:B------:R-:W-:Y:S01]  /*dbf0*/  @P2 STS.128 [R191+0x10000], RZ ;  /* 0x010000ffbf002388 */ /* 0x000fe20000000c00 */
[-C--:B-1----:R-:W-:Y:S02]  /*dc00*/  LEA R6, P5, R5, R12.reuse, 0x1 ;  /* 0x0000000c05067211 */ /* 0x082fe400078a08ff */
[----:B------:R-:W-:Y:S02]  /*dc10*/  LEA R12, P0, R13, R12, 0x1 ;  /* 0x0000000c0d0c7211 */ /* 0x000fe400078008ff */
[-C--:B------:R-:W-:Y:S02]  /*dc20*/  LEA.HI.X R7, R5, R16.reuse, R7, 0x1, P5 ;  /* 0x0000001005077211 */ /* 0x080fe400028f0c07 */
[----:B------:R-:W-:Y:S02]  /*dc30*/  LEA.HI.X R13, R13, R16, R15, 0x1, P0 ;  /* 0x000000100d0d7211 */ /* 0x000fe400000f0c0f */
[----:B------:R-:W-:Y:S01]  /*dc40*/  LOP3.LUT P0, RZ, R186, 0x4, RZ, 0xc0, !PT ;  /* 0x00000004baff7812 */ /* 0x000fe2000780c0ff */
[----:B------:R-:W-:Y:S01]  /*dc50*/  @!PT LDS RZ, [RZ] ;  /* 0x00000000fffff984 */ /* 0x000fe20000000800 */
[----:B------:R-:W-:Y:S01]  /*dc60*/  @!PT LDS RZ, [RZ] ;  /* 0x00000000fffff984 */ /* 0x000fe20000000800 */
[----:B------:R-:W-:Y:S01]  /*dc70*/  @!PT LDS RZ, [RZ] ;  /* 0x00000000fffff984 */ /* 0x000fe20000000800 */
[----:B------:R-:W-:Y:S03]  /*dc80*/  @!P1 LDGSTS.E.BYPASS.LTC128B.128 [R191+0xc800], desc[UR8][R6.64] ;  /* 0x0c80000006bf9fae */ /* 0x000fe6000b981a08 */
[----:B------:R-:W-:Y:S01]  /*dc90*/  SEL R116, R189, 0xffffffc0, !P0 ;  /* 0xffffffc0bd747807 */ /* 0x000fe20004000000 */
[----:B------:R-:W-:Y:S04]  /*dca0*/  @P1 STS.128 [R191+0xc800], RZ ;  /* 0x00c800ffbf001388 */ /* 0x000fe80000000c00 */
[----:B------:R-:W-:Y:S01]  /*dcb0*/  @!PT LDS RZ, [RZ] ;  /* 0x00000000fffff984 */ /* 0x000fe20000000800 */
[----:B------:R-:W-:Y:S01]  /*dcc0*/  @!PT LDS RZ, [RZ] ;  /* 0x00000000fffff984 */ /* 0x000fe20000000800 */
[----:B------:R-:W-:Y:S01]  /*dcd0*/  @!PT LDS RZ, [RZ] ;  /* 0x00000000fffff984 */ /* 0x000fe20000000800 */
[----:B------:R-:W-:Y:S01]  /*dce0*/  @!P3 LDGSTS.E.BYPASS.LTC128B.128 [R191+0xe800], desc[UR8][R6.64+0x80] ;  /* 0x0e80008006bfbfae */ /* 0x000fe2000b981a08 */
        /* <DEDUP_REMOVED lines=41> */
[----:B-1----:R-:W1:Y:S04]  /*df80*/  LDSM.16.M88.4 R8, [R2+UR5+0x6000] ;  /* 0x006000050208783b */ /* 0x002e680008000200 */
[----:B------:R-:W2:Y:S04]  /*df90*/  LDSM.16.M88.4 R16, [R2+UR5+0x6800] ;  /* 0x006800050210783b */ /* 0x000ea80008000200 */
[----:B------:R-:W3:Y:S04]  /*dfa0*/  LDSM.16.M88.4 R24, [R2+UR5+0x7000] ;  /* 0x007000050218783b */ /* 0x000ee80008000200 */
[----:B------:R-:W0:Y:S04]  /*dfb0*/  LDGDEPBAR ;  /* 0x00000000000079af */ /* 0x000e280000000000 */
[----:B------:R-:W4:Y:S04]  /*dfc0*/  LDSM.16.M88.4 R136, [R2+UR5+0x7800] ;  /* 0x007800050288783b */ /* 0x000f280008000200 */
[----:B------:R-:W-:Y:S04]  /*dfd0*/  LDSM.16.M88.4 R140, [R179] ;  /* 0x00000000b38c783b */ /* 0x000fe80000000200 */
[----:B------:R-:W5:Y:S04]  /*dfe0*/  LDSM.16.M88.4 R144, [R3+0x6000] ;  /* 0x006000000390783b */ /* 0x000f680000000200 */
[----:B------:R-:W5:Y:S04]  /*dff0*/  LDSM.16.M88.4 R148, [R3+0x6800] ;  /* 0x006800000394783b */ /* 0x000f680000000200 */
[----:B------:R-:W5:Y:S04]  /*e000*/  LDSM.16.M88.4 R152, [R3+0x7000] ;  /* 0x007000000398783b */ /* 0x000f680000000200 */
[----:B------:R-:W-:Y:S01]  /*e010*/  LDSM.16.M88.4 R156, [R116+0x6000] ;  /* 0x00600000749c783b */ /* 0x000fe20000000200 */
[C---:B-1----:R-:W-:Y:S03]  /*e020*/  HMMA.16816.F32 R4, R32.reuse, R8, RZ ;  /* 0x000000082004723c */ /* 0x042fe600000018ff */
[----:B------:R-:W-:Y:S04]  /*e030*/  LDSM.16.M88.4 R160, [R116+0x7800] ;  /* 0x0078000074a0783b */ /* 0x000fe80000000200 */
[----:B------:R-:W-:Y:S01]  /*e040*/  LDSM.16.M88.4 R164, [R180] ;  /* 0x00000000b4a4783b */ /* 0x000fe20000000200 */
[C---:B------:R-:W-:Y:S03]  /*e050*/  HMMA.16816.F32 R8, R32.reuse, R10, RZ ;  /* 0x0000000a2008723c */ /* 0x040fe600000018ff */
[----:B------:R-:W-:Y:S04]  /*e060*/  LDSM.16.M88.4 R168, [R118+0x6000] ;  /* 0x0060000076a8783b */ /* 0x000fe80000000200 */
[----:B------:R-:W-:Y:S01]  /*e070*/  LDSM.16.M88.4 R172, [R118+0x6800] ;  /* 0x0068000076ac783b */ /* 0x000fe20000000200 */
[C---:B--2---:R-:W-:Y:S08]  /*e080*/  HMMA.16816.F32 R12, R32.reuse, R16, RZ ;  /* 0x00000010200c723c */ /* 0x044ff000000018ff */
[C---:B------:R-:W-:Y:S08]  /*e090*/  HMMA.16816.F32 R16, R32.reuse, R18, RZ ;  /* 0x000000122010723c */ /* 0x040ff000000018ff */
[C---:B---3--:R-:W-:Y:S08]  /*e0a0*/  HMMA.16816.F32 R20, R32.reuse, R24, RZ ;  /* 0x000000182014723c */ /* 0x048ff000000018ff */
[C---:B------:R-:W-:Y:S08]  /*e0b0*/  HMMA.16816.F32 R24, R32.reuse, R26, RZ ;  /* 0x0000001a2018723c */ /* 0x040ff000000018ff */
[C---:B----4-:R-:W-:Y:S08]  /*e0c0*/  HMMA.16816.F32 R28, R32.reuse, R136, RZ ;  /* 0x00000088201c723c */ /* 0x050ff000000018ff */
[----:B------:R-:W-:Y:S01]  /*e0d0*/  HMMA.16816.F32 R32, R32, R138, RZ ;  /* 0x0000008a2020723c */ /* 0x000fe200000018ff */
[----:B------:R-:W1:Y:S07]  /*e0e0*/  LDSM.16.M88.4 R136, [R3+0x7800] ;  /* 0x007800000388783b */ /* 0x000e6e0000000200 */
[C---:B-----5:R-:W-:Y:S08]  /*e0f0*/  HMMA.16816.F32 R4, R140.reuse, R144, R4 ;  /* 0x000000908c04723c */ /* 0x060ff00000001804 */
[C---:B------:R-:W-:Y:S01]  /*e100*/  HMMA.16816.F32 R8, R140.reuse, R146, R8 ;  /* 0x000000928c08723c */ /* 0x040fe20000001808 */
[----:B------:R-:W2:Y:S07]  /*e110*/  LDSM.16.M88.4 R144, [R177] ;  /* 0x00000000b190783b */ /* 0x000eae0000000200 */
[C---:B------:R-:W-:Y:S08]  /*e120*/  HMMA.16816.F32 R12, R140.reuse, R148, R12 ;  /* 0x000000948c0c723c */ /* 0x040ff0000000180c */
[C---:B------:R-:W-:Y:S01]  /*e130*/  HMMA.16816.F32 R16, R140.reuse, R150, R16 ;  /* 0x000000968c10723c */ /* 0x040fe20000001810 */
[----:B------:R-:W3:Y:S07]  /*e140*/  LDSM.16.M88.4 R148, [R116+0x6800] ;  /* 0x006800007494783b */ /* 0x000eee0000000200 */
[C---:B------:R-:W-:Y:S08]  /*e150*/  HMMA.16816.F32 R20, R140.reuse, R152, R20 ;  /* 0x000000988c14723c */ /* 0x040ff00000001814 */
[C---:B------:R-:W-:Y:S01]  /*e160*/  HMMA.16816.F32 R24, R140.reuse, R154, R24 ;  /* 0x0000009a8c18723c */ /* 0x040fe20000001818 */
[----:B------:R-:W4:Y:S07]  /*e170*/  LDSM.16.M88.4 R152, [R116+0x7000] ;  /* 0x007000007498783b */ /* 0x000f2e0000000200 */
[C---:B-1----:R-:W-:Y:S08]  /*e180*/  HMMA.16816.F32 R28, R140.reuse, R136, R28 ;  /* 0x000000888c1c723c */ /* 0x042ff0000000181c */
[----:B------:R-:W-:Y:S01]  /*e190*/  HMMA.16816.F32 R32, R140, R138, R32 ;  /* 0x0000008a8c20723c */ /* 0x000fe20000001820 */
[----:B------:R-:W1:Y:S04]  /*e1a0*/  LDSM.16.M88.4 R136, [R118+0x7000] ;  /* 0x007000007688783b */ /* 0x000e680000000200 */
[----:B------:R-:W5:Y:S03]  /*e1b0*/  LDSM.16.M88.4 R140, [R118+0x7800] ;  /* 0x00780000768c783b */ /* 0x000f660000000200 */
[C---:B--2---:R-:W-:Y:S08]  /*e1c0*/  HMMA.16816.F32 R4, R144.reuse, R156, R4 ;  /* 0x0000009c9004723c */ /* 0x044ff00000001804 */
[C---:B------:R-:W-:Y:S01]  /*e1d0*/  HMMA.16816.F32 R8, R144.reuse, R158, R8 ;  /* 0x0000009e9008723c */ /* 0x040fe20000001808 */
[----:B------:R-:W-:Y:S07]  /*e1e0*/  LDSM.16.M88.4 R156, [R2+UR5+0x9000] ;  /* 0x00900005029c783b */ /* 0x000fee0008000200 */
[C---:B---3--:R-:W-:Y:S08]  /*e1f0*/  HMMA.16816.F32 R12, R144.reuse, R148, R12 ;  /* 0x00000094900c723c */ /* 0x048ff0000000180c */
[C---:B------:R-:W-:Y:S01]  /*e200*/  HMMA.16816.F32 R16, R144.reuse, R150, R16 ;  /* 0x000000969010723c */ /* 0x040fe20000001810 */
[----:B------:R-:W-:Y:S07]  /*e210*/  LDSM.16.M88.4 R148, [R2+UR5+0x8000] ;  /* 0x008000050294783b */ /* 0x000fee0008000200 */
[C---:B----4-:R-:W-:Y:S08]  /*e220*/  HMMA.16816.F32 R20, R144.reuse, R152, R20 ;  /* 0x000000989014723c */ /* 0x050ff00000001814 */
[C---:B------:R-:W-:Y:S01]  /*e230*/  HMMA.16816.F32 R24, R144.reuse, R154, R24 ;  /* 0x0000009a9018723c */ /* 0x040fe20000001818 */
[----:B------:R-:W-:Y:S07]  /*e240*/  LDSM.16.M88.4 R152, [R2+UR5+0x8800] ;  /* 0x008800050298783b */ /* 0x000fee0008000200 */
[C---:B------:R-:W-:Y:S08]  /*e250*/  HMMA.16816.F32 R28, R144.reuse, R160, R28 ;  /* 0x000000a0901c723c */ /* 0x040ff0000000181c */
[----:B------:R-:W-:Y:S01]  /*e260*/  HMMA.16816.F32 R32, R144, R162, R32 ;  /* 0x000000a29020723c */ /* 0x000fe20000001820 */
[----:B------:R-:W2:Y:S04]  /*e270*/  LDSM.16.M88.4 R144, [R119+0x2000] ;  /* 0x002000007790783b */ /* 0x000ea80000000200 */
        /* <DEDUP_REMOVED lines=10> */
[C---:B-----5:R-:W-:Y:S08]  /*e320*/  HMMA.16816.F32 R28, R164.reuse, R140, R28 ;  /* 0x0000008ca41c723c */ /* 0x060ff0000000181c */
[----:B------:R-:W-:Y:S01]  /*e330*/  HMMA.16816.F32 R32, R164, R142, R32 ;  /* 0x0000008ea420723c */ /* 0x000fe20000001820 */
[----:B------:R-:W3:Y:S04]  /*e340*/  LDSM.16.M88.4 R140, [R179+0x2000] ;  /* 0x00200000b38c783b */ /* 0x000ee80000000200 */
[----:B------:R-:W-:Y:S03]  /*e350*/  LDSM.16.M88.4 R164, [R180+0x2000] ;  /* 0x00200000b4a4783b */ /* 0x000fe60000000200 */
[C---:B--2---:R-:W-:Y:S08]  /*e360*/  HMMA.16816.F32 R4, R144.reuse, R148, R4 ;  /* 0x000000949004723c */ /* 0x044ff00000001804 */
[C---:B------:R-:W-:Y:S01]  /*e370*/  HMMA.16816.F32 R8, R144.reuse, R150, R8 ;  /* 0x000000969008723c */ /* 0x040fe20000001808 */
[----:B------:R-:W2:Y:S07]  /*e380*/  LDSM.16.M88.4 R148, [R3+0x8800] ;  /* 0x008800000394783b */ /* 0x000eae0000000200 */
[C---:B------:R-:W-:Y:S08]  /*e390*/  HMMA.16816.F32 R12, R144.reuse, R152, R12 ;  /* 0x00000098900c723c */ /* 0x040ff0000000180c */
[C---:B------:R-:W-:Y:S01]  /*e3a0*/  HMMA.16816.F32 R16, R144.reuse, R154, R16 ;  /* 0x0000009a9010723c */ /* 0x040fe20000001810 */
[----:B------:R-:W4:Y:S07]  /*e3b0*/  LDSM.16.M88.4 R152, [R3+0x9000] ;  /* 0x009000000398783b */ /* 0x000f2e0000000200 */
[C---:B------:R-:W-:Y:S08]  /*e3c0*/  HMMA.16816.F32 R20, R144.reuse, R156, R20 ;  /* 0x0000009c9014723c */ /* 0x040ff00000001814 */
[C---:B------:R-:W-:Y:S01]  /*e3d0*/  HMMA.16816.F32 R24, R144.reuse, R158, R24 ;  /* 0x0000009e9018723c */ /* 0x040fe20000001818 */
[----:B------:R-:W5:Y:S07]  /*e3e0*/  LDSM.16.M88.4 R156, [R3+0x9800] ;  /* 0x00980000039c783b */ /* 0x000f6e0000000200 */
[C---:B-1----:R-:W-:Y:S08]  /*e3f0*/  HMMA.16816.F32 R28, R144.reuse, R136, R28 ;  /* 0x00000088901c723c */ /* 0x042ff0000000181c */
[----:B------:R-:W-:Y:S01]  /*e400*/  HMMA.16816.F32 R32, R144, R138, R32 ;  /* 0x0000008a9020723c */ /* 0x000fe20000001820 */
[----:B------:R-:W-:Y:S04]  /*e410*/  LDSM.16.M88.4 R136, [R177+0x2000] ;  /* 0x00200000b188783b */ /* 0x000fe80000000200 */
[----:B------:R-:W1:Y:S03]  /*e420*/  LDSM.16.M88.4 R144, [R116+0x8000] ;  /* 0x008000007490783b */ /* 0x000e660000000200 */
[C---:B---3--:R-:W-:Y:S08]  /*e430*/  HMMA.16816.F32 R4, R140.reuse, R160, R4 ;  /* 0x000000a08c04723c */ /* 0x048ff00000001804 */
[C---:B------:R-:W-:Y:S01]  /*e440*/  HMMA.16816.F32 R8, R140.reuse, R162, R8 ;  /* 0x000000a28c08723c */ /* 0x040fe20000001808 */
[----:B------:R-:W3:Y:S07]  /*e450*/  LDSM.16.M88.4 R160, [R116+0x8800] ;  /* 0x0088000074a0783b */ /* 0x000eee0000000200 */
[C---:B--2---:R-:W-:Y:S08]  /*e460*/  HMMA.16816.F32 R12, R140.reuse, R148, R12 ;  /* 0x000000948c0c723c */ /* 0x044ff0000000180c */
[C---:B------:R-:W-:Y:S01]  /*e470*/  HMMA.16816.F32 R16, R140.reuse, R150, R16 ;  /* 0x000000968c10723c */ /* 0x040fe20000001810 */
[----:B------:R-:W2:Y:S07]  /*e480*/  LDSM.16.M88.4 R148, [R116+0x9000] ;  /* 0x009000007494783b */ /* 0x000eae0000000200 */
[C---:B----4-:R-:W-:Y:S08]  /*e490*/  HMMA.16816.F32 R20, R140.reuse, R152, R20 ;  /* 0x000000988c14723c */ /* 0x050ff00000001814 */
[C---:B------:R-:W-:Y:S01]  /*e4a0*/  HMMA.16816.F32 R24, R140.reuse, R154, R24 ;  /* 0x0000009a8c18723c */ /* 0x040fe20000001818 */
[----:B------:R-:W4:Y:S07]  /*e4b0*/  LDSM.16.M88.4 R152, [R116+0x9800] ;  /* 0x009800007498783b */ /* 0x000f2e0000000200 */
[C---:B-----5:R-:W-:Y:S08]  /*e4c0*/  HMMA.16816.F32 R28, R140.reuse, R156, R28 ;  /* 0x0000009c8c1c723c */ /* 0x060ff0000000181c */
[----:B------:R-:W-:Y:S01]  /*e4d0*/  HMMA.16816.F32 R32, R140, R158, R32 ;  /* 0x0000009e8c20723c */ /* 0x000fe20000001820 */
[----:B------:R-:W5:Y:S04]  /*e4e0*/  LDSM.16.M88.4 R140, [R118+0x8800] ;  /* 0x00880000768c783b */ /* 0x000f680000000200 */
[----:B------:R-:W-:Y:S03]  /*e4f0*/  LDSM.16.M88.4 R156, [R118+0x9800] ;  /* 0x00980000769c783b */ /* 0x000fe60000000200 */
[C---:B-1----:R-:W-:Y:S08]  /*e500*/  HMMA.16816.F32 R4, R136.reuse, R144, R4 ;  /* 0x000000908804723c */ /* 0x042ff00000001804 */
[C---:B------:R-:W-:Y:S01]  /*e510*/  HMMA.16816.F32 R8, R136.reuse, R146, R8 ;  /* 0x000000928808723c */ /* 0x040fe20000001808 */
[----:B------:R-:W1:Y:S07]  /*e520*/  LDSM.16.M88.4 R144, [R118+0x9000] ;  /* 0x009000007690783b */ /* 0x000e6e0000000200 */
[C---:B---3--:R-:W-:Y:S08]  /*e530*/  HMMA.16816.F32 R12, R136.reuse, R160, R12 ;  /* 0x000000a0880c723c */ /* 0x048ff0000000180c */
[C---:B------:R-:W-:Y:S01]  /*e540*/  HMMA.16816.F32 R16, R136.reuse, R162, R16 ;  /* 0x000000a28810723c */ /* 0x040fe20000001810 */
[----:B------:R-:W-:Y:S07]  /*e550*/  LDSM.16.M88.4 R160, [R2+UR5+0xb800] ;  /* 0x00b8000502a0783b */ /* 0x000fee0008000200 */
[C---:B--2---:R-:W-:Y:S08]  /*e560*/  HMMA.16816.F32 R20, R136.reuse, R148, R20 ;  /* 0x000000948814723c */ /* 0x044ff00000001814 */
[C---:B------:R-:W-:Y:S01]  /*e570*/  HMMA.16816.F32 R24, R136.reuse, R150, R24 ;  /* 0x000000968818723c */ /* 0x040fe20000001818 */
[----:B------:R-:W-:Y:S07]  /*e580*/  LDSM.16.M88.4 R148, [R2+UR5+0xa000] ;  /* 0x00a000050294783b */ /* 0x000fee0008000200 */
[C---:B----4-:R-:W-:Y:S08]  /*e590*/  HMMA.16816.F32 R28, R136.reuse, R152, R28 ;  /* 0x00000098881c723c */ /* 0x050ff0000000181c */
[----:B------:R-:W-:Y:S01]  /*e5a0*/  HMMA.16816.F32 R32, R136, R154, R32 ;  /* 0x0000009a8820723c */ /* 0x000fe20000001820 */
[----:B------:R-:W2:Y:S04]  /*e5b0*/  LDSM.16.M88.4 R136, [R119+0x4000] ;  /* 0x004000007788783b */ /* 0x000ea80000000200 */
[----:B------:R-:W-:Y:S03]  /*e5c0*/  LDSM.16.M88.4 R152, [R2+UR5+0xb000] ;  /* 0x00b000050298783b */ /* 0x000fe60008000200 */
[C---:B------:R-:W-:Y:S08]  /*e5d0*/  HMMA.16816.F32 R4, R164.reuse, R168, R4 ;  /* 0x000000a8a404723c */ /* 0x040ff00000001804 */
[C---:B------:R-:W-:Y:S01]  /*e5e0*/  HMMA.16816.F32 R8, R164.reuse, R170, R8 ;  /* 0x000000aaa408723c */ /* 0x040fe20000001808 */
[----:B------:R-:W-:Y:S07]  /*e5f0*/  LDSM.16.M88.4 R168, [R3+0xa000] ;  /* 0x00a0000003a8783b */ /* 0x000fee0000000200 */
[C---:B-----5:R-:W-:Y:S08]  /*e600*/  HMMA.16816.F32 R12, R164.reuse, R140, R12 ;  /* 0x0000008ca40c723c */ /* 0x060ff0000000180c */
[C---:B------:R-:W-:Y:S01]  /*e610*/  HMMA.16816.F32 R16, R164.reuse, R142, R16 ;  /* 0x0000008ea410723c */ /* 0x040fe20000001810 */
[----:B------:R-:W3:Y:S07]  /*e620*/  LDSM.16.M88.4 R140, [R2+UR5+0xa800] ;  /* 0x00a80005028c783b */ /* 0x000eee0008000200 */
[C---:B-1----:R-:W-:Y:S08]  /*e630*/  HMMA.16816.F32 R20, R164.reuse, R144, R20 ;  /* 0x00000090a414723c */ /* 0x042ff00000001814 */
[C---:B------:R-:W-:Y:S01]  /*e640*/  HMMA.16816.F32 R24, R164.reuse, R146, R24 ;  /* 0x00000092a418723c */ /* 0x040fe20000001818 */
[----:B------:R-:W1:Y:S07]  /*e650*/  LDSM.16.M88.4 R144, [R179+0x4000] ;  /* 0x00400000b390783b */ /* 0x000e6e0000000200 */
[C---:B------:R-:W-:Y:S08]  /*e660*/  HMMA.16816.F32 R28, R164.reuse, R156, R28 ;  /* 0x0000009ca41c723c */ /* 0x040ff0000000181c */
        /* <DEDUP_REMOVED lines=8> */
[----:B------:R-:W-:Y:S07]  /*e6f0*/  LDSM.16.M88.4 R140, [R116+0xa000] ;  /* 0x00a00000748c783b */ /* 0x000fee0000000200 */
[C---:B------:R-:W-:Y:S08]  /*e700*/  HMMA.16816.F32 R20, R136.reuse, R152, R20 ;  /* 0x000000988814723c */ /* 0x040ff00000001814 */
[C---:B------:R-:W-:Y:S01]  /*e710*/  HMMA.16816.F32 R24, R136.reuse, R154, R24 ;  /* 0x0000009a8818723c */ /* 0x040fe20000001818 */
[----:B------:R-:W-:Y:S07]  /*e720*/  LDSM.16.M88.4 R152, [R116+0xa800] ;  /* 0x00a800007498783b */ /* 0x000fee0000000200 */
[C---:B------:R-:W-:Y:S08]  /*e730*/  HMMA.16816.F32 R28, R136.reuse, R160, R28 ;  /* 0x000000a0881c723c */ /* 0x040ff0000000181c */
[----:B------:R-:W-:Y:S01]  /*e740*/  HMMA.16816.F32 R32, R136, R162, R32 ;  /* 0x000000a28820723c */ /* 0x000fe20000001820 */
[----:B------:R-:W3:Y:S04]  /*e750*/  LDSM.16.M88.4 R136, [R177+0x4000] ;  /* 0x00400000b188783b */ /* 0x000ee80000000200 */
[----:B------:R-:W-:Y:S03]  /*e760*/  LDSM.16.M88.4 R160, [R116+0xb800] ;  /* 0x00b8000074a0783b */ /* 0x000fe60000000200 */
[C---:B-1----:R-:W-:Y:S08]  /*e770*/  HMMA.16816.F32 R4, R144.reuse, R168, R4 ;  /* 0x000000a89004723c */ /* 0x042ff00000001804 */
[C---:B------:R-:W-:Y:S01]  /*e780*/  HMMA.16816.F32 R8, R144.reuse, R170, R8 ;  /* 0x000000aa9008723c */ /* 0x040fe20000001808 */
[----:B------:R-:W-:Y:S07]  /*e790*/  LDSM.16.M88.4 R168, [R118+0xa000] ;  /* 0x00a0000076a8783b */ /* 0x000fee0000000200 */
[C---:B------:R-:W-:Y:S08]  /*e7a0*/  HMMA.16816.F32 R12, R144.reuse, R172, R12 ;  /* 0x000000ac900c723c */ /* 0x040ff0000000180c */
[C---:B------:R-:W-:Y:S08]  /*e7b0*/  HMMA.16816.F32 R16, R144.reuse, R174, R16 ;  /* 0x000000ae9010723c */ /* 0x040ff00000001810 */
[C---:B----4-:R-:W-:Y:S08]  /*e7c0*/  HMMA.16816.F32 R20, R144.reuse, R156, R20 ;  /* 0x0000009c9014723c */ /* 0x050ff00000001814 */
[C---:B------:R-:W-:Y:S01]  /*e7d0*/  HMMA.16816.F32 R24, R144.reuse, R158, R24 ;  /* 0x0000009e9018723c */ /* 0x040fe20000001818 */
[----:B------:R-:W1:Y:S07]  /*e7e0*/  LDSM.16.M88.4 R156, [R116+0xb000] ;  /* 0x00b00000749c783b */ /* 0x000e6e0000000200 */
[C---:B--2---:R-:W-:Y:S08]  /*e7f0*/  HMMA.16816.F32 R28, R144.reuse, R148, R28 ;  /* 0x00000094901c723c */ /* 0x044ff0000000181c */
[----:B------:R-:W-:Y:S01]  /*e800*/  HMMA.16816.F32 R32, R144, R150, R32 ;  /* 0x000000969020723c */ /* 0x000fe20000001820 */
[----:B------:R-:W2:Y:S04]  /*e810*/  LDSM.16.M88.4 R144, [R118+0xa800] ;  /* 0x00a800007690783b */ /* 0x000ea80000000200 */
[----:B------:R-:W4:Y:S03]  /*e820*/  LDSM.16.M88.4 R148, [R118+0xb000] ;  /* 0x00b000007694783b */ /* 0x000f260000000200 */
[C---:B---3--:R-:W-:Y:S08]  /*e830*/  HMMA.16816.F32 R4, R136.reuse, R140, R4 ;  /* 0x0000008c8804723c */ /* 0x048ff00000001804 */
[C---:B------:R-:W-:Y:S01]  /*e840*/  HMMA.16816.F32 R8, R136.reuse, R142, R8 ;  /* 0x0000008e8808723c */ /* 0x040fe20000001808 */
[----:B------:R-:W3:Y:S01]  /*e850*/  LDSM.16.M88.4 R140, [R118+0xb800] ;  /* 0x00b80000768c783b */ /* 0x000ee20000000200 */
[----:B------:R-:W-:Y:S04]  /*e860*/  DEPBAR.LE SB0, 0x0 ;  /* 0x000080000000791a */ /* 0x000fe80000000000 */
[----:B------:R-:W-:Y:S02]  /*e870*/  BAR.SYNC.DEFER_BLOCKING 0x0 ;  /* 0x0000000000007b1d */ /* 0x000fe40000010000 */
[C---:B------:R-:W-:Y:S08]  /*e880*/  HMMA.16816.F32 R12, R136.reuse, R152, R12 ;  /* 0x00000098880c723c */ /* 0x040ff0000000180c */
[C---:B------:R-:W-:Y:S08]  /*e890*/  HMMA.16816.F32 R16, R136.reuse, R154, R16 ;  /* 0x0000009a8810723c */ /* 0x040ff00000001810 */
[C---:B-1----:R-:W-:Y:S08]  /*e8a0*/  HMMA.16816.F32 R20, R136.reuse, R156, R20 ;  /* 0x0000009c8814723c */ /* 0x042ff00000001814 */
[C---:B------:R-:W-:Y:S08]  /*e8b0*/  HMMA.16816.F32 R24, R136.reuse, R158, R24 ;  /* 0x0000009e8818723c */ /* 0x040ff00000001818 */
[C---:B------:R-:W-:Y:S08]  /*e8c0*/  HMMA.16816.F32 R28, R136.reuse, R160, R28 ;  /* 0x000000a0881c723c */ /* 0x040ff0000000181c */
[----:B------:R-:W-:Y:S08]  /*e8d0*/  HMMA.16816.F32 R32, R136, R162, R32 ;  /* 0x000000a28820723c */ /* 0x000ff00000001820 */
[C---:B------:R-:W-:Y:S08]  /*e8e0*/  HMMA.16816.F32 R4, R164.reuse, R168, R4 ;  /* 0x000000a8a404723c */ /* 0x040ff00000001804 */
[C---:B------:R-:W-:Y:S08]  /*e8f0*/  HMMA.16816.F32 R8, R164.reuse, R170, R8 ;  /* 0x000000aaa408723c */ /* 0x040ff00000001808 */
[C---:B--2---:R-:W-:Y:S03]  /*e900*/  HMMA.16816.F32 R12, R164.reuse, R144, R12 ;  /* 0x00000090a40c723c */ /* 0x044fe6000000180c */
        /* <DEDUP_REMOVED lines=9> */
[----:B------:R-:W-:Y:S05]  /*e9a0*/  FMNMX3.FTZ R2, R2, R18, R19, !PT ;  /* 0x0000001202027276 */ /* 0x000fea0007810013 */
[C---:B---3--:R-:W-:Y:S03]  /*e9b0*/  HMMA.16816.F32 R28, R164.reuse, R140, R28 ;  /* 0x0000008ca41c723c */ /* 0x048fe6000000181c */
[----:B------:R-:W-:Y:S05]  /*e9c0*/  FMNMX3.FTZ R2, R2, R22, R23, !PT ;  /* 0x0000001602027276 */ /* 0x000fea0007810017 */
[----:B------:R-:W-:Y:S03]  /*e9d0*/  HMMA.16816.F32 R32, R164, R142, R32 ;  /* 0x0000008ea420723c */ /* 0x000fe60000001820 */
[----:B------:R-:W-:Y:S02]  /*e9e0*/  FMNMX3.FTZ R142, R3, R16, R17, !PT ;  /* 0x00000010038e7276 */ /* 0x000fe40007810011 */
[----:B------:R-:W-:Y:S02]  /*e9f0*/  FMNMX3.FTZ R2, R2, R26, R27, !PT ;  /* 0x0000001a02027276 */ /* 0x000fe4000781001b */
[----:B------:R-:W-:Y:S04]  /*ea00*/  FMNMX3.FTZ R142, R142, R20, R21, !PT ;  /* 0x000000148e8e7276 */ /* 0x000fe80007810015 */
[----:B------:R-:W-:Y:S02]  /*ea10*/  FMNMX3.FTZ R142, R142, R24, R25, !PT ;  /* 0x000000188e8e7276 */ /* 0x000fe40007810019 */
[----:B------:R-:W-:Y:S02]  /*ea20*/  FMNMX3.FTZ R144, R2, R30, R31, !PT ;  /* 0x0000001e02907276 */ /* 0x000fe4000781001f */
[----:B------:R-:W-:Y:S04]  /*ea30*/  FMNMX3.FTZ R142, R142, R28, R29, !PT ;  /* 0x0000001c8e8e7276 */ /* 0x000fe8000781001d */
[----:B------:R-:W-:Y:S01]  /*ea40*/  FMNMX3.FTZ R142, R142, R32, R33, !PT ;  /* 0x000000208e8e7276 */ /* 0x000fe20007810021 */
[----:B------:R-:W-:Y:S06]  /*ea50*/  @P4 BRA `(.L_x_678) ;  /* 0xffffffe800384947 */ /* 0x000fec000383ffff */
.L_x_677:
[----:B------:R-:W2:Y:S01]  /*ea60*/  LDL.64 R210, [R1+0x48] ;  /* 0x0000480001d27983 */ /* 0x000ea20000100a00 */
[----:B-1----:R-:W-:Y:S01]  /*ea70*/  FMNMX3.FTZ R2, R144, R34, R35, !PT ;  /* 0x0000002290027276 */ /* 0x002fe20007810023 */
[----:B------:R-:W-:Y:S01]  /*ea80*/  IMAD.SHL.U32 R149, R192, 0x2, RZ ;  /* 0x00000002c0957824 */ /* 0x000fe200078e00ff */
[----:B------:R-:W-:Y:S01]  /*ea90*/  SHF.R.U32.HI R203, RZ, 0x5, R186 ;  /* 0x00000005ffcb7819 */ /* 0x000fe200000116ba */
[C---:B------:R-:W-:Y:S01]  /*eaa0*/  VIADD R150, R199.reuse, 0x76cf5d0a ;  /* 0x76cf5d0ac7967836 */ /* 0x040fe20000000000 */
[----:B------:R-:W1:Y:S01]  /*eab0*/  LDC R216, c[0x0][0x448] ;  /* 0x00011200ffd87b82 */ /* 0x000e620000000800 */
[----:B------:R-:W3:Y:S01]  /*eac0*/  LDL R208, [R1+0x38] ;  /* 0x0000380001d07983 */ /* 0x000ee20000100800 */
[C---:B------:R-:W-:Y:S02]  /*ead0*/  VIADD R164, R199.reuse, 0x32370b8f ;  /* 0x32370b8fc7a47836 */ /* 0x040fe40000000000 */
[----:B------:R-:W-:Y:S01]  /*eae0*/  VIADD R165, R199, 0xed9eba14 ;  /* 0xed9eba14c7a57836 */ /* 0x000fe20000000000 */
[----:B------:R-:W4:Y:S04]  /*eaf0*/  LDL R180, [R1+0x44] ;  /* 0x0000440001b47983 */ /* 0x000f280000100800 */
[----:B------:R-:W5:Y:S06]  /*eb00*/  LDL.64 R204, [R1+0x50] ;  /* 0x0000500001cc7983 */ /* 0x000f6c0000100a00 */
[----:B------:R-:W5:Y:S04]  /*eb10*/  LDL R175, [R1+0x34] ;  /* 0x0000340001af7983 */ /* 0x000f680000100800 */
[----:B------:R-:W5:Y:S04]  /*eb20*/  LDL R174, [R1+0x40] ;  /* 0x0000400001ae7983 */ /* 0x000f680000100800 */
[----:B------:R-:W5:Y:S04]  /*eb30*/  LDL R202, [R1+0x28] ;  /* 0x0000280001ca7983 */ /* 0x000f680000100800 */
[----:B------:R-:W1:Y:S08]  /*eb40*/  SHFL.BFLY PT, R116, R142, 0x2, 0x1f ;  /* 0x0c401f008e747f89 */ /* 0x000e7000000e0000 */
[----:B------:R-:W1:Y:S01]  /*eb50*/  SHFL.BFLY PT, R118, R2, 0x2, 0x1f ;  /* 0x0c401f0002767f89 */ /* 0x000e6200000e0000 */
[----:B------:R-:W1:Y:S07]  /*eb60*/  S2R R206, SR_CTAID.X ;  /* 0x0000000000ce7919 */ /* 0x000e6e0000002500 */
[----:B------:R-:W5:Y:S04]  /*eb70*/  LDL R158, [R1+0x5c] ;  /* 0x00005c00019e7983 */ /* 0x000f680000100800 */
[----:B------:R-:W-:Y:S08]  /*eb80*/  LDSM.16.MT88.4 R144, [R178+0xc000] ;  /* 0x00c00000b290783b */ /* 0x000ff00000004200 */
[----:B------:R2:W5:Y:S01]  /*eb90*/  LDL.S16 R214, [R1+0x10] ;  /* 0x0000100001d67983 */ /* 0x0005620000100600 */
[----:B-1----:R-:W-:Y:S01]  /*eba0*/  FMNMX.FTZ R116, R142, R116, !PT ;  /* 0x000000748e747209 */ /* 0x002fe20007810000 */
[----:B------:R-:W-:Y:S01]  /*ebb0*/  IMAD.SHL.U32 R216, R216, 0x8, RZ ;  /* 0x00000008d8d87824 */ /* 0x000fe200078e00ff */
[----:B------:R-:W-:Y:S01]  /*ebc0*/  FMNMX.FTZ R118, R2, R118, !PT ;  /* 0x0000007602767209 */ /* 0x000fe20007810000 */
[----:B------:R-:W-:Y:S08]  /*ebd0*/  LDSM.16.MT88.4 R140, [R176+0xc000] ;  /* 0x00c00000b08c783b */ /* 0x000ff00000004200 */
[----:B------:R-:W1:Y:S01]  /*ebe0*/  SHFL.BFLY PT, R3, R116, 0x1, 0x1f ;  /* 0x0c201f0074037f89 */ /* 0x000e6200000e0000 */
[----:B------:R-:W-:Y:S07]  /*ebf0*/  IMAD R206, R206, 0x4, R203 ;  /* 0x00000004cece7824 */ /* 0x000fee00078e02cb */
[----:B------:R-:W1:Y:S01]  /*ec00*/  SHFL.BFLY PT, R2, R118, 0x1, 0x1f ;  /* 0x0c201f0076027f89 */ /* 0x000e6200000e0000 */
[----:B------:R-:W-:Y:S01]  /*ec10*/  IMAD.WIDE.U32 R206, R206, -0x326172a9, RZ ;  /* 0xcd9e8d57cece7825 */ /* 0x000fe200078e00ff */
[----:B-1----:R-:W-:Y:S04]  /*ec20*/  FMNMX.FTZ R116, R116, R3, !PT ;  /* 0x0000000374747209 */ /* 0x002fe80007810000 */
[C---:B------:R-:W-:Y:S01]  /*ec30*/  FSETP.NEU.FTZ.AND P2, PT, R116.reuse, -INF , PT ;  /* 0xff8000007400780b */ /* 0x040fe20003f5d000 */
[----:B------:R-:W-:Y:S01]  /*ec40*/  FMUL.FTZ R148, R116, UR4 ;  /* 0x0000000474947c20 */ /* 0x000fe20008410000 */
[----:B------:R-:W-:Y:S04]  /*ec50*/  FMNMX.FTZ R3, R118, R2, !PT ;  /* 0x0000000276037209 */ /* 0x000fe80007810000 */
[----:B------:R-:W-:Y:S01]  /*ec60*/  FSEL R148, R148, RZ, P2 ;  /* 0x000000ff94947208 */ /* 0x000fe20001000000 */
[C---:B------:R-:W-:Y:S01]  /*ec70*/  FMUL.FTZ R163, R3.reuse, UR4 ;  /* 0x0000000403a37c20 */ /* 0x040fe20008410000 */
[C---:B------:R-:W-:Y:S01]  /*ec80*/  FSETP.NEU.FTZ.AND P2, PT, R3.reuse, -INF , PT ;  /* 0xff8000000300780b */ /* 0x040fe20003f5d000 */
[----:B------:R-:W-:Y:S02]  /*ec90*/  FADD.FTZ R0, -R3, R0 ;  /* 0x0000000003007221 */ /* 0x000fe40000010100 */
[--C-:B------:R-:W-:Y:S01]  /*eca0*/  FFMA.FTZ R4, R4, UR4, -R148.reuse ;  /* 0x0000000404047c23 */ /* 0x100fe20008010894 */
[--C-:B------:R-:W-:Y:S01]  /*ecb0*/  FFMA.FTZ R5, R5, UR4, -R148.reuse ;  /* 0x0000000405057c23 */ /* 0x100fe20008010894 */
[----:B------:R-:W-:Y:S01]  /*ecc0*/  FSEL R163, R163, RZ, P2 ;  /* 0x000000ffa3a37208 */ /* 0x000fe20001000000 */
        /* <DEDUP_REMOVED lines=18> */
[----:B------:R-:W-:Y:S01]  /*edf0*/  FFMA.FTZ R23, R23, UR4, -R163 ;  /* 0x0000000417177c23 */ /* 0x000fe200080108a3 */
[--C-:B------:R-:W-:Y:S01]  /*ee00*/  FFMA.FTZ R24, R24, UR4, -R148.reuse ;  /* 0x0000000418187c23 */ /* 0x100fe20008010894 */
[--C-:B------:R-:W-:Y:S01]  /*ee10*/  FFMA.FTZ R25, R25, UR4, -R148.reuse ;  /* 0x0000000419197c23 */ /* 0x100fe20008010894 */
[----:B------:R-:W-:Y:S06]  /*ee20*/  FFMA.FTZ R20, R20, UR4, -R148 ;  /* 0x0000000414147c23 */ /* 0x000fec0008010894 */
[----:B------:R-:W1:Y:S10]  /*ee30*/  MUFU.EX2 R179, R7 ;  /* 0x0000000700b37308 */ /* 0x000e740000000800 */
[----:B------:R-:W-:Y:S10]  /*ee40*/  MUFU.EX2 R225, R8 ;  /* 0x0000000800e17308 */ /* 0x000ff40000000800 */
[----:B------:R-:W1:Y:S02]  /*ee50*/  MUFU.EX2 R226, R9 ;  /* 0x0000000900e27308 */ /* 0x000e640000000800 */
[----:B-1----:R-:W-:Y:S04]  /*ee60*/  F2FP.F16.F32.PACK_AB R152, R179, R171 ;  /* 0x000000abb398723e */ /* 0x002fe800000000ff */
[----:B------:R-:W-:Y:S04]  /*ee70*/  PRMT R153, R152, 0x7632, R153 ;  /* 0x0000763298997816 */ /* 0x000fe80000000099 */
[----:B------:R-:W-:Y:S10]  /*ee80*/  MUFU.EX2 R220, R10 ;  /* 0x0000000a00dc7308 */ /* 0x000ff40000000800 */
[----:B------:R-:W1:Y:S01]  /*ee90*/  MUFU.EX2 R221, R11 ;  /* 0x0000000b00dd7308 */ /* 0x000e620000000800 */
[----:B------:R-:W-:Y:S04]  /*eea0*/  F2FP.F16.F32.PACK_AB R160, R226, R225 ;  /* 0x000000e1e2a0723e */ /* 0x000fe800000000ff */
[----:B------:R-:W-:Y:S05]  /*eeb0*/  PRMT R159, R160, 0x7632, R159 ;  /* 0x00007632a09f7816 */ /* 0x000fea000000009f */
[----:B------:R1:W-:Y:S10]  /*eec0*/  MUFU.EX2 R215, R17 ;  /* 0x0000001100d77308 */ /* 0x0003f40000000800 */
[----:B------:R-:W-:Y:S01]  /*eed0*/  MUFU.EX2 R207, R12 ;  /* 0x0000000c00cf7308 */ /* 0x000fe20000000800 */
[----:B-1----:R-:W-:Y:S04]  /*eee0*/  F2FP.F16.F32.PACK_AB R162, R221, R220 ;  /* 0x000000dcdda2723e */ /* 0x002fe800000000ff */
[----:B------:R-:W-:Y:S05]  /*eef0*/  PRMT R161, R162, 0x7632, R161 ;  /* 0x00007632a2a17816 */ /* 0x000fea00000000a1 */
[----:B------:R-:W-:Y:S01]  /*ef00*/  MUFU.EX2 R203, R14 ;  /* 0x0000000e00cb7308 */ /* 0x000fe20000000800 */
[----:B------:R-:W-:Y:S09]  /*ef10*/  FFMA.FTZ R17, R19, UR4, -R163 ;  /* 0x0000000413117c23 */ /* 0x000ff200080108a3 */
[----:B------:R-:W-:Y:S01]  /*ef20*/  MUFU.EX2 R209, R18 ;  /* 0x0000001200d17308 */ /* 0x000fe20000000800 */
[----:B--2---:R-:W-:Y:S09]  /*ef30*/  LOP3.LUT R4, R149, R211, R199, 0x96, !PT ;  /* 0x000000d395047212 */ /* 0x004ff200078e96c7 */
[----:B------:R-:W-:Y:S01]  /*ef40*/  MUFU.EX2 R210, R17 ;  /* 0x0000001100d27308 */ /* 0x000fe20000000800 */
[----:B------:R-:W-:Y:S05]  /*ef50*/  IMAD.WIDE.U32 R4, R4, -0x326172a9, RZ ;  /* 0xcd9e8d5704047825 */ /* 0x000fea00078e00ff */
[----:B---3--:R-:W-:Y:S02]  /*ef60*/  LOP3.LUT R2, R206, R208, R5, 0x96, !PT ;  /* 0x000000d0ce027212 */ /* 0x008fe400078e9605 */
[----:B----4-:R-:W-:Y:S02]  /*ef70*/  LOP3.LUT R4, R213, R180, R4, 0x96, !PT ;  /* 0x000000b4d5047212 */ /* 0x010fe400078e9604 */
[----:B-----5:R-:W1:Y:S01]  /*ef80*/  MUFU.EX2 R205, R15 ;  /* 0x0000000f00cd7308 */ /* 0x020e620000000800 */
[----:B------:R-:W-:Y:S04]  /*ef90*/  IMAD.WIDE.U32 R6, R2, -0x2daee0ad, RZ ;  /* 0xd2511f5302067825 */ /* 0x000fe800078e00ff */
[----:B------:R-:W-:Y:S01]  /*efa0*/  IMAD.WIDE.U32 R118, R4, -0x2daee0ad, RZ ;  /* 0xd2511f5304767825 */ /* 0x000fe200078e00ff */
[----:B------:R-:W-:Y:S04]  /*efb0*/  LOP3.LUT R4, R204, R150, R7, 0x96, !PT ;  /* 0x00000096cc047212 */ /* 0x000fe800078e9607 */
[----:B------:R-:W-:Y:S01]  /*efc0*/  LOP3.LUT R2, R164, R6, R119, 0x96, !PT ;  /* 0x00000006a4027212 */ /* 0x000fe200078e9677 */
[----:B------:R-:W-:Y:S01]  /*efd0*/  IMAD.WIDE.U32 R6, R4, -0x326172a9, RZ ;  /* 0xcd9e8d5704067825 */ /* 0x000fe200078e00ff */
[----:B------:R-:W-:Y:S03]  /*efe0*/  F2FP.F16.F32.PACK_AB R119, R224, R177 ;  /* 0x000000b1e077723e */ /* 0x000fe600000000ff */
[----:B------:R-:W-:Y:S01]  /*eff0*/  IMAD.WIDE.U32 R166, R2, -0x326172a9, RZ ;  /* 0xcd9e8d5702a67825 */ /* 0x000fe200078e00ff */
[----:B------:R-:W-:Y:S02]  /*f000*/  LOP3.LUT R4, R212, R175, R7, 0x96, !PT ;  /* 0x000000afd4047212 */ /* 0x000fe400078e9607 */
[----:B------:R-:W-:Y:S02]  /*f010*/  PRMT R151, R119, 0x7632, R151 ;  /* 0x0000763277977816 */ /* 0x000fe40000000097 */
[----:B------:R-:W-:Y:S01]  /*f020*/  LOP3.LUT R2, R174, R6, R167, 0x96, !PT ;  /* 0x00000006ae027212 */ /* 0x000fe200078e96a7 */
[----:B------:R-:W-:Y:S02]  /*f030*/  VIADD R167, R199, 0xa9066899 ;  /* 0xa9066899c7a77836 */ /* 0x000fe40000000000 */
[----:B------:R-:W-:Y:S04]  /*f040*/  IMAD.WIDE.U32 R4, R4, -0x2daee0ad, RZ ;  /* 0xd2511f5304047825 */ /* 0x000fe800078e00ff */
[----:B------:R-:W-:Y:S01]  /*f050*/  IMAD.WIDE.U32 R172, R2, -0x2daee0ad, RZ ;  /* 0xd2511f5302ac7825 */ /* 0x000fe200078e00ff */
[----:B------:R-:W-:Y:S03]  /*f060*/  LOP3.LUT R2, R165, R118, R5, 0x96, !PT ;  /* 0x00000076a5027212 */ /* 0x000fe600078e9605 */
[----:B------:R-:W-:Y:S01]  /*f070*/  VIADD R118, R149, 0x1 ;  /* 0x0000000195767836 */ /* 0x000fe20000000000 */
[----:B------:R-:W-:Y:S01]  /*f080*/  LOP3.LUT R154, R167, R4, R173, 0x96, !PT ;  /* 0x00000004a79a7212 */ /* 0x000fe200078e96ad */
[----:B------:R-:W-:Y:S01]  /*f090*/  IMAD.WIDE.U32 R156, R2, -0x326172a9, RZ ;  /* 0xcd9e8d57029c7825 */ /* 0x000fe200078e00ff */
[----:B-1----:R-:W-:Y:S02]  /*f0a0*/  F2FP.F16.F32.PACK_AB R149, R205, R203 ;  /* 0x000000cbcd95723e */ /* 0x002fe400000000ff */
[----:B------:R-:W-:Y:S01]  /*f0b0*/  LOP3.LUT R118, R211, R199, R118, 0x96, !PT ;  /* 0x000000c7d3767212 */ /* 0x000fe200078e9676 */
[----:B------:R-:W-:Y:S01]  /*f0c0*/  IMAD.WIDE.U32 R154, R154, -0x326172a9, RZ ;  /* 0xcd9e8d579a9a7825 */ /* 0x000fe200078e00ff */
[----:B------:R-:W-:Y:S03]  /*f0d0*/  MUFU.EX2 R211, R16 ;  /* 0x0000001000d37308 */ /* 0x000fe60000000800 */
[----:B------:R-:W-:Y:S01]  /*f0e0*/  IMAD.MOV.U32 R2, RZ, RZ, R154 ;  /* 0x000000ffff027224 */ /* 0x000fe200078e009a */
[----:B------:R-:W-:Y:S02]  /*f0f0*/  LOP3.LUT R4, R202, R156, R155, 0x96, !PT ;  /* 0x0000009cca047212 */ /* 0x000fe400078e969b */
[----:B------:R-:W-:Y:S02]  /*f100*/  PRMT R196, R154, 0x7771, RZ ;  /* 0x000077719ac47816 */ /* 0x000fe400000000ff */
[----:B------:R-:W-:Y:S02]  /*f110*/  LOP3.LUT R138, R2, 0xff, RZ, 0xc0, !PT ;  /* 0x000000ff028a7812 */ /* 0x000fe400078ec0ff */
[C---:B------:R-:W-:Y:S02]  /*f120*/  LOP3.LUT R2, R4.reuse, 0xffff, RZ, 0xc0, !PT ;  /* 0x0000ffff04027812 */ /* 0x040fe400078ec0ff */
[----:B------:R-:W-:Y:S02]  /*f130*/  LOP3.LUT R155, R4, 0xff, RZ, 0xc0, !PT ;  /* 0x000000ff049b7812 */ /* 0x000fe400078ec0ff */
[----:B------:R-:W-:Y:S01]  /*f140*/  SHF.R.U32.HI R168, RZ, 0x8, R2 ;  /* 0x00000008ffa87819 */ /* 0x000fe20000011602 */
[----:B------:R-:W-:Y:S01]  /*f150*/  FMUL.FTZ R2, R0, UR4 ;  /* 0x0000000400027c20 */ /* 0x000fe20008410000 */
[----:B------:R-:W-:Y:S01]  /*f160*/  FADD.FTZ R0, -R116, R117 ;  /* 0x0000007574007221 */ /* 0x000fe20000010100 */
[----:B------:R-:W-:Y:S01]  /*f170*/  PRMT R5, R4, 0x7632, R5 ;  /* 0x0000763204057816 */ /* 0x000fe20000000005 */
[----:B------:R1:W2:Y:S01]  /*f180*/  LDL R117, [R1+0x58] ;  /* 0x0000580001757983 */ /* 0x0002a20000100800 */
[----:B------:R-:W-:Y:S01]  /*f190*/  PRMT R136, R155, 0x5410, R168 ;  /* 0x000054109b887816 */ /* 0x000fe200000000a8 */
[----:B------:R-:W-:Y:S01]  /*f1a0*/  FMUL.FTZ R0, R0, UR4 ;  /* 0x0000000400007c20 */ /* 0x000fe20008410000 */
[----:B------:R-:W-:Y:S01]  /*f1b0*/  SHF.R.U32.HI R170, RZ, 0x18, R4 ;  /* 0x00000018ffaa7819 */ /* 0x000fe20000011604 */
[----:B------:R-:W3:Y:S01]  /*f1c0*/  MUFU.EX2 R2, R2 ;  /* 0x0000000200027308 */ /* 0x000ee20000000800 */
[----:B------:R-:W-:Y:S02]  /*f1d0*/  LOP3.LUT R169, R5, 0xff, RZ, 0xc0, !PT ;  /* 0x000000ff05a97812 */ /* 0x000fe400078ec0ff */
[--C-:B------:R-:W-:Y:S02]  /*f1e0*/  HSET2.LE.AND R136, R136, R190.reuse, PT ;  /* 0x000000be88887233 */ /* 0x100fe40003803000 */
[----:B------:R-:W-:Y:S02]  /*f1f0*/  PRMT R137, R169, 0x5410, R170 ;  /* 0x00005410a9897816 */ /* 0x000fe400000000aa */
[----:B------:R-:W-:Y:S03]  /*f200*/  PRMT R4, R119, 0x5410, R151 ;  /* 0x0000541077047816 */ /* 0x000fe60000000097 */
[----:B------:R-:W4:Y:S01]  /*f210*/  MUFU.EX2 R0, R0 ;  /* 0x0000000000007308 */ /* 0x000f220000000800 */
[C---:B------:R-:W-:Y:S02]  /*f220*/  PRMT R197, R154.reuse, 0x7773, RZ ;  /* 0x000077739ac57816 */ /* 0x040fe400000000ff */
[----:B------:R-:W-:Y:S02]  /*f230*/  PRMT R200, R154, 0x7772, RZ ;  /* 0x000077729ac87816 */ /* 0x000fe400000000ff */
[----:B------:R-:W-:Y:S02]  /*f240*/  LOP3.LUT R136, R4, R136, RZ, 0xc0, !PT ;  /* 0x0000008804887212 */ /* 0x000fe400078ec0ff */
[----:B------:R-:W-:Y:S02]  /*f250*/  PRMT R138, R138, 0x5410, R196 ;  /* 0x000054108a8a7816 */ /* 0x000fe400000000c4 */
[--C-:B------:R-:W-:Y:S01]  /*f260*/  HSET2.LE.AND R137, R137, R190.reuse, PT ;  /* 0x000000be89897233 */ /* 0x100fe20003803000 */
[----:B---3--:R-:W-:Y:S01]  /*f270*/  FMUL.FTZ R6, R2, R122 ;  /* 0x0000007a02067220 */ /* 0x008fe20000410000 */
[----:B------:R-:W-:Y:S01]  /*f280*/  PRMT R4, R152, 0x5410, R153 ;  /* 0x0000541098047816 */ /* 0x000fe20000000099 */
[----:B------:R-:W-:Y:S01]  /*f290*/  FMUL.FTZ R7, R2, R123 ;  /* 0x0000007b02077220 */ /* 0x000fe20000410000 */
[----:B------:R-:W-:Y:S01]  /*f2a0*/  PRMT R139, R200, 0x5410, R197 ;  /* 0x00005410c88b7816 */ /* 0x000fe200000000c5 */
[----:B------:R-:W-:Y:S01]  /*f2b0*/  FMUL.FTZ R10, R2, R126 ;  /* 0x0000007e020a7220 */ /* 0x000fe20000410000 */
[----:B------:R-:W-:Y:S01]  /*f2c0*/  LOP3.LUT R137, R4, R137, RZ, 0xc0, !PT ;  /* 0x0000008904897212 */ /* 0x000fe200078ec0ff */
[----:B------:R-:W-:Y:S01]  /*f2d0*/  FMUL.FTZ R11, R2, R127 ;  /* 0x0000007f020b7220 */ /* 0x000fe20000410000 */
[--C-:B------:R-:W-:Y:S01]  /*f2e0*/  HSET2.LE.AND R138, R138, R190.reuse, PT ;  /* 0x000000be8a8a7233 */ /* 0x100fe20003803000 */
[C---:B----4-:R-:W-:Y:S01]  /*f2f0*/  FMUL.FTZ R5, R0.reuse, R121 ;  /* 0x0000007900057220 */ /* 0x050fe20000410000 */
[----:B------:R-:W-:Y:S01]  /*f300*/  LOP3.LUT R139, R139, 0xff00ff, RZ, 0xc0, !PT ;  /* 0x00ff00ff8b8b7812 */ /* 0x000fe200078ec0ff */
[----:B------:R-:W-:Y:S01]  /*f310*/  FMUL.FTZ R8, R0, R124 ;  /* 0x0000007c00087220 */ /* 0x000fe20000410000 */
[----:B------:R-:W-:Y:S01]  /*f320*/  PRMT R4, R160, 0x5410, R159 ;  /* 0x00005410a0047816 */ /* 0x000fe2000000009f */
[----:B------:R-:W-:Y:S01]  /*f330*/  FMUL.FTZ R9, R0, R125 ;  /* 0x0000007d00097220 */ /* 0x000fe20000410000 */
[C---:B------:R-:W-:Y:S01]  /*f340*/  FMUL.FTZ R38, R2.reuse, R38 ;  /* 0x0000002602267220 */ /* 0x040fe20000410000 */
[--C-:B------:R-:W-:Y:S01]  /*f350*/  HSET2.LE.AND R139, R139, R190.reuse, PT ;  /* 0x000000be8b8b7233 */ /* 0x100fe20003803000 */
[----:B------:R-:W-:Y:S01]  /*f360*/  FMUL.FTZ R39, R2, R39 ;  /* 0x0000002702277220 */ /* 0x000fe20000410000 */
[----:B------:R-:W-:Y:S01]  /*f370*/  LOP3.LUT R138, R4, R138, RZ, 0xc0, !PT ;  /* 0x0000008a048a7212 */ /* 0x000fe200078ec0ff */
[----:B------:R-:W-:Y:S01]  /*f380*/  FMUL.FTZ R36, R0, R36 ;  /* 0x0000002400247220 */ /* 0x000fe20000410000 */
[----:B------:R-:W-:Y:S01]  /*f390*/  PRMT R4, R162, 0x5410, R161 ;  /* 0x00005410a2047816 */ /* 0x000fe200000000a1 */
[----:B------:R-:W-:Y:S01]  /*f3a0*/  FMUL.FTZ R37, R0, R37 ;  /* 0x0000002500257220 */ /* 0x000fe20000410000 */
[C---:B------:R-:W-:Y:S01]  /*f3b0*/  FMUL.FTZ R42, R2.reuse, R42 ;  /* 0x0000002a022a7220 */ /* 0x040fe20000410000 */
[----:B------:R-:W-:Y:S01]  /*f3c0*/  FMUL.FTZ R43, R2, R43 ;  /* 0x0000002b022b7220 */ /* 0x000fe20000410000 */
[----:B------:R-:W-:Y:S01]  /*f3d0*/  LOP3.LUT R139, R4, R139, RZ, 0xc0, !PT ;  /* 0x0000008b048b7212 */ /* 0x000fe200078ec0ff */
[----:B------:R-:W-:Y:S01]  /*f3e0*/  FMUL.FTZ R4, R0, R120 ;  /* 0x0000007800047220 */ /* 0x000fe20000410000 */
[C---:B------:R-:W-:Y:S01]  /*f3f0*/  FMUL.FTZ R14, R2.reuse, R130 ;  /* 0x00000082020e7220 */ /* 0x040fe20000410000 */
[C---:B------:R-:W-:Y:S01]  /*f400*/  FMUL.FTZ R15, R2.reuse, R131 ;  /* 0x00000083020f7220 */ /* 0x040fe20000410000 */
[C---:B------:R-:W-:Y:S01]  /*f410*/  FMUL.FTZ R18, R2.reuse, R134 ;  /* 0x0000008602127220 */ /* 0x040fe20000410000 */
[----:B------:R-:W-:Y:S01]  /*f420*/  FMUL.FTZ R19, R2, R135 ;  /* 0x0000008702137220 */ /* 0x000fe20000410000 */
[----:B------:R-:W-:Y:S01]  /*f430*/  ISETP.LE.U32.AND P6, PT, R155, UR6, PT ;  /* 0x000000069b007c0c */ /* 0x000fe2000bfc3070 */
[C---:B------:R-:W-:Y:S01]  /*f440*/  FMUL.FTZ R16, R0.reuse, R132 ;  /* 0x0000008400107220 */ /* 0x040fe20000410000 */
[C---:B------:R-:W-:Y:S05]  /*f450*/  HMMA.16816.F32 R4, R136.reuse, R140, R4 ;  /* 0x0000008c8804723c */ /* 0x040fea0000001804 */
[----:B------:R-:W-:Y:S01]  /*f460*/  FMUL.FTZ R17, R0, R133 ;  /* 0x0000008500117220 */ /* 0x000fe20000410000 */
[C---:B------:R-:W-:Y:S01]  /*f470*/  FMUL.FTZ R46, R2.reuse, R46 ;  /* 0x0000002e022e7220 */ /* 0x040fe20000410000 */
[----:B------:R-:W-:Y:S01]  /*f480*/  LDSM.16.MT88.4 R132, [R178+0xe800] ;  /* 0x00e80000b284783b */ /* 0x000fe20000004200 */
[C---:B------:R-:W-:Y:S03]  /*f490*/  HMMA.16816.F32 R8, R136.reuse, R142, R8 ;  /* 0x0000008e8808723c */ /* 0x040fe60000001808 */
[----:B------:R-:W-:Y:S02]  /*f4a0*/  @!P6 HADD2 R214, -R119.H0_H0, -RZ.H0_H0 ;  /* 0xa00000ff77d6e230 */ /* 0x000fe40000000900 */
[----:B------:R-:W-:Y:S01]  /*f4b0*/  FMUL.FTZ R47, R2, R47 ;  /* 0x0000002f022f7220 */ /* 0x000fe20000410000 */
[C---:B------:R-:W-:Y:S01]  /*f4c0*/  FMUL.FTZ R44, R0.reuse, R44 ;  /* 0x0000002c002c7220 */ /* 0x040fe20000410000 */
[C---:B------:R-:W-:Y:S01]  /*f4d0*/  FMUL.FTZ R45, R0.reuse, R45 ;  /* 0x0000002d002d7220 */ /* 0x040fe20000410000 */
[----:B------:R-:W-:Y:S01]  /*f4e0*/  LDSM.16.MT88.4 R140, [R176+0xe000] ;  /* 0x00e00000b08c783b */ /* 0x000fe20000004200 */
[C---:B------:R-:W-:Y:S03]  /*f4f0*/  HMMA.16816.F32 R36, R136.reuse, R144, R36 ;  /* 0x000000908824723c */ /* 0x040fe60000001824 */
        /* <DEDUP_REMOVED lines=64> */
[C---:B------:R-:W-:Y:S01]  /*f900*/  FMUL.FTZ R115, R2.reuse, R115 ;  /* 0x0000007302737220 */ /* 0x040fe20000410000 */
[C---:B------:R-:W-:Y:S01]  /*f910*/  FMUL.FTZ R110, R2.reuse, R110 ;  /* 0x0000006e026e7220 */ /* 0x040fe20000410000 */
[----:B------:R-:W-:Y:S01]  /*f920*/  FMUL.FTZ R111, R2, R111 ;  /* 0x0000006f026f7220 */ /* 0x000fe20000410000 */
[C---:B------:R-:W-:Y:S01]  /*f930*/  FMUL.FTZ R108, R0.reuse, R108 ;  /* 0x0000006c006c7220 */ /* 0x040fe20000410000 */
[C---:B------:R-:W-:Y:S01]  /*f940*/  FMUL.FTZ R109, R0.reuse, R109 ;  /* 0x0000006d006d7220 */ /* 0x040fe20000410000 */
[C---:B------:R-:W-:Y:S01]  /*f950*/  FMUL.FTZ R112, R0.reuse, R112 ;  /* 0x0000007000707220 */ /* 0x040fe20000410000 */
[----:B------:R-:W-:Y:S01]  /*f960*/  FMUL.FTZ R113, R0, R113 ;  /* 0x0000007100717220 */ /* 0x000fe20000410000 */
[----:B------:R-:W-:Y:S02]  /*f970*/  PRMT R154, R154, 0x7770, RZ ;  /* 0x000077709a9a7816 */ /* 0x000fe400000000ff */
[----:B------:R-:W-:Y:S02]  /*f980*/  F2FP.F16.F32.PACK_AB R155, R215, R211 ;  /* 0x000000d3d79b723e */ /* 0x000fe400000000ff */
[----:B------:R-:W-:Y:S02]  /*f990*/  ISETP.LE.U32.AND P4, PT, R154, UR6, PT ;  /* 0x000000069a007c0c */ /* 0x000fe4000bf83070 */
[----:B------:R-:W-:Y:S01]  /*f9a0*/  PRMT R154, R155, 0x7632, R154 ;  /* 0x000076329b9a7816 */ /* 0x000fe2000000009a */
[----:B--2---:R-:W-:Y:S04]  /*f9b0*/  @P0 VIADD R117, R158, 0xffffffc0 ;  /* 0xffffffc09e750836 */ /* 0x004fe80000000000 */
[----:B------:R-:W-:Y:S01]  /*f9c0*/  IMAD.IADD R158, R185, 0x1, R117 ;  /* 0x00000001b99e7824 */ /* 0x000fe200078e0275 */
[----:B------:R-:W2:Y:S08]  /*f9d0*/  LDSM.16.MT88.4 R120, [R117] ;  /* 0x000000007578783b */ /* 0x000eb00000004200 */
[----:B------:R-:W3:Y:S01]  /*f9e0*/  LDSM.16.MT88.4 R124, [R158] ;  /* 0x000000009e7c783b */ /* 0x000ee20000004200 */
        /* <DEDUP_REMOVED lines=12> */
[C---:B---3--:R-:W-:Y:S08]  /*fab0*/  HMMA.16816.F32 R76, R136.reuse, R124, R76 ;  /* 0x0000007c884c723c */ /* 0x048ff0000000184c */
[C---:B------:R-:W-:Y:S01]  /*fac0*/  HMMA.16816.F32 R80, R136.reuse, R126, R80 ;  /* 0x0000007e8850723c */ /* 0x040fe20000001850 */
[----:B------:R-:W3:Y:S07]  /*fad0*/  LDSM.16.MT88.4 R124, [R178+0x10000] ;  /* 0x01000000b27c783b */ /* 0x000eee0000004200 */
[C---:B----4-:R-:W-:Y:S08]  /*fae0*/  HMMA.16816.F32 R84, R136.reuse, R140, R84 ;  /* 0x0000008c8854723c */ /* 0x050ff00000001854 */
[C---:B------:R-:W-:Y:S03]  /*faf0*/  HMMA.16816.F32 R88, R136.reuse, R142, R88 ;  /* 0x0000008e8858723c */ /* 0x040fe60000001858 */
[----:B------:R-:W-:Y:S05]  /*fb00*/  IMAD.WIDE.U32 R142, R118, -0x326172a9, RZ ;  /* 0xcd9e8d57768e7825 */ /* 0x000fea00078e00ff */
[----:B------:R-:W-:Y:S01]  /*fb10*/  LOP3.LUT R140, R206, R208, R143, 0x96, !PT ;  /* 0x000000d0ce8c7212 */ /* 0x000fe200078e968f */
[C---:B--2---:R-:W-:Y:S01]  /*fb20*/  HMMA.16816.F32 R92, R136.reuse, R120, R92 ;  /* 0x00000078885c723c */ /* 0x044fe2000000185c */
[----:B------:R-:W2:Y:S01]  /*fb30*/  LDL R206, [R1+0x3c] ;  /* 0x00003c0001ce7983 */ /* 0x000ea20000100800 */
[----:B------:R-:W4:Y:S01]  /*fb40*/  MUFU.EX2 R208, R13 ;  /* 0x0000000d00d07308 */ /* 0x000f220000000800 */
[----:B------:R-:W-:Y:S01]  /*fb50*/  LOP3.LUT R120, R213, R180, R142, 0x96, !PT ;  /* 0x000000b4d5787212 */ /* 0x000fe200078e968e */
[----:B------:R-:W-:Y:S01]  /*fb60*/  IMAD.WIDE.U32 R140, R140, -0x2daee0ad, RZ ;  /* 0xd2511f538c8c7825 */ /* 0x000fe200078e00ff */
[----:B------:R1:W5:Y:S03]  /*fb70*/  LDL.S16 R180, [R1+0x4] ;  /* 0x0000040001b47983 */ /* 0x0003660000100600 */
[C---:B------:R-:W-:Y:S03]  /*fb80*/  HMMA.16816.F32 R96, R136.reuse, R122, R96 ;  /* 0x0000007a8860723c */ /* 0x040fe60000001860 */
[----:B------:R-:W-:Y:S01]  /*fb90*/  LOP3.LUT R118, R204, R150, R141, 0x96, !PT ;  /* 0x00000096cc767212 */ /* 0x000fe200078e968d */
[----:B------:R-:W-:Y:S01]  /*fba0*/  IMAD.WIDE.U32 R146, R120, -0x2daee0ad, RZ ;  /* 0xd2511f5378927825 */ /* 0x000fe200078e00ff */
[----:B------:R1:W5:Y:S02]  /*fbb0*/  LDL.S16 R204, [R1+0x8] ;  /* 0x0000080001cc7983 */ /* 0x0003640000100600 */
[----:B------:R-:W-:Y:S01]  /*fbc0*/  PRMT R150, R149, 0x7632, R150 ;  /* 0x0000763295967816 */ /* 0x000fe20000000096 */
[C---:B---3--:R-:W-:Y:S01]  /*fbd0*/  HMMA.16816.F32 R100, R136.reuse, R124, R100 ;  /* 0x0000007c8864723c */ /* 0x048fe20000001864 */
[----:B------:R-:W3:Y:S02]  /*fbe0*/  LDSM.16.MT88.4 R120, [R117+0x4000] ;  /* 0x004000007578783b */ /* 0x000ee40000004200 */
[----:B------:R-:W-:Y:S01]  /*fbf0*/  IMAD.WIDE.U32 R142, R118, -0x326172a9, RZ ;  /* 0xcd9e8d57768e7825 */ /* 0x000fe200078e00ff */
[----:B------:R-:W-:Y:S02]  /*fc00*/  LOP3.LUT R140, R164, R140, R147, 0x96, !PT ;  /* 0x0000008ca48c7212 */ /* 0x000fe400078e9693 */
[----:B----4-:R-:W-:Y:S02]  /*fc10*/  F2FP.F16.F32.PACK_AB R118, R208, R207 ;  /* 0x000000cfd076723e */ /* 0x010fe400000000ff */
[C---:B------:R-:W-:Y:S01]  /*fc20*/  HMMA.16816.F32 R104, R136.reuse, R126, R104 ;  /* 0x0000007e8868723c */ /* 0x040fe20000001868 */
[----:B------:R-:W4:Y:S02]  /*fc30*/  LDSM.16.MT88.4 R124, [R158+0x4000] ;  /* 0x004000009e7c783b */ /* 0x000f240000004200 */
[----:B------:R-:W-:Y:S01]  /*fc40*/  LOP3.LUT R141, R212, R175, R143, 0x96, !PT ;  /* 0x000000afd48d7212 */ /* 0x000fe200078e968f */
[----:B------:R-:W-:Y:S04]  /*fc50*/  IMAD.WIDE.U32 R144, R140, -0x326172a9, RZ ;  /* 0xcd9e8d578c907825 */ /* 0x000fe800078e00ff */
[----:B------:R-:W-:Y:S01]  /*fc60*/  IMAD.WIDE.U32 R140, R141, -0x2daee0ad, RZ ;  /* 0xd2511f538d8c7825 */ /* 0x000fe200078e00ff */
[----:B------:R-:W-:Y:S03]  /*fc70*/  LOP3.LUT R13, R174, R142, R145, 0x96, !PT ;  /* 0x0000008eae0d7212 */ /* 0x000fe600078e9691 */
[----:B------:R-:W-:Y:S01]  /*fc80*/  VIADD R145, R199, 0x646e171e ;  /* 0x646e171ec7917836 */ /* 0x000fe20000000000 */
[----:B------:R-:W-:Y:S01]  /*fc90*/  LOP3.LUT R147, R165, R146, R141, 0x96, !PT ;  /* 0x00000092a5937212 */ /* 0x000fe200078e968d */
[----:B------:R-:W-:Y:S02]  /*fca0*/  IMAD.MOV.U32 R165, RZ, RZ, R194 ;  /* 0x000000ffffa57224 */ /* 0x000fe400078e00c2 */
[----:B------:R1:W5:Y:S01]  /*fcb0*/  LDL.S16 R194, [R1+0x14] ;  /* 0x0000140001c27983 */ /* 0x0003620000100600 */
[----:B------:R-:W-:Y:S04]  /*fcc0*/  IMAD.WIDE.U32 R174, R13, -0x2daee0ad, RZ ;  /* 0xd2511f530dae7825 */ /* 0x000fe800078e00ff */
[----:B------:R-:W-:Y:S01]  /*fcd0*/  FMUL.FTZ R13, R0, R129 ;  /* 0x00000081000d7220 */ /* 0x000fe20000410000 */
[----:B------:R1:W-:Y:S01]  /*fce0*/  @!P6 STL.S16 [R1+0x10], R214 ;  /* 0x000010d60100e387 */ /* 0x0003e20000100600 */
[----:B------:R-:W-:Y:S02]  /*fcf0*/  LOP3.LUT R146, R167, R140, R175, 0x96, !PT ;  /* 0x0000008ca7927212 */ /* 0x000fe400078e96af */
[----:B--2---:R-:W-:Y:S02]  /*fd00*/  LOP3.LUT R12, R206, R166, R157, 0x96, !PT ;  /* 0x000000a6ce0c7212 */ /* 0x004fe400078e969d */
[----:B------:R-:W-:Y:S03]  /*fd10*/  F2FP.F16.F32.PACK_AB R157, R210, R209 ;  /* 0x000000d1d29d723e */ /* 0x000fe600000000ff */
[----:B------:R-:W-:Y:S04]  /*fd20*/  IMAD.WIDE.U32 R142, R12, -0x2daee0ad, RZ ;  /* 0xd2511f530c8e7825 */ /* 0x000fe800078e00ff */
[----:B------:R-:W-:Y:S02]  /*fd30*/  FMUL.FTZ R12, R0, R128 ;  /* 0x00000080000c7220 */ /* 0x000fe40000410000 */
[----:B------:R-:W2:Y:S01]  /*fd40*/  LDSM.16.MT88.4 R128, [R176+0xc800] ;  /* 0x00c80000b080783b */ /* 0x000ea20000004200 */
[----:B------:R-:W-:Y:S02]  /*fd50*/  PRMT R156, R157, 0x7632, R156 ;  /* 0x000076329d9c7816 */ /* 0x000fe4000000009c */
[----:B------:R-:W-:Y:S01]  /*fd60*/  LOP3.LUT R140, R145, R172, R143, 0x96, !PT ;  /* 0x000000ac918c7212 */ /* 0x000fe200078e968f */
[----:B------:R-:W-:Y:S01]  /*fd70*/  FFMA.FTZ R143, R2, R201, R171 ;  /* 0x000000c9028f7223 */ /* 0x000fe200000100ab */
[C---:B---3--:R-:W-:Y:S01]  /*fd80*/  HMMA.16816.F32 R12, R136.reuse, R120, R12 ;  /* 0x00000078880c723c */ /* 0x048fe2000000180c */
[----:B------:R-:W-:Y:S02]  /*fd90*/  MUFU.EX2 R201, R22 ;  /* 0x0000001600c97308 */ /* 0x000fe40000000800 */
[C---:B------:R-:W-:Y:S01]  /*fda0*/  LOP3.LUT R141, R140.reuse, 0xffff, RZ, 0xc0, !PT ;  /* 0x0000ffff8c8d7812 */ /* 0x040fe200078ec0ff */
[----:B------:R-:W-:Y:S01]  /*fdb0*/  IMAD.MOV.U32 R121, RZ, RZ, R142 ;  /* 0x000000ffff797224 */ /* 0x000fe200078e008e */
[C---:B------:R-:W-:Y:S02]  /*fdc0*/  LOP3.LUT R172, R140.reuse, 0xff, RZ, 0xc0, !PT ;  /* 0x000000ff8cac7812 */ /* 0x040fe400078ec0ff */
[----:B------:R-:W-:Y:S01]  /*fdd0*/  SHF.R.U32.HI R141, RZ, 0x8, R141 ;  /* 0x00000008ff8d7819 */ /* 0x000fe2000001168d */
[C---:B------:R-:W-:Y:S03]  /*fde0*/  HMMA.16816.F32 R108, R136.reuse, R122, R108 ;  /* 0x0000007a886c723c */ /* 0x040fe6000000186c */
[----:B------:R-:W-:Y:S02]  /*fdf0*/  PRMT R2, R140, 0x7632, R2 ;  /* 0x000076328c027816 */ /* 0x000fe40000000002 */
[----:B------:R-:W-:Y:S01]  /*fe00*/  SHF.R.U32.HI R173, RZ, 0x18, R140 ;  /* 0x00000018ffad7819 */ /* 0x000fe2000001168c */
[----:B------:R-:W-:Y:S01]  /*fe10*/  FFMA.FTZ R140, R0, R193, R177 ;  /* 0x000000c1008c7223 */ /* 0x000fe200000100b1 */
[----:B------:R-:W-:Y:S01]  /*fe20*/  LOP3.LUT R0, R168, 0xffff, RZ, 0xc0, !PT ;  /* 0x0000ffffa8007812 */ /* 0x000fe200078ec0ff */
[C---:B----4-:R-:W-:Y:S03]  /*fe30*/  HMMA.16816.F32 R16, R136.reuse, R124, R16 ;  /* 0x0000007c8810723c */ /* 0x050fe60000001810 */
[----:B------:R-:W-:Y:S01]  /*fe40*/  PRMT R120, R172, 0x5410, R141 ;  /* 0x00005410ac787816 */ /* 0x000fe2000000008d */
[--C-:B------:R-:W-:Y:S01]  /*fe50*/  FFMA.FTZ R193, R33, UR4, -R148.reuse ;  /* 0x0000000421c17c23 */ /* 0x100fe20008010894 */
[C---:B------:R-:W-:Y:S01]  /*fe60*/  PRMT R164, R142.reuse, 0x7770, RZ ;  /* 0x000077708ea47816 */ /* 0x040fe200000000ff */
[----:B------:R-:W-:Y:S01]  /*fe70*/  FFMA.FTZ R177, R29, UR4, -R148 ;  /* 0x000000041db17c23 */ /* 0x000fe20008010894 */
[C---:B------:R-:W-:Y:S01]  /*fe80*/  PRMT R218, R142.reuse, 0x7773, RZ ;  /* 0x000077738eda7816 */ /* 0x040fe200000000ff */
[----:B------:R-:W-:Y:S01]  /*fe90*/  HMMA.16816.F32 R112, R136, R126, R112 ;  /* 0x0000007e8870723c */ /* 0x000fe20000001870 */
[----:B------:R-:W3:Y:S01]  /*fea0*/  LDSM.16.MT88.4 R124, [R178+0xc800] ;  /* 0x00c80000b27c783b */ /* 0x000ee20000004200 */
[----:B------:R-:W-:Y:S01]  /*feb0*/  MUFU.EX2 R193, R193 ;  /* 0x000000c100c17308 */ /* 0x000fe20000000800 */
[C---:B------:R-:W-:Y:S01]  /*fec0*/  PRMT R219, R142.reuse, 0x7772, RZ ;  /* 0x000077728edb7816 */ /* 0x040fe200000000ff */
[----:B------:R-:W-:Y:S01]  /*fed0*/  IMAD.WIDE.U32 R138, R147, -0x326172a9, RZ ;  /* 0xcd9e8d57938a7825 */ /* 0x000fe200078e00ff */
[----:B------:R-:W-:Y:S02]  /*fee0*/  PRMT R217, R142, 0x7771, RZ ;  /* 0x000077718ed97816 */ /* 0x000fe400000000ff */
[----:B------:R-:W-:Y:S01]  /*fef0*/  LOP3.LUT R171, R2, 0xff, RZ, 0xc0, !PT ;  /* 0x000000ff02ab7812 */ /* 0x000fe200078ec0ff */
[----:B------:R-:W-:Y:S01]  /*ff00*/  IMAD.WIDE.U32 R136, R146, -0x326172a9, RZ ;  /* 0xcd9e8d5792887825 */ /* 0x000fe200078e00ff */
[----:B------:R-:W-:Y:S02]  /*ff10*/  ISETP.LE.U32.AND P5, PT, R0, UR6, PT ;  /* 0x0000000600007c0c */ /* 0x000fe4000bfa3070 */
[----:B------:R-:W-:Y:S01]  /*ff20*/  PRMT R142, R118, 0x7632, R142 ;  /* 0x00007632768e7816 */ /* 0x000fe2000000008e */
[----:B------:R-:W-:Y:S01]  /*ff30*/  FADD.FTZ R29, R179, R143 ;  /* 0x0000008fb31d7221 */ /* 0x000fe20000010000 */
[----:B------:R-:W-:Y:S02]  /*ff40*/  LOP3.LUT R122, R121, 0xff, RZ, 0xc0, !PT ;  /* 0x000000ff797a7812 */ /* 0x000fe400078ec0ff */
[--C-:B------:R-:W-:Y:S01]  /*ff50*/  HSET2.LE.AND R120, R120, R190.reuse, PT ;  /* 0x000000be78787233 */ /* 0x100fe20003803000 */
[----:B------:R-:W-:Y:S01]  /*ff60*/  FADD.FTZ R29, R220, R29 ;  /* 0x0000001ddc1d7221 */ /* 0x000fe20000010000 */
[----:B------:R-:W-:Y:S02]  /*ff70*/  PRMT R121, R171, 0x5410, R173 ;  /* 0x00005410ab797816 */ /* 0x000fe400000000ad */
[----:B------:R-:W-:Y:S01]  /*ff80*/  PRMT R2, R118, 0x5410, R142 ;  /* 0x0000541076027816 */ /* 0x000fe2000000008e */
[----:B------:R-:W-:Y:S01]  /*ff90*/  FADD.FTZ R29, R221, R29 ;  /* 0x0000001ddd1d7221 */ /* 0x000fe20000010000 */
[----:B------:R-:W-:Y:S01]  /*ffa0*/  PRMT R122, R122, 0x5410, R217 ;  /* 0x000054107a7a7816 */ /* 0x000fe200000000d9 */
[----:B-----5:R-:W-:Y:S01]  /*ffb0*/  @!P5 HADD2 R204, -R151.H0_H0, -RZ.H0_H0 ;  /* 0xa00000ff97ccd230 */ /* 0x020fe20000000900 */
[----:B------:R-:W-:Y:S02]  /*ffc0*/  LOP3.LUT R120, R2, R120, RZ, 0xc0, !PT ;  /* 0x0000007802787212 */ /* 0x000fe400078ec0ff */
[--C-:B------:R-:W-:Y:S02]  /*ffd0*/  HSET2.LE.AND R121, R121, R190.reuse, PT ;  /* 0x000000be79797233 */ /* 0x100fe40003803000 */
[----:B------:R-:W-:Y:S01]  /*ffe0*/  PRMT R2, R149, 0x5410, R150 ;  /* 0x0000541095027816 */ /* 0x000fe20000000096 */
[----:B------:R4:W-:Y:S01]  /*fff0*/  @!P5 STL.S16 [R1+0x8], R204 ;  /* 0x000008cc0100d387 */ /* 0x0009e20000100600 */
[----:B------:R-:W-:Y:S02]  /*10000*/  PRMT R123, R219, 0x5410, R218 ;  /* 0x00005410db7b7816 */ /* 0x000fe400000000da */
[----:B------:R-:W-:Y:S02]  /*10010*/  PRMT R0, R214, 0x7610, R0 ;  /* 0x00007610d6007816 */ /* 0x000fe40000000000 */
[----:B------:R-:W-:Y:S01]  /*10020*/  LOP3.LUT R121, R2, R121, RZ, 0xc0, !PT ;  /* 0x0000007902797212 */ /* 0x000fe200078ec0ff */
[----:B-1----:R-:W-:Y:S01]  /*10030*/  MUFU.EX2 R214, R25 ;  /* 0x0000001900d67308 */ /* 0x002fe20000000800 */
[--C-:B------:R-:W-:Y:S02]  /*10040*/  HSET2.LE.AND R122, R122, R190.reuse, PT ;  /* 0x000000be7a7a7233 */ /* 0x100fe40003803000 */
[----:B------:R-:W-:Y:S02]  /*10050*/  LOP3.LUT R123, R123, 0xff00ff, RZ, 0xc0, !PT ;  /* 0x00ff00ff7b7b7812 */ /* 0x000fe400078ec0ff */
[----:B------:R-:W-:Y:S02]  /*10060*/  PRMT R2, R155, 0x5410, R154 ;  /* 0x000054109b027816 */ /* 0x000fe4000000009a */
[----:B------:R-:W-:Y:S02]  /*10070*/  @!P6 PRMT R119, R0, 0x5410, RZ ;  /* 0x000054100077e816 */ /* 0x000fe400000000ff */
[----:B------:R-:W-:Y:S02]  /*10080*/  ISETP.LE.U32.AND P6, PT, R169, UR6, PT ;  /* 0x00000006a9007c0c */ /* 0x000fe4000bfc3070 */
[----:B------:R-:W-:Y:S02]  /*10090*/  LOP3.LUT R122, R2, R122, RZ, 0xc0, !PT ;  /* 0x0000007a027a7212 */ /* 0x000fe400078ec0ff */
[--C-:B------:R-:W-:Y:S02]  /*100a0*/  HSET2.LE.AND R123, R123, R190.reuse, PT ;  /* 0x000000be7b7b7233 */ /* 0x100fe40003803000 */
[----:B------:R-:W-:Y:S02]  /*100b0*/  PRMT R169, R204, 0x7610, R169 ;  /* 0x00007610cca97816 */ /* 0x000fe400000000a9 */
[----:B------:R-:W-:Y:S02]  /*100c0*/  PRMT R2, R157, 0x5410, R156 ;  /* 0x000054109d027816 */ /* 0x000fe4000000009c */
[----:B------:R-:W-:Y:S01]  /*100d0*/  @!P5 PRMT R151, R169, 0x5410, RZ ;  /* 0x00005410a997d816 */ /* 0x000fe200000000ff */
[----:B----4-:R-:W-:Y:S01]  /*100e0*/  MUFU.EX2 R204, R20 ;  /* 0x0000001400cc7308 */ /* 0x010fe20000000800 */
[----:B------:R-:W-:Y:S01]  /*100f0*/  LOP3.LUT R123, R2, R123, RZ, 0xc0, !PT ;  /* 0x0000007b027b7212 */ /* 0x000fe200078ec0ff */
[----:B------:R-:W-:Y:S01]  /*10100*/  @!P6 HADD2 R180, -R152.H0_H0, -RZ.H0_H0 ;  /* 0xa00000ff98b4e230 */ /* 0x000fe20000000900 */
[----:B------:R-:W-:Y:S02]  /*10110*/  ISETP.LE.U32.AND P5, PT, R170, UR6, PT ;  /* 0x00000006aa007c0c */ /* 0x000fe4000bfa3070 */
[----:B------:R-:W-:Y:S02]  /*10120*/  LOP3.LUT R139, R206, R144, R139, 0x96, !PT ;  /* 0x00000090ce8b7212 */ /* 0x000fe400078e968b */
[----:B------:R1:W-:Y:S01]  /*10130*/  @!P6 STL.S16 [R1+0x4], R180 ;  /* 0x000004b40100e387 */ /* 0x0003e20000100600 */
[C---:B--2---:R-:W-:Y:S02]  /*10140*/  HMMA.16816.F32 R4, R120.reuse, R128, R4 ;  /* 0x000000807804723c */ /* 0x044fe40000001804 */
[----:B------:R-:W2:Y:S03]  /*10150*/  MUFU.EX2 R206, R21 ;  /* 0x0000001500ce7308 */ /* 0x000ea60000000800 */
[----:B------:R-:W-:Y:S01]  /*10160*/  LOP3.LUT R0, R202, R138, R137, 0x96, !PT ;  /* 0x0000008aca007212 */ /* 0x000fe200078e9689 */
[----:B------:R-:W-:Y:S01]  /*10170*/  FFMA.FTZ R138, R28, UR4, -R148 ;  /* 0x000000041c8a7c23 */ /* 0x000fe20008010894 */
[----:B------:R-:W-:Y:S01]  /*10180*/  ISETP.LE.U32.AND P3, PT, R164, UR6, PT ;  /* 0x00000006a4007c0c */ /* 0x000fe2000bf63070 */
[C---:B------:R-:W-:Y:S01]  /*10190*/  HMMA.16816.F32 R8, R120.reuse, R130, R8 ;  /* 0x000000827808723c */ /* 0x040fe20000001808 */
[----:B------:R-:W4:Y:S03]  /*101a0*/  LDSM.16.MT88.4 R128, [R117+0x800] ;  /* 0x000800007580783b */ /* 0x000f260000004200 */
[----:B------:R-:W-:Y:S01]  /*101b0*/  MUFU.EX2 R202, R23 ;  /* 0x0000001700ca7308 */ /* 0x000fe20000000800 */
[----:B------:R-:W-:Y:S02]  /*101c0*/  @!P5 HADD2 R194, -R153.H0_H0, -RZ.H0_H0 ;  /* 0xa00000ff99c2d230 */ /* 0x000fe40000000900 */
[----:B------:R-:W-:Y:S01]  /*101d0*/  IMAD.MOV.U32 R164, RZ, RZ, R195 ;  /* 0x000000ffffa47224 */ /* 0x000fe200078e00c3 */
[----:B------:R-:W-:Y:S01]  /*101e0*/  PRMT R168, R180, 0x7610, R168 ;  /* 0x00007610b4a87816 */ /* 0x000fe200000000a8 */
[----:B------:R-:W-:Y:S01]  /*101f0*/  IMAD.MOV.U32 R137, RZ, RZ, R136 ;  /* 0x000000ffff897224 */ /* 0x000fe200078e0088 */
[----:B------:R-:W-:Y:S01]  /*10200*/  LOP3.LUT R141, R141, 0xffff, RZ, 0xc0, !PT ;  /* 0x0000ffff8d8d7812 */ /* 0x000fe200078ec0ff */
[C---:B---3--:R-:W-:Y:S01]  /*10210*/  HMMA.16816.F32 R36, R120.reuse, R124, R36 ;  /* 0x0000007c7824723c */ /* 0x048fe20000001824 */
[----:B------:R3:W-:Y:S02]  /*10220*/  @!P5 STL.S16 [R1+0x14], R194 ;  /* 0x000014c20100d387 */ /* 0x0007e40000100600 */
[----:B------:R-:W-:Y:S01]  /*10230*/  @!P6 PRMT R152, R168, 0x5410, RZ ;  /* 0x00005410a898e816 */ /* 0x000fe200000000ff */
[----:B------:R-:W-:Y:S01]  /*10240*/  @!P3 HADD2 R246, -R155.H0_H0, -RZ.H0_H0 ;  /* 0xa00000ff9bf6b230 */ /* 0x000fe20000000900 */
[----:B------:R4:W5:Y:S01]  /*10250*/  LDL.S16 R33, [R1+0xc] ;  /* 0x00000c0001217983 */ /* 0x0009620000100600 */
[C---:B------:R-:W-:Y:S02]  /*10260*/  LEA R166, P2, R216.reuse, R164, 0x1 ;  /* 0x000000a4d8a67211 */ /* 0x040fe400078408ff */
[C---:B------:R-:W-:Y:S01]  /*10270*/  HMMA.16816.F32 R40, R120.reuse, R126, R40 ;  /* 0x0000007e7828723c */ /* 0x040fe20000001828 */
[----:B------:R-:W4:Y:S02]  /*10280*/  LDSM.16.MT88.4 R124, [R158+0x800] ;  /* 0x000800009e7c783b */ /* 0x000f240000004200 */
[----:B------:R-:W-:Y:S01]  /*10290*/  LEA.HI.X.SX32 R167, R216, R165, 0x1, P2 ;  /* 0x000000a5d8a77211 */ /* 0x000fe200010f0eff */
[----:B-1----:R-:W-:Y:S01]  /*102a0*/  FFMA.FTZ R180, R32, UR4, -R148 ;  /* 0x0000000420b47c23 */ /* 0x002fe20008010894 */
[----:B------:R-:W1:Y:S01]  /*102b0*/  MUFU.EX2 R216, R24 ;  /* 0x0000001800d87308 */ /* 0x000e620000000800 */
[----:B------:R-:W-:Y:S01]  /*102c0*/  FFMA.FTZ R32, R26, UR4, -R163 ;  /* 0x000000041a207c23 */ /* 0x000fe200080108a3 */
[----:B------:R-:W-:Y:S02]  /*102d0*/  @!P3 PRMT R155, R246, 0x5410, RZ ;  /* 0x00005410f69bb816 */ /* 0x000fe400000000ff */
[----:B------:R-:W-:Y:S01]  /*102e0*/  STG.E.U16 desc[UR8][R164.64], R119 ;  /* 0x00000077a4007986 */ /* 0x000fe2000c101508 */
[----:B------:R-:W-:Y:S02]  /*102f0*/  PRMT R28, R194, 0x7610, R28 ;  /* 0x00007610c21c7816 */ /* 0x000fe4000000001c */
[----:B--2---:R-:W-:Y:S01]  /*10300*/  F2FP.F16.F32.PACK_AB R147, R206, R204 ;  /* 0x000000ccce93723e */ /* 0x004fe200000000ff */
[----:B------:R-:W-:Y:S01]  /*10310*/  STG.E.U16 desc[UR8][R164.64+0x2], R151 ;  /* 0x00000297a4007986 */ /* 0x000fe2000c101508 */
[----:B------:R-:W-:Y:S01]  /*10320*/  @!P5 PRMT R153, R28, 0x5410, RZ ;  /* 0x000054101c99d816 */ /* 0x000fe200000000ff */
[----:B------:R-:W-:Y:S01]  /*10330*/  FADD.FTZ R28, R224, R140 ;  /* 0x0000008ce01c7221 */ /* 0x000fe20000010000 */
[----:B------:R-:W-:Y:S01]  /*10340*/  PRMT R146, R147, 0x7632, R146 ;  /* 0x0000763293927816 */ /* 0x000fe20000000092 */
[----:B------:R-:W-:Y:S01]  /*10350*/  STG.E.U16 desc[UR8][R166.64], R152 ;  /* 0x00000098a6007986 */ /* 0x000fe2000c101508 */
[----:B---3--:R-:W-:Y:S01]  /*10360*/  IMAD.WIDE.U32 R194, R139, -0x2daee0ad, RZ ;  /* 0xd2511f538bc27825 */ /* 0x008fe200078e00ff */
[----:B------:R-:W-:Y:S01]  /*10370*/  ISETP.LE.U32.AND P2, PT, R141, UR6, PT ;  /* 0x000000068d007c0c */ /* 0x000fe2000bf43070 */
[----:B------:R-:W-:Y:S01]  /*10380*/  MUFU.EX2 R180, R180 ;  /* 0x000000b400b47308 */ /* 0x000fe20000000800 */
[----:B------:R-:W-:Y:S01]  /*10390*/  STG.E.U16 desc[UR8][R166.64+0x2], R153 ;  /* 0x00000299a6007986 */ /* 0x000fe2000c101508 */
[----:B-1----:R-:W-:Y:S01]  /*103a0*/  F2FP.F16.F32.PACK_AB R144, R214, R216 ;  /* 0x000000d8d690723e */ /* 0x002fe200000000ff */
[----:B------:R-:W-:Y:S01]  /*103b0*/  FADD.FTZ R28, R225, R28 ;  /* 0x0000001ce11c7221 */ /* 0x000fe20000010000 */
[----:B------:R-:W-:Y:S01]  /*103c0*/  ISETP.GT.U32.AND P3, PT, R218, UR6, PT ;  /* 0x00000006da007c0c */ /* 0x000fe2000bf64070 */
[C---:B----4-:R-:W-:Y:S03]  /*103d0*/  HMMA.16816.F32 R44, R120.reuse, R128, R44 ;  /* 0x00000080782c723c */ /* 0x050fe6000000182c */
[----:B------:R-:W-:Y:S01]  /*103e0*/  PRMT R143, R144, 0x7632, R143 ;  /* 0x00007632908f7816 */ /* 0x000fe2000000008f */
[----:B------:R-:W-:Y:S01]  /*103f0*/  FADD.FTZ R28, R226, R28 ;  /* 0x0000001ce21c7221 */ /* 0x000fe20000010000 */
[----:B------:R-:W-:Y:S02]  /*10400*/  LOP3.LUT R2, R0, 0xffff, RZ, 0xc0, !PT ;  /* 0x0000ffff00027812 */ /* 0x000fe400078ec0ff */
[----:B------:R-:W-:Y:S01]  /*10410*/  @!P2 HADD2 R249, -R142.H0_H0, -RZ.H0_H0 ;  /* 0xa00000ff8ef9a230 */ /* 0x000fe20000000900 */
[C---:B------:R-:W-:Y:S01]  /*10420*/  HMMA.16816.F32 R48, R120.reuse, R130, R48 ;  /* 0x000000827830723c */ /* 0x040fe20000001830 */
[----:B------:R-:W1:Y:S02]  /*10430*/  LDSM.16.MT88.4 R128, [R176+0xe800] ;  /* 0x00e80000b080783b */ /* 0x000e640000004200 */
[----:B------:R-:W-:Y:S01]  /*10440*/  SHF.R.U32.HI R2, RZ, 0x8, R2 ;  /* 0x00000008ff027819 */ /* 0x000fe20000011602 */
[----:B------:R-:W-:Y:S01]  /*10450*/  @P3 HADD2 R245, -R156.H0_H0, -RZ.H0_H0 ;  /* 0xa00000ff9cf53230 */ /* 0x000fe20000000900 */
[----:B------:R-:W-:Y:S02]  /*10460*/  @!P2 PRMT R142, R249, 0x5410, RZ ;  /* 0x00005410f98ea816 */ /* 0x000fe400000000ff */
[----:B------:R-:W-:Y:S01]  /*10470*/  LOP3.LUT R20, R2, 0xffff, RZ, 0xc0, !PT ;  /* 0x0000ffff02147812 */ /* 0x000fe200078ec0ff */
[C---:B------:R-:W-:Y:S03]  /*10480*/  HMMA.16816.F32 R52, R120.reuse, R124, R52 ;  /* 0x0000007c7834723c */ /* 0x040fe60000001834 */
[----:B------:R-:W-:Y:S02]  /*10490*/  @P3 PRMT R156, R245, 0x5410, RZ ;  /* 0x00005410f59c3816 */ /* 0x000fe400000000ff */
[----:B------:R-:W-:Y:S02]  /*104a0*/  ISETP.LE.U32.AND P6, PT, R20, UR6, PT ;  /* 0x0000000614007c0c */ /* 0x000fe4000bfc3070 */
[----:B------:R-:W-:Y:S01]  /*104b0*/  PRMT R20, R136, 0x7770, RZ ;  /* 0x0000777088147816 */ /* 0x000fe200000000ff */
[C---:B------:R-:W-:Y:S01]  /*104c0*/  HMMA.16816.F32 R56, R120.reuse, R126, R56 ;  /* 0x0000007e7838723c */ /* 0x040fe20000001838 */
[----:B------:R-:W2:Y:S02]  /*104d0*/  LDSM.16.MT88.4 R124, [R117+0x2800] ;  /* 0x00280000757c783b */ /* 0x000ea40000004200 */
[----:B------:R-:W-:Y:S02]  /*104e0*/  ISETP.LE.U32.AND P5, PT, R20, UR6, PT ;  /* 0x0000000614007c0c */ /* 0x000fe4000bfa3070 */
[----:B------:R-:W-:Y:S02]  /*104f0*/  LOP3.LUT R168, R0, 0xff, RZ, 0xc0, !PT ;  /* 0x000000ff00a87812 */ /* 0x000fe400078ec0ff */
[----:B------:R-:W-:Y:S02]  /*10500*/  SHF.R.U32.HI R170, RZ, 0x18, R0 ;  /* 0x00000018ffaa7819 */ /* 0x000fe40000011600 */
[----:B------:R-:W-:Y:S01]  /*10510*/  LDSM.16.MT88.4 R20, [R117+0x4800] ;  /* 0x004800007514783b */ /* 0x000fe20000004200 */
[----:B------:R-:W-:Y:S01]  /*10520*/  ISETP.LE.U32.AND P3, PT, R168, UR6, PT ;  /* 0x00000006a8007c0c */ /* 0x000fe2000bf63070 */
[----:B------:R-:W-:Y:S01]  /*10530*/  @!P6 HADD2 R241, -R146.H0_H0, -RZ.H0_H0 ;  /* 0xa00000ff92f1e230 */ /* 0x000fe20000000900 */
[C---:B------:R-:W-:Y:S02]  /*10540*/  PRMT R175, R136.reuse, 0x7772, RZ ;  /* 0x0000777288af7816 */ /* 0x040fe400000000ff */
[----:B------:R-:W-:Y:S02]  /*10550*/  PRMT R179, R136, 0x7773, RZ ;  /* 0x0000777388b37816 */ /* 0x000fe400000000ff */
[----:B------:R-:W-:Y:S07]  /*10560*/  @!P5 HADD2 R238, -R144.H0_H0, -RZ.H0_H0 ;  /* 0xa00000ff90eed230 */ /* 0x000fee0000000900 */
[----:B------:R-:W-:Y:S01]  /*10570*/  @!P3 HADD2 R242, -R147.H0_H0, -RZ.H0_H0 ;  /* 0xa00000ff93f2b230 */ /* 0x000fe20000000900 */
[C---:B-1----:R-:W-:Y:S08]  /*10580*/  HMMA.16816.F32 R60, R120.reuse, R128, R60 ;  /* 0x00000080783c723c */ /* 0x042ff0000000183c */
[C---:B------:R-:W-:Y:S01]  /*10590*/  HMMA.16816.F32 R64, R120.reuse, R130, R64 ;  /* 0x000000827840723c */ /* 0x040fe20000001840 */
[----:B------:R-:W1:Y:S07]  /*105a0*/  LDSM.16.MT88.4 R128, [R158+0x2800] ;  /* 0x002800009e80783b */ /* 0x000e6e0000004200 */
[C---:B------:R-:W-:Y:S08]  /*105b0*/  HMMA.16816.F32 R68, R120.reuse, R132, R68 ;  /* 0x000000847844723c */ /* 0x040ff00000001844 */
[C---:B------:R-:W-:Y:S01]  /*105c0*/  HMMA.16816.F32 R72, R120.reuse, R134, R72 ;  /* 0x000000867848723c */ /* 0x040fe20000001848 */
[----:B------:R-:W3:Y:S07]  /*105d0*/  LDSM.16.MT88.4 R132, [R176+0x10800] ;  /* 0x01080000b084783b */ /* 0x000eee0000004200 */
[C---:B--2---:R-:W-:Y:S08]  /*105e0*/  HMMA.16816.F32 R76, R120.reuse, R124, R76 ;  /* 0x0000007c784c723c */ /* 0x044ff0000000184c */
[C---:B------:R-:W-:Y:S01]  /*105f0*/  HMMA.16816.F32 R80, R120.reuse, R126, R80 ;  /* 0x0000007e7850723c */ /* 0x040fe20000001850 */
[----:B------:R-:W2:Y:S07]  /*10600*/  LDSM.16.MT88.4 R124, [R178+0x10800] ;  /* 0x01080000b27c783b */ /* 0x000eae0000004200 */
[C---:B-1----:R-:W-:Y:S03]  /*10610*/  HMMA.16816.F32 R84, R120.reuse, R128, R84 ;  /* 0x000000807854723c */ /* 0x042fe60000001854 */
[----:B------:R-:W-:Y:S01]  /*10620*/  LOP3.LUT R129, R145, R174, R195, 0x96, !PT ;  /* 0x000000ae91817212 */ /* 0x000fe200078e96c3 */
[--C-:B------:R-:W-:Y:S01]  /*10630*/  FFMA.FTZ R128, R27, UR4, -R163.reuse ;  /* 0x000000041b807c23 */ /* 0x100fe200080108a3 */
[----:B------:R1:W4:Y:S01]  /*10640*/  LDL.S16 R195, [R1] ;  /* 0x0000000001c37983 */ /* 0x0003220000100600 */
[----:B------:R-:W-:Y:S02]  /*10650*/  F2FP.F16.F32.PACK_AB R145, R202, R201 ;  /* 0x000000c9ca91723e */ /* 0x000fe400000000ff */
[C---:B------:R-:W-:Y:S01]  /*10660*/  HMMA.16816.F32 R88, R120.reuse, R130, R88 ;  /* 0x000000827858723c */ /* 0x040fe20000001858 */
[----:B------:R-:W1:Y:S02]  /*10670*/  LDSM.16.MT88.4 R24, [R158+0x4800] ;  /* 0x004800009e18783b */ /* 0x000e640000004200 */
[--C-:B------:R-:W-:Y:S01]  /*10680*/  FFMA.FTZ R130, R30, UR4, -R163.reuse ;  /* 0x000000041e827c23 */ /* 0x100fe200080108a3 */
[----:B------:R-:W-:Y:S01]  /*10690*/  FFMA.FTZ R131, R31, UR4, -R163 ;  /* 0x000000041f837c23 */ /* 0x000fe200080108a3 */
[----:B------:R-:W-:Y:S02]  /*106a0*/  LOP3.LUT R151, R129, 0xff, RZ, 0xc0, !PT ;  /* 0x000000ff81977812 */ /* 0x000fe400078ec0ff */
[----:B------:R-:W-:Y:S01]  /*106b0*/  SHF.R.U32.HI R152, RZ, 0x18, R129 ;  /* 0x00000018ff987819 */ /* 0x000fe20000011681 */
[C---:B---3--:R-:W-:Y:S01]  /*106c0*/  HMMA.16816.F32 R92, R120.reuse, R132, R92 ;  /* 0x00000084785c723c */ /* 0x048fe2000000185c */
[----:B------:R3:W-:Y:S02]  /*106d0*/  MUFU.EX2 R133, R32 ;  /* 0x0000002000857308 */ /* 0x0007e40000000800 */
[--C-:B------:R-:W-:Y:S01]  /*106e0*/  FFMA.FTZ R132, R34, UR4, -R163.reuse ;  /* 0x0000000422847c23 */ /* 0x100fe200080108a3 */
[----:B------:R-:W-:Y:S01]  /*106f0*/  FFMA.FTZ R163, R35, UR4, -R163 ;  /* 0x0000000423a37c23 */ /* 0x000fe200080108a3 */
[----:B------:R-:W-:Y:S02]  /*10700*/  PRMT R148, R145, 0x7632, R148 ;  /* 0x0000763291947816 */ /* 0x000fe40000000094 */
[----:B------:R-:W-:Y:S01]  /*10710*/  PRMT R174, R136, 0x7771, RZ ;  /* 0x0000777188ae7816 */ /* 0x000fe200000000ff */
[C---:B------:R-:W-:Y:S03]  /*10720*/  HMMA.16816.F32 R96, R120.reuse, R134, R96 ;  /* 0x000000867860723c */ /* 0x040fe60000001860 */
[----:B------:R-:W-:Y:S05]  /*10730*/  MUFU.EX2 R163, R163 ;  /* 0x000000a300a37308 */ /* 0x000fea0000000800 */
[C---:B--2---:R-:W-:Y:S03]  /*10740*/  HMMA.16816.F32 R100, R120.reuse, R124, R100 ;  /* 0x0000007c7864723c */ /* 0x044fe60000001864 */
[--C-:B---3--:R-:W-:Y:S01]  /*10750*/  FADD.FTZ R32, R207, R28.reuse ;  /* 0x0000001ccf207221 */ /* 0x108fe20000010000 */
[----:B------:R-:W-:Y:S02]  /*10760*/  PRMT R28, R0, 0x7632, R28 ;  /* 0x00007632001c7816 */ /* 0x000fe4000000001c */
[----:B------:R-:W-:Y:S01]  /*10770*/  PRMT R0, R147, 0x5410, R146 ;  /* 0x0000541093007816 */ /* 0x000fe20000000092 */
[----:B------:R-:W-:Y:S01]  /*10780*/  FADD.FTZ R119, R208, R32 ;  /* 0x00000020d0777221 */ /* 0x000fe20000010000 */
[C---:B------:R-:W-:Y:S01]  /*10790*/  HMMA.16816.F32 R104, R120.reuse, R126, R104 ;  /* 0x0000007e7868723c */ /* 0x040fe20000001868 */
[----:B------:R-:W-:Y:S02]  /*107a0*/  LDSM.16.MT88.4 R124, [R117+0x1000] ;  /* 0x00100000757c783b */ /* 0x000fe40000004200 */
[----:B------:R-:W-:Y:S02]  /*107b0*/  LOP3.LUT R169, R28, 0xff, RZ, 0xc0, !PT ;  /* 0x000000ff1ca97812 */ /* 0x000fe400078ec0ff */
[----:B------:R-:W-:Y:S02]  /*107c0*/  @!P6 PRMT R146, R241, 0x5410, RZ ;  /* 0x00005410f192e816 */ /* 0x000fe400000000ff */
[----:B------:R-:W-:Y:S01]  /*107d0*/  @!P3 PRMT R147, R242, 0x5410, RZ ;  /* 0x00005410f293b816 */ /* 0x000fe200000000ff */
[C---:B------:R-:W-:Y:S03]  /*107e0*/  HMMA.16816.F32 R12, R120.reuse, R20, R12 ;  /* 0x00000014780c723c */ /* 0x040fe6000000180c */
[----:B------:R-:W-:Y:S02]  /*107f0*/  PRMT R20, R168, 0x5410, R2 ;  /* 0x00005410a8147816 */ /* 0x000fe40000000002 */
[----:B------:R-:W-:Y:S02]  /*10800*/  ISETP.GT.U32.AND P6, PT, R174, UR6, PT ;  /* 0x00000006ae007c0c */ /* 0x000fe4000bfc4070 */
[----:B------:R-:W-:Y:S01]  /*10810*/  ISETP.LE.U32.AND P3, PT, R170, UR6, PT ;  /* 0x00000006aa007c0c */ /* 0x000fe2000bf63070 */
[C---:B------:R-:W-:Y:S03]  /*10820*/  HMMA.16816.F32 R108, R120.reuse, R22, R108 ;  /* 0x00000016786c723c */ /* 0x040fe6000000186c */
[--C-:B------:R-:W-:Y:S02]  /*10830*/  HSET2.LE.AND R20, R20, R190.reuse, PT ;  /* 0x000000be14147233 */ /* 0x100fe40003803000 */
[----:B------:R-:W-:Y:S02]  /*10840*/  PRMT R21, R169, 0x5410, R170 ;  /* 0x00005410a9157816 */ /* 0x000fe400000000aa */
[----:B------:R-:W-:Y:S01]  /*10850*/  LOP3.LUT R22, R137, 0xff, RZ, 0xc0, !PT ;  /* 0x000000ff89167812 */ /* 0x000fe200078ec0ff */
[C---:B-1----:R-:W-:Y:S03]  /*10860*/  HMMA.16816.F32 R16, R120.reuse, R24, R16 ;  /* 0x000000187810723c */ /* 0x042fe60000001810 */
[--C-:B------:R-:W-:Y:S01]  /*10870*/  HSET2.LE.AND R21, R21, R190.reuse, PT ;  /* 0x000000be15157233 */ /* 0x100fe20003803000 */
[----:B------:R-:W-:Y:S01]  /*10880*/  @P6 HADD2 R237, -R143.H0_H0, -RZ.H0_H0 ;  /* 0xa00000ff8fed6230 */ /* 0x000fe20000000900 */
[----:B------:R-:W-:Y:S01]  /*10890*/  LOP3.LUT R20, R0, R20, RZ, 0xc0, !PT ;  /* 0x0000001400147212 */ /* 0x000fe200078ec0ff */
[----:B------:R-:W-:Y:S01]  /*108a0*/  @!P3 HADD2 R239, -R148.H0_H0, -RZ.H0_H0 ;  /* 0xa00000ff94efb230 */ /* 0x000fe20000000900 */
[----:B------:R-:W-:Y:S01]  /*108b0*/  PRMT R22, R22, 0x5410, R174 ;  /* 0x0000541016167816 */ /* 0x000fe200000000ae */
[----:B------:R-:W-:Y:S01]  /*108c0*/  HMMA.16816.F32 R112, R120, R26, R112 ;  /* 0x0000001a7870723c */ /* 0x000fe20000001870 */
[----:B------:R-:W-:Y:S02]  /*108d0*/  LDSM.16.MT88.4 R24, [R158+0x1000] ;  /* 0x001000009e18783b */ /* 0x000fe40000004200 */
[----:B------:R-:W-:Y:S02]  /*108e0*/  PRMT R0, R145, 0x5410, R148 ;  /* 0x0000541091007816 */ /* 0x000fe40000000094 */
[----:B------:R-:W-:Y:S02]  /*108f0*/  PRMT R23, R175, 0x5410, R179 ;  /* 0x00005410af177816 */ /* 0x000fe400000000b3 */
[----:B------:R-:W-:Y:S02]  /*10900*/  LOP3.LUT R21, R0, R21, RZ, 0xc0, !PT ;  /* 0x0000001500157212 */ /* 0x000fe400078ec0ff */
[--C-:B------:R-:W-:Y:S01]  /*10910*/  HSET2.LE.AND R22, R22, R190.reuse, PT ;  /* 0x000000be16167233 */ /* 0x100fe20003803000 */
[----:B------:R-:W-:Y:S01]  /*10920*/  LDSM.16.MT88.4 R120, [R176+0xf000] ;  /* 0x00f00000b078783b */ /* 0x000fe20000004200 */
[----:B------:R-:W-:Y:S02]  /*10930*/  LOP3.LUT R23, R23, 0xff00ff, RZ, 0xc0, !PT ;  /* 0x00ff00ff17177812 */ /* 0x000fe400078ec0ff */
[----:B------:R-:W-:Y:S02]  /*10940*/  PRMT R0, R144, 0x5410, R143 ;  /* 0x0000541090007816 */ /* 0x000fe4000000008f */
[----:B------:R-:W-:Y:S02]  /*10950*/  @!P5 PRMT R144, R238, 0x5410, RZ ;  /* 0x00005410ee90d816 */ /* 0x000fe400000000ff */
[----:B------:R-:W-:Y:S02]  /*10960*/  LOP3.LUT R22, R0, R22, RZ, 0xc0, !PT ;  /* 0x0000001600167212 */ /* 0x000fe400078ec0ff */
[--C-:B------:R-:W-:Y:S02]  /*10970*/  HSET2.LE.AND R23, R23, R190.reuse, PT ;  /* 0x000000be17177233 */ /* 0x100fe40003803000 */
[----:B------:R-:W-:Y:S02]  /*10980*/  @P6 PRMT R143, R237, 0x5410, RZ ;  /* 0x00005410ed8f6816 */ /* 0x000fe400000000ff */
[----:B------:R-:W-:Y:S02]  /*10990*/  @!P3 PRMT R148, R239, 0x5410, RZ ;  /* 0x00005410ef94b816 */ /* 0x000fe400000000ff */
[----:B------:R-:W-:Y:S02]  /*109a0*/  ISETP.LE.U32.AND P5, PT, R151, UR6, PT ;  /* 0x0000000697007c0c */ /* 0x000fe4000bfa3070 */
[----:B------:R-:W-:Y:S01]  /*109b0*/  ISETP.GT.U32.AND P3, PT, R179, UR6, PT ;  /* 0x00000006b3007c0c */ /* 0x000fe2000bf64070 */
[----:B-----5:R-:W-:Y:S05]  /*109c0*/  @!P4 HADD2 R33, -R160.H0_H0, -RZ.H0_H0 ;  /* 0xa00000ffa021c230 */ /* 0x020fea0000000900 */
[----:B------:R1:W-:Y:S01]  /*109d0*/  @!P4 STL.S16 [R1+0xc], R33 ;  /* 0x00000c210100c387 */ /* 0x0003e20000100600 */
[----:B------:R-:W-:Y:S04]  /*109e0*/  PRMT R134, R33, 0x7610, R134 ;  /* 0x0000761021867816 */ /* 0x000fe80000000086 */
[----:B------:R-:W-:Y:S02]  /*109f0*/  @!P4 PRMT R160, R134, 0x5410, RZ ;  /* 0x0000541086a0c816 */ /* 0x000fe400000000ff */
[----:B------:R-:W-:Y:S02]  /*10a00*/  ISETP.GT.U32.AND P4, PT, R196, UR6, PT ;  /* 0x00000006c4007c0c */ /* 0x000fe4000bf84070 */
[----:B------:R-:W-:Y:S01]  /*10a10*/  MUFU.EX2 R196, R177 ;  /* 0x000000b100c47308 */ /* 0x000fe20000000800 */
[----:B------:R2:W-:Y:S09]  /*10a20*/  STG.E.U16 desc[UR8][R164.64+0x10], R160 ;  /* 0x000010a0a4007986 */ /* 0x0005f2000c101508 */
[----:B------:R-:W-:Y:S01]  /*10a30*/  MUFU.EX2 R177, R131 ;  /* 0x0000008300b17308 */ /* 0x000fe20000000800 */
[----:B-1----:R-:W-:Y:S02]  /*10a40*/  FADD.FTZ R33, R203, R29 ;  /* 0x0000001dcb217221 */ /* 0x002fe40000010000 */
[----:B------:R-:W1:Y:S07]  /*10a50*/  LDSM.16.MT88.4 R28, [R176+0xd000] ;  /* 0x00d00000b01c783b */ /* 0x000e6e0000004200 */
[----:B------:R-:W3:Y:S01]  /*10a60*/  MUFU.EX2 R203, R128 ;  /* 0x0000008000cb7308 */ /* 0x000ee20000000800 */
[----:B------:R-:W-:Y:S02]  /*10a70*/  FADD.FTZ R2, R205, R33 ;  /* 0x00000021cd027221 */ /* 0x000fe40000010000 */
[----:B------:R-:W5:Y:S01]  /*10a80*/  LDSM.16.MT88.4 R32, [R178+0xd000] ;  /* 0x00d00000b220783b */ /* 0x000f620000004200 */
[----:B--2---:R-:W-:Y:S02]  /*10a90*/  PRMT R160, R194, 0x7773, RZ ;  /* 0x00007773c2a07816 */ /* 0x004fe400000000ff */
[----:B---3--:R-:W-:Y:S02]  /*10aa0*/  F2FP.F16.F32.PACK_AB R141, R203, R133 ;  /* 0x00000085cb8d723e */ /* 0x008fe400000000ff */
[----:B------:R-:W-:Y:S02]  /*10ab0*/  LOP3.LUT R128, R129, 0xffff, RZ, 0xc0, !PT ;  /* 0x0000ffff81807812 */ /* 0x000fe400078ec0ff */
[C---:B------:R-:W-:Y:S02]  /*10ac0*/  PRMT R140, R141.reuse, 0x7632, R140 ;  /* 0x000076328d8c7816 */ /* 0x040fe4000000008c */
[----:B------:R-:W-:Y:S02]  /*10ad0*/  SHF.R.U32.HI R128, RZ, 0x8, R128 ;  /* 0x00000008ff807819 */ /* 0x000fe40000011680 */
[----:B------:R-:W-:Y:S01]  /*10ae0*/  PRMT R0, R141, 0x5410, R140 ;  /* 0x000054108d007816 */ /* 0x000fe2000000008c */
[----:B------:R-:W-:Y:S03]  /*10af0*/  @P3 HADD2 R232, -R140.H0_H0, -RZ.H0_H0 ;  /* 0xa00000ff8ce83230 */ /* 0x000fe60000000900 */
[----:B------:R-:W-:Y:S02]  /*10b00*/  LOP3.LUT R23, R0, R23, RZ, 0xc0, !PT ;  /* 0x0000001700177212 */ /* 0x000fe400078ec0ff */
[----:B------:R-:W-:Y:S05]  /*10b10*/  @P3 PRMT R140, R232, 0x5410, RZ ;  /* 0x00005410e88c3816 */ /* 0x000fea00000000ff */
[C---:B-1----:R-:W-:Y:S08]  /*10b20*/  HMMA.16816.F32 R4, R20.reuse, R28, R4 ;  /* 0x0000001c1404723c */ /* 0x042ff00000001804 */
[C---:B------:R-:W-:Y:S01]  /*10b30*/  HMMA.16816.F32 R8, R20.reuse, R30, R8 ;  /* 0x0000001e1408723c */ /* 0x040fe20000001808 */
[----:B------:R-:W1:Y:S07]  /*10b40*/  LDSM.16.MT88.4 R28, [R178+0xf000] ;  /* 0x00f00000b21c783b */ /* 0x000e6e0000004200 */
[C---:B-----5:R-:W-:Y:S08]  /*10b50*/  HMMA.16816.F32 R36, R20.reuse, R32, R36 ;  /* 0x000000201424723c */ /* 0x060ff00000001824 */
[C---:B------:R-:W-:Y:S01]  /*10b60*/  HMMA.16816.F32 R40, R20.reuse, R34, R40 ;  /* 0x000000221428723c */ /* 0x040fe20000001828 */
[----:B------:R-:W2:Y:S07]  /*10b70*/  LDSM.16.MT88.4 R32, [R117+0x3000] ;  /* 0x003000007520783b */ /* 0x000eae0000004200 */
[C---:B------:R-:W-:Y:S08]  /*10b80*/  HMMA.16816.F32 R44, R20.reuse, R124, R44 ;  /* 0x0000007c142c723c */ /* 0x040ff0000000182c */
[C---:B------:R-:W-:Y:S01]  /*10b90*/  HMMA.16816.F32 R48, R20.reuse, R126, R48 ;  /* 0x0000007e1430723c */ /* 0x040fe20000001830 */
[----:B------:R-:W-:Y:S07]  /*10ba0*/  LDSM.16.MT88.4 R124, [R176+0xd800] ;  /* 0x00d80000b07c783b */ /* 0x000fee0000004200 */
[C---:B------:R-:W-:Y:S08]  /*10bb0*/  HMMA.16816.F32 R52, R20.reuse, R24, R52 ;  /* 0x000000181434723c */ /* 0x040ff00000001834 */
[C---:B------:R-:W-:Y:S01]  /*10bc0*/  HMMA.16816.F32 R56, R20.reuse, R26, R56 ;  /* 0x0000001a1438723c */ /* 0x040fe20000001838 */
[----:B------:R-:W3:Y:S02]  /*10bd0*/  LDSM.16.MT88.4 R24, [R158+0x3000] ;  /* 0x003000009e18783b */ /* 0x000ee40000004200 */
[----:B----4-:R-:W-:Y:S05]  /*10be0*/  @P4 HADD2 R195, -R159.H0_H0, -RZ.H0_H0 ;  /* 0xa00000ff9fc34230 */ /* 0x010fea0000000900 */
[C---:B------:R-:W-:Y:S01]  /*10bf0*/  HMMA.16816.F32 R60, R20.reuse, R120, R60 ;  /* 0x00000078143c723c */ /* 0x040fe2000000183c */
[----:B------:R4:W-:Y:S02]  /*10c00*/  @P4 STL.S16 [R1], R195 ;  /* 0x000000c301004387 */ /* 0x0009e40000100600 */
[----:B------:R-:W-:Y:S04]  /*10c10*/  PRMT R0, R195, 0x7610, R0 ;  /* 0x00007610c3007816 */ /* 0x000fe80000000000 */
[----:B------:R-:W-:Y:S01]  /*10c20*/  @P4 PRMT R159, R0, 0x5410, RZ ;  /* 0x00005410009f4816 */ /* 0x000fe200000000ff */
[C---:B------:R-:W-:Y:S01]  /*10c30*/  HMMA.16816.F32 R64, R20.reuse, R122, R64 ;  /* 0x0000007a1440723c */ /* 0x040fe20000001840 */
[----:B------:R-:W5:Y:S02]  /*10c40*/  LDSM.16.MT88.4 R120, [R176+0x11000] ;  /* 0x01100000b078783b */ /* 0x000f640000004200 */
[----:B------:R-:W-:Y:S02]  /*10c50*/  ISETP.GT.U32.AND P4, PT, R197, UR6, PT ;  /* 0x00000006c5007c0c */ /* 0x000fe4000bf84070 */
[----:B------:R-:W-:Y:S01]  /*10c60*/  LOP3.LUT R0, R128, 0xffff, RZ, 0xc0, !PT ;  /* 0x0000ffff80007812 */ /* 0x000fe200078ec0ff */
[----:B------:R-:W2:Y:S02]  /*10c70*/  MUFU.EX2 R197, R138 ;  /* 0x0000008a00c57308 */ /* 0x000ea40000000800 */
[C---:B-1----:R-:W-:Y:S01]  /*10c80*/  HMMA.16816.F32 R68, R20.reuse, R28, R68 ;  /* 0x0000001c1444723c */ /* 0x042fe20000001844 */
[----:B------:R1:W-:Y:S02]  /*10c90*/  STG.E.U16 desc[UR8][R164.64+0x12], R159 ;  /* 0x0000129fa4007986 */ /* 0x0003e4000c101508 */
[----:B------:R-:W-:Y:S05]  /*10ca0*/  ISETP.LE.U32.AND P2, PT, R0, UR6, PT ;  /* 0x0000000600007c0c */ /* 0x000fea000bf43070 */
[C---:B------:R-:W-:Y:S01]  /*10cb0*/  HMMA.16816.F32 R72, R20.reuse, R30, R72 ;  /* 0x0000001e1448723c */ /* 0x040fe20000001848 */
[----:B------:R-:W1:Y:S01]  /*10cc0*/  LDSM.16.MT88.4 R28, [R178+0x11000] ;  /* 0x01100000b21c783b */ /* 0x000e620000004200 */
[----:B----4-:R4:W3:Y:S01]  /*10cd0*/  MUFU.EX2 R195, R130 ;  /* 0x0000008200c37308 */ /* 0x0108e20000000800 */
[----:B------:R-:W-:Y:S01]  /*10ce0*/  @P4 HADD2 R252, -R161.H0_H0, -RZ.H0_H0 ;  /* 0xa00000ffa1fc4230 */ /* 0x000fe20000000900 */
[----:B--2---:R-:W-:Y:S04]  /*10cf0*/  F2FP.F16.F32.PACK_AB R137, R196, R197 ;  /* 0x000000c5c489723e */ /* 0x004fe800000000ff */
[C---:B------:R-:W-:Y:S03]  /*10d00*/  HMMA.16816.F32 R76, R20.reuse, R32, R76 ;  /* 0x00000020144c723c */ /* 0x040fe6000000184c */
[----:B------:R-:W-:Y:S01]  /*10d10*/  @P4 PRMT R161, R252, 0x5410, RZ ;  /* 0x00005410fca14816 */ /* 0x000fe200000000ff */
[----:B------:R-:W-:Y:S01]  /*10d20*/  FADD.FTZ R32, R209, R2 ;  /* 0x00000002d1207221 */ /* 0x000fe20000010000 */
[----:B------:R-:W-:Y:S01]  /*10d30*/  ISETP.GT.U32.AND P4, PT, R200, UR6, PT ;  /* 0x00000006c8007c0c */ /* 0x000fe2000bf84070 */
[----:B------:R-:W-:Y:S01]  /*10d40*/  @!P5 HADD2 R235, -R137.H0_H0, -RZ.H0_H0 ;  /* 0xa00000ff89ebd230 */ /* 0x000fe20000000900 */
[----:B------:R-:W-:Y:S01]  /*10d50*/  PRMT R136, R137, 0x7632, R136 ;  /* 0x0000763289887816 */ /* 0x000fe20000000088 */
[C---:B------:R-:W-:Y:S01]  /*10d60*/  HMMA.16816.F32 R80, R20.reuse, R34, R80 ;  /* 0x000000221450723c */ /* 0x040fe20000001850 */
[----:B------:R-:W-:Y:S02]  /*10d70*/  STG.E.U16 desc[UR8][R166.64+0x12], R161 ;  /* 0x000012a1a6007986 */ /* 0x000fe4000c101508 */
[----:B------:R-:W-:Y:S01]  /*10d80*/  FADD.FTZ R0, R210, R32 ;  /* 0x00000020d2007221 */ /* 0x000fe20000010000 */
[----:B----4-:R-:W-:Y:S01]  /*10d90*/  IMAD.MOV.U32 R130, RZ, RZ, R194 ;  /* 0x000000ffff827224 */ /* 0x010fe200078e00c2 */
[----:B------:R-:W-:Y:S01]  /*10da0*/  LDSM.16.MT88.4 R32, [R158+0x5000] ;  /* 0x005000009e20783b */ /* 0x000fe20000004200 */
[----:B---3--:R-:W-:Y:S01]  /*10db0*/  F2FP.F16.F32.PACK_AB R139, R177, R195 ;  /* 0x000000c3b18b723e */ /* 0x008fe200000000ff */
[----:B------:R-:W-:Y:S01]  /*10dc0*/  @!P2 HADD2 R234, -R136.H0_H0, -RZ.H0_H0 ;  /* 0xa00000ff88eaa230 */ /* 0x000fe20000000900 */
[C---:B------:R-:W-:Y:S03]  /*10dd0*/  HMMA.16816.F32 R84, R20.reuse, R24, R84 ;  /* 0x000000181454723c */ /* 0x040fe60000001854 */
[----:B------:R-:W-:Y:S01]  /*10de0*/  @P4 HADD2 R251, -R162.H0_H0, -RZ.H0_H0 ;  /* 0xa00000ffa2fb4230 */ /* 0x000fe20000000900 */
[----:B------:R-:W-:Y:S01]  /*10df0*/  PRMT R138, R139, 0x7632, R138 ;  /* 0x000076328b8a7816 */ /* 0x000fe2000000008a */
[----:B------:R-:W-:Y:S01]  /*10e00*/  FADD.FTZ R2, R211, R119 ;  /* 0x00000077d3027221 */ /* 0x000fe20000010000 */
[----:B------:R-:W-:Y:S02]  /*10e10*/  F2FP.F16.F32.PACK_AB R119, R193, R180 ;  /* 0x000000b4c177723e */ /* 0x000fe400000000ff */
[C---:B------:R-:W-:Y:S01]  /*10e20*/  HMMA.16816.F32 R88, R20.reuse, R26, R88 ;  /* 0x0000001a1458723c */ /* 0x040fe20000001858 */
[----:B------:R-:W2:Y:S02]  /*10e30*/  LDSM.16.MT88.4 R24, [R117+0x5000] ;  /* 0x005000007518783b */ /* 0x000ea40000004200 */
[----:B------:R-:W-:Y:S01]  /*10e40*/  @P4 PRMT R162, R251, 0x5410, RZ ;  /* 0x00005410fba24816 */ /* 0x000fe200000000ff */
[----:B------:R-:W-:Y:S01]  /*10e50*/  FADD.FTZ R2, R215, R2 ;  /* 0x00000002d7027221 */ /* 0x000fe20000010000 */
[----:B------:R-:W-:Y:S02]  /*10e60*/  ISETP.LE.U32.AND P4, PT, R172, UR6, PT ;  /* 0x00000006ac007c0c */ /* 0x000fe4000bf83070 */
[----:B------:R-:W3:Y:S01]  /*10e70*/  MUFU.EX2 R172, R132 ;  /* 0x0000008400ac7308 */ /* 0x000ee20000000800 */
[C---:B-----5:R-:W-:Y:S01]  /*10e80*/  HMMA.16816.F32 R92, R20.reuse, R120, R92 ;  /* 0x00000078145c723c */ /* 0x060fe2000000185c */
[----:B------:R-:W-:Y:S02]  /*10e90*/  STG.E.U16 desc[UR8][R166.64+0x10], R162 ;  /* 0x000010a2a6007986 */ /* 0x000fe4000c101508 */
[----:B------:R-:W-:Y:S01]  /*10ea0*/  FADD.FTZ R120, R204, R2 ;  /* 0x00000002cc787221 */ /* 0x000fe20000010000 */
[----:B-1----:R-:W-:Y:S01]  /*10eb0*/  PRMT R159, R194, 0x7771, RZ ;  /* 0x00007771c29f7816 */ /* 0x002fe200000000ff */
[----:B------:R1:W-:Y:S02]  /*10ec0*/  STG.E.U16 desc[UR8][R164.64+0x22], R142 ;  /* 0x0000228ea4007986 */ /* 0x0003e4000c101508 */
[----:B------:R-:W-:Y:S01]  /*10ed0*/  FADD.FTZ R153, R206, R120 ;  /* 0x00000078ce997221 */ /* 0x000fe20000010000 */
[C---:B------:R-:W-:Y:S03]  /*10ee0*/  HMMA.16816.F32 R96, R20.reuse, R122, R96 ;  /* 0x0000007a1460723c */ /* 0x040fe60000001860 */
[----:B------:R-:W-:Y:S05]  /*10ef0*/  @!P4 HADD2 R250, -R118.H0_H0, -RZ.H0_H0 ;  /* 0xa00000ff76fac230 */ /* 0x000fea0000000900 */
[C---:B------:R-:W-:Y:S03]  /*10f00*/  HMMA.16816.F32 R100, R20.reuse, R28, R100 ;  /* 0x0000001c1464723c */ /* 0x040fe60000001864 */
[----:B------:R-:W-:Y:S01]  /*10f10*/  @!P4 PRMT R118, R250, 0x5410, RZ ;  /* 0x00005410fa76c816 */ /* 0x000fe200000000ff */
[----:B------:R-:W-:Y:S01]  /*10f20*/  FADD.FTZ R28, R201, R0 ;  /* 0x00000000c91c7221 */ /* 0x000fe20000010000 */
[----:B------:R-:W-:Y:S02]  /*10f30*/  ISETP.LE.U32.AND P4, PT, R171, UR6, PT ;  /* 0x00000006ab007c0c */ /* 0x000fe4000bf83070 */
[----:B---3--:R-:W-:Y:S01]  /*10f40*/  F2FP.F16.F32.PACK_AB R2, R163, R172 ;  /* 0x000000aca302723e */ /* 0x008fe200000000ff */
[C---:B------:R-:W-:Y:S01]  /*10f50*/  HMMA.16816.F32 R104, R20.reuse, R30, R104 ;  /* 0x0000001e1468723c */ /* 0x040fe20000001868 */
[----:B------:R3:W-:Y:S02]  /*10f60*/  STG.E.U16 desc[UR8][R164.64+0x20], R118 ;  /* 0x00002076a4007986 */ /* 0x0007e4000c101508 */
[----:B------:R-:W-:Y:S01]  /*10f70*/  FADD.FTZ R121, R202, R28 ;  /* 0x0000001cca797221 */ /* 0x000fe20000010000 */
[----:B------:R-:W-:Y:S01]  /*10f80*/  PRMT R0, R2, 0x7632, R0 ;  /* 0x0000763202007816 */ /* 0x000fe20000000000 */
[----:B------:R-:W4:Y:S01]  /*10f90*/  LDSM.16.MT88.4 R28, [R178+0xd800] ;  /* 0x00d80000b21c783b */ /* 0x000f220000004200 */
[----:B------:R-:W-:Y:S02]  /*10fa0*/  PRMT R171, R194, 0x7772, RZ ;  /* 0x00007772c2ab7816 */ /* 0x000fe400000000ff */
[C---:B--2---:R-:W-:Y:S03]  /*10fb0*/  HMMA.16816.F32 R12, R20.reuse, R24, R12 ;  /* 0x00000018140c723c */ /* 0x044fe6000000180c */
[----:B------:R-:W-:Y:S01]  /*10fc0*/  @!P4 HADD2 R248, -R149.H0_H0, -RZ.H0_H0 ;  /* 0xa00000ff95f8c230 */ /* 0x000fe20000000900 */
[----:B------:R-:W-:Y:S02]  /*10fd0*/  PRMT R24, R151, 0x5410, R128 ;  /* 0x0000541097187816 */ /* 0x000fe40000000080 */
[----:B------:R-:W-:Y:S02]  /*10fe0*/  PRMT R25, R129, 0x7632, R25 ;  /* 0x0000763281197816 */ /* 0x000fe40000000019 */
[C---:B------:R-:W-:Y:S03]  /*10ff0*/  HMMA.16816.F32 R108, R20.reuse, R26, R108 ;  /* 0x0000001a146c723c */ /* 0x040fe6000000186c */
[----:B------:R-:W-:Y:S02]  /*11000*/  @!P4 PRMT R149, R248, 0x5410, RZ ;  /* 0x00005410f895c816 */ /* 0x000fe400000000ff */
[--C-:B------:R-:W-:Y:S02]  /*11010*/  HSET2.LE.AND R24, R24, R190.reuse, PT ;  /* 0x000000be18187233 */ /* 0x100fe40003803000 */
[----:B-1----:R-:W-:Y:S01]  /*11020*/  LOP3.LUT R142, R25, 0xff, RZ, 0xc0, !PT ;  /* 0x000000ff198e7812 */ /* 0x002fe200078ec0ff */
[C---:B------:R-:W-:Y:S01]  /*11030*/  HMMA.16816.F32 R16, R20.reuse, R32, R16 ;  /* 0x000000201410723c */ /* 0x040fe20000001810 */
[----:B------:R1:W-:Y:S02]  /*11040*/  STG.E.U16 desc[UR8][R166.64+0x20], R149 ;  /* 0x00002095a6007986 */ /* 0x0003e4000c101508 */
[----:B------:R-:W-:Y:S02]  /*11050*/  PRMT R25, R137, 0x5410, R136 ;  /* 0x0000541089197816 */ /* 0x000fe40000000088 */
[----:B------:R-:W-:Y:S02]  /*11060*/  PRMT R26, R139, 0x5410, R138 ;  /* 0x000054108b1a7816 */ /* 0x000fe4000000008a */
[----:B------:R-:W-:Y:S01]  /*11070*/  LOP3.LUT R24, R25, R24, RZ, 0xc0, !PT ;  /* 0x0000001819187212 */ /* 0x000fe200078ec0ff */
[----:B------:R-:W-:Y:S03]  /*11080*/  HMMA.16816.F32 R112, R20, R34, R112 ;  /* 0x000000221470723c */ /* 0x000fe60000001870 */
[----:B------:R-:W-:Y:S02]  /*11090*/  PRMT R25, R142, 0x5410, R152 ;  /* 0x000054108e197816 */ /* 0x000fe40000000098 */
[----:B------:R-:W-:Y:S02]  /*110a0*/  PRMT R27, R171, 0x5410, R160 ;  /* 0x00005410ab1b7816 */ /* 0x000fe400000000a0 */
[----:B---3--:R-:W-:Y:S02]  /*110b0*/  PRMT R118, R119, 0x7632, R118 ;  /* 0x0000763277767816 */ /* 0x008fe40000000076 */
[--C-:B------:R-:W-:Y:S02]  /*110c0*/  HSET2.LE.AND R25, R25, R190.reuse, PT ;  /* 0x000000be19197233 */ /* 0x100fe40003803000 */
[----:B------:R-:W-:Y:S02]  /*110d0*/  LOP3.LUT R32, R27, 0xff00ff, RZ, 0xc0, !PT ;  /* 0x00ff00ff1b207812 */ /* 0x000fe400078ec0ff */
[----:B------:R-:W-:Y:S02]  /*110e0*/  PRMT R27, R119, 0x5410, R118 ;  /* 0x00005410771b7816 */ /* 0x000fe40000000076 */
[----:B------:R-:W-:Y:S02]  /*110f0*/  LOP3.LUT R25, R26, R25, RZ, 0xc0, !PT ;  /* 0x000000191a197212 */ /* 0x000fe400078ec0ff */
[----:B------:R-:W-:Y:S02]  /*11100*/  PRMT R20, R2, 0x5410, R0 ;  /* 0x0000541002147816 */ /* 0x000fe40000000000 */
[----:B------:R-:W-:Y:S02]  /*11110*/  @!P5 PRMT R137, R235, 0x5410, RZ ;  /* 0x00005410eb89d816 */ /* 0x000fe400000000ff */
[----:B-1----:R-:W-:Y:S02]  /*11120*/  LOP3.LUT R149, R130, 0xff, RZ, 0xc0, !PT ;  /* 0x000000ff82957812 */ /* 0x002fe400078ec0ff */
[----:B------:R-:W1:Y:S01]  /*11130*/  LDSM.16.MT88.4 R128, [R117+0x1800] ;  /* 0x001800007580783b */ /* 0x000e620000004200 */
[----:B------:R-:W-:Y:S02]  /*11140*/  @!P2 PRMT R136, R234, 0x5410, RZ ;  /* 0x00005410ea88a816 */ /* 0x000fe400000000ff */
[----:B------:R-:W-:Y:S02]  /*11150*/  PRMT R26, R149, 0x5410, R159 ;  /* 0x00005410951a7816 */ /* 0x000fe4000000009f */
[----:B------:R-:W-:Y:S02]  /*11160*/  ISETP.LE.U32.AND P4, PT, R173, UR6, PT ;  /* 0x00000006ad007c0c */ /* 0x000fe4000bf83070 */
[----:B------:R-:W-:Y:S02]  /*11170*/  ISETP.LE.U32.AND P6, PT, R142, UR6, PT ;  /* 0x000000068e007c0c */ /* 0x000fe4000bfc3070 */
[--C-:B------:R-:W-:Y:S02]  /*11180*/  HSET2.LE.AND R26, R26, R190.reuse, PT ;  /* 0x000000be1a1a7233 */ /* 0x100fe40003803000 */
[----:B------:R-:W-:Y:S02]  /*11190*/  ISETP.LE.U32.AND P5, PT, R152, UR6, PT ;  /* 0x0000000698007c0c */ /* 0x000fe4000bfa3070 */
[----:B------:R-:W-:Y:S02]  /*111a0*/  ISETP.LE.U32.AND P2, PT, R149, UR6, PT ;  /* 0x0000000695007c0c */ /* 0x000fe4000bf43070 */
[----:B------:R-:W-:Y:S02]  /*111b0*/  LOP3.LUT R26, R27, R26, RZ, 0xc0, !PT ;  /* 0x0000001a1b1a7212 */ /* 0x000fe400078ec0ff */
[----:B------:R-:W-:Y:S01]  /*111c0*/  HSET2.LE.AND R27, R32, R190, PT ;  /* 0x000000be201b7233 */ /* 0x000fe20003803000 */
[----:B------:R-:W-:Y:S01]  /*111d0*/  FADD.FTZ R32, R133, R121 ;  /* 0x0000007985207221 */ /* 0x000fe20000010000 */
[----:B------:R-:W-:Y:S01]  /*111e0*/  @!P4 HADD2 R247, -R150.H0_H0, -RZ.H0_H0 ;  /* 0xa00000ff96f7c230 */ /* 0x000fe20000000900 */
[----:B------:R-:W2:Y:S01]  /*111f0*/  LDSM.16.MT88.4 R132, [R158+0x1800] ;  /* 0x001800009e84783b */ /* 0x000ea20000004200 */
[----:B------:R-:W-:Y:S01]  /*11200*/  ISETP.GT.U32.AND P3, PT, R171, UR6, PT ;  /* 0x00000006ab007c0c */ /* 0x000fe2000bf64070 */
[----:B------:R-:W-:Y:S01]  /*11210*/  @!P6 HADD2 R233, -R139.H0_H0, -RZ.H0_H0 ;  /* 0xa00000ff8be9e230 */ /* 0x000fe20000000900 */
[----:B------:R-:W-:Y:S01]  /*11220*/  LOP3.LUT R27, R20, R27, RZ, 0xc0, !PT ;  /* 0x0000001b141b7212 */ /* 0x000fe200078ec0ff */
[----:B------:R-:W-:Y:S01]  /*11230*/  @!P5 HADD2 R231, -R138.H0_H0, -RZ.H0_H0 ;  /* 0xa00000ff8ae7d230 */ /* 0x000fe20000000900 */
[----:B------:R-:W-:Y:S01]  /*11240*/  @!P4 PRMT R150, R247, 0x5410, RZ ;  /* 0x00005410f796c816 */ /* 0x000fe200000000ff */
[----:B------:R-:W-:Y:S01]  /*11250*/  @!P2 HADD2 R230, -R119.H0_H0, -RZ.H0_H0 ;  /* 0xa00000ff77e6a230 */ /* 0x000fe20000000900 */
[----:B------:R-:W-:Y:S01]  /*11260*/  @!P6 PRMT R139, R233, 0x5410, RZ ;  /* 0x00005410e98be816 */ /* 0x000fe200000000ff */
[----:B------:R-:W-:Y:S01]  /*11270*/  LDSM.16.MT88.4 R20, [R117+0x3800] ;  /* 0x003800007514783b */ /* 0x000fe20000004200 */
[----:B------:R-:W-:Y:S01]  /*11280*/  @!P5 PRMT R138, R231, 0x5410, RZ ;  /* 0x00005410e78ad816 */ /* 0x000fe200000000ff */
[C---:B------:R-:W-:Y:S05]  /*11290*/  HMMA.16816.F32 R120, R24.reuse, R124, R4 ;  /* 0x0000007c1878723c */ /* 0x040fea0000001804 */
[----:B------:R-:W-:Y:S01]  /*112a0*/  @!P2 PRMT R119, R230, 0x5410, RZ ;  /* 0x00005410e677a816 */ /* 0x000fe200000000ff */
[----:B------:R-:W3:Y:S01]  /*112b0*/  LDSM.16.MT88.4 R4, [R176+0xf800] ;  /* 0x00f80000b004783b */ /* 0x000ee20000004200 */
[----:B------:R-:W-:Y:S01]  /*112c0*/  ISETP.GT.U32.AND P4, PT, R217, UR6, PT ;  /* 0x00000006d9007c0c */ /* 0x000fe2000bf84070 */
[C---:B------:R-:W-:Y:S03]  /*112d0*/  HMMA.16816.F32 R124, R24.reuse, R126, R8 ;  /* 0x0000007e187c723c */ /* 0x040fe60000001808 */
[----:B------:R-:W-:Y:S01]  /*112e0*/  ISETP.GT.U32.AND P6, PT, R160, UR6, PT ;  /* 0x00000006a0007c0c */ /* 0x000fe2000bfc4070 */
[----:B------:R-:W-:Y:S02]  /*112f0*/  @P3 HADD2 R228, -R2.H0_H0, -RZ.H0_H0 ;  /* 0xa00000ff02e43230 */ /* 0x000fe40000000900 */
[----:B------:R-:W5:Y:S02]  /*11300*/  LDSM.16.MT88.4 R8, [R178+0xf800] ;  /* 0x00f80000b208783b */ /* 0x000f640000004200 */
[C---:B----4-:R-:W-:Y:S03]  /*11310*/  HMMA.16816.F32 R36, R24.reuse, R28, R36 ;  /* 0x0000001c1824723c */ /* 0x050fe60000001824 */
[----:B------:R-:W-:Y:S01]  /*11320*/  @P3 PRMT R2, R228, 0x5410, RZ ;  /* 0x00005410e4023816 */ /* 0x000fe200000000ff */
[----:B------:R-:W-:Y:S01]  /*11330*/  @P4 HADD2 R244, -R154.H0_H0, -RZ.H0_H0 ;  /* 0xa00000ff9af44230 */ /* 0x000fe20000000900 */
[C---:B------:R-:W-:Y:S01]  /*11340*/  ISETP.NE.AND P3, PT, R192.reuse, RZ, PT ;  /* 0x000000ffc000720c */ /* 0x040fe20003f65270 */
[----:B------:R-:W-:Y:S01]  /*11350*/  STG.E.U16 desc[UR8][R166.64+0x22], R150 ;  /* 0x00002296a6007986 */ /* 0x000fe2000c101508 */
[----:B------:R-:W-:Y:S01]  /*11360*/  VIADD R192, R192, 0xffffffff ;  /* 0xffffffffc0c07836 */ /* 0x000fe20000000000 */
[C---:B------:R-:W-:Y:S02]  /*11370*/  HMMA.16816.F32 R40, R24.reuse, R30, R40 ;  /* 0x0000001e1828723c */ /* 0x040fe40000001828 */
[----:B------:R-:W4:Y:S01]  /*11380*/  LDSM.16.MT88.4 R28, [R158+0x3800] ;  /* 0x003800009e1c783b */ /* 0x000f220000004200 */
[----:B------:R-:W-:Y:S01]  /*11390*/  @P4 PRMT R154, R244, 0x5410, RZ ;  /* 0x00005410f49a4816 */ /* 0x000fe200000000ff */
[----:B------:R-:W-:Y:S01]  /*113a0*/  @P6 HADD2 R227, -R0.H0_H0, -RZ.H0_H0 ;  /* 0xa00000ff00e36230 */ /* 0x000fe20000000900 */
[----:B------:R-:W-:Y:S03]  /*113b0*/  ISETP.GT.U32.AND P4, PT, R219, UR6, PT ;  /* 0x00000006db007c0c */ /* 0x000fe6000bf84070 */
[C---:B-1----:R-:W-:Y:S02]  /*113c0*/  HMMA.16816.F32 R44, R24.reuse, R128, R44 ;  /* 0x00000080182c723c */ /* 0x042fe4000000182c */
[----:B------:R-:W-:Y:S01]  /*113d0*/  STG.E.U16 desc[UR8][R164.64+0x30], R155 ;  /* 0x0000309ba4007986 */ /* 0x000fe2000c101508 */
[----:B------:R-:W-:Y:S03]  /*113e0*/  @P6 PRMT R0, R227, 0x5410, RZ ;  /* 0x00005410e3006816 */ /* 0x000fe600000000ff */
[----:B------:R-:W-:Y:S02]  /*113f0*/  STG.E.U16 desc[UR8][R164.64+0x32], R154 ;  /* 0x0000329aa4007986 */ /* 0x000fe4000c101508 */
[C---:B------:R-:W-:Y:S02]  /*11400*/  HMMA.16816.F32 R48, R24.reuse, R130, R48 ;  /* 0x000000821830723c */ /* 0x040fe40000001830 */
[----:B------:R-:W-:Y:S01]  /*11410*/  STG.E.U16 desc[UR8][R166.64+0x32], R156 ;  /* 0x0000329ca6007986 */ /* 0x000fe2000c101508 */
[----:B------:R-:W-:Y:S05]  /*11420*/  @P4 HADD2 R243, -R157.H0_H0, -RZ.H0_H0 ;  /* 0xa00000ff9df34230 */ /* 0x000fea0000000900 */
[C---:B--2---:R-:W-:Y:S03]  /*11430*/  HMMA.16816.F32 R52, R24.reuse, R132, R52 ;  /* 0x000000841834723c */ /* 0x044fe60000001834 */
[----:B------:R-:W-:Y:S02]  /*11440*/  @P4 PRMT R157, R243, 0x5410, RZ ;  /* 0x00005410f39d4816 */ /* 0x000fe400000000ff */
[----:B------:R-:W-:Y:S03]  /*11450*/  ISETP.LE.U32.AND P4, PT, R169, UR6, PT ;  /* 0x00000006a9007c0c */ /* 0x000fe6000bf83070 */
[C---:B------:R-:W-:Y:S01]  /*11460*/  HMMA.16816.F32 R56, R24.reuse, R134, R56 ;  /* 0x000000861838723c */ /* 0x040fe20000001838 */
[----:B------:R-:W-:Y:S04]  /*11470*/  STG.E.U16 desc[UR8][R166.64+0x30], R157 ;  /* 0x0000309da6007986 */ /* 0x000fe8000c101508 */
[----:B------:R-:W-:Y:S03]  /*11480*/  STG.E.U16 desc[UR8][R164.64+0x40], R147 ;  /* 0x00004093a4007986 */ /* 0x000fe6000c101508 */
[C---:B---3--:R-:W-:Y:S01]  /*11490*/  HMMA.16816.F32 R60, R24.reuse, R4, R60 ;  /* 0x00000004183c723c */ /* 0x048fe2000000183c */
[----:B------:R-:W-:Y:S02]  /*114a0*/  STG.E.U16 desc[UR8][R164.64+0x42], R146 ;  /* 0x00004292a4007986 */ /* 0x000fe4000c101508 */
[----:B------:R-:W-:Y:S02]  /*114b0*/  @!P4 HADD2 R240, -R145.H0_H0, -RZ.H0_H0 ;  /* 0xa00000ff91f0c230 */ /* 0x000fe40000000900 */
[----:B------:R-:W-:Y:S03]  /*114c0*/  STG.E.U16 desc[UR8][R166.64+0x42], R148 ;  /* 0x00004294a6007986 */ /* 0x000fe6000c101508 */
[C---:B------:R-:W-:Y:S01]  /*114d0*/  HMMA.16816.F32 R64, R24.reuse, R6, R64 ;  /* 0x000000061840723c */ /* 0x040fe20000001840 */
[----:B------:R-:W1:Y:S02]  /*114e0*/  LDSM.16.MT88.4 R4, [R176+0x11800] ;  /* 0x01180000b004783b */ /* 0x000e640000004200 */
[----:B------:R-:W-:Y:S02]  /*114f0*/  @!P4 PRMT R145, R240, 0x5410, RZ ;  /* 0x00005410f091c816 */ /* 0x000fe400000000ff */
[----:B------:R-:W-:Y:S03]  /*11500*/  ISETP.GT.U32.AND P4, PT, R175, UR6, PT ;  /* 0x00000006af007c0c */ /* 0x000fe6000bf84070 */
[C---:B-----5:R-:W-:Y:S01]  /*11510*/  HMMA.16816.F32 R68, R24.reuse, R8, R68 ;  /* 0x000000081844723c */ /* 0x060fe20000001844 */
[----:B------:R-:W-:Y:S04]  /*11520*/  STG.E.U16 desc[UR8][R166.64+0x40], R145 ;  /* 0x00004091a6007986 */ /* 0x000fe8000c101508 */
[----:B------:R-:W-:Y:S03]  /*11530*/  STG.E.U16 desc[UR8][R164.64+0x50], R144 ;  /* 0x00005090a4007986 */ /* 0x000fe6000c101508 */
[C---:B------:R-:W-:Y:S01]  /*11540*/  HMMA.16816.F32 R72, R24.reuse, R10, R72 ;  /* 0x0000000a1848723c */ /* 0x040fe20000001848 */
[----:B------:R-:W2:Y:S02]  /*11550*/  LDSM.16.MT88.4 R8, [R178+0x11800] ;  /* 0x01180000b208783b */ /* 0x000ea40000004200 */
[----:B------:R-:W-:Y:S05]  /*11560*/  @P4 HADD2 R236, -R141.H0_H0, -RZ.H0_H0 ;  /* 0xa00000ff8dec4230 */ /* 0x000fea0000000900 */
[C---:B------:R-:W-:Y:S01]  /*11570*/  HMMA.16816.F32 R76, R24.reuse, R20, R76 ;  /* 0x00000014184c723c */ /* 0x040fe2000000184c */
[----:B------:R-:W-:Y:S02]  /*11580*/  STG.E.U16 desc[UR8][R164.64+0x52], R143 ;  /* 0x0000528fa4007986 */ /* 0x000fe4000c101508 */
[----:B------:R-:W-:Y:S02]  /*11590*/  @P4 PRMT R141, R236, 0x5410, RZ ;  /* 0x00005410ec8d4816 */ /* 0x000fe400000000ff */
[----:B------:R-:W-:Y:S01]  /*115a0*/  STG.E.U16 desc[UR8][R166.64+0x52], R140 ;  /* 0x0000528ca6007986 */ /* 0x000fe2000c101508 */
[----:B------:R-:W-:Y:S02]  /*115b0*/  ISETP.GT.U32.AND P4, PT, R159, UR6, PT ;  /* 0x000000069f007c0c */ /* 0x000fe4000bf84070 */
[C---:B------:R-:W-:Y:S01]  /*115c0*/  HMMA.16816.F32 R80, R24.reuse, R22, R80 ;  /* 0x000000161850723c */ /* 0x040fe20000001850 */
[----:B------:R3:W5:Y:S07]  /*115d0*/  LDSM.16.MT88.4 R20, [R117+0x5800] ;  /* 0x005800007514783b */ /* 0x00076e0000004200 */
[C---:B----4-:R-:W-:Y:S01]  /*115e0*/  HMMA.16816.F32 R84, R24.reuse, R28, R84 ;  /* 0x0000001c1854723c */ /* 0x050fe20000001854 */
[----:B------:R-:W-:Y:S02]  /*115f0*/  STG.E.U16 desc[UR8][R166.64+0x50], R141 ;  /* 0x0000508da6007986 */ /* 0x000fe4000c101508 */
[----:B------:R-:W-:Y:S02]  /*11600*/  @P4 HADD2 R229, -R118.H0_H0, -RZ.H0_H0 ;  /* 0xa00000ff76e54230 */ /* 0x000fe40000000900 */
[----:B------:R-:W-:Y:S03]  /*11610*/  STG.E.U16 desc[UR8][R164.64+0x60], R137 ;  /* 0x00006089a4007986 */ /* 0x000fe6000c101508 */
[C---:B------:R-:W-:Y:S01]  /*11620*/  HMMA.16816.F32 R88, R24.reuse, R30, R88 ;  /* 0x0000001e1858723c */ /* 0x040fe20000001858 */
[----:B------:R-:W-:Y:S02]  /*11630*/  STG.E.U16 desc[UR8][R164.64+0x62], R136 ;  /* 0x00006288a4007986 */ /* 0x000fe4000c101508 */
[----:B------:R-:W-:Y:S02]  /*11640*/  @P4 PRMT R118, R229, 0x5410, RZ ;  /* 0x00005410e5764816 */ /* 0x000fe400000000ff */
[----:B------:R-:W-:Y:S03]  /*11650*/  STG.E.U16 desc[UR8][R166.64+0x60], R139 ;  /* 0x0000608ba6007986 */ /* 0x000fe6000c101508 */
[C---:B-1----:R-:W-:Y:S01]  /*11660*/  HMMA.16816.F32 R92, R24.reuse, R4, R92 ;  /* 0x00000004185c723c */ /* 0x042fe2000000185c */
[----:B------:R-:W-:Y:S02]  /*11670*/  STG.E.U16 desc[UR8][R166.64+0x62], R138 ;  /* 0x0000628aa6007986 */ /* 0x000fe4000c101508 */
[----:B---3--:R-:W-:Y:S02]  /*11680*/  IMAD.MOV.U32 R117, RZ, RZ, R116 ;  /* 0x000000ffff757224 */ /* 0x008fe400078e0074 */
[----:B------:R-:W-:Y:S03]  /*11690*/  STG.E.U16 desc[UR8][R164.64+0x70], R119 ;  /* 0x00007077a4007986 */ /* 0x000fe6000c101508 */
[C---:B------:R-:W-:Y:S01]  /*116a0*/  HMMA.16816.F32 R96, R24.reuse, R6, R96 ;  /* 0x000000061860723c */ /* 0x040fe20000001860 */
[----:B------:R-:W1:Y:S07]  /*116b0*/  LDSM.16.MT88.4 R4, [R158+0x5800] ;  /* 0x005800009e04783b */ /* 0x000e6e0000004200 */
[C---:B--2---:R-:W-:Y:S01]  /*116c0*/  HMMA.16816.F32 R100, R24.reuse, R8, R100 ;  /* 0x000000081864723c */ /* 0x044fe20000001864 */
[----:B------:R-:W-:Y:S02]  /*116d0*/  STG.E.U16 desc[UR8][R164.64+0x72], R118 ;  /* 0x00007276a4007986 */ /* 0x000fe4000c101508 */
[----:B------:R-:W-:Y:S01]  /*116e0*/  FADD.FTZ R8, R216, R153 ;  /* 0x00000099d8087221 */ /* 0x000fe20000010000 */
[----:B------:R-:W-:Y:S01]  /*116f0*/  FADD.FTZ R9, R203, R32 ;  /* 0x00000020cb097221 */ /* 0x000fe20000010000 */
[----:B------:R2:W-:Y:S02]  /*11700*/  STG.E.U16 desc[UR8][R166.64+0x72], R0 ;  /* 0x00007200a6007986 */ /* 0x0005e4000c101508 */
[----:B------:R-:W-:Y:S01]  /*11710*/  FADD.FTZ R8, R214, R8 ;  /* 0x00000008d6087221 */ /* 0x000fe20000010000 */
[C---:B------:R-:W-:Y:S01]  /*11720*/  HMMA.16816.F32 R104, R24.reuse, R10, R104 ;  /* 0x0000000a1868723c */ /* 0x040fe20000001868 */
[----:B------:R3:W-:Y:S07]  /*11730*/  STG.E.U16 desc[UR8][R166.64+0x70], R2 ;  /* 0x00007002a6007986 */ /* 0x0007ee000c101508 */
[C---:B-----5:R-:W-:Y:S08]  /*11740*/  HMMA.16816.F32 R128, R24.reuse, R20, R12 ;  /* 0x000000141880723c */ /* 0x060ff0000000180c */
[C---:B------:R-:W-:Y:S03]  /*11750*/  HMMA.16816.F32 R108, R24.reuse, R22, R108 ;  /* 0x00000016186c723c */ /* 0x040fe6000000186c */
[----:B--2---:R-:W-:Y:S05]  /*11760*/  FADD.FTZ R0, R195, R9 ;  /* 0x00000009c3007221 */ /* 0x004fea0000010000 */
[C---:B-1----:R-:W-:Y:S03]  /*11770*/  HMMA.16816.F32 R132, R24.reuse, R4, R16 ;  /* 0x000000041884723c */ /* 0x042fe60000001810 */
[----:B---3--:R-:W-:Y:S01]  /*11780*/  FADD.FTZ R2, R197, R8 ;  /* 0x00000008c5027221 */ /* 0x008fe20000010000 */
[----:B------:R-:W-:Y:S01]  /*11790*/  FADD.FTZ R0, R177, R0 ;  /* 0x00000000b1007221 */ /* 0x000fe20000010000 */
[----:B------:R-:W-:Y:S02]  /*117a0*/  IADD3 R195, P2, PT, R164, -0x80, RZ ;  /* 0xffffff80a4c37810 */ /* 0x000fe40007f5e0ff */
[----:B------:R-:W-:Y:S01]  /*117b0*/  FADD.FTZ R2, R196, R2 ;  /* 0x00000002c4027221 */ /* 0x000fe20000010000 */
[----:B------:R-:W-:Y:S03]  /*117c0*/  HMMA.16816.F32 R112, R24, R6, R112 ;  /* 0x000000061870723c */ /* 0x000fe60000001870 */
[----:B------:R-:W-:Y:S01]  /*117d0*/  FADD.FTZ R0, R172, R0 ;  /* 0x00000000ac007221 */ /* 0x000fe20000010000 */
[----:B------:R-:W-:Y:S01]  /*117e0*/  FADD.FTZ R2, R180, R2 ;  /* 0x00000002b4027221 */ /* 0x000fe20000010000 */
[----:B------:R-:W-:Y:S02]  /*117f0*/  IADD3.X R194, PT, PT, R165, -0x1, RZ, P2, !PT ;  /* 0xffffffffa5c27810 */ /* 0x000fe400017fe4ff */
[----:B------:R-:W-:Y:S01]  /*11800*/  FADD.FTZ R201, R163, R0 ;  /* 0x00000000a3c97221 */ /* 0x000fe20000010000 */
[----:B------:R-:W-:Y:S02]  /*11810*/  IMAD.MOV.U32 R0, RZ, RZ, R3 ;  /* 0x000000ffff007224 */ /* 0x000fe400078e0003 */
[----:B------:R-:W-:Y:S01]  /*11820*/  FADD.FTZ R193, R193, R2 ;  /* 0x00000002c1c17221 */ /* 0x000fe20000010000 */
[----:B------:R-:W-:Y:S09]  /*11830*/  @P3 BRA `(.L_x_676) ;  /* 0xffffffc000103947 */ /* 0x000ff2000383ffff */
.L_x_675:
[----:B------:R-:W2:Y:S01]  /*11840*/  LDL R138, [R1+0x60] ;  /* 0x00006000018a7983 */ /* 0x000ea20000100800 */
[----:B------:R-:W1:Y:S01]  /*11850*/  LDCU UR4, c[0x0][0x4fc] ;  /* 0x00009f80ff0477ac */ /* 0x000e620008000800 */
[C---:B------:R-:W-:Y:S02]  /*11860*/  LOP3.LUT P4, RZ, R186.reuse, 0x8, RZ, 0xc0, !PT ;  /* 0x00000008baff7812 */ /* 0x040fe4000788c0ff */
[----:B------:R-:W3:Y:S01]  /*11870*/  SHFL.BFLY PT, R0, R201, 0x2, 0x1f ;  /* 0x0c401f00c9007f89 */ /* 0x000ee200000e0000 */
[----:B------:R-:W-:Y:S02]  /*11880*/  LOP3.LUT P3, RZ, R186, 0x10, RZ, 0xc0, !PT ;  /* 0x00000010baff7812 */ /* 0x000fe4000786c0ff */
[----:B------:R-:W-:Y:S01]  /*11890*/  SEL R184, R184, 0xffffffe0, !P4 ;  /* 0xffffffe0b8b87807 */ /* 0x000fe20006000000 */
[----:B------:R-:W4:Y:S01]  /*118a0*/  SHFL.BFLY PT, R2, R193, 0x2, 0x1f ;  /* 0x0c401f00c1027f89 */ /* 0x000f2200000e0000 */
[----:B---3--:R-:W-:Y:S01]  /*118b0*/  FADD.FTZ R0, R0, R201 ;  /* 0x000000c900007221 */ /* 0x008fe20000010000 */
[----:B----4-:R-:W-:-:S04]  /*118c0*/  FADD.FTZ R2, R2, R193 ;  /* 0x000000c102027221 */ /* 0x010fc80000010000 */
[----:B------:R-:W3:Y:S04]  /*118d0*/  SHFL.BFLY PT, R5, R0, 0x1, 0x1f ;  /* 0x0c201f0000057f89 */ /* 0x000ee800000e0000 */
[----:B------:R-:W4:Y:S01]  /*118e0*/  SHFL.BFLY PT, R4, R2, 0x1, 0x1f ;  /* 0x0c201f0002047f89 */ /* 0x000f2200000e0000 */
[----:B---3--:R-:W-:Y:S01]  /*118f0*/  FADD.FTZ R118, R0, R5 ;  /* 0x0000000500767221 */ /* 0x008fe20000010000 */
[----:B------:R-:W-:Y:S01]  /*11900*/  SHF.L.U32 R5, R186, 0x4, RZ ;  /* 0x00000004ba057819 */ /* 0x000fe200000006ff */
[----:B----4-:R-:W-:Y:S02]  /*11910*/  FADD.FTZ R117, R2, R4 ;  /* 0x0000000402757221 */ /* 0x010fe40000010000 */
[----:B------:R-:W3:Y:S01]  /*11920*/  MUFU.RCP R0, R118 ;  /* 0x0000007600007308 */ /* 0x000ee20000001000 */
[----:B------:R-:W-:-:S02]  /*11930*/  FSETP.NE.FTZ.AND P1, PT, R118, RZ, PT ;  /* 0x000000ff7600720b */ /* 0x000fc40003f35000 */
[----:B------:R-:W-:Y:S02]  /*11940*/  SHF.L.U32 R4, R186, 0x1, RZ ;  /* 0x00000001ba047819 */ /* 0x000fe400000006ff */
[----:B------:R-:W-:Y:S02]  /*11950*/  FSETP.NE.FTZ.AND P2, PT, R117, RZ, PT ;  /* 0x000000ff7500720b */ /* 0x000fe40003f55000 */
[----:B------:R-:W-:Y:S01]  /*11960*/  LOP3.LUT R5, R5, 0x1c0, RZ, 0xc0, !PT ;  /* 0x000001c005057812 */ /* 0x000fe200078ec0ff */
[----:B------:R-:W4:Y:S01]  /*11970*/  MUFU.RCP R2, R117 ;  /* 0x0000007500027308 */ /* 0x000f220000001000 */
[--C-:B------:R-:W-:Y:S02]  /*11980*/  LOP3.LUT R183, R183, 0x6, R4.reuse, 0xf8, !PT ;  /* 0x00000006b7b77812 */ /* 0x100fe400078ef804 */
[----:B------:R-:W-:-:S04]  /*11990*/  LOP3.LUT R4, R5, 0x38, R4, 0xf8, !PT ;  /* 0x0000003805047812 */ /* 0x000fc800078ef804 */
[----:B------:R-:W-:Y:S02]  /*119a0*/  LOP3.LUT R183, R183, R4, RZ, 0xfc, !PT ;  /* 0x00000004b7b77212 */ /* 0x000fe400078efcff */
[----:B---3--:R-:W-:-:S05]  /*119b0*/  FSEL R0, R0, 1, P1 ;  /* 0x3f80000000007808 */ /* 0x008fca0000800000 */
[----:B-1----:R-:W-:Y:S01]  /*119c0*/  FMUL.FTZ R0, R0, UR4 ;  /* 0x0000000400007c20 */ /* 0x002fe20008410000 */
[----:B----4-:R-:W-:-:S03]  /*119d0*/  FSEL R2, R2, 1, P2 ;  /* 0x3f80000002027808 */ /* 0x010fc60001000000 */
[C---:B------:R-:W-:Y:S01]  /*119e0*/  FMUL.FTZ R46, R0.reuse, R46 ;  /* 0x0000002e002e7220 */ /* 0x040fe20000410000 */
[C---:B------:R-:W-:Y:S01]  /*119f0*/  FMUL.FTZ R14, R0.reuse, R47 ;  /* 0x0000002f000e7220 */ /* 0x040fe20000410000 */
[C---:B------:R-:W-:Y:S01]  /*11a00*/  FMUL.FTZ R122, R0.reuse, R122 ;  /* 0x0000007a007a7220 */ /* 0x040fe20000410000 */
[----:B------:R-:W-:Y:S01]  /*11a10*/  FMUL.FTZ R4, R0, R123 ;  /* 0x0000007b00047220 */ /* 0x000fe20000410000 */
[----:B------:R-:W-:Y:S01]  /*11a20*/  FMUL.FTZ R2, R2, UR4 ;  /* 0x0000000402027c20 */ /* 0x000fe20008410000 */
[C---:B------:R-:W-:Y:S01]  /*11a30*/  FMUL.FTZ R50, R0.reuse, R50 ;  /* 0x0000003200327220 */ /* 0x040fe20000410000 */
[----:B------:R-:W-:Y:S01]  /*11a40*/  FMUL.FTZ R47, R0, R51 ;  /* 0x00000033002f7220 */ /* 0x000fe20000410000 */
[----:B------:R-:W-:Y:S01]  /*11a50*/  F2FP.F16.F32.PACK_AB R14, R14, R46 ;  /* 0x0000002e0e0e723e */ /* 0x000fe200000000ff */
[C---:B------:R-:W-:Y:S01]  /*11a60*/  FMUL.FTZ R7, R2.reuse, R52 ;  /* 0x0000003402077220 */ /* 0x040fe20000410000 */
[C---:B------:R-:W-:Y:S01]  /*11a70*/  FMUL.FTZ R6, R2.reuse, R53 ;  /* 0x0000003502067220 */ /* 0x040fe20000410000 */
[C---:B------:R-:W-:Y:S01]  /*11a80*/  FMUL.FTZ R13, R2.reuse, R49 ;  /* 0x00000031020d7220 */ /* 0x040fe20000410000 */
[C---:B------:R-:W-:Y:S01]  /*11a90*/  FMUL.FTZ R137, R2.reuse, R120 ;  /* 0x0000007802897220 */ /* 0x040fe20000410000 */
[C---:B------:R-:W-:Y:S01]  /*11aa0*/  FMUL.FTZ R136, R2.reuse, R124 ;  /* 0x0000007c02887220 */ /* 0x040fe20000410000 */
[C---:B------:R-:W-:Y:S01]  /*11ab0*/  FMUL.FTZ R5, R2.reuse, R125 ;  /* 0x0000007d02057220 */ /* 0x040fe20000410000 */
        /* <DEDUP_REMOVED lines=44> */
[----:B------:R-:W-:Y:S01]  /*11d80*/  FMUL.FTZ R11, R0, R127 ;  /* 0x0000007f000b7220 */ /* 0x000fe20000410000 */
[----:B------:R-:W-:Y:S01]  /*11d90*/  F2FP.F16.F32.PACK_AB R46, R6, R7 ;  /* 0x00000007062e723e */ /* 0x000fe200000000ff */
[C---:B------:R-:W-:Y:S01]  /*11da0*/  FMUL.FTZ R9, R0.reuse, R39 ;  /* 0x0000002700097220 */ /* 0x040fe20000410000 */
[----:B------:R-:W-:Y:S01]  /*11db0*/  SEL R49, R49, 0xfffffff0, !P0 ;  /* 0xfffffff031317807 */ /* 0x000fe20004000000 */
[C---:B------:R-:W-:Y:S01]  /*11dc0*/  FMUL.FTZ R12, R0.reuse, R43 ;  /* 0x0000002b000c7220 */ /* 0x040fe20000410000 */
[----:B------:R-:W-:Y:S01]  /*11dd0*/  LEA R6, R183, UR5, 0x1 ;  /* 0x00000005b7067c11 */ /* 0x000fe2000f8e08ff */
        /* <DEDUP_REMOVED lines=38> */
[----:B------:R-:W-:-:S02]  /*12040*/  F2FP.F16.F32.PACK_AB R0, R121, R137 ;  /* 0x000000897900723e */ /* 0x000fc400000000ff */
[----:B------:R-:W-:Y:S02]  /*12050*/  F2FP.F16.F32.PACK_AB R4, R4, R122 ;  /* 0x0000007a0404723e */ /* 0x000fe400000000ff */
[----:B------:R-:W-:Y:S01]  /*12060*/  F2FP.F16.F32.PACK_AB R47, R47, R50 ;  /* 0x000000322f2f723e */ /* 0x000fe200000000ff */
[----:B------:R1:W-:Y:S01]  /*12070*/  STS [R6], R0 ;  /* 0x0000000006007388 */ /* 0x0003e20000000800 */
[----:B------:R-:W-:Y:S02]  /*12080*/  F2FP.F16.F32.PACK_AB R5, R5, R136 ;  /* 0x000000880505723e */ /* 0x000fe400000000ff */
[----:B------:R-:W-:Y:S01]  /*12090*/  F2FP.F16.F32.PACK_AB R11, R11, R126 ;  /* 0x0000007e0b0b723e */ /* 0x000fe200000000ff */
[----:B------:R-:W-:Y:S01]  /*120a0*/  STS [R6+0x400], R4 ;  /* 0x0004000406007388 */ /* 0x000fe20000000800 */
[----:B------:R-:W-:Y:S02]  /*120b0*/  F2FP.F16.F32.PACK_AB R50, R2, R112 ;  /* 0x000000700232723e */ /* 0x000fe400000000ff */
[----:B------:R-:W-:-:S02]  /*120c0*/  IADD3 R7, PT, PT, R6, R49, RZ ;  /* 0x0000003106077210 */ /* 0x000fc40007ffe0ff */
[----:B------:R-:W-:Y:S02]  /*120d0*/  F2FP.F16.F32.PACK_AB R10, R10, R125 ;  /* 0x0000007d0a0a723e */ /* 0x000fe400000000ff */
[----:B------:R-:W-:Y:S01]  /*120e0*/  IADD3 R2, PT, PT, R6, R184, RZ ;  /* 0x000000b806027210 */ /* 0x000fe20007ffe0ff */
[----:B------:R3:W-:Y:S01]  /*120f0*/  STS [R7], R5 ;  /* 0x0000000507007388 */ /* 0x0007e20000000800 */
[----:B------:R-:W-:Y:S02]  /*12100*/  F2FP.F16.F32.PACK_AB R9, R9, R38 ;  /* 0x000000260909723e */ /* 0x000fe400000000ff */
[----:B------:R-:W-:Y:S01]  /*12110*/  F2FP.F16.F32.PACK_AB R8, R8, R124 ;  /* 0x0000007c0808723e */ /* 0x000fe200000000ff */
[----:B------:R-:W-:Y:S01]  /*12120*/  STS [R7+0x400], R11 ;  /* 0x0004000b07007388 */ /* 0x000fe20000000800 */
[----:B------:R-:W-:Y:S02]  /*12130*/  F2FP.F16.F32.PACK_AB R12, R12, R42 ;  /* 0x0000002a0c0c723e */ /* 0x000fe400000000ff */
[----:B------:R-:W-:Y:S01]  /*12140*/  F2FP.F16.F32.PACK_AB R15, R15, R120 ;  /* 0x000000780f0f723e */ /* 0x000fe200000000ff */
[----:B------:R4:W-:Y:S01]  /*12150*/  STS [R2], R10 ;  /* 0x0000000a02007388 */ /* 0x0009e20000000800 */
[----:B------:R-:W-:-:S02]  /*12160*/  F2FP.F16.F32.PACK_AB R13, R13, R119 ;  /* 0x000000770d0d723e */ /* 0x000fc400000000ff */
[----:B------:R-:W-:Y:S01]  /*12170*/  F2FP.F16.F32.PACK_AB R45, R45, R54 ;  /* 0x000000362d2d723e */ /* 0x000fe200000000ff */
[----:B------:R5:W-:Y:S01]  /*12180*/  STS [R2+0x400], R9 ;  /* 0x0004000902007388 */ /* 0x000be20000000800 */
[C---:B-1----:R-:W-:Y:S02]  /*12190*/  IADD3 R0, PT, PT, R6.reuse, 0x40, RZ ;  /* 0x0000004006007810 */ /* 0x042fe40007ffe0ff */
[----:B------:R-:W-:Y:S02]  /*121a0*/  @P3 IADD3 R0, PT, PT, R6, -0x40, RZ ;  /* 0xffffffc006003810 */ /* 0x000fe40007ffe0ff */
[----:B------:R-:W-:Y:S02]  /*121b0*/  F2FP.F16.F32.PACK_AB R44, R44, R56 ;  /* 0x000000382c2c723e */ /* 0x000fe400000000ff */
[----:B------:R-:W-:Y:S02]  /*121c0*/  F2FP.F16.F32.PACK_AB R43, R43, R58 ;  /* 0x0000003a2b2b723e */ /* 0x000fe400000000ff */
[----:B------:R-:W-:-:S02]  /*121d0*/  F2FP.F16.F32.PACK_AB R42, R61, R60 ;  /* 0x0000003c3d2a723e */ /* 0x000fc400000000ff */
[----:B------:R-:W-:Y:S02]  /*121e0*/  F2FP.F16.F32.PACK_AB R41, R41, R62 ;  /* 0x0000003e2929723e */ /* 0x000fe400000000ff */
[----:B---3--:R-:W-:Y:S02]  /*121f0*/  IADD3 R5, PT, PT, R49, R2, RZ ;  /* 0x0000000231057210 */ /* 0x008fe40007ffe0ff */
[----:B------:R-:W-:Y:S02]  /*12200*/  F2FP.F16.F32.PACK_AB R40, R40, R64 ;  /* 0x000000402828723e */ /* 0x000fe400000000ff */
[----:B------:R-:W-:Y:S01]  /*12210*/  F2FP.F16.F32.PACK_AB R39, R39, R66 ;  /* 0x000000422727723e */ /* 0x000fe200000000ff */
[----:B------:R1:W-:Y:S01]  /*12220*/  STS [R5], R8 ;  /* 0x0000000805007388 */ /* 0x0003e20000000800 */
[----:B------:R-:W-:Y:S01]  /*12230*/  F2FP.F16.F32.PACK_AB R38, R69, R68 ;  /* 0x000000444526723e */ /* 0x000fe200000000ff */
[----:B----4-:R-:W3:Y:S02]  /*12240*/  LDC.U8 R10, c[0x0][0x549] ;  /* 0x00015240ff0a7b82 */ /* 0x010ee40000000000 */
[----:B------:R-:W-:Y:S01]  /*12250*/  STS [R5+0x400], R12 ;  /* 0x0004000c05007388 */ /* 0x000fe20000000800 */
[----:B------:R-:W-:-:S02]  /*12260*/  F2FP.F16.F32.PACK_AB R37, R37, R70 ;  /* 0x000000462525723e */ /* 0x000fc400000000ff */
[----:B-----5:R-:W-:Y:S01]  /*12270*/  IADD3 R9, PT, PT, R184, R0, RZ ;  /* 0x00000000b8097210 */ /* 0x020fe20007ffe0ff */
[----:B------:R-:W-:Y:S01]  /*12280*/  STS [R0], R15 ;  /* 0x0000000f00007388 */ /* 0x000fe20000000800 */
[----:B------:R-:W-:Y:S02]  /*12290*/  F2FP.F16.F32.PACK_AB R36, R36, R72 ;  /* 0x000000482424723e */ /* 0x000fe400000000ff */
[----:B------:R-:W-:Y:S01]  /*122a0*/  IADD3 R4, PT, PT, R49, R9, RZ ;  /* 0x0000000931047210 */ /* 0x000fe20007ffe0ff */
[----:B------:R-:W-:Y:S01]  /*122b0*/  STS [R0+0x400], R14 ;  /* 0x0004000e00007388 */ /* 0x000fe20000000800 */
[----:B------:R-:W-:Y:S02]  /*122c0*/  F2FP.F16.F32.PACK_AB R35, R35, R74 ;  /* 0x0000004a2323723e */ /* 0x000fe400000000ff */
[----:B------:R-:W-:Y:S02]  /*122d0*/  F2FP.F16.F32.PACK_AB R34, R34, R76 ;  /* 0x0000004c2222723e */ /* 0x000fe400000000ff */
[----:B------:R-:W-:-:S02]  /*122e0*/  F2FP.F16.F32.PACK_AB R33, R33, R78 ;  /* 0x0000004e2121723e */ /* 0x000fc400000000ff */
[----:B------:R-:W-:Y:S02]  /*122f0*/  F2FP.F16.F32.PACK_AB R32, R32, R80 ;  /* 0x000000502020723e */ /* 0x000fe400000000ff */
[----:B------:R-:W-:Y:S02]  /*12300*/  F2FP.F16.F32.PACK_AB R31, R31, R82 ;  /* 0x000000521f1f723e */ /* 0x000fe400000000ff */
[----:B------:R-:W-:Y:S02]  /*12310*/  F2FP.F16.F32.PACK_AB R30, R30, R84 ;  /* 0x000000541e1e723e */ /* 0x000fe400000000ff */
[----:B-1----:R-:W-:Y:S02]  /*12320*/  IADD3 R8, PT, PT, R49, R0, RZ ;  /* 0x0000000031087210 */ /* 0x002fe40007ffe0ff */
[----:B---3--:R-:W-:Y:S02]  /*12330*/  ISETP.NE.AND P3, PT, R10, RZ, PT ;  /* 0x000000ff0a00720c */ /* 0x008fe40003f65270 */
        /* <DEDUP_REMOVED lines=26> */
[----:B--2---:R-:W-:Y:S02]  /*124e0*/  ISETP.NE.AND P0, PT, R138, -0x1, PT ;  /* 0xffffffff8a00780c */ /* 0x004fe40003f05270 */
[----:B------:R-:W-:Y:S01]  /*124f0*/  F2FP.F16.F32.PACK_AB R48, R48, R114 ;  /* 0x000000723030723e */ /* 0x000fe200000000ff */
[----:B------:R-:W-:Y:S04]  /*12500*/  STS [R7+0x2400], R39 ;  /* 0x0024002707007388 */ /* 0x000fe80000000800 */
[----:B------:R-:W-:Y:S04]  /*12510*/  STS [R2+0x2000], R38 ;  /* 0x0020002602007388 */ /* 0x000fe80000000800 */
[----:B------:R-:W-:Y:S02]  /*12520*/  STS [R2+0x2400], R37 ;  /* 0x0024002502007388 */ /* 0x000fe40000000800 */
[----:B------:R-:W1:Y:S02]  /*12530*/  @P0 LDC.64 R10, c[0x0][0x408] ;  /* 0x00010200ff0a0b82 */ /* 0x000e640000000a00 */
        /* <DEDUP_REMOVED lines=20> */
[----:B------:R5:W-:Y:S04]  /*12680*/  STS [R8+0x4000], R16 ;  /* 0x0040001008007388 */ /* 0x000be80000000800 */
[----:B------:R-:W-:Y:S01]  /*12690*/  STS [R8+0x4400], R53 ;  /* 0x0044003508007388 */ /* 0x000fe20000000800 */
[----:B--2---:R-:W2:Y:S03]  /*126a0*/  LDC R2, c[0x0][0x434] ;  /* 0x00010d00ff027b82 */ /* 0x004ea60000000800 */
[----:B------:R-:W-:Y:S04]  /*126b0*/  STS [R9+0x4000], R52 ;  /* 0x0040003409007388 */ /* 0x000fe80000000800 */
[----:B------:R1:W-:Y:S01]  /*126c0*/  STS [R9+0x4400], R51 ;  /* 0x0044003309007388 */ /* 0x0003e20000000800 */
[----:B---3--:R-:W3:Y:S01]  /*126d0*/  LDC.U8 R5, c[0x0][0x548] ;  /* 0x00015200ff057b82 */ /* 0x008ee20000000000 */
[----:B------:R-:W2:Y:S01]  /*126e0*/  S2R R21, SR_CTAID.X ;  /* 0x0000000000157919 */ /* 0x000ea20000002500 */
[----:B------:R-:W2:Y:S06]  /*126f0*/  S2R R20, SR_CTAID.Z ;  /* 0x0000000000147919 */ /* 0x000eac0000002700 */
[----:B----4-:R-:W2:Y:S01]  /*12700*/  LDC R17, c[0x0][0x434] ;  /* 0x00010d00ff117b82 */ /* 0x010ea20000000800 */
[----:B------:R-:W-:Y:S01]  /*12710*/  STS [R4+0x4000], R50 ;  /* 0x0040003204007388 */ /* 0x000fe20000000800 */
[----:B-----5:R-:W4:Y:S06]  /*12720*/  S2R R16, SR_CTAID.Y ;  /* 0x0000000000107919 */ /* 0x020f2c0000002600 */
[----:B------:R-:W2:Y:S01]  /*12730*/  @P3 LDC R0, c[0x0][0x430] ;  /* 0x00010c00ff003b82 */ /* 0x000ea20000000800 */
[----:B------:R5:W-:Y:S07]  /*12740*/  STS [R4+0x4400], R48 ;  /* 0x0044003004007388 */ /* 0x000bee0000000800 */
[----:B-1----:R-:W1:Y:S01]  /*12750*/  @!P0 LDC.64 R8, c[0x0][0x400] ;  /* 0x00010000ff088b82 */ /* 0x002e620000000a00 */
[----:B--2---:R-:W-:-:S07]  /*12760*/  @P3 IMAD R2, R0, R17, RZ ;  /* 0x0000001100023224 */ /* 0x004fce00078e02ff */
[----:B------:R-:W2:Y:S01]  /*12770*/  @P3 LDC R0, c[0x0][0x430] ;  /* 0x00010c00ff003b82 */ /* 0x000ea20000000800 */
[----:B-----5:R-:W-:Y:S01]  /*12780*/  @P3 MOV R4, 0x1 ;  /* 0x0000000100043802 */ /* 0x020fe20000000f00 */
[----:B-1-34-:R-:W-:Y:S06]  /*12790*/  @P3 BRA `(.L_x_679) ;  /* 0x0000000000203947 */ /* 0x01afec0003800000 */
[----:B------:R-:W-:Y:S01]  /*127a0*/  ISETP.NE.AND P4, PT, R5, RZ, PT ;  /* 0x000000ff0500720c */ /* 0x000fe20003f85270 */
[----:B------:R-:W1:-:S12]  /*127b0*/  LDC R6, c[0x0][0x3e0] ;  /* 0x0000f800ff067b82 */ /* 0x000e580000000800 */
[----:B------:R-:W1:Y:S01]  /*127c0*/  @P4 LDC R4, c[0x0][0x454] ;  /* 0x00011500ff044b82 */ /* 0x000e620000000800 */
[----:B--2---:R-:W-:Y:S02]  /*127d0*/  @P4 MOV R0, 0x1 ;  /* 0x0000000100004802 */ /* 0x004fe40000000f00 */
[----:B------:R-:W-:-:S05]  /*127e0*/  @!P4 MOV R0, 0x1 ;  /* 0x000000010000c802 */ /* 0x000fca0000000f00 */
[----:B------:R-:W3:Y:S01]  /*127f0*/  @P4 LDC R2, c[0x0][0x454] ;  /* 0x00011500ff024b82 */ /* 0x000ee20000000800 */
[C---:B-1----:R-:W-:Y:S02]  /*12800*/  @P4 IMAD R4, R6.reuse, R4, RZ ;  /* 0x0000000406044224 */ /* 0x042fe400078e02ff */
[----:B------:R-:W-:-:S07]  /*12810*/  @!P4 IMAD R4, R6, R17, RZ ;  /* 0x000000110604c224 */ /* 0x000fce00078e02ff */
.L_x_679:
[----:B------:R-:W-:Y:S01]  /*12820*/  BAR.SYNC.DEFER_BLOCKING 0x0 ;  /* 0x0000000000007b1d */ /* 0x000fe20000010000 */
[----:B------:R-:W-:Y:S02]  /*12830*/  ISETP.NE.AND P4, PT, R138, -0x1, PT ;  /* 0xffffffff8a00780c */ /* 0x000fe40003f85270 */
[----:B------:R-:W-:Y:S01]  /*12840*/  ISETP.NE.AND P3, PT, R5, RZ, !P3 ;  /* 0x000000ff0500720c */ /* 0x000fe20005f65270 */
[----:B------:R-:W-:-:S04]  /*12850*/  @!P0 IMAD.WIDE.U32 R6, R16, R8, RZ ;  /* 0x0000000810068225 */ /* 0x000fc800078e00ff */
[----:B------:R-:W1:Y:S01]  /*12860*/  @P1 LDC R13, c[0x0][0x458] ;  /* 0x00011600ff0d1b82 */ /* 0x000e620000000800 */
[----:B------:R-:W4:Y:S01]  /*12870*/  @P1 MUFU.LG2 R8, R118 ;  /* 0x0000007600081308 */ /* 0x000f220000000c00 */
[----:B------:R-:W-:Y:S01]  /*12880*/  @P0 IMAD.WIDE.U32 R14, R138, R10, RZ ;  /* 0x0000000a8a0e0225 */ /* 0x000fe200078e00ff */
[----:B------:R1:W5:Y:S01]  /*12890*/  LDL R22, [R1+0xbc] ;  /* 0x0000bc0001167983 */ /* 0x0003620000100800 */
[----:B------:R-:W-:Y:S01]  /*128a0*/  LOP3.LUT P5, RZ, R186, 0x3, RZ, 0xc0, !PT ;  /* 0x00000003baff7812 */ /* 0x000fe200078ac0ff */
[----:B------:R-:W-:Y:S01]  /*128b0*/  BSSY.RECONVERGENT B0, `(.L_x_680) ;  /* 0x000002f000007945 */ /* 0x000fe20003800200 */
[----:B---3--:R-:W-:Y:S02]  /*128c0*/  IMAD R2, R20, R2, RZ ;  /* 0x0000000214027224 */ /* 0x008fe400078e02ff */
[----:B------:R-:W3:Y:S01]  /*128d0*/  @P2 LDC R18, c[0x0][0x458] ;  /* 0x00011600ff122b82 */ /* 0x000ee20000000800 */
[----:B------:R-:W1:Y:S01]  /*128e0*/  @P2 MUFU.LG2 R12, R117 ;  /* 0x00000075000c2308 */ /* 0x000e620000000c00 */
[----:B------:R-:W-:-:S02]  /*128f0*/  @!P0 IMAD R19, R16, R9, R7 ;  /* 0x0000000910138224 */ /* 0x000fc400078e0207 */
[----:B------:R-:W-:Y:S02]  /*12900*/  @P0 IMAD R19, R138, R11, R15 ;  /* 0x0000000b8a130224 */ /* 0x000fe400078e020f */
[C---:B------:R-:W-:Y:S01]  /*12910*/  @!P4 IMAD R138, R16.reuse, R17, RZ ;  /* 0x00000011108ac224 */ /* 0x040fe200078e02ff */
[----:B------:R-:W-:Y:S01]  /*12920*/  MOV R17, 0x7f800000 ;  /* 0x7f80000000117802 */ /* 0x000fe20000000f00 */
[----:B------:R-:W-:Y:S01]  /*12930*/  @!P3 IMAD R2, R16, R4, R2 ;  /* 0x000000041002b224 */ /* 0x000fe200078e0202 */
[----:B------:R-:W-:Y:S01]  /*12940*/  MOV R16, 0x7f800000 ;  /* 0x7f80000000107802 */ /* 0x000fe20000000f00 */
[----:B------:R1:W3:Y:S01]  /*12950*/  LDS.128 R24, [R191+0x1800] ;  /* 0x00180000bf187984 */ /* 0x0002e20000000c00 */
[----:B--2---:R-:W-:Y:S01]  /*12960*/  IMAD R4, R21, R0, RZ ;  /* 0x0000000015047224 */ /* 0x004fe200078e02ff */
[----:B------:R-:W-:Y:S01]  /*12970*/  SHF.R.S32.HI R5, RZ, 0x1f, R138 ;  /* 0x0000001fff057819 */ /* 0x000fe2000001148a */
[----:B----4-:R-:W-:Y:S01]  /*12980*/  @P1 FMUL.FTZ R8, R8, 0.69314718246459960938 ;  /* 0x3f31721808081820 */ /* 0x010fe20000410000 */
[----:B------:R-:W-:Y:S01]  /*12990*/  SEL R7, R138, RZ, P3 ;  /* 0x000000ff8a077207 */ /* 0x000fe20001800000 */
[----:B------:R2:W-:Y:S01]  /*129a0*/  @!P4 STL [R1+0x60], R138 ;  /* 0x0000608a0100c387 */ /* 0x0005e20000100800 */
[----:B------:R-:W-:Y:S01]  /*129b0*/  SHF.L.U32 R4, R4, 0x6, RZ ;  /* 0x0000000604047819 */ /* 0x000fe200000006ff */
[----:B-1----:R-:W-:Y:S01]  /*129c0*/  @P1 FFMA.FTZ R16, R3, R13, R8 ;  /* 0x0000000d03101223 */ /* 0x002fe20000010008 */
[----:B------:R-:W-:Y:S01]  /*129d0*/  SEL R10, R5, RZ, P3 ;  /* 0x000000ff050a7207 */ /* 0x000fe20001800000 */
[----:B------:R-:W-:Y:S01]  /*129e0*/  @P2 FMUL.FTZ R9, R12, 0.69314718246459960938 ;  /* 0x3f3172180c092820 */ /* 0x000fe20000410000 */
[----:B------:R-:W-:-:S02]  /*129f0*/  IADD3 R7, P4, P3, R4, R7, R2 ;  /* 0x0000000704077210 */ /* 0x000fc40007b9e002 */
[----:B------:R-:W-:Y:S02]  /*12a00*/  SHF.R.S32.HI R5, RZ, 0x1f, R2 ;  /* 0x0000001fff057819 */ /* 0x000fe40000011402 */
[----:B------:R-:W-:Y:S01]  /*12a10*/  SHF.R.S32.HI R2, RZ, 0x1f, R4 ;  /* 0x0000001fff027819 */ /* 0x000fe20000011404 */
[----:B---3--:R-:W-:Y:S01]  /*12a20*/  @P2 FFMA.FTZ R17, R116, R18, R9 ;  /* 0x0000001274112223 */ /* 0x008fe20000010009 */
[----:B------:R-:W-:Y:S02]  /*12a30*/  @!P0 MOV R8, R6 ;  /* 0x0000000600088202 */ /* 0x000fe40000000f00 */
[----:B------:R-:W-:Y:S01]  /*12a40*/  IADD3.X R5, PT, PT, R2, R10, R5, P4, P3 ;  /* 0x0000000a02057210 */ /* 0x000fe200027e6405 */
[----:B--2---:R-:W-:Y:S06]  /*12a50*/  @P5 BRA `(.L_x_681) ;  /* 0x0000000000505947 */ /* 0x004fec0003800000 */
[----:B------:R-:W-:Y:S02]  /*12a60*/  LOP3.LUT R2, R182, 0x30, RZ, 0xc0, !PT ;  /* 0x00000030b6027812 */ /* 0x000fe400078ec0ff */
[----:B------:R-:W-:-:S04]  /*12a70*/  LOP3.LUT R3, R186, 0x1f, RZ, 0xc0, !PT ;  /* 0x0000001fba037812 */ /* 0x000fc800078ec0ff */
[----:B------:R-:W-:-:S04]  /*12a80*/  LEA.HI R2, R3, R2, RZ, 0x1e ;  /* 0x0000000203027211 */ /* 0x000fc800078ff0ff */
[C---:B-----5:R-:W-:Y:S01]  /*12a90*/  ISETP.GE.AND P4, PT, R2.reuse, R22, PT ;  /* 0x000000160200720c */ /* 0x060fe20003f86270 */
[----:B------:R-:W-:-:S05]  /*12aa0*/  VIADD R3, R2, 0x8 ;  /* 0x0000000802037836 */ /* 0x000fca0000000000 */
[----:B------:R-:W-:-:S07]  /*12ab0*/  ISETP.GE.AND P3, PT, R3, R22, PT ;  /* 0x000000160300720c */ /* 0x000fce0003f66270 */
[----:B------:R-:W1:Y:S01]  /*12ac0*/  @!P4 LDC.64 R10, c[0x0][0x420] ;  /* 0x00010800ff0acb82 */ /* 0x000e620000000a00 */
[----:B------:R-:W-:-:S05]  /*12ad0*/  @!P4 IMAD R2, R2, R0, RZ ;  /* 0x000000000202c224 */ /* 0x000fca00078e02ff */
[----:B------:R-:W-:Y:S01]  /*12ae0*/  @!P3 IMAD R0, R3, R0, RZ ;  /* 0x000000000300b224 */ /* 0x000fe200078e02ff */
[-C--:B------:R-:W-:Y:S01]  /*12af0*/  @!P4 IADD3 R3, P2, PT, R2, R7.reuse, RZ ;  /* 0x000000070203c210 */ /* 0x080fe20007f5e0ff */
[----:B------:R-:W2:Y:S03]  /*12b00*/  @!P3 LDC.64 R12, c[0x0][0x420] ;  /* 0x00010800ff0cbb82 */ /* 0x000ea60000000a00 */
        /* <DEDUP_REMOVED lines=9> */
.L_x_681:
[----:B------:R-:W-:Y:S05]  /*12ba0*/  BSYNC.RECONVERGENT B0 ;  /* 0x0000000000007941 */ /* 0x000fea0003800200 */
.L_x_680:
[----:B------:R2:W5:Y:S01]  /*12bb0*/  LDL R29, [R1+0x2c] ;  /* 0x00002c00011d7983 */ /* 0x0005620000100800 */
[----:B------:R-:W3:Y:S03]  /*12bc0*/  LDCU.64 UR4, c[0x0][0x410] ;  /* 0x00008200ff0477ac */ /* 0x000ee60008000a00 */
[----:B------:R2:W5:Y:S01]  /*12bd0*/  LDL R28, [R1+0x30] ;  /* 0x00003000011c7983 */ /* 0x0005620000100800 */
[----:B------:R-:W-:Y:S01]  /*12be0*/  @P0 IMAD.MOV.U32 R8, RZ, RZ, R14 ;  /* 0x000000ffff080224 */ /* 0x000fe200078e000e */
[----:B-1----:R-:W-:Y:S01]  /*12bf0*/  SHF.R.U32.HI R2, RZ, 0x3, R186 ;  /* 0x00000003ff027819 */ /* 0x002fe200000116ba */
[----:B------:R-:W-:Y:S01]  /*12c00*/  BSSY.RECONVERGENT B0, `(.L_x_682) ;  /* 0x0000022000007945 */ /* 0x000fe20003800200 */
[----:B------:R2:W1:Y:S02]  /*12c10*/  LDS.128 R12, [R191+0x4000] ;  /* 0x00400000bf0c7984 */ /* 0x0004640000000c00 */
[----:B------:R-:W-:Y:S01]  /*12c20*/  IADD3 R4, P0, PT, R181, R8, RZ ;  /* 0x00000008b5047210 */ /* 0x000fe20007f1e0ff */
[C---:B------:R-:W-:Y:S01]  /*12c30*/  VIADD R6, R2.reuse, 0x10 ;  /* 0x0000001002067836 */ /* 0x040fe20000000000 */
[C---:B------:R-:W-:Y:S01]  /*12c40*/  IADD3 R3, PT, PT, R2.reuse, 0x20, RZ ;  /* 0x0000002002037810 */ /* 0x040fe20007ffe0ff */
[----:B------:R-:W-:Y:S01]  /*12c50*/  VIADD R0, R2, 0x30 ;  /* 0x0000003002007836 */ /* 0x000fe20000000000 */
[----:B------:R-:W-:-:S02]  /*12c60*/  IADD3.X R5, PT, PT, RZ, R19, RZ, P0, !PT ;  /* 0x00000013ff057210 */ /* 0x000fc400007fe4ff */
[-C--:B-----5:R-:W-:Y:S01]  /*12c70*/  ISETP.GE.AND P1, PT, R3, R22.reuse, PT ;  /* 0x000000160300720c */ /* 0x0a0fe20003f26270 */
[----:B------:R-:W-:Y:S01]  /*12c80*/  IMAD.MOV.U32 R3, RZ, RZ, RZ ;  /* 0x000000ffff037224 */ /* 0x000fe200078e00ff */
[-C--:B------:R-:W-:Y:S01]  /*12c90*/  ISETP.GE.AND P3, PT, R2, R22.reuse, PT ;  /* 0x000000160200720c */ /* 0x080fe20003f66270 */
[----:B---3--:R-:W-:Y:S01]  /*12ca0*/  IMAD.WIDE.U32 R10, R20, UR4, R4 ;  /* 0x00000004140a7c25 */ /* 0x008fe2000f8e0004 */
[-C--:B------:R-:W-:Y:S01]  /*12cb0*/  ISETP.GE.AND P2, PT, R6, R22.reuse, PT ;  /* 0x000000160600720c */ /* 0x080fe20003f46270 */
[----:B------:R2:W3:Y:S01]  /*12cc0*/  LDS.128 R16, [R191+0x2000] ;  /* 0x00200000bf107984 */ /* 0x0004e20000000c00 */
[----:B------:R-:W-:Y:S01]  /*12cd0*/  ISETP.GE.AND P0, PT, R0, R22, PT ;  /* 0x000000160000720c */ /* 0x000fe20003f06270 */
[----:B------:R-:W-:-:S04]  /*12ce0*/  IMAD.WIDE.U32 R2, R21, 0x40, R2 ;  /* 0x0000004015027825 */ /* 0x000fc800078e0002 */
[----:B------:R-:W-:Y:S02]  /*12cf0*/  IMAD R9, R20, UR5, R11 ;  /* 0x0000000514097c24 */ /* 0x000fe4000f8e020b */
[----:B------:R2:W4:Y:S02]  /*12d00*/  LDS.128 R20, [R191] ;  /* 0x00000000bf147984 */ /* 0x0005240000000c00 */
        /* <DEDUP_REMOVED lines=14> */
[----:B----4-:R1:W-:Y:S04]  /*12df0*/  @!P5 STG.E.128 desc[UR8][R4.64], R20 ;  /* 0x000000140400d986 */ /* 0x0103e8000c101d08 */
[----:B---3--:R1:W-:Y:S04]  /*12e00*/  @!P4 STG.E.128 desc[UR8][R4.64+0x80], R16 ;  /* 0x000080100400c986 */ /* 0x0083e8000c101d08 */
[----:B------:R1:W-:Y:S02]  /*12e10*/  @!P3 STG.E.128 desc[UR8][R4.64+0x100], R12 ;  /* 0x0001000c0400b986 */ /* 0x0003e4000c101d08 */
.L_x_683:
[----:B------:R-:W-:Y:S05]  /*12e20*/  BSYNC.RECONVERGENT B0 ;  /* 0x0000000000007941 */ /* 0x000fea0003800200 */
.L_x_682:
[----:B-1--4-:R1:W4:Y:S01]  /*12e30*/  LDS.128 R20, [R191+0x800] ;  /* 0x00080000bf147984 */ /* 0x0123220000000c00 */
[----:B------:R-:W-:Y:S03]  /*12e40*/  BSSY.RECONVERGENT B0, `(.L_x_684) ;  /* 0x0000017000007945 */ /* 0x000fe60003800200 */
[----:B---3--:R1:W3:Y:S04]  /*12e50*/  LDS.128 R16, [R191+0x2800] ;  /* 0x00280000bf107984 */ /* 0x0082e80000000c00 */
[----:B------:R1:W1:Y:S01]  /*12e60*/  LDS.128 R12, [R191+0x4800] ;  /* 0x00480000bf0c7984 */ /* 0x0002620000000c00 */
[----:B------:R-:W-:Y:S05]  /*12e70*/  @P2 BRA `(.L_x_685) ;  /* 0x00000000004c2947 */ /* 0x000fea0003800000 */
[----:B------:R-:W5:Y:S01]  /*12e80*/  LDCU.64 UR6, c[0x0][0x408] ;  /* 0x00008100ff0677ac */ /* 0x000f620008000a00 */
[----:B------:R-:W-:Y:S01]  /*12e90*/  IADD3 R0, P2, PT, R2, 0x10, RZ ;  /* 0x0000001002007810 */ /* 0x000fe20007f5e0ff */
[----:B------:R-:W-:Y:S01]  /*12ea0*/  IMAD.MOV.U32 R6, RZ, RZ, R10 ;  /* 0x000000ffff067224 */ /* 0x000fe200078e000a */
[----:B------:R-:W-:Y:S01]  /*12eb0*/  MOV R7, R9 ;  /* 0x0000000900077202 */ /* 0x000fe20000000f00 */
[----:B------:R-:W2:Y:S02]  /*12ec0*/  LDCU UR10, c[0x0][0x440] ;  /* 0x00008800ff0a77ac */ /* 0x000ea40008000800 */
[----:B------:R-:W-:Y:S01]  /*12ed0*/  IMAD.X R4, RZ, RZ, R3, P2 ;  /* 0x000000ffff047224 */ /* 0x000fe200010e0603 */
[----:B------:R-:W4:Y:S03]  /*12ee0*/  LDCU.64 UR4, c[0x0][0x3f0] ;  /* 0x00007e00ff0477ac */ /* 0x000f260008000a00 */
[----:B-----5:R-:W-:-:S02]  /*12ef0*/  IMAD R4, R4, UR6, RZ ;  /* 0x0000000604047c24 */ /* 0x020fc4000f8e02ff */
[----:B------:R-:W-:Y:S01]  /*12f00*/  IMAD.WIDE.U32 R6, R0, UR6, R6 ;  /* 0x0000000600067c25 */ /* 0x000fe2000f8e0006 */
[----:B--2---:R-:W-:-:S03]  /*12f10*/  ISETP.GE.AND P4, PT, R181, UR10, PT ;  /* 0x0000000ab5007c0c */ /* 0x004fc6000bf86270 */
[----:B------:R-:W-:Y:S01]  /*12f20*/  IMAD R0, R0, UR7, R4 ;  /* 0x0000000700007c24 */ /* 0x000fe2000f8e0204 */
[----:B------:R-:W-:Y:S02]  /*12f30*/  ISETP.GE.AND P3, PT, R29, UR10, PT ;  /* 0x0000000a1d007c0c */ /* 0x000fe4000bf66270 */
[----:B------:R-:W-:Y:S01]  /*12f40*/  ISETP.GE.AND P2, PT, R28, UR10, PT ;  /* 0x0000000a1c007c0c */ /* 0x000fe2000bf46270 */
[----:B------:R-:W-:Y:S01]  /*12f50*/  IMAD.IADD R0, R0, 0x1, R7 ;  /* 0x0000000100007824 */ /* 0x000fe200078e0207 */
[----:B----4-:R-:W-:-:S04]  /*12f60*/  LEA R4, P5, R6, UR4, 0x1 ;  /* 0x0000000406047c11 */ /* 0x010fc8000f8a08ff */
[----:B------:R-:W-:-:S05]  /*12f70*/  LEA.HI.X R5, R6, UR5, R0, 0x1, P5 ;  /* 0x0000000506057c11 */ /* 0x000fca000a8f0c00 */
[----:B------:R2:W-:Y:S04]  /*12f80*/  @!P4 STG.E.128 desc[UR8][R4.64], R20 ;  /* 0x000000140400c986 */ /* 0x0005e8000c101d08 */
[----:B---3--:R2:W-:Y:S04]  /*12f90*/  @!P3 STG.E.128 desc[UR8][R4.64+0x80], R16 ;  /* 0x000080100400b986 */ /* 0x0085e8000c101d08 */
[----:B-1----:R2:W-:Y:S02]  /*12fa0*/  @!P2 STG.E.128 desc[UR8][R4.64+0x100], R12 ;  /* 0x0001000c0400a986 */ /* 0x0025e4000c101d08 */
.L_x_685:
[----:B------:R-:W-:Y:S05]  /*12fb0*/  BSYNC.RECONVERGENT B0 ;  /* 0x0000000000007941 */ /* 0x000fea0003800200 */
.L_x_684:
[----:B--2-4-:R2:W4:Y:S01]  /*12fc0*/  LDS.128 R20, [R191+0x1000] ;  /* 0x00100000bf147984 */ /* 0x0145220000000c00 */
[----:B------:R-:W-:Y:S03]  /*12fd0*/  BSSY.RECONVERGENT B0, `(.L_x_686) ;  /* 0x0000017000007945 */ /* 0x000fe60003800200 */
[----:B---3--:R2:W3:Y:S04]  /*12fe0*/  LDS.128 R16, [R191+0x3000] ;  /* 0x00300000bf107984 */ /* 0x0084e80000000c00 */
[----:B-1----:R2:W1:Y:S01]  /*12ff0*/  LDS.128 R12, [R191+0x5000] ;  /* 0x00500000bf0c7984 */ /* 0x0024620000000c00 */
        /* <DEDUP_REMOVED lines=20> */
.L_x_687:
[----:B------:R-:W-:Y:S05]  /*13140*/  BSYNC.RECONVERGENT B0 ;  /* 0x0000000000007941 */ /* 0x000fea0003800200 */
.L_x_686:
[----:B--23--:R2:W3:Y:S01]  /*13150*/  LDS.128 R16, [R191+0x3800] ;  /* 0x00380000bf107984 */ /* 0x00c4e20000000c00 */
[----:B------:R-:W-:Y:S05]  /*13160*/  @P0 EXIT ;  /* 0x000000000000094d */ /* 0x000fea0003800000 */
[----:B------:R-:W5:Y:S01]  /*13170*/  LDCU.64 UR6, c[0x0][0x408] ;  /* 0x00008100ff0677ac */ /* 0x000f620008000a00 */
[----:B-1----:R1:W1:Y:S01]  /*13180*/  LDS.128 R12, [R191+0x5800] ;  /* 0x00580000bf0c7984 */ /* 0x0022620000000c00 */
[----:B------:R-:W-:Y:S01]  /*13190*/  IADD3 R0, P0, PT, R2, 0x30, RZ ;  /* 0x0000003002007810 */ /* 0x000fe20007f1e0ff */
[----:B------:R-:W4:Y:S04]  /*131a0*/  LDCU UR10, c[0x0][0x440] ;  /* 0x00008800ff0a77ac */ /* 0x000f280008000800 */
[----:B------:R-:W-:Y:S01]  /*131b0*/  IMAD.X R2, RZ, RZ, R3, P0 ;  /* 0x000000ffff027224 */ /* 0x000fe200000e0603 */
[----:B------:R-:W2:Y:S01]  /*131c0*/  LDCU.64 UR4, c[0x0][0x3f0] ;  /* 0x00007e00ff0477ac */ /* 0x000ea20008000a00 */
[----:B------:R-:W-:Y:S02]  /*131d0*/  MOV R3, R9 ;  /* 0x0000000900037202 */ /* 0x000fe40000000f00 */
[----:B-----5:R-:W-:-:S02]  /*131e0*/  IMAD R6, R2, UR6, RZ ;  /* 0x0000000602067c24 */ /* 0x020fc4000f8e02ff */
[----:B------:R-:W-:Y:S01]  /*131f0*/  IMAD.MOV.U32 R2, RZ, RZ, R10 ;  /* 0x000000ffff027224 */ /* 0x000fe200078e000a */
[----:B----4-:R-:W-:-:S03]  /*13200*/  ISETP.GE.AND P2, PT, R181, UR10, PT ;  /* 0x0000000ab5007c0c */ /* 0x010fc6000bf46270 */
[----:B------:R-:W-:Y:S01]  /*13210*/  IMAD.WIDE.U32 R4, R0, UR6, R2 ;  /* 0x0000000600047c25 */ /* 0x000fe2000f8e0002 */
[----:B------:R-:W-:Y:S02]  /*13220*/  ISETP.GE.AND P1, PT, R29, UR10, PT ;  /* 0x0000000a1d007c0c */ /* 0x000fe4000bf26270 */
[----:B------:R-:W-:Y:S01]  /*13230*/  ISETP.GE.AND P0, PT, R28, UR10, PT ;  /* 0x0000000a1c007c0c */ /* 0x000fe2000bf06270 */
[----:B------:R-:W-:Y:S01]  /*13240*/  IMAD R0, R0, UR7, R6 ;  /* 0x0000000700007c24 */ /* 0x000fe2000f8e0206 */
[----:B--2---:R-:W-:-:S03]  /*13250*/  LEA R2, P3, R4, UR4, 0x1 ;  /* 0x0000000404027c11 */ /* 0x004fc6000f8608ff */
[----:B------:R-:W-:-:S05]  /*13260*/  IMAD.IADD R0, R0, 0x1, R5 ;  /* 0x0000000100007824 */ /* 0x000fca00078e0205 */
[----:B------:R-:W-:-:S05]  /*13270*/  LEA.HI.X R3, R4, UR5, R0, 0x1, P3 ;  /* 0x0000000504037c11 */ /* 0x000fca00098f0c00 */
[----:B------:R2:W-:Y:S04]  /*13280*/  @!P2 STG.E.128 desc[UR8][R2.64], R24 ;  /* 0x000000180200a986 */ /* 0x0005e8000c101d08 */
[----:B---3--:R2:W-:Y:S01]  /*13290*/  @!P1 STG.E.128 desc[UR8][R2.64+0x80], R16 ;  /* 0x0000801002009986 */ /* 0x0085e2000c101d08 */
[----:B-1----:R-:W-:Y:S05]  /*132a0*/  @P0 EXIT ;  /* 0x000000000000094d */ /* 0x002fea0003800000 */
[----:B------:R-:W-:Y:S01]  /*132b0*/  STG.E.128 desc[UR8][R2.64+0x100], R12 ;  /* 0x0001000c02007986 */ /* 0x000fe2000c101d08 */
[----:B------:R-:W-:Y:S05]  /*132c0*/  EXIT ;  /* 0x000000000000794d */ /* 0x000fea0003800000 */
.L_x_688:
        /* <DEDUP_REMOVED lines=11> */
.L_x_942:


//--------------------- .text._ZN5flash16flash_fwd_kernelI23Flash_fwd_kernel_traitsILi192ELi64ELi64ELi4ELb0ELb0EN7cutlass6half_tE19Flash_kernel_traitsILi192ELi64ELi64ELi4ES3_EELb0ELb1ELb0ELb0ELb0ELb0ELb1ELb0EEEvNS_16Flash_fwd_paramsE --------------------------
	.section	.text._ZN5flash16flash_fwd_kernelI23Flash_fwd_kernel_traitsILi192ELi64ELi64ELi4ELb0ELb0EN7cutlass6half_tE19Flash_kernel_traitsILi192ELi64ELi64ELi4ES3_EELb0ELb1ELb0ELb0ELb0ELb0ELb1ELb0EEEvNS_16Flash_fwd_paramsE,"ax",@progbits
	.align	128
        .global         _ZN5flash16flash_fwd_kernelI23Flash_fwd_kernel_traitsILi192ELi64ELi64ELi4ELb0ELb0EN7cutlass6half_tE19Flash_kernel_traitsILi192ELi64ELi64ELi4ES3_EELb0ELb1ELb0ELb0ELb0ELb0ELb1ELb0EEEvNS_16Flash_fwd_paramsE
        .type           _ZN5flash16flash_fwd_kernelI23Flash_fwd_kernel_traitsILi192ELi64ELi64ELi4ELb0ELb0EN7cutlass6half_tE19Flash_kernel_traitsILi192ELi64ELi64ELi4ES3_EELb0ELb1ELb0ELb0ELb0ELb0ELb1ELb0EEEvNS_16Flash_fwd_paramsE,@function
        .size           _ZN5flash16flash_fwd_kernelI23Flash_fwd_kernel_traitsILi192ELi64ELi64ELi4ELb0ELb0EN7cutlass6half_tE19Flash_kernel_traitsILi192ELi64ELi64ELi4ES3_EELb0ELb1ELb0ELb0ELb0ELb0ELb1ELb0EEEvNS_16Flash_fwd_paramsE,(.L_x_943 - _ZN5flash16flash_fwd_kernelI23Flash_fwd_kernel_traitsILi192ELi64ELi64ELi4ELb0ELb0EN7cutlass6half_tE19Flash_kernel_traitsILi192ELi64ELi64ELi4ES3_EELb0ELb1ELb0ELb0ELb0ELb0ELb1ELb0EEEvNS_16Flash_fwd_paramsE)
        .other          _ZN5flash16flash_fwd_kernelI23Flash_fwd_kernel_traitsILi192ELi64ELi64ELi4ELb0ELb0EN7cutlass6half_tE19Flash_kernel_traitsILi192ELi64ELi64ELi4ES3_EELb0ELb1ELb0ELb0ELb0ELb0ELb1ELb0EEEvNS_16Flash_fwd_paramsE,@"STO_CUDA_ENTRY STV_DEFAULT"
_ZN5flash16flash_fwd_kernelI23Flash_fwd_kernel_traitsILi192ELi64ELi64ELi4ELb0ELb0EN7cutlass6half_tE19Flash_kernel_traitsILi192ELi64ELi64ELi4ES3_EELb0ELb1ELb0ELb0ELb0ELb0ELb1ELb0EEEvNS_16Flash_fwd_paramsE:
.text._ZN5flash16flash_fwd_kernelI23Flash_fwd_kernel_traitsILi192ELi64ELi64ELi4ELb0ELb0EN7cutlass6half_tE19Flash_kernel_traitsILi192ELi64ELi64ELi4ES3_EELb0ELb1ELb0ELb0ELb0ELb0ELb1ELb0EEEvNS_16Flash_fwd_paramsE:
        /* <DEDUP_REMOVED lines=51> */
.L_x_689:
        /* <DEDUP_REMOVED lines=22> */
[----:B------:R-:W2:Y:S01]  /*0490*/  LDC.U8 R0, c[0x0][0x549] ;  /* 0x00015240ff007b82 */ /* 0x000ea20000000000 */
[----:B------:R-:W-:Y:S02]  /*04a0*/  ISETP.NE.AND P1, PT, R207, -0x1, PT ;  /* 0xffffffffcf00780c */ /* 0x000fe40003f25270 */
[----:B------:R-:W-:-:S11]  /*04b0*/  SHF.L.U32 R12, R192, 0x3, RZ ;  /* 0x00000003c00c7819 */ /* 0x000fd600000006ff */
[----:B------:R-:W1:Y:S08]  /*04c0*/  @!P1 LDC.64 R8, c[0x0][0x400] ;  /* 0x00010000ff089b82 */ /* 0x000e700000000a00 */
[----:B------:R-:W3:Y:S01]  /*04d0*/  @P1 LDC.64 R4, c[0x0][0x408] ;  /* 0x00010200ff041b82 */ /* 0x000ee20000000a00 */
[----:B--2---:R-:W-:-:S13]  /*04e0*/  ISETP.NE.AND P6, PT, R0, RZ, PT ;  /* 0x000000ff0000720c */ /* 0x004fda0003fc5270 */
[----:B------:R-:W2:Y:S01]  /*04f0*/  @P6 LDC.64 R2, c[0x0][0x430] ;  /* 0x00010c00ff026b82 */ /* 0x000ea20000000a00 */
[----:B-1----:R-:W-:-:S03]  /*0500*/  @!P1 IMAD.WIDE.U32 R10, R6, R8, RZ ;  /* 0x00000008060a9225 */ /* 0x002fc600078e00ff */
[----:B------:R-:W-:-:S04]  /*0510*/  @!P1 MOV R7, R10 ;  /* 0x0000000a00079202 */ /* 0x000fc80000000f00 */
[----:B------:R-:W1:Y:S01]  /*0520*/  LDC.U8 R8, c[0x0][0x548] ;  /* 0x00015200ff087b82 */ /* 0x000e620000000000 */
[----:B---3--:R-:W-:-:S07]  /*0530*/  @P1 IMAD.WIDE.U32 R16, R207, R4, RZ ;  /* 0x00000004cf101225 */ /* 0x008fce00078e00ff */
[----:B------:R-:W3:Y:S01]  /*0540*/  @P6 LDC R0, c[0x0][0x430] ;  /* 0x00010c00ff006b82 */ /* 0x000ee20000000800 */
[----:B--2---:R-:W-:Y:S01]  /*0550*/  @P6 IMAD R2, R2, R3, RZ ;  /* 0x0000000302026224 */ /* 0x004fe200078e02ff */
[----:B------:R-:W-:Y:S01]  /*0560*/  @P6 MOV R3, 0x1 ;  /* 0x0000000100036802 */ /* 0x000fe20000000f00 */
[----:B------:R-:W-:Y:S06]  /*0570*/  @P6 BRA `(.L_x_691) ;  /* 0x0000000000286947 */ /* 0x000fec0003800000 */
[----:B-1----:R-:W-:Y:S01]  /*0580*/  ISETP.NE.AND P0, PT, R8, RZ, PT ;  /* 0x000000ff0800720c */ /* 0x002fe20003f05270 */
        /* <DEDUP_REMOVED lines=9> */
.L_x_691:
[----:B------:R-:W2:Y:S01]  /*0620*/  LDCU.64 UR4, c[0x0][0x410] ;  /* 0x00008200ff0477ac */ /* 0x000ea20008000a00 */
[----:B------:R-:W-:Y:S01]  /*0630*/  @P1 IMAD.MOV.U32 R7, RZ, RZ, R16 ;  /* 0x000000ffff071224 */ /* 0x000fe200078e0010 */
[----:B------:R-:W-:Y:S01]  /*0640*/  LOP3.LUT R4, R12, 0x38, RZ, 0xc0, !PT ;  /* 0x000000380c047812 */ /* 0x000fe200078ec0ff */
[----:B------:R-:W-:Y:S01]  /*0650*/  @!P1 IMAD R9, R6, R9, R11 ;  /* 0x0000000906099224 */ /* 0x000fe200078e020b */
[----:B------:R-:W-:Y:S01]  /*0660*/  SHF.R.U32.HI R192, RZ, 0x3, R192 ;  /* 0x00000003ffc07819 */ /* 0x000fe200000116c0 */
[----:B------:R-:W-:Y:S01]  /*0670*/  @P1 IMAD R9, R207, R5, R17 ;  /* 0x00000005cf091224 */ /* 0x000fe200078e0211 */
[----:B------:R-:W-:Y:S01]  /*0680*/  IADD3 R16, P0, PT, R4, R7, RZ ;  /* 0x0000000704107210 */ /* 0x000fe20007f1e0ff */
[----:B------:R-:W3:Y:S01]  /*0690*/  LDC R5, c[0x0][0x434] ;  /* 0x00010d00ff057b82 */ /* 0x000ee20000000800 */
[----:B------:R-:W-:Y:S01]  /*06a0*/  IMAD.IADD R14, R14, 0x1, -R13 ;  /* 0x000000010e0e7824 */ /* 0x000fe200078e0a0d */
[----:B------:R-:W-:Y:S01]  /*06b0*/  BSSY.RECONVERGENT B0, `(.L_x_692) ;  /* 0x000001f000007945 */ /* 0x000fe20003800200 */
[----:B------:R-:W-:Y:S01]  /*06c0*/  IADD3.X R17, PT, PT, RZ, R9, RZ, P0, !PT ;  /* 0x00000009ff117210 */ /* 0x000fe200007fe4ff */
[----:B------:R-:W-:Y:S01]  /*06d0*/  IMAD.MOV.U32 R193, RZ, RZ, RZ ;  /* 0x000000ffffc17224 */ /* 0x000fe200078e00ff */
[----:B-1----:R-:W-:Y:S01]  /*06e0*/  ISETP.NE.AND P6, PT, R8, RZ, !P6 ;  /* 0x000000ff0800720c */ /* 0x002fe200077c5270 */
[C---:B------:R-:W-:Y:S01]  /*06f0*/  VIADD R7, R192.reuse, 0x10 ;  /* 0x00000010c0077836 */ /* 0x040fe20000000000 */
[----:B------:R-:W-:Y:S01]  /*0700*/  ISETP.GE.AND P0, PT, R192, R14, PT ;  /* 0x0000000ec000720c */ /* 0x000fe20003f06270 */
[----:B------:R-:W-:Y:S01]  /*0710*/  IMAD.WIDE.U32 R22, R21, 0x40, R192 ;  /* 0x0000004015167825 */ /* 0x000fe200078e00c0 */
[----:B------:R-:W-:-:S02]  /*0720*/  ISETP.NE.AND P1, PT, R207, -0x1, PT ;  /* 0xffffffffcf00780c */ /* 0x000fc40003f25270 */
[----:B------:R-:W-:Y:S01]  /*0730*/  ISETP.GE.AND P2, PT, R7, R14, PT ;  /* 0x0000000e0700720c */ /* 0x000fe20003f46270 */
[C---:B--2---:R-:W-:Y:S01]  /*0740*/  IMAD.WIDE.U32 R16, R19.reuse, UR4, R16 ;  /* 0x0000000413107c25 */ /* 0x044fe2000f8e0010 */
[----:B------:R-:W-:Y:S02]  /*0750*/  IADD3 R11, PT, PT, R192, 0x20, RZ ;  /* 0x00000020c00b7810 */ /* 0x000fe40007ffe0ff */
[C---:B------:R-:W-:Y:S01]  /*0760*/  LOP3.LUT R10, R4.reuse, 0x40, RZ, 0xfc, !PT ;  /* 0x00000040040a7812 */ /* 0x040fe200078efcff */
[----:B------:R-:W-:Y:S01]  /*0770*/  IMAD R21, R19, UR5, R17 ;  /* 0x0000000513157c24 */ /* 0x000fe2000f8e0211 */
[----:B------:R-:W-:-:S03]  /*0780*/  LOP3.LUT R8, R4, 0x80, RZ, 0xfc, !PT ;  /* 0x0000008004087812 */ /* 0x000fc600078efcff */
[----:B------:R-:W-:Y:S05]  /*0790*/  @P0 BRA `(.L_x_693) ;  /* 0x0000000000400947 */ /* 0x000fea0003800000 */
[----:B------:R-:W1:Y:S01]  /*07a0*/  LDCU.64 UR4, c[0x0][0x408] ;  /* 0x00008100ff0477ac */ /* 0x000e620008000a00 */
[----:B------:R-:W-:Y:S01]  /*07b0*/  IMAD.MOV.U32 R20, RZ, RZ, R16 ;  /* 0x000000ffff147224 */ /* 0x000fe200078e0010 */
[----:B------:R-:W2:Y:S01]  /*07c0*/  LDCU UR8, c[0x0][0x440] ;  /* 0x00008800ff0877ac */ /* 0x000ea20008000800 */
[----:B------:R-:W5:Y:S01]  /*07d0*/  LDCU.64 UR6, c[0x0][0x3f0] ;  /* 0x00007e00ff0677ac */ /* 0x000f620008000a00 */
[----:B-1----:R-:W-:Y:S02]  /*07e0*/  IMAD R9, R23, UR4, RZ ;  /* 0x0000000417097c24 */ /* 0x002fe4000f8e02ff */
[----:B------:R-:W-:Y:S01]  /*07f0*/  IMAD.WIDE.U32 R24, R22, UR4, R20 ;  /* 0x0000000416187c25 */ /* 0x000fe2000f8e0014 */
[----:B--2---:R-:W-:-:S03]  /*0800*/  ISETP.GE.AND P5, PT, R4, UR8, PT ;  /* 0x0000000804007c0c */ /* 0x004fc6000bfa6270 */
[----:B------:R-:W-:Y:S01]  /*0810*/  IMAD R9, R22, UR5, R9 ;  /* 0x0000000516097c24 */ /* 0x000fe2000f8e0209 */
[----:B------:R-:W-:Y:S02]  /*0820*/  ISETP.GE.AND P4, PT, R10, UR8, PT ;  /* 0x000000080a007c0c */ /* 0x000fe4000bf86270 */
[----:B------:R-:W-:Y:S01]  /*0830*/  ISETP.GE.AND P3, PT, R8, UR8, PT ;  /* 0x0000000808007c0c */ /* 0x000fe2000bf66270 */
[----:B------:R-:W-:Y:S01]  /*0840*/  IMAD.IADD R9, R25, 0x1, R9 ;  /* 0x0000000119097824 */ /* 0x000fe200078e0209 */
[----:B-----5:R-:W-:-:S04]  /*0850*/  LEA R26, P0, R24, UR6, 0x1 ;  /* 0x00000006181a7c11 */ /* 0x020fc8000f8008ff */
[----:B------:R-:W-:-:S05]  /*0860*/  LEA.HI.X R27, R24, UR7, R9, 0x1, P0 ;  /* 0x00000007181b7c11 */ /* 0x000fca00080f0c09 */
[----:B------:R1:W-:Y:S04]  /*0870*/  @!P5 STG.E.128 desc[UR12][R26.64], RZ ;  /* 0x000000ff1a00d986 */ /* 0x0003e8000c101d0c */
[----:B------:R1:W-:Y:S04]  /*0880*/  @!P4 STG.E.128 desc[UR12][R26.64+0x80], RZ ;  /* 0x000080ff1a00c986 */ /* 0x0003e8000c101d0c */
[----:B------:R1:W-:Y:S02]  /*0890*/  @!P3 STG.E.128 desc[UR12][R26.64+0x100], RZ ;  /* 0x000100ff1a00b986 */ /* 0x0003e4000c101d0c */
.L_x_693:
[----:B------:R-:W-:Y:S05]  /*08a0*/  BSYNC.RECONVERGENT B0 ;  /* 0x0000000000007941 */ /* 0x000fea0003800200 */
.L_x_692:
[----:B------:R-:W-:Y:S01]  /*08b0*/  BSSY.RECONVERGENT B0, `(.L_x_694) ;  /* 0x0000016000007945 */ /* 0x000fe20003800200 */
[----:B------:R-:W-:-:S03]  /*08c0*/  ISETP.GE.AND P0, PT, R11, R14, PT ;  /* 0x0000000e0b00720c */ /* 0x000fc60003f06270 */
[----:B------:R-:W-:Y:S10]  /*08d0*/  @P2 BRA `(.L_x_695) ;  /* 0x00000000004c2947 */ /* 0x000ff40003800000 */
[----:B------:R-:W2:Y:S01]  /*08e0*/  LDCU.64 UR6, c[0x0][0x408] ;  /* 0x00008100ff0677ac */ /* 0x000ea20008000a00 */
[----:B------:R-:W-:Y:S01]  /*08f0*/  IADD3 R12, P2, PT, R22, 0x10, RZ ;  /* 0x00000010160c7810 */ /* 0x000fe20007f5e0ff */
[----:B------:R-:W-:Y:S01]  /*0900*/  IMAD.MOV.U32 R24, RZ, RZ, R16 ;  /* 0x000000ffff187224 */ /* 0x000fe200078e0010 */
[----:B------:R-:W-:Y:S01]  /*0910*/  MOV R25, R21 ;  /* 0x0000001500197202 */ /* 0x000fe20000000f00 */
[----:B------:R-:W5:Y:S02]  /*0920*/  LDCU UR8, c[0x0][0x440] ;  /* 0x00008800ff0877ac */ /* 0x000f640008000800 */
[----:B------:R-:W-:Y:S01]  /*0930*/  IMAD.X R9, RZ, RZ, R23, P2 ;  /* 0x000000ffff097224 */ /* 0x000fe200010e0617 */
[----:B------:R-:W1:Y:S03]  /*0940*/  LDCU.64 UR4, c[0x0][0x3f0] ;  /* 0x00007e00ff0477ac */ /* 0x000e660008000a00 */
[----:B--2---:R-:W-:-:S02]  /*0950*/  IMAD R9, R9, UR6, RZ ;  /* 0x0000000609097c24 */ /* 0x004fc4000f8e02ff */
        /* <DEDUP_REMOVED lines=11> */
.L_x_695:
[----:B------:R-:W-:Y:S05]  /*0a10*/  BSYNC.RECONVERGENT B0 ;  /* 0x0000000000007941 */ /* 0x000fea0003800200 */
.L_x_694:
[----:B------:R-:W-:Y:S01]  /*0a20*/  BSSY.RECONVERGENT B0, `(.L_x_696) ;  /* 0x0000018000007945 */ /* 0x000fe20003800200 */
[----:B------:R-:W-:Y:S01]  /*0a30*/  ISETP.NE.AND P2, PT, R4, RZ, PT ;  /* 0x000000ff0400720c */ /* 0x000fe20003f45270 */
[----:B---3--:R-:W-:Y:S01]  /*0a40*/  IMAD R18, R6, R5, RZ ;  /* 0x0000000506127224 */ /* 0x008fe200078e02ff */
[----:B------:R-:W-:Y:S01]  /*0a50*/  IADD3 R9, PT, PT, R192, 0x30, RZ ;  /* 0x00000030c0097810 */ /* 0x000fe20007ffe0ff */
[----:B------:R-:W-:Y:S10]  /*0a60*/  @P0 BRA `(.L_x_697) ;  /* 0x00000000004c0947 */ /* 0x000ff40003800000 */
[----:B------:R-:W3:Y:S01]  /*0a70*/  LDCU.64 UR6, c[0x0][0x408] ;  /* 0x00008100ff0677ac */ /* 0x000ee20008000a00 */
[----:B------:R-:W-:Y:S01]  /*0a80*/  IADD3 R12, P0, PT, R22, 0x20, RZ ;  /* 0x00000020160c7810 */ /* 0x000fe20007f1e0ff */
[----:B------:R-:W-:Y:S01]  /*0a90*/  IMAD.MOV.U32 R24, RZ, RZ, R16 ;  /* 0x000000ffff187224 */ /* 0x000fe200078e0010 */
[----:B------:R-:W-:Y:S01]  /*0aa0*/  MOV R25, R21 ;  /* 0x0000001500197202 */ /* 0x000fe20000000f00 */
[----:B------:R-:W5:Y:S02]  /*0ab0*/  LDCU UR8, c[0x0][0x440] ;  /* 0x00008800ff0877ac */ /* 0x000f640008000800 */
[----:B------:R-:W-:Y:S01]  /*0ac0*/  IMAD.X R5, RZ, RZ, R23, P0 ;  /* 0x000000ffff057224 */ /* 0x000fe200000e0617 */
[----:B------:R-:W1:Y:S03]  /*0ad0*/  LDCU.64 UR4, c[0x0][0x3f0] ;  /* 0x00007e00ff0477ac */ /* 0x000e660008000a00 */
[----:B---3--:R-:W-:-:S02]  /*0ae0*/  IMAD R5, R5, UR6, RZ ;  /* 0x0000000605057c24 */ /* 0x008fc4000f8e02ff */
[----:B------:R-:W-:Y:S01]  /*0af0*/  IMAD.WIDE.U32 R24, R12, UR6, R24 ;  /* 0x000000060c187c25 */ /* 0x000fe2000f8e0018 */
[----:B-----5:R-:W-:-:S03]  /*0b00*/  ISETP.GE.AND P4, PT, R4, UR8, PT ;  /* 0x0000000804007c0c */ /* 0x020fc6000bf86270 */
        /* <DEDUP_REMOVED lines=9> */
.L_x_697:
[----:B------:R-:W-:Y:S05]  /*0ba0*/  BSYNC.RECONVERGENT B0 ;  /* 0x0000000000007941 */ /* 0x000fea0003800200 */
.L_x_696:
        /* <DEDUP_REMOVED lines=8> */
[-C--:B------:R-:W-:Y:S02]  /*0c30*/  ISETP.GE.OR P3, PT, R11, R14.reuse, P2 ;  /* 0x0000000e0b00720c */ /* 0x080fe40001766670 */
[----:B------:R-:W-:-:S02]  /*0c40*/  ISETP.GE.OR P2, PT, R9, R14, P2 ;  /* 0x0000000e0900720c */ /* 0x000fc40001746670 */
[----:B------:R-:W-:Y:S02]  /*0c50*/  SHF.R.S32.HI R3, RZ, 0x1f, R18 ;  /* 0x0000001fff037819 */ /* 0x000fe40000011412 */
[----:B------:R-:W-:Y:S01]  /*0c60*/  SEL R5, R18, RZ, P6 ;  /* 0x000000ff12057207 */ /* 0x000fe20003000000 */
[----:B------:R-:W-:Y:S08]  /*0c70*/  @P0 BRA `(.L_x_699) ;  /* 0x0000000000480947 */ /* 0x000ff00003800000 */
[----:B------:R-:W4:Y:S01]  /*0c80*/  LDCU.64 UR6, c[0x0][0x408] ;  /* 0x00008100ff0677ac */ /* 0x000f220008000a00 */
[----:B------:R-:W-:Y:S01]  /*0c90*/  IADD3 R6, P0, PT, R22, 0x30, RZ ;  /* 0x0000003016067810 */ /* 0x000fe20007f1e0ff */
[----:B------:R-:W-:Y:S01]  /*0ca0*/  IMAD.MOV.U32 R17, RZ, RZ, R21 ;  /* 0x000000ffff117224 */ /* 0x000fe200078e0015 */
[----:B------:R-:W5:Y:S03]  /*0cb0*/  LDCU UR8, c[0x0][0x440] ;  /* 0x00008800ff0877ac */ /* 0x000f660008000800 */
[----:B------:R-:W-:Y:S01]  /*0cc0*/  IMAD.X R15, RZ, RZ, R23, P0 ;  /* 0x000000ffff0f7224 */ /* 0x000fe200000e0617 */
[----:B------:R-:W1:Y:S03]  /*0cd0*/  LDCU.64 UR4, c[0x0][0x3f0] ;  /* 0x00007e00ff0477ac */ /* 0x000e660008000a00 */
[----:B----4-:R-:W-:-:S02]  /*0ce0*/  IMAD R15, R15, UR6, RZ ;  /* 0x000000060f0f7c24 */ /* 0x010fc4000f8e02ff */
[----:B------:R-:W-:Y:S01]  /*0cf0*/  IMAD.WIDE.U32 R16, R6, UR6, R16 ;  /* 0x0000000606107c25 */ /* 0x000fe2000f8e0010 */
[----:B-----5:R-:W-:-:S03]  /*0d00*/  ISETP.GE.AND P0, PT, R4, UR8, PT ;  /* 0x0000000804007c0c */ /* 0x020fc6000bf06270 */
[----:B------:R-:W-:Y:S01]  /*0d10*/  IMAD R15, R6, UR7, R15 ;  /* 0x00000007060f7c24 */ /* 0x000fe2000f8e020f */
[----:B-1----:R-:W-:-:S03]  /*0d20*/  LEA R14, P1, R16, UR4, 0x1 ;  /* 0x00000004100e7c11 */ /* 0x002fc6000f8208ff */
[----:B------:R-:W-:-:S05]  /*0d30*/  IMAD.IADD R15, R17, 0x1, R15 ;  /* 0x00000001110f7824 */ /* 0x000fca00078e020f */
[----:B------:R-:W-:Y:S02]  /*0d40*/  LEA.HI.X R15, R16, UR5, R15, 0x1, P1 ;  /* 0x00000005100f7c11 */ /* 0x000fe400088f0c0f */
[----:B------:R-:W-:-:S03]  /*0d50*/  ISETP.GE.AND P1, PT, R10, UR8, PT ;  /* 0x000000080a007c0c */ /* 0x000fc6000bf26270 */
[----:B------:R4:W-:Y:S01]  /*0d60*/  @!P0 STG.E.128 desc[UR12][R14.64], RZ ;  /* 0x000000ff0e008986 */ /* 0x0009e2000c101d0c */
[----:B------:R-:W-:-:S09]  /*0d70*/  ISETP.GE.AND P0, PT, R8, UR8, PT ;  /* 0x0000000808007c0c */ /* 0x000fd2000bf06270 */
[----:B------:R4:W-:Y:S04]  /*0d80*/  @!P1 STG.E.128 desc[UR12][R14.64+0x80], RZ ;  /* 0x000080ff0e009986 */ /* 0x0009e8000c101d0c */
[----:B------:R4:W-:Y:S02]  /*0d90*/  @!P0 STG.E.128 desc[UR12][R14.64+0x100], RZ ;  /* 0x000100ff0e008986 */ /* 0x0009e4000c101d0c */
.L_x_699:
[----:B------:R-:W-:Y:S05]  /*0da0*/  BSYNC.RECONVERGENT B0 ;  /* 0x0000000000007941 */ /* 0x000fea0003800200 */
.L_x_698:
[--C-:B------:R-:W-:Y:S01]  /*0db0*/  IADD3 R5, P1, P0, R13, R5, R2.reuse ;  /* 0x000000050d057210 */ /* 0x100fe2000783e002 */
[----:B------:R-:W-:Y:S01]  /*0dc0*/  BSSY.RECONVERGENT B0, `(.L_x_700) ;  /* 0x000000e000007945 */ /* 0x000fe20003800200 */
[----:B------:R-:W-:Y:S02]  /*0dd0*/  SEL R3, R3, RZ, P6 ;  /* 0x000000ff03037207 */ /* 0x000fe40003000000 */
[----:B------:R-:W-:Y:S02]  /*0de0*/  SHF.R.S32.HI R4, RZ, 0x1f, R13 ;  /* 0x0000001fff047819 */ /* 0x000fe4000001140d */
[----:B------:R-:W-:-:S04]  /*0df0*/  SHF.R.S32.HI R2, RZ, 0x1f, R2 ;  /* 0x0000001fff027819 */ /* 0x000fc80000011402 */
[----:B------:R-:W-:Y:S01]  /*0e00*/  IADD3.X R2, PT, PT, R4, R3, R2, P1, P0 ;  /* 0x0000000304027210 */ /* 0x000fe20000fe0402 */
[----:B------:R-:W-:Y:S06]  /*0e10*/  @P5 BRA `(.L_x_701) ;  /* 0x0000000000205947 */ /* 0x000fec0003800000 */
        /* <DEDUP_REMOVED lines=8> */
.L_x_701:
[----:B------:R-:W-:Y:S05]  /*0ea0*/  BSYNC.RECONVERGENT B0 ;  /* 0x0000000000007941 */ /* 0x000fea0003800200 */
.L_x_700:
        /* <DEDUP_REMOVED lines=10> */
.L_x_703:
[----:B------:R-:W-:Y:S05]  /*0f50*/  BSYNC.RECONVERGENT B0 ;  /* 0x0000000000007941 */ /* 0x000fea0003800200 */
.L_x_702:
        /* <DEDUP_REMOVED lines=10> */
.L_x_705:
[----:B------:R-:W-:Y:S05]  /*1000*/  BSYNC.RECONVERGENT B0 ;  /* 0x0000000000007941 */ /* 0x000fea0003800200 */
.L_x_704:
[----:B------:R-:W-:Y:S05]  /*1010*/  @P2 EXIT ;  /* 0x000000000000294d */ /* 0x000fea0003800000 */
[----:B------:R-:W5:Y:S01]  /*1020*/  LDCU.64 UR4, c[0x0][0x420] ;  /* 0x00008400ff0477ac */ /* 0x000f620008000a00 */
[----:B------:R-:W-:-:S05]  /*1030*/  IMAD R0, R9, R0, RZ ;  /* 0x0000000009007224 */ /* 0x000fca00078e02ff */
[----:B------:R-:W-:-:S04]  /*1040*/  IADD3 R5, P0, PT, R0, R5, RZ ;  /* 0x0000000500057210 */ /* 0x000fc80007f1e0ff */
[----:B------:R-:W-:Y:S02]  /*1050*/  LEA.HI.X.SX32 R0, R0, R2, 0x1, P0 ;  /* 0x0000000200007211 */ /* 0x000fe400000f0eff */
[----:B-----5:R-:W-:-:S04]  /*1060*/  LEA R2, P0, R5, UR4, 0x2 ;  /* 0x0000000405027c11 */ /* 0x020fc8000f8010ff */
[----:B-1----:R-:W-:Y:S01]  /*1070*/  LEA.HI.X R3, R5, UR5, R0, 0x2, P0 ;  /* 0x0000000505037c11 */ /* 0x002fe200080f1400 */
[----:B------:R-:W-:-:S05]  /*1080*/  IMAD.MOV.U32 R5, RZ, RZ, 0x7f800000 ;  /* 0x7f800000ff057424 */ /* 0x000fca00078e00ff */
[----:B------:R-:W-:Y:S01]  /*1090*/  STG.E desc[UR12][R2.64], R5 ;  /* 0x0000000502007986 */ /* 0x000fe2000c10190c */
[----:B------:R-:W-:Y:S05]  /*10a0*/  EXIT ;  /* 0x000000000000794d */ /* 0x000fea0003800000 */
.L_x_690:
        /* <DEDUP_REMOVED lines=22> */
.L_x_706:
[----:B------:R-:W1:Y:S01]  /*1210*/  LDC.64 R134, c[0x0][0x3b8] ;  /* 0x0000ee00ff867b82 */ /* 0x000e620000000a00 */
[----:B------:R-:W-:-:S05]  /*1220*/  IADD3 R4, PT, PT, R7, R8, RZ ;  /* 0x0000000807047210 */ /* 0x000fca0007ffe0ff */
[C---:B-1----:R-:W-:Y:S02]  /*1230*/  IMAD R3, R4.reuse, R135, RZ ;  /* 0x0000008704037224 */ /* 0x042fe400078e02ff */
[----:B------:R-:W-:-:S05]  /*1240*/  IMAD.WIDE.U32 R4, R4, R134, RZ ;  /* 0x0000008604047225 */ /* 0x000fca00078e00ff */
[----:B------:R-:W-:-:S07]  /*1250*/  IADD3 R3, PT, PT, R5, R3, RZ ;  /* 0x0000000305037210 */ /* 0x000fce0007ffe0ff */
.L_x_707:
        /* <DEDUP_REMOVED lines=39> */
.L_x_708:
[----:B------:R-:W1:Y:S01]  /*14d0*/  LDC.64 R144, c[0x0][0x3c0] ;  /* 0x0000f000ff907b82 */ /* 0x000e620000000a00 */
[----:B------:R-:W-:-:S05]  /*14e0*/  IADD3 R7, PT, PT, R7, R8, RZ ;  /* 0x0000000807077210 */ /* 0x000fca0007ffe0ff */
[C---:B-1----:R-:W-:Y:S02]  /*14f0*/  IMAD R6, R7.reuse, R145, RZ ;  /* 0x0000009107067224 */ /* 0x042fe400078e02ff */
[----:B------:R-:W-:-:S05]  /*1500*/  IMAD.WIDE.U32 R10, R7, R144, RZ ;  /* 0x00000090070a7225 */ /* 0x000fca00078e00ff */
[----:B------:R-:W-:-:S07]  /*1510*/  IADD3 R6, PT, PT, R11, R6, RZ ;  /* 0x000000060b067210 */ /* 0x000fce0007ffe0ff */
.L_x_709:
[----:B------:R-:W-:Y:S01]  /*1520*/  IMAD.SHL.U32 R215, R192, 0x8, RZ ;  /* 0x00000008c0d77824 */ /* 0x000fe200078e00ff */
[----:B------:R-:W1:Y:S01]  /*1530*/  LDCU.128 UR4, c[0x0][0x3d0] ;  /* 0x00007a00ff0477ac */ /* 0x000e620008000c00 */
[----:B------:R-:W-:Y:S01]  /*1540*/  SHF.R.S32.HI R203, RZ, 0x1f, R2 ;  /* 0x0000001fffcb7819 */ /* 0x000fe20000011402 */
[----:B------:R-:W2:Y:S01]  /*1550*/  S2UR UR14, SR_CgaCtaId ;  /* 0x00000000000e79c3 */ /* 0x000ea20000008800 */
[----:B------:R-:W-:Y:S01]  /*1560*/  IMAD.IADD R202, R14, 0x1, -R13 ;  /* 0x000000010eca7824 */ /* 0x000fe200078e0a0d */
[C---:B------:R-:W-:Y:S01]  /*1570*/  LOP3.LUT R191, R215.reuse, 0x38, RZ, 0xc0, !PT ;  /* 0x00000038d7bf7812 */ /* 0x040fe200078ec0ff */
[----:B------:R-:W3:Y:S01]  /*1580*/  LDCU.64 UR8, c[0x0][0x390] ;  /* 0x00007200ff0877ac */ /* 0x000ee20008000a00 */
[----:B------:R-:W-:Y:S01]  /*1590*/  LOP3.LUT R209, R215, 0x1f8, RZ, 0xc0, !PT ;  /* 0x000001f8d7d17812 */ /* 0x000fe200078ec0ff */
[----:B------:R-:W-:Y:S01]  /*15a0*/  IMAD.MOV.U32 R11, RZ, RZ, RZ ;  /* 0x000000ffff0b7224 */ /* 0x000fe200078e00ff */
[C---:B------:R-:W-:Y:S01]  /*15b0*/  IADD3 R8, P1, PT, R191.reuse, R4, RZ ;  /* 0x00000004bf087210 */ /* 0x040fe20007f3e0ff */
[----:B------:R-:W4:Y:S01]  /*15c0*/  LDCU.64 UR10, c[0x0][0x388] ;  /* 0x00007100ff0a77ac */ /* 0x000f220008000a00 */
[----:B------:R-:W-:Y:S01]  /*15d0*/  IADD3 R4, P0, PT, R191, R10, RZ ;  /* 0x0000000abf047210 */ /* 0x000fe20007f1e0ff */
[----:B------:R-:W-:Y:S01]  /*15e0*/  BSSY.RECONVERGENT B0, `(.L_x_710) ;  /* 0x0000047000007945 */ /* 0x000fe20003800200 */
[--C-:B------:R-:W-:Y:S01]  /*15f0*/  SHF.R.U32.HI R10, RZ, 0x3, R192.reuse ;  /* 0x00000003ff0a7819 */ /* 0x100fe200000116c0 */
[----:B------:R-:W-:Y:S01]  /*1600*/  IMAD.X R9, RZ, RZ, R3, P1 ;  /* 0x000000ffff097224 */ /* 0x000fe200008e0603 */
[----:B------:R-:W-:Y:S01]  /*1610*/  LOP3.LUT R209, R209, 0x38, R192, 0x78, !PT ;  /* 0x00000038d1d17812 */ /* 0x000fe200078e78c0 */
[----:B------:R-:W-:Y:S01]  /*1620*/  IMAD.X R5, RZ, RZ, R6, P0 ;  /* 0x000000ffff057224 */ /* 0x000fe200000e0606 */
[----:B------:R-:W-:Y:S01]  /*1630*/  IADD3 R16, P0, PT, R191, R16, RZ ;  /* 0x00000010bf107210 */ /* 0x000fe20007f1e0ff */
[----:B------:R-:W-:Y:S01]  /*1640*/  IMAD.WIDE.U32 R6, R10, R134, R8 ;  /* 0x000000860a067225 */ /* 0x000fe200078e0008 */
[----:B------:R-:W-:-:S02]  /*1650*/  SHF.R.U32.HI R194, RZ, 0x1, R192 ;  /* 0x00000001ffc27819 */ /* 0x000fc400000116c0 */
[C---:B------:R-:W-:Y:S01]  /*1660*/  LOP3.LUT R214, R191.reuse, 0x40, RZ, 0xfc, !PT ;  /* 0x00000040bfd67812 */ /* 0x040fe200078efcff */
[----:B------:R-:W-:Y:S01]  /*1670*/  IMAD.WIDE.U32 R4, R10, R144, R4 ;  /* 0x000000900a047225 */ /* 0x000fe200078e0004 */
[----:B------:R-:W-:Y:S02]  /*1680*/  LOP3.LUT R77, R194, 0x8, RZ, 0xc0, !PT ;  /* 0x00000008c24d7812 */ /* 0x000fe400078ec0ff */
[----:B------:R-:W-:Y:S01]  /*1690*/  LOP3.LUT R213, R191, 0x80, RZ, 0xfc, !PT ;  /* 0x00000080bfd57812 */ /* 0x000fe200078efcff */
[C---:B-1----:R-:W-:Y:S02]  /*16a0*/  IMAD R205, R203.reuse, UR4, RZ ;  /* 0x00000004cbcd7c24 */ /* 0x042fe4000f8e02ff */
[C---:B------:R-:W-:Y:S02]  /*16b0*/  IMAD R7, R10.reuse, R135, R7 ;  /* 0x000000870a077224 */ /* 0x040fe400078e0207 */
[----:B------:R-:W-:Y:S02]  /*16c0*/  IMAD R203, R203, UR6, RZ ;  /* 0x00000006cbcb7c24 */ /* 0x000fe4000f8e02ff */
[----:B------:R-:W-:-:S02]  /*16d0*/  IMAD R5, R10, R145, R5 ;  /* 0x000000910a057224 */ /* 0x000fc400078e0205 */
[C---:B------:R-:W-:Y:S01]  /*16e0*/  IMAD R205, R2.reuse, UR5, R205 ;  /* 0x0000000502cd7c24 */ /* 0x040fe2000f8e02cd */
[----:B------:R-:W-:Y:S01]  /*16f0*/  UMOV UR5, 0x400 ;  /* 0x0000040000057882 */ /* 0x000fe20000000000 */
[C---:B------:R-:W-:Y:S01]  /*1700*/  IMAD R203, R2.reuse, UR7, R203 ;  /* 0x0000000702cb7c24 */ /* 0x040fe2000f8e02cb */
[----:B--2---:R-:W-:Y:S01]  /*1710*/  ULEA UR5, UR14, UR5, 0x18 ;  /* 0x000000050e057291 */ /* 0x004fe2000f8ec0ff */
[----:B------:R-:W-:-:S04]  /*1720*/  IMAD.WIDE.U32 R6, R2, UR4, R6 ;  /* 0x0000000402067c25 */ /* 0x000fc8000f8e0006 */
[----:B------:R-:W-:Y:S01]  /*1730*/  IMAD.WIDE.U32 R2, R2, UR6, R4 ;  /* 0x0000000602027c25 */ /* 0x000fe2000f8e0004 */
[----:B------:R-:W1:Y:S01]  /*1740*/  LDCU.64 UR6, c[0x0][0x3c8] ;  /* 0x00007900ff0677ac */ /* 0x000e620008000a00 */
[----:B------:R-:W-:Y:S02]  /*1750*/  LOP3.LUT R4, R215, 0x1e00, RZ, 0xc0, !PT ;  /* 0x00001e00d7047812 */ /* 0x000fe400078ec0ff */
[----:B------:R-:W-:Y:S01]  /*1760*/  IMAD.X R17, RZ, RZ, R0, P0 ;  /* 0x000000ffff117224 */ /* 0x000fe200000e0600 */
[----:B------:R-:W-:Y:S01]  /*1770*/  ISETP.GE.AND P0, PT, R10, R202, PT ;  /* 0x000000ca0a00720c */ /* 0x000fe20003f06270 */
[----:B------:R-:W-:Y:S01]  /*1780*/  IMAD.IADD R203, R3, 0x1, R203 ;  /* 0x0000000103cb7824 */ /* 0x000fe200078e02cb */
[----:B---3--:R-:W-:Y:S01]  /*1790*/  LEA R204, P1, R2, UR8, 0x1 ;  /* 0x0000000802cc7c11 */ /* 0x008fe2000f8208ff */
[----:B------:R-:W-:Y:S01]  /*17a0*/  IMAD.IADD R205, R7, 0x1, R205 ;  /* 0x0000000107cd7824 */ /* 0x000fe200078e02cd */
[----:B----4-:R-:W-:Y:S01]  /*17b0*/  LEA R206, P2, R6, UR10, 0x1 ;  /* 0x0000000a06ce7c11 */ /* 0x010fe2000f8408ff */
[----:B------:R-:W-:Y:S01]  /*17c0*/  IMAD.WIDE.U32 R20, R21, 0x40, R10 ;  /* 0x0000004015147825 */ /* 0x000fe200078e000a */
[----:B------:R-:W-:-:S02]  /*17d0*/  LEA.HI.X R203, R2, UR9, R203, 0x1, P1 ;  /* 0x0000000902cb7c11 */ /* 0x000fc400088f0ccb */
[----:B------:R-:W-:Y:S01]  /*17e0*/  LOP3.LUT R209, R209, R4, RZ, 0xfc, !PT ;  /* 0x00000004d1d17212 */ /* 0x000fe200078efcff */
[----:B------:R-:W-:Y:S01]  /*17f0*/  IMAD.SHL.U32 R2, R192, 0x40, RZ ;  /* 0x00000040c0027824 */ /* 0x000fe200078e00ff */
[----:B------:R-:W-:Y:S02]  /*1800*/  LEA.HI.X R205, R6, UR11, R205, 0x1, P2 ;  /* 0x0000000b06cd7c11 */ /* 0x000fe400090f0ccd */
[----:B------:R-:W-:Y:S01]  /*1810*/  LEA R209, R209, UR5, 0x1 ;  /* 0x00000005d1d17c11 */ /* 0x000fe2000f8e08ff */
[----:B-1----:R-:W-:Y:S01]  /*1820*/  IMAD.WIDE.U32 R16, R19, UR6, R16 ;  /* 0x0000000613107c25 */ /* 0x002fe2000f8e0010 */
[----:B------:R-:W-:-:S03]  /*1830*/  LOP3.LUT R0, R191, 0x1c0, R2, 0xf8, !PT ;  /* 0x000001c0bf007812 */ /* 0x000fc600078ef802 */
[----:B------:R-:W-:Y:S01]  /*1840*/  IMAD R19, R19, UR7, R17 ;  /* 0x0000000713137c24 */ /* 0x000fe2000f8e0211 */
[----:B------:R-:W-:Y:S01]  /*1850*/  LOP3.LUT R77, R0, R77, RZ, 0x3c, !PT ;  /* 0x0000004d004d7212 */ /* 0x000fe200078e3cff */
[----:B------:R-:W-:Y:S06]  /*1860*/  @P0 BRA `(.L_x_711) ;  /* 0x0000000000780947 */ /* 0x000fec0003800000 */
        /* <DEDUP_REMOVED lines=29> */
.L_x_712:
[----:B------:R2:W-:Y:S02]  /*1a40*/  STS.128 [R209+0x4000], RZ ;  /* 0x004000ffd1007388 */ /* 0x0005e40000000c00 */
.L_x_711:
[----:B------:R-:W-:Y:S05]  /*1a50*/  BSYNC.RECONVERGENT B0 ;  /* 0x0000000000007941 */ /* 0x000fea0003800200 */
.L_x_710:
[----:B------:R-:W-:Y:S01]  /*1a60*/  IADD3 R9, PT, PT, R10, 0x10, RZ ;  /* 0x000000100a097810 */ /* 0x000fe20007ffe0ff */
[----:B------:R-:W-:Y:S03]  /*1a70*/  BSSY.RECONVERGENT B0, `(.L_x_713) ;  /* 0x0000024000007945 */ /* 0x000fe60003800200 */
[----:B------:R-:W-:-:S13]  /*1a80*/  ISETP.GE.AND P0, PT, R9, R202, PT ;  /* 0x000000ca0900720c */ /* 0x000fda0003f06270 */
[----:B------:R-:W-:Y:S05]  /*1a90*/  @P0 BRA `(.L_x_714) ;  /* 0x0000000000840947 */ /* 0x000fea0003800000 */
[----:B------:R-:W4:Y:S01]  /*1aa0*/  LDCU.64 UR8, c[0x0][0x3b0] ;  /* 0x00007600ff0877ac */ /* 0x000f220008000a00 */
[----:B------:R-:W-:Y:S01]  /*1ab0*/  IADD3 R4, P0, PT, R20, 0x10, RZ ;  /* 0x0000001014047810 */ /* 0x000fe20007f1e0ff */
[----:B-1-3--:R-:W-:Y:S01]  /*1ac0*/  IMAD.MOV.U32 R6, RZ, RZ, R16 ;  /* 0x000000ffff067224 */ /* 0x00afe200078e0010 */
[----:B------:R-:W-:Y:S01]  /*1ad0*/  MOV R7, R19 ;  /* 0x0000001300077202 */ /* 0x000fe20000000f00 */
[----:B------:R-:W1:Y:S02]  /*1ae0*/  LDCU UR4, c[0x0][0x440] ;  /* 0x00008800ff0477ac */ /* 0x000e640008000800 */
[----:B------:R-:W-:Y:S01]  /*1af0*/  IMAD.X R3, RZ, RZ, R21, P0 ;  /* 0x000000ffff037224 */ /* 0x000fe200000e0615 */
        /* <DEDUP_REMOVED lines=26> */
.L_x_715:
[----:B------:R3:W-:Y:S02]  /*1ca0*/  STS.128 [R209+0x4800], RZ ;  /* 0x004800ffd1007388 */ /* 0x0007e40000000c00 */
.L_x_714:
[----:B------:R-:W-:Y:S05]  /*1cb0*/  BSYNC.RECONVERGENT B0 ;  /* 0x0000000000007941 */ /* 0x000fea0003800200 */
.L_x_713:
[----:B-1-3--:R-:W-:Y:S01]  /*1cc0*/  IADD3 R7, PT, PT, R10, 0x20, RZ ;  /* 0x000000200a077810 */ /* 0x00afe20007ffe0ff */
[----:B------:R-:W-:Y:S03]  /*1cd0*/  BSSY.RECONVERGENT B0, `(.L_x_716) ;  /* 0x0000024000007945 */ /* 0x000fe60003800200 */
[----:B------:R-:W-:-:S13]  /*1ce0*/  ISETP.GE.AND P0, PT, R7, R202, PT ;  /* 0x000000ca0700720c */ /* 0x000fda0003f06270 */
[----:B------:R-:W-:Y:S05]  /*1cf0*/  @P0 BRA `(.L_x_717) ;  /* 0x0000000000840947 */ /* 0x000fea0003800000 */
[----:B------:R-:W1:Y:S01]  /*1d00*/  LDCU.64 UR8, c[0x0][0x3b0] ;  /* 0x00007600ff0877ac */ /* 0x000e620008000a00 */
[----:B----4-:R-:W-:Y:S01]  /*1d10*/  IADD3 R4, P0, PT, R20, 0x20, RZ ;  /* 0x0000002014047810 */ /* 0x010fe20007f1e0ff */
        /* <DEDUP_REMOVED lines=30> */
.L_x_718:
[----:B------:R3:W-:Y:S02]  /*1f00*/  STS.128 [R209+0x5000], RZ ;  /* 0x005000ffd1007388 */ /* 0x0007e40000000c00 */
.L_x_717:
[----:B------:R-:W-:Y:S05]  /*1f10*/  BSYNC.RECONVERGENT B0 ;  /* 0x0000000000007941 */ /* 0x000fea0003800200 */
.L_x_716:
[----:B-1-34-:R-:W-:Y:S01]  /*1f20*/  VIADD R5, R10, 0x30 ;  /* 0x000000300a057836 */ /* 0x01afe20000000000 */
[----:B------:R-:W-:Y:S01]  /*1f30*/  BSSY.RECONVERGENT B0, `(.L_x_719) ;  /* 0x0000025000007945 */ /* 0x000fe20003800200 */
[C---:B------:R-:W-:Y:S01]  /*1f40*/  SHF.L.U64.HI R3, R134.reuse, 0x6, R135 ;  /* 0x0000000686037819 */ /* 0x040fe20000010287 */
[----:B------:R-:W-:Y:S02]  /*1f50*/  IMAD.SHL.U32 R78, R134, 0x40, RZ ;  /* 0x00000040864e7824 */ /* 0x000fe400078e00ff */
[----:B------:R-:W-:-:S13]  /*1f60*/  ISETP.GE.AND P0, PT, R5, R202, PT ;  /* 0x000000ca0500720c */ /* 0x000fda0003f06270 */
[----:B------:R-:W-:Y:S05]  /*1f70*/  @P0 BRA `(.L_x_720) ;  /* 0x0000000000800947 */ /* 0x000fea0003800000 */
[----:B------:R-:W1:Y:S01]  /*1f80*/  LDCU.64 UR8, c[0x0][0x3b0] ;  /* 0x00007600ff0877ac */ /* 0x000e620008000a00 */
[----:B------:R-:W-:Y:S01]  /*1f90*/  IADD3 R6, P0, PT, R20, 0x30, RZ ;  /* 0x0000003014067810 */ /* 0x000fe20007f1e0ff */
[----:B------:R-:W-:Y:S01]  /*1fa0*/  IMAD.MOV.U32 R17, RZ, RZ, R19 ;  /* 0x000000ffff117224 */ /* 0x000fe200078e0013 */
[----:B------:R-:W3:Y:S03]  /*1fb0*/  LDCU UR4, c[0x0][0x440] ;  /* 0x00008800ff0477ac */ /* 0x000ee60008000800 */
        /* <DEDUP_REMOVED lines=27> */
.L_x_721:
[----:B------:R4:W-:Y:S02]  /*2170*/  STS.128 [R209+0x5800], RZ ;  /* 0x005800ffd1007388 */ /* 0x0009e40000000c00 */
.L_x_720:
[----:B------:R-:W-:Y:S05]  /*2180*/  BSYNC.RECONVERGENT B0 ;  /* 0x0000000000007941 */ /* 0x000fea0003800200 */
.L_x_719:
[----:B------:R-:W-:Y:S01]  /*2190*/  IADD3 R11, PT, PT, R184, -0x1, RZ ;  /* 0xffffffffb80b7810 */ /* 0x000fe20007ffe0ff */
[----:B------:R-:W-:Y:S04]  /*21a0*/  BSSY.RECONVERGENT B0, `(.L_x_722) ;  /* 0x000001e000007945 */ /* 0x000fe80003800200 */
[----:B------:R-:W-:Y:S02]  /*21b0*/  IMAD R4, R11, -0x40, R80 ;  /* 0xffffffc00b047824 */ /* 0x000fe400078e0250 */
[-C--:B-1-3--:R-:W-:Y:S02]  /*21c0*/  IMAD R19, R3, R11.reuse, RZ ;  /* 0x0000000b03137224 */ /* 0x08afe400078e02ff */
        /* <DEDUP_REMOVED lines=26> */
.L_x_724:
[----:B------:R3:W-:Y:S02]  /*2370*/  STS.128 [R209+0xa000], RZ ;  /* 0x00a000ffd1007388 */ /* 0x0007e40000000c00 */
.L_x_723:
[----:B------:R-:W-:Y:S05]  /*2380*/  BSYNC.RECONVERGENT B0 ;  /* 0x0000000000007941 */ /* 0x000fea0003800200 */
.L_x_722:
        /* <DEDUP_REMOVED lines=29> */
.L_x_727:
[----:B------:R3:W-:Y:S02]  /*2560*/  STS.128 [R209+0xa800], RZ ;  /* 0x00a800ffd1007388 */ /* 0x0007e40000000c00 */
.L_x_726:
[----:B------:R-:W-:Y:S05]  /*2570*/  BSYNC.RECONVERGENT B0 ;  /* 0x0000000000007941 */ /* 0x000fea0003800200 */
.L_x_725:
[----:B------:R-:W-:Y:S01]  /*2580*/  ISETP.GE.AND P0, PT, R7, R4, PT ;  /* 0x000000040700720c */ /* 0x000fe20003f06270 */
[----:B------:R-:W-:-:S12]  /*2590*/  BSSY.RECONVERGENT B0, `(.L_x_728) ;  /* 0x000001d000007945 */ /* 0x000fd80003800200 */
[----:B------:R-:W-:Y:S05]  /*25a0*/  @P0 BRA `(.L_x_729) ;  /* 0x00000000006c0947 */ /* 0x000fea0003800000 */
[----:B------:R-:W5:Y:S01]  /*25b0*/  LDCU UR4, c[0x0][0x440] ;  /* 0x00008800ff0477ac */ /* 0x000f620008000800 */
[----:B-1-3--:R-:W-:-:S04]  /*25c0*/  IMAD.WIDE.U32 R20, R134, 0x20, RZ ;  /* 0x0000002086147825 */ /* 0x00afc800078e00ff */
        /* <DEDUP_REMOVED lines=24> */
.L_x_730:
[----:B------:R3:W-:Y:S02]  /*2750*/  STS.128 [R209+0xb000], RZ ;  /* 0x00b000ffd1007388 */ /* 0x0007e40000000c00 */
.L_x_729:
[----:B------:R-:W-:Y:S05]  /*2760*/  BSYNC.RECONVERGENT B0 ;  /* 0x0000000000007941 */ /* 0x000fea0003800200 */
.L_x_728:
        /* <DEDUP_REMOVED lines=34> */
.L_x_733:
[----:B------:R1:W-:Y:S02]  /*2990*/  STS.128 [R209+0xb800], RZ ;  /* 0x00b800ffd1007388 */ /* 0x0003e40000000c00 */
.L_x_732:
[----:B------:R-:W-:Y:S05]  /*29a0*/  BSYNC.RECONVERGENT B0 ;  /* 0x0000000000007941 */ /* 0x000fea0003800200 */
.L_x_731:
[----:B------:R-:W0:Y:S01]  /*29b0*/  LDGDEPBAR ;  /* 0x00000000000079af */ /* 0x000e220000000000 */
[----:B-1----:R-:W-:Y:S01]  /*29c0*/  LOP3.LUT R16, R194, 0x1f0, RZ, 0xc0, !PT ;  /* 0x000001f0c2107812 */ /* 0x002fe200078ec0ff */
[----:B------:R-:W-:Y:S01]  /*29d0*/  IMAD R10, R10, R11, RZ ;  /* 0x0000000b0a0a7224 */ /* 0x000fe200078e02ff */
[----:B------:R-:W-:Y:S01]  /*29e0*/  SHF.R.U32.HI R8, RZ, 0x2, R192 ;  /* 0x00000002ff087819 */ /* 0x000fe200000116c0 */
[----:B------:R-:W-:Y:S01]  /*29f0*/  BSSY.RECONVERGENT B0, `(.L_x_734) ;  /* 0x0000026000007945 */ /* 0x000fe20003800200 */
[----:B------:R-:W-:Y:S01]  /*2a00*/  IADD3 R13, PT, PT, R16, 0x1, R13 ;  /* 0x00000001100d7810 */ /* 0x000fe20007ffe00d */
[----:B------:R-:W-:Y:S01]  /*2a10*/  IMAD.IADD R6, R77, 0x1, R6 ;  /* 0x000000014d067824 */ /* 0x000fe200078e0206 */
[----:B------:R-:W-:-:S04]  /*2a20*/  LOP3.LUT R8, R8, 0x7, RZ, 0xc0, !PT ;  /* 0x0000000708087812 */ /* 0x000fc800078ec0ff */
[----:B------:R-:W-:Y:S01]  /*2a30*/  IADD3 R8, PT, PT, -R14, R13, R8 ;  /* 0x0000000d0e087210 */ /* 0x000fe20007ffe108 */
[----:B------:R-:W-:-:S03]  /*2a40*/  IMAD.WIDE.U32 R12, R12, R11, RZ ;  /* 0x0000000b0c0c7225 */ /* 0x000fc600078e00ff */
[----:B------:R-:W-:Y:S01]  /*2a50*/  IADD3 R79, PT, PT, R8, R79, R80 ;  /* 0x0000004f084f7210 */ /* 0x000fe20007ffe050 */
[----:B------:R-:W-:Y:S01]  /*2a60*/  IMAD.IADD R11, R13, 0x1, R10 ;  /* 0x000000010d0b7824 */ /* 0x000fe200078e020a */
        /* <DEDUP_REMOVED lines=25> */
.L_x_736:
[----:B------:R1:W-:Y:S01]  /*2c00*/  STS.128 [R209+0x10000], RZ ;  /* 0x010000ffd1007388 */ /* 0x0003e20000000c00 */
[----:B------:R-:W-:Y:S05]  /*2c10*/  BRA `(.L_x_737) ;  /* 0x00000000000c7947 */ /* 0x000fea0003800000 */
.L_x_735:
[----:B------:R1:W-:Y:S04]  /*2c20*/  STS.128 [R209+0xc000], RZ ;  /* 0x00c000ffd1007388 */ /* 0x0003e80000000c00 */
[----:B------:R1:W-:Y:S04]  /*2c30*/  STS.128 [R209+0xe000], RZ ;  /* 0x00e000ffd1007388 */ /* 0x0003e80000000c00 */
[----:B------:R1:W-:Y:S02]  /*2c40*/  STS.128 [R209+0x10000], RZ ;  /* 0x010000ffd1007388 */ /* 0x0003e40000000c00 */
.L_x_737:
[----:B------:R-:W-:Y:S05]  /*2c50*/  BSYNC.RECONVERGENT B0 ;  /* 0x0000000000007941 */ /* 0x000fea0003800200 */
.L_x_734:
        /* <DEDUP_REMOVED lines=30> */
.L_x_740:
[----:B------:R1:W-:Y:S02]  /*2e40*/  STS.128 [R209+0x10800], RZ ;  /* 0x010800ffd1007388 */ /* 0x0003e40000000c00 */
.L_x_739:
[----:B------:R-:W-:Y:S05]  /*2e50*/  BSYNC.RECONVERGENT B0 ;  /* 0x0000000000007941 */ /* 0x000fea0003800200 */
.L_x_738:
        /* <DEDUP_REMOVED lines=32> */
.L_x_743:
[----:B------:R1:W-:Y:S02]  /*3060*/  STS.128 [R209+0x11000], RZ ;  /* 0x011000ffd1007388 */ /* 0x0003e40000000c00 */
.L_x_742:
[----:B------:R-:W-:Y:S05]  /*3070*/  BSYNC.RECONVERGENT B0 ;  /* 0x0000000000007941 */ /* 0x000fea0003800200 */
.L_x_741:
        /* <DEDUP_REMOVED lines=33> */
.L_x_746:
[----:B------:R1:W-:Y:S02]  /*3290*/  STS.128 [R209+0x11800], RZ ;  /* 0x011800ffd1007388 */ /* 0x0003e40000000c00 */
.L_x_745:
[----:B------:R-:W-:Y:S05]  /*32a0*/  BSYNC.RECONVERGENT B0 ;  /* 0x0000000000007941 */ /* 0x000fea0003800200 */
.L_x_744:
[----:B------:R-:W-:Y:S01]  /*32b0*/  LOP3.LUT R5, R0, R5, RZ, 0x3c, !PT ;  /* 0x0000000500057212 */ /* 0x000fe200078e3cff */
[----:B------:R-:W5:Y:S01]  /*32c0*/  LDCU UR4, c[0x0][0x50c] ;  /* 0x0000a180ff0477ac */ /* 0x000f620008000800 */
[----:B------:R-:W-:Y:S01]  /*32d0*/  LOP3.LUT R196, R2, 0x400, RZ, 0xc0, !PT ;  /* 0x0000040002c47812 */ /* 0x000fe200078ec0ff */
[----:B------:R-:W0:Y:S01]  /*32e0*/  LDGDEPBAR ;  /* 0x00000000000079af */ /* 0x000e220000000000 */
[----:B------:R-:W-:Y:S02]  /*32f0*/  LEA R87, R6, UR5, 0x1 ;  /* 0x0000000506577c11 */ /* 0x000fe4000f8e08ff */
[----:B------:R-:W-:Y:S02]  /*3300*/  LEA R196, R5, R196, 0x1 ;  /* 0x000000c405c47211 */ /* 0x000fe400078e08ff */
[----:B------:R-:W-:Y:S01]  /*3310*/  LOP3.LUT P2, RZ, R192, 0x2, RZ, 0xc0, !PT ;  /* 0x00000002c0ff7812 */ /* 0x000fe2000784c0ff */
[----:B------:R-:W-:Y:S01]  /*3320*/  LDSM.16.M88.4 R48, [R87] ;  /* 0x000000005730783b */ /* 0x000fe20000000200 */
[----:B------:R-:W-:-:S02]  /*3330*/  MOV R190, 0x20 ;  /* 0x0000002000be7802 */ /* 0x000fc40000000f00 */
[----:B------:R-:W-:Y:S01]  /*3340*/  IADD3 R83, PT, PT, R196, UR5, RZ ;  /* 0x00000005c4537c10 */ /* 0x000fe2000fffe0ff */
[----:B---3--:R-:W3:Y:S01]  /*3350*/  LDSM.16.M88.4 R20, [R196+UR5+0x6000] ;  /* 0x00600005c414783b */ /* 0x008ee20008000200 */
[----:B------:R-:W-:Y:S02]  /*3360*/  SEL R76, R190, 0xffffffe0, !P2 ;  /* 0xffffffe0be4c7807 */ /* 0x000fe40005000000 */
[----:B------:R-:W-:Y:S01]  /*3370*/  LOP3.LUT P0, RZ, R192, 0x4, RZ, 0xc0, !PT ;  /* 0x00000004c0ff7812 */ /* 0x000fe2000780c0ff */
[----:B-1----:R-:W1:Y:S01]  /*3380*/  LDSM.16.M88.4 R12, [R196+UR5+0x6800] ;  /* 0x00680005c40c783b */ /* 0x002e620008000200 */
[-C--:B------:R-:W-:Y:S02]  /*3390*/  IADD3 R85, PT, PT, R87, R76.reuse, RZ ;  /* 0x0000004c57557210 */ /* 0x080fe40007ffe0ff */
[----:B------:R-:W-:Y:S01]  /*33a0*/  IADD3 R82, PT, PT, R83, R76, RZ ;  /* 0x0000004c53527210 */ /* 0x000fe20007ffe0ff */
[----:B------:R-:W2:Y:S01]  /*33b0*/  LDSM.16.M88.4 R56, [R196+UR5+0x7000] ;  /* 0x00700005c438783b */ /* 0x000ea20008000200 */
[----:B------:R-:W-:-:S02]  /*33c0*/  MOV R156, 0x40 ;  /* 0x00000040009c7802 */ /* 0x000fc40000000f00 */
[----:B------:R-:W-:Y:S01]  /*33d0*/  ISETP.NE.AND P6, PT, R184, 0x1, PT ;  /* 0x00000001b800780c */ /* 0x000fe20003fc5270 */
[----:B------:R-:W4:Y:S01]  /*33e0*/  LDSM.16.M88.4 R28, [R196+UR5+0x7800] ;  /* 0x00780005c41c783b */ /* 0x000f220008000200 */
[----:B------:R-:W-:Y:S02]  /*33f0*/  SEL R156, R156, 0xffffffc0, !P0 ;  /* 0xffffffc09c9c7807 */ /* 0x000fe40004000000 */
[----:B------:R-:W-:Y:S01]  /*3400*/  VIMNMX R186, PT, PT, R79, R80, PT ;  /* 0x000000504fba7248 */ /* 0x000fe20003fe0100 */
[----:B------:R-:W-:Y:S01]  /*3410*/  LDSM.16.M88.4 R64, [R85] ;  /* 0x000000005540783b */ /* 0x000fe20000000200 */
[-C--:B------:R-:W-:Y:S02]  /*3420*/  IADD3 R89, PT, PT, R87, R156.reuse, RZ ;  /* 0x0000009c57597210 */ /* 0x080fe40007ffe0ff */
[----:B------:R-:W-:Y:S01]  /*3430*/  IADD3 R83, PT, PT, R83, R156, RZ ;  /* 0x0000009c53537210 */ /* 0x000fe20007ffe0ff */
[----:B------:R-:W5:Y:S01]  /*3440*/  LDSM.16.M88.4 R32, [R82+0x6000] ;  /* 0x006000005220783b */ /* 0x000f620000000200 */
[----:B------:R-:W-:-:S02]  /*3450*/  IADD3 R84, PT, PT, R76, R89, RZ ;  /* 0x000000594c547210 */ /* 0x000fc40007ffe0ff */
[----:B------:R-:W-:Y:S01]  /*3460*/  IADD3 R81, PT, PT, R76, R83, RZ ;  /* 0x000000534c517210 */ /* 0x000fe20007ffe0ff */
[----:B------:R-:W5:Y:S01]  /*3470*/  LDSM.16.M88.4 R8, [R82+0x6800] ;  /* 0x006800005208783b */ /* 0x000f620000000200 */
[----:B------:R-:W-:-:S03]  /*3480*/  VIADDMNMX R133, R79, 0x8, R80, PT ;  /* 0x000000084f857846 */ /* 0x000fc60003800150 */
[----:B------:R-:W5:Y:S04]  /*3490*/  LDSM.16.M88.4 R4, [R82+0x7000] ;  /* 0x007000005204783b */ /* 0x000f680000000200 */
[----:B------:R-:W5:Y:S04]  /*34a0*/  LDSM.16.M88.4 R68, [R82+0x7800] ;  /* 0x007800005244783b */ /* 0x000f680000000200 */
[----:B------:R-:W-:Y:S01]  /*34b0*/  LDSM.16.M88.4 R44, [R83+0x6000] ;  /* 0x00600000532c783b */ /* 0x000fe20000000200 */
[C---:B---3--:R-:W-:Y:S03]  /*34c0*/  HMMA.16816.F32 R24, R48.reuse, R20, RZ ;  /* 0x000000143018723c */ /* 0x048fe600000018ff */
[----:B------:R-:W-:Y:S04]  /*34d0*/  LDSM.16.M88.4 R40, [R83+0x6800] ;  /* 0x006800005328783b */ /* 0x000fe80000000200 */
[----:B------:R-:W-:Y:S01]  /*34e0*/  LDSM.16.M88.4 R72, [R84] ;  /* 0x000000005448783b */ /* 0x000fe20000000200 */
[C---:B-1----:R-:W-:Y:S03]  /*34f0*/  HMMA.16816.F32 R16, R48.reuse, R12, RZ ;  /* 0x0000000c3010723c */ /* 0x042fe600000018ff */
[----:B------:R-:W-:Y:S05]  /*3500*/  LDSM.16.M88.4 R36, [R83+0x7000] ;  /* 0x007000005324783b */ /* 0x000fea0000000200 */
[C---:B--2---:R-:W-:Y:S08]  /*3510*/  HMMA.16816.F32 R60, R48.reuse, R56, RZ ;  /* 0x00000038303c723c */ /* 0x044ff000000018ff */
[C---:B------:R-:W-:Y:S08]  /*3520*/  HMMA.16816.F32 R20, R48.reuse, R22, RZ ;  /* 0x000000163014723c */ /* 0x040ff000000018ff */
[C---:B------:R-:W-:Y:S08]  /*3530*/  HMMA.16816.F32 R12, R48.reuse, R14, RZ ;  /* 0x0000000e300c723c */ /* 0x040ff000000018ff */
[C---:B------:R-:W-:Y:S08]  /*3540*/  HMMA.16816.F32 R56, R48.reuse, R58, RZ ;  /* 0x0000003a3038723c */ /* 0x040ff000000018ff */
[C---:B----4-:R-:W-:Y:S08]  /*3550*/  HMMA.16816.F32 R52, R48.reuse, R28, RZ ;  /* 0x0000001c3034723c */ /* 0x050ff000000018ff */
[----:B------:R-:W-:Y:S01]  /*3560*/  HMMA.16816.F32 R48, R48, R30, RZ ;  /* 0x0000001e3030723c */ /* 0x000fe200000018ff */
[----:B------:R-:W1:Y:S07]  /*3570*/  LDSM.16.M88.4 R28, [R89] ;  /* 0x00000000591c783b */ /* 0x000e6e0000000200 */
[C---:B-----5:R-:W-:Y:S08]  /*3580*/  HMMA.16816.F32 R24, R64.reuse, R32, R24 ;  /* 0x000000204018723c */ /* 0x060ff00000001818 */
[C---:B------:R-:W-:Y:S01]  /*3590*/  HMMA.16816.F32 R20, R64.reuse, R34, R20 ;  /* 0x000000224014723c */ /* 0x040fe20000001814 */
[----:B------:R-:W2:Y:S07]  /*35a0*/  LDSM.16.M88.4 R32, [R83+0x7800] ;  /* 0x007800005320783b */ /* 0x000eae0000000200 */
        /* <DEDUP_REMOVED lines=16> */
[C---:B--2---:R-:W-:Y:S08]  /*36b0*/  HMMA.16816.F32 R52, R28.reuse, R32, R52 ;  /* 0x000000201c34723c */ /* 0x044ff00000001834 */
[----:B------:R-:W-:Y:S01]  /*36c0*/  HMMA.16816.F32 R48, R28, R34, R48 ;  /* 0x000000221c30723c */ /* 0x000fe20000001830 */
[----:B------:R-:W2:Y:S07]  /*36d0*/  LDSM.16.M88.4 R32, [R196+UR5+0x9000] ;  /* 0x00900005c420783b */ /* 0x000eae0008000200 */
[C---:B---3--:R-:W-:Y:S08]  /*36e0*/  HMMA.16816.F32 R24, R72.reuse, R8, R24 ;  /* 0x000000084818723c */ /* 0x048ff00000001818 */
[C---:B------:R-:W-:Y:S01]  /*36f0*/  HMMA.16816.F32 R20, R72.reuse, R10, R20 ;  /* 0x0000000a4814723c */ /* 0x040fe20000001814 */
[----:B------:R-:W-:Y:S07]  /*3700*/  LDSM.16.M88.4 R8, [R85+0x2000] ;  /* 0x002000005508783b */ /* 0x000fee0000000200 */
[C---:B----4-:R-:W-:Y:S08]  /*3710*/  HMMA.16816.F32 R16, R72.reuse, R4, R16 ;  /* 0x000000044810723c */ /* 0x050ff00000001810 */
[----:B------:R-:W-:Y:S01]  /*3720*/  HMMA.16816.F32 R12, R72, R6, R12 ;  /* 0x00000006480c723c */ /* 0x000fe2000000180c */
[----:B------:R-:W3:Y:S07]  /*3730*/  LDSM.16.M88.4 R4, [R82+0x8000] ;  /* 0x008000005204783b */ /* 0x000eee0000000200 */
        /* <DEDUP_REMOVED lines=13> */
[C---:B--2---:R-:W-:Y:S08]  /*3810*/  HMMA.16816.F32 R60, R44.reuse, R32, R60 ;  /* 0x000000202c3c723c */ /* 0x044ff0000000183c */
[----:B------:R-:W-:Y:S01]  /*3820*/  HMMA.16816.F32 R56, R44, R34, R56 ;  /* 0x000000222c38723c */ /* 0x000fe20000001838 */
[----:B------:R-:W-:Y:S07]  /*3830*/  LDSM.16.M88.4 R32, [R89+0x2000] ;  /* 0x002000005920783b */ /* 0x000fee0000000200 */
[C---:B---3--:R-:W-:Y:S08]  /*3840*/  HMMA.16816.F32 R24, R8.reuse, R4, R24 ;  /* 0x000000040818723c */ /* 0x048ff00000001818 */
        /* <DEDUP_REMOVED lines=27> */
[----:B------:R-:W-:Y:S04]  /*3a00*/  LDSM.16.M88.4 R36, [R85+0x4000] ;  /* 0x004000005524783b */ /* 0x000fe80000000200 */
[----:B------:R-:W-:Y:S03]  /*3a10*/  LDSM.16.M88.4 R84, [R84+0x4000] ;  /* 0x004000005454783b */ /* 0x000fe60000000200 */
        /* <DEDUP_REMOVED lines=13> */
[----:B-----5:R-:W-:Y:S01]  /*3af0*/  HMMA.16816.F32 R72, R60, R48, R44 ;  /* 0x000000303c48723c */ /* 0x020fe2000000182c */
[----:B------:R-:W3:Y:S07]  /*3b00*/  LDSM.16.M88.4 R44, [R89+0x4000] ;  /* 0x00400000592c783b */ /* 0x000eee0000000200 */
[C---:B----4-:R-:W-:Y:S08]  /*3b10*/  HMMA.16816.F32 R52, R40.reuse, R32, R52 ;  /* 0x000000202834723c */ /* 0x050ff00000001834 */
[----:B------:R-:W-:Y:S01]  /*3b20*/  HMMA.16816.F32 R64, R40, R34, R64 ;  /* 0x000000222840723c */ /* 0x000fe20000001840 */
[----:B------:R-:W4:Y:S04]  /*3b30*/  LDSM.16.M88.4 R40, [R82+0xa800] ;  /* 0x00a800005228783b */ /* 0x000f280000000200 */
[----:B------:R-:W5:Y:S03]  /*3b40*/  LDSM.16.M88.4 R32, [R81+0xa000] ;  /* 0x00a000005120783b */ /* 0x000f660000000200 */
[----:B------:R-:W-:Y:S08]  /*3b50*/  HMMA.16816.F32 R20, R60, R50, R20 ;  /* 0x000000323c14723c */ /* 0x000ff00000001814 */
[----:B-1----:R-:W-:Y:S08]  /*3b60*/  HMMA.16816.F32 R72, R36, R24, R72 ;  /* 0x000000182448723c */ /* 0x002ff00000001848 */
[----:B------:R-:W-:Y:S08]  /*3b70*/  HMMA.16816.F32 R16, R60, R8, R16 ;  /* 0x000000083c10723c */ /* 0x000ff00000001810 */
[----:B------:R-:W-:Y:S01]  /*3b80*/  HMMA.16816.F32 R20, R36, R26, R20 ;  /* 0x0000001a2414723c */ /* 0x000fe20000001814 */
[----:B------:R-:W-:Y:S07]  /*3b90*/  LDSM.16.M88.4 R24, [R196+UR5+0xb800] ;  /* 0x00b80005c418783b */ /* 0x000fee0008000200 */
[C---:B------:R-:W-:Y:S01]  /*3ba0*/  HMMA.16816.F32 R12, R60.reuse, R10, R12 ;  /* 0x0000000a3c0c723c */ /* 0x040fe2000000180c */
[----:B------:R-:W1:Y:S07]  /*3bb0*/  LDSM.16.M88.4 R8, [R83+0xa800] ;  /* 0x00a800005308783b */ /* 0x000e6e0000000200 */
[C---:B--2---:R-:W-:Y:S08]  /*3bc0*/  HMMA.16816.F32 R68, R60.reuse, R4, R68 ;  /* 0x000000043c44723c */ /* 0x044ff00000001844 */
[----:B------:R-:W-:Y:S01]  /*3bd0*/  HMMA.16816.F32 R56, R60, R6, R56 ;  /* 0x000000063c38723c */ /* 0x000fe20000001838 */
[----:B------:R-:W2:Y:S07]  /*3be0*/  LDSM.16.M88.4 R4, [R82+0xb000] ;  /* 0x00b000005204783b */ /* 0x000eae0000000200 */
[C---:B---3--:R-:W-:Y:S08]  /*3bf0*/  HMMA.16816.F32 R72, R44.reuse, R28, R72 ;  /* 0x0000001c2c48723c */ /* 0x048ff00000001848 */
[----:B------:R-:W-:Y:S08]  /*3c00*/  HMMA.16816.F32 R20, R44, R30, R20 ;  /* 0x0000001e2c14723c */ /* 0x000ff00000001814 */
[C---:B----4-:R-:W-:Y:S01]  /*3c10*/  HMMA.16816.F32 R28, R36.reuse, R40, R16 ;  /* 0x00000028241c723c */ /* 0x050fe20000001810 */
[----:B------:R-:W3:Y:S07]  /*3c20*/  LDSM.16.M88.4 R16, [R81+0xa800] ;  /* 0x00a800005110783b */ /* 0x000eee0000000200 */
[----:B------:R-:W-:Y:S01]  /*3c30*/  HMMA.16816.F32 R12, R36, R42, R12 ;  /* 0x0000002a240c723c */ /* 0x000fe2000000180c */
[----:B------:R-:W4:Y:S07]  /*3c40*/  LDSM.16.M88.4 R40, [R82+0xb800] ;  /* 0x00b800005228783b */ /* 0x000f2e0000000200 */
[C---:B-----5:R-:W-:Y:S08]  /*3c50*/  HMMA.16816.F32 R72, R84.reuse, R32, R72 ;  /* 0x000000205448723c */ /* 0x060ff00000001848 */
[----:B------:R-:W-:Y:S01]  /*3c60*/  HMMA.16816.F32 R20, R84, R34, R20 ;  /* 0x000000225414723c */ /* 0x000fe20000001814 */
[----:B------:R-:W5:Y:S07]  /*3c70*/  LDSM.16.M88.4 R32, [R83+0xb000] ;  /* 0x00b000005320783b */ /* 0x000f6e0000000200 */
        /* <DEDUP_REMOVED lines=25> */
[----:B------:R-:W1:Y:S01]  /*3e10*/  MUFU.TANH R22, R22 ;  /* 0x0000001600167308 */ /* 0x000e620000002400 */
[----:B------:R-:W-:-:S05]  /*3e20*/  DEPBAR.LE SB0, 0x0 ;  /* 0x000080000000791a */ /* 0x000fca0000000000 */
[C---:B----4-:R-:W-:Y:S02]  /*3e30*/  HMMA.16816.F32 R52, R36.reuse, R40, R52 ;  /* 0x000000282434723c */ /* 0x050fe40000001834 */
[----:B------:R-:W4:Y:S01]  /*3e40*/  MUFU.TANH R23, R23 ;  /* 0x0000001700177308 */ /* 0x000f220000002400 */
[----:B------:R-:W-:Y:S01]  /*3e50*/  FMUL.FTZ R24, R28, UR4 ;  /* 0x000000041c187c20 */ /* 0x000fe20008410000 */
[----:B------:R-:W-:Y:S01]  /*3e60*/  FMUL.FTZ R25, R29, UR4 ;  /* 0x000000041d197c20 */ /* 0x000fe20008410000 */
[----:B------:R-:W-:Y:S01]  /*3e70*/  FMUL.FTZ R28, R30, UR4 ;  /* 0x000000041e1c7c20 */ /* 0x000fe20008410000 */
[----:B------:R-:W-:Y:S02]  /*3e80*/  FMUL.FTZ R29, R31, UR4 ;  /* 0x000000041f1d7c20 */ /* 0x000fe40008410000 */
[----:B------:R-:W-:Y:S02]  /*3e90*/  HMMA.16816.F32 R64, R36, R42, R64 ;  /* 0x0000002a2440723c */ /* 0x000fe40000001840 */
[----:B------:R-:W1:Y:S01]  /*3ea0*/  MUFU.TANH R24, R24 ;  /* 0x0000001800187308 */ /* 0x000e620000002400 */
[----:B------:R-:W-:Y:S01]  /*3eb0*/  FMUL.FTZ R12, R12, UR4 ;  /* 0x000000040c0c7c20 */ /* 0x000fe20008410000 */
[----:B------:R-:W-:-:S04]  /*3ec0*/  FMUL.FTZ R14, R14, UR4 ;  /* 0x000000040e0e7c20 */ /* 0x000fc80008410000 */
[C---:B-----5:R-:W-:Y:S02]  /*3ed0*/  HMMA.16816.F32 R68, R44.reuse, R32, R68 ;  /* 0x000000202c44723c */ /* 0x060fe40000001844 */
[----:B------:R-:W2:Y:S06]  /*3ee0*/  MUFU.TANH R25, R25 ;  /* 0x0000001900197308 */ /* 0x000eac0000002400 */
[C---:B------:R-:W-:Y:S02]  /*3ef0*/  HMMA.16816.F32 R56, R44.reuse, R34, R56 ;  /* 0x000000222c38723c */ /* 0x040fe40000001838 */
[----:B------:R-:W2:Y:S06]  /*3f00*/  MUFU.TANH R28, R28 ;  /* 0x0000001c001c7308 */ /* 0x000eac0000002400 */
[C---:B-1----:R-:W-:Y:S02]  /*3f10*/  HMMA.16816.F32 R52, R44.reuse, R4, R52 ;  /* 0x000000042c34723c */ /* 0x042fe40000001834 */
[----:B------:R-:W1:Y:S06]  /*3f20*/  MUFU.TANH R29, R29 ;  /* 0x0000001d001d7308 */ /* 0x000e6c0000002400 */
[----:B------:R-:W-:Y:S02]  /*3f30*/  HMMA.16816.F32 R64, R44, R6, R64 ;  /* 0x000000062c40723c */ /* 0x000fe40000001840 */
[----:B------:R-:W1:Y:S06]  /*3f40*/  MUFU.TANH R12, R12 ;  /* 0x0000000c000c7308 */ /* 0x000e6c0000002400 */
[C---:B------:R-:W-:Y:S01]  /*3f50*/  HMMA.16816.F32 R68, R84.reuse, R8, R68 ;  /* 0x000000085444723c */ /* 0x040fe20000001844 */
[----:B------:R-:W-:Y:S01]  /*3f60*/  FMUL.FTZ R8, R13, UR4 ;  /* 0x000000040d087c20 */ /* 0x000fe20008410000 */
[----:B------:R-:W-:Y:S01]  /*3f70*/  FMUL.FTZ R9, R15, UR4 ;  /* 0x000000040f097c20 */ /* 0x000fe20008410000 */
[----:B------:R-:W1:Y:S05]  /*3f80*/  MUFU.TANH R14, R14 ;  /* 0x0000000e000e7308 */ /* 0x000e6a0000002400 */
[C---:B------:R-:W-:Y:S03]  /*3f90*/  HMMA.16816.F32 R56, R84.reuse, R10, R56 ;  /* 0x0000000a5438723c */ /* 0x040fe60000001838 */
[----:B------:R-:W1:Y:S05]  /*3fa0*/  MUFU.TANH R8, R8 ;  /* 0x0000000800087308 */ /* 0x000e6a0000002400 */
[C---:B--2---:R-:W-:Y:S03]  /*3fb0*/  HMMA.16816.F32 R52, R84.reuse, R16, R52 ;  /* 0x000000105434723c */ /* 0x044fe60000001834 */
[----:B------:R-:W-:Y:S01]  /*3fc0*/  FMUL.FTZ R68, R68, UR4 ;  /* 0x0000000444447c20 */ /* 0x000fe20008410000 */
[----:B------:R-:W-:Y:S01]  /*3fd0*/  FMUL.FTZ R69, R69, UR4 ;  /* 0x0000000445457c20 */ /* 0x000fe20008410000 */
[----:B------:R-:W-:Y:S01]  /*3fe0*/  FMUL.FTZ R70, R70, UR4 ;  /* 0x0000000446467c20 */ /* 0x000fe20008410000 */
[----:B------:R-:W-:Y:S01]  /*3ff0*/  FMUL.FTZ R71, R71, UR4 ;  /* 0x0000000447477c20 */ /* 0x000fe20008410000 */
[----:B------:R-:W2:Y:S01]  /*4000*/  MUFU.TANH R9, R9 ;  /* 0x0000000900097308 */ /* 0x000ea20000002400 */
        /* <DEDUP_REMOVED lines=30> */
[----:B--234-:R-:W-:Y:S05]  /*41f0*/  @!P6 BRA `(.L_x_747) ;  /* 0x00000004005ce947 */ /* 0x01cfea0003800000 */
[----:B------:R-:W-:Y:S01]  /*4200*/  VIADD R79, R184, 0xfffffffe ;  /* 0xfffffffeb84f7836 */ /* 0x000fe20000000000 */
[----:B------:R-:W2:Y:S01]  /*4210*/  LDCU UR4, c[0x0][0x440] ;  /* 0x00008800ff0477ac */ /* 0x000ea20008000800 */
        /* <DEDUP_REMOVED lines=12> */
[----:B--2---:R-:W-:Y:S02]  /*42e0*/  ISETP.GE.AND P4, PT, R191, UR4, PT ;  /* 0x00000004bf007c0c */ /* 0x004fe4000bf86270 */
        /* <DEDUP_REMOVED lines=69> */
.L_x_749:
[----:B------:R4:W-:Y:S02]  /*4740*/  STS.128 [R209+0xb800], RZ ;  /* 0x00b800ffd1007388 */ /* 0x0009e40000000c00 */
.L_x_750:
[----:B------:R-:W-:Y:S05]  /*4750*/  BSYNC.RECONVERGENT B0 ;  /* 0x0000000000007941 */ /* 0x000fea0003800200 */
.L_x_748:
[----:B------:R-:W0:Y:S02]  /*4760*/  LDGDEPBAR ;  /* 0x00000000000079af */ /* 0x000e240000000000 */
.L_x_747:
[----:B------:R-:W-:Y:S01]  /*4770*/  IMAD.SHL.U32 R3, R192, 0x2, RZ ;  /* 0x00000002c0037824 */ /* 0x000fe200078e00ff */
[----:B------:R-:W5:Y:S01]  /*4780*/  LDCU UR4, c[0x0][0x45c] ;  /* 0x00008b80ff0477ac */ /* 0x000f620008000800 */
[----:B------:R-:W-:Y:S01]  /*4790*/  LOP3.LUT R185, R77, 0x200, R2, 0xf8, !PT ;  /* 0x000002004db97812 */ /* 0x000fe200078ef802 */
[----:B------:R-:W-:Y:S02]  /*47a0*/  IMAD.MOV.U32 R208, RZ, RZ, -0x1 ;  /* 0xffffffffffd07424 */ /* 0x000fe400078e00ff */
[----:B------:R-:W-:Y:S02]  /*47b0*/  LOP3.LUT R3, R3, 0x6, RZ, 0xc0, !PT ;  /* 0x0000000603037812 */ /* 0x000fe400078ec0ff */
[----:B------:R-:W-:-:S03]  /*47c0*/  LEA R185, R185, UR5, 0x1 ;  /* 0x00000005b9b97c11 */ /* 0x000fc6000f8e08ff */
[----:B------:R-:W-:Y:S02]  /*47d0*/  IMAD R4, R184, 0x40, R3 ;  /* 0x00000040b8047824 */ /* 0x000fe400078e0203 */
[--C-:B------:R-:W-:Y:S01]  /*47e0*/  IMAD.IADD R165, R156, 0x1, R185.reuse ;  /* 0x000000019ca57824 */ /* 0x100fe200078e02b9 */
[----:B------:R-:W-:Y:S01]  /*47f0*/  LDSM.16.MT88.4 R124, [R185+0xc000] ;  /* 0x00c00000b97c783b */ /* 0x000fe20000004200 */
[C---:B------:R-:W-:Y:S02]  /*4800*/  VIADD R5, R4.reuse, 0xffffffc0 ;  /* 0xffffffc004057836 */ /* 0x040fe40000000000 */
[C---:B------:R-:W-:Y:S01]  /*4810*/  VIADD R3, R4.reuse, 0xffffffc1 ;  /* 0xffffffc104037836 */ /* 0x040fe20000000000 */
[----:B------:R-:W-:Y:S01]  /*4820*/  LDSM.16.MT88.4 R108, [R165+0xc000] ;  /* 0x00c00000a56c783b */ /* 0x000fe20000004200 */
[C---:B--23--:R-:W-:Y:S01]  /*4830*/  VIADD R6, R4.reuse, 0xffffffc8 ;  /* 0xffffffc804067836 */ /* 0x04cfe20000000000 */
[CC--:B------:R-:W-:Y:S01]  /*4840*/  ISETP.GE.AND P3, PT, R5.reuse, R186.reuse, PT ;  /* 0x000000ba0500720c */ /* 0x0c0fe20003f66270 */
[C---:B------:R-:W-:Y:S01]  /*4850*/  VIADD R18, R4.reuse, 0xffffffe1 ;  /* 0xffffffe104127836 */ /* 0x040fe20000000000 */
[-C--:B------:R-:W-:Y:S01]  /*4860*/  ISETP.GE.AND P4, PT, R5, R133.reuse, PT ;  /* 0x000000850500720c */ /* 0x080fe20003f86270 */
[C---:B------:R-:W-:Y:S01]  /*4870*/  VIADD R5, R4.reuse, 0xffffffc9 ;  /* 0xffffffc904057836 */ /* 0x040fe20000000000 */
[CC--:B------:R-:W-:Y:S01]  /*4880*/  ISETP.GE.AND P5, PT, R3.reuse, R186.reuse, PT ;  /* 0x000000ba0300720c */ /* 0x0c0fe20003fa6270 */
[C---:B------:R-:W-:Y:S01]  /*4890*/  VIADD R16, R4.reuse, 0xffffffe8 ;  /* 0xffffffe804107836 */ /* 0x040fe20000000000 */
[-C--:B------:R-:W-:Y:S01]  /*48a0*/  ISETP.GE.AND P1, PT, R3, R133.reuse, PT ;  /* 0x000000850300720c */ /* 0x080fe20003f26270 */
[----:B------:R-:W-:Y:S01]  /*48b0*/  VIADD R10, R4, 0xfffffff1 ;  /* 0xfffffff1040a7836 */ /* 0x000fe20000000000 */
[----:B------:R-:W-:Y:S01]  /*48c0*/  FSEL R3, R48, -INF , !P3 ;  /* 0xff80000030037808 */ /* 0x000fe20005800000 */
[----:B------:R-:W-:Y:S01]  /*48d0*/  IMAD.IADD R170, R76, 0x1, R185 ;  /* 0x000000014caa7824 */ /* 0x000fe200078e02b9 */
[----:B------:R-:W-:Y:S01]  /*48e0*/  FSEL R31, R50, -INF , !P4 ;  /* 0xff800000321f7808 */ /* 0x000fe20006000000 */
[----:B------:R-:W-:Y:S01]  /*48f0*/  IMAD.IADD R163, R76, 0x1, R165 ;  /* 0x000000014ca37824 */ /* 0x000fe200078e02a5 */
        /* <DEDUP_REMOVED lines=13> */
[----:B------:R-:W-:Y:S02]  /*49d0*/  FSEL R27, R22, -INF , !P4 ;  /* 0xff800000161b7808 */ /* 0x000fe40006000000 */
[C---:B------:R-:W-:Y:S01]  /*49e0*/  ISETP.GE.AND P3, PT, R6.reuse, R186, PT ;  /* 0x000000ba0600720c */ /* 0x040fe20003f66270 */
[----:B-1----:R-:W-:Y:S01]  /*49f0*/  LDSM.16.MT88.4 R56, [R165+0xe000] ;  /* 0x00e00000a538783b */ /* 0x002fe20000004200 */
        /* <DEDUP_REMOVED lines=22> */
[----:B------:R-:W-:Y:S02]  /*4b60*/  FMNMX3.FTZ R20, R3, R49, R33, !PT ;  /* 0x0000003103147276 */ /* 0x000fe40007810021 */
[----:B------:R-:W-:-:S02]  /*4b70*/  ISETP.GE.AND P3, PT, R6, R186, PT ;  /* 0x000000ba0600720c */ /* 0x000fc40003f66270 */
[----:B------:R-:W-:Y:S02]  /*4b80*/  FSEL R17, R8, -INF , !P5 ;  /* 0xff80000008117808 */ /* 0x000fe40006800000 */
[----:B------:R-:W-:Y:S01]  /*4b90*/  FSEL R11, R14, -INF , !P4 ;  /* 0xff8000000e0b7808 */ /* 0x000fe20006000000 */
[----:B------:R-:W-:Y:S01]  /*4ba0*/  VIADD R14, R4, 0xffffffe9 ;  /* 0xffffffe9040e7836 */ /* 0x000fe20000000000 */
[----:B------:R-:W-:Y:S02]  /*4bb0*/  FMNMX3.FTZ R8, R20, R21, R19, !PT ;  /* 0x0000001514087276 */ /* 0x000fe40007810013 */
[-C--:B------:R-:W-:Y:S02]  /*4bc0*/  ISETP.GE.AND P5, PT, R18, R186.reuse, PT ;  /* 0x000000ba1200720c */ /* 0x080fe40003fa6270 */
[----:B------:R-:W-:Y:S02]  /*4bd0*/  FSEL R201, R201, -INF , !P3 ;  /* 0xff800000c9c97808 */ /* 0x000fe40005800000 */
[----:B------:R-:W-:-:S02]  /*4be0*/  ISETP.GE.AND P3, PT, R16, R186, PT ;  /* 0x000000ba1000720c */ /* 0x000fc40003f66270 */
[----:B------:R-:W-:Y:S02]  /*4bf0*/  FMNMX3.FTZ R8, R8, R7, R5, !PT ;  /* 0x0000000708087276 */ /* 0x000fe40007810005 */
[----:B------:R-:W-:Y:S02]  /*4c00*/  FSEL R167, R167, -INF , !P5 ;  /* 0xff800000a7a77808 */ /* 0x000fe40006800000 */
[----:B------:R-:W-:Y:S01]  /*4c10*/  ISETP.GE.AND P4, PT, R6, R133, PT ;  /* 0x000000850600720c */ /* 0x000fe20003f86270 */
[----:B------:R-:W-:Y:S01]  /*4c20*/  VIADD R6, R4, 0xfffffff8 ;  /* 0xfffffff804067836 */ /* 0x000fe20000000000 */
[-C--:B------:R-:W-:Y:S01]  /*4c30*/  ISETP.GE.AND P5, PT, R14, R186.reuse, PT ;  /* 0x000000ba0e00720c */ /* 0x080fe20003fa6270 */
[----:B------:R-:W-:Y:S01]  /*4c40*/  VIADD R4, R4, 0xfffffff9 ;  /* 0xfffffff904047836 */ /* 0x000fe20000000000 */
[----:B------:R-:W-:Y:S02]  /*4c50*/  FSEL R171, R171, -INF , !P3 ;  /* 0xff800000abab7808 */ /* 0x000fe40005800000 */
[----:B------:R-:W-:-:S02]  /*4c60*/  ISETP.GE.AND P3, PT, R12, R186, PT ;  /* 0x000000ba0c00720c */ /* 0x000fc40003f66270 */
[----:B------:R-:W-:Y:S02]  /*4c70*/  FMNMX3.FTZ R8, R8, R17, R201, !PT ;  /* 0x0000001108087276 */ /* 0x000fe400078100c9 */
[----:B------:R-:W-:Y:S02]  /*4c80*/  FSEL R169, R169, -INF , !P5 ;  /* 0xff800000a9a97808 */ /* 0x000fe40006800000 */
[-C--:B------:R-:W-:Y:S02]  /*4c90*/  ISETP.GE.AND P5, PT, R10, R186.reuse, PT ;  /* 0x000000ba0a00720c */ /* 0x080fe40003fa6270 */
[----:B------:R-:W-:Y:S02]  /*4ca0*/  FSEL R197, R197, -INF , !P3 ;  /* 0xff800000c5c57808 */ /* 0x000fe40005800000 */
[----:B------:R-:W-:Y:S02]  /*4cb0*/  ISETP.GE.AND P3, PT, R6, R186, PT ;  /* 0x000000ba0600720c */ /* 0x000fe40003f66270 */
[----:B------:R-:W-:-:S02]  /*4cc0*/  FMNMX3.FTZ R8, R8, R167, R171, !PT ;  /* 0x000000a708087276 */ /* 0x000fc400078100ab */
[----:B------:R-:W-:Y:S02]  /*4cd0*/  FSEL R195, R195, -INF , !P5 ;  /* 0xff800000c3c37808 */ /* 0x000fe40006800000 */
[----:B------:R-:W-:Y:S02]  /*4ce0*/  ISETP.GE.AND P5, PT, R4, R186, PT ;  /* 0x000000ba0400720c */ /* 0x000fe40003fa6270 */
[----:B------:R-:W-:Y:S02]  /*4cf0*/  FSEL R189, R189, -INF , !P3 ;  /* 0xff800000bdbd7808 */ /* 0x000fe40005800000 */
[----:B------:R-:W-:Y:S02]  /*4d00*/  FMNMX3.FTZ R8, R8, R169, R197, !PT ;  /* 0x000000a908087276 */ /* 0x000fe400078100c5 */
[----:B------:R-:W-:Y:S02]  /*4d10*/  ISETP.GE.AND P3, PT, R18, R133, PT ;  /* 0x000000851200720c */ /* 0x000fe40003f66270 */
[----:B------:R-:W-:-:S02]  /*4d20*/  FSEL R183, R183, -INF , !P5 ;  /* 0xff800000b7b77808 */ /* 0x000fc40006800000 */
[----:B------:R-:W-:Y:S02]  /*4d30*/  FMNMX3.FTZ R8, R8, R195, R189, !PT ;  /* 0x000000c308087276 */ /* 0x000fe400078100bd */
[----:B------:R-:W-:Y:S02]  /*4d40*/  FMNMX3.FTZ R18, R31, R51, R27, !PT ;  /* 0x000000331f127276 */ /* 0x000fe4000781001b */
[----:B------:R-:W-:Y:S02]  /*4d50*/  FMNMX.FTZ R8, R183, R8, !PT ;  /* 0x00000008b7087209 */ /* 0x000fe40007810000 */
[----:B------:R-:W-:Y:S02]  /*4d60*/  FMNMX3.FTZ R18, R18, R23, R15, !PT ;  /* 0x0000001712127276 */ /* 0x000fe4000781000f */
[----:B------:R-:W-:Y:S01]  /*4d70*/  FSEL R9, R9, -INF , !P1 ;  /* 0xff80000009097808 */ /* 0x000fe20004800000 */
[----:B------:R-:W1:Y:S01]  /*4d80*/  SHFL.BFLY PT, R25, R8, 0x2, 0x1f ;  /* 0x0c401f0008197f89 */ /* 0x000e6200000e0000 */
[----:B------:R-:W-:-:S02]  /*4d90*/  ISETP.GE.AND P1, PT, R16, R133, PT ;  /* 0x000000851000720c */ /* 0x000fc40003f26270 */
        /* <DEDUP_REMOVED lines=48> */
[----:B------:R-:W-:Y:S01]  /*50a0*/  LDSM.16.MT88.4 R4, [R163+0x10000] ;  /* 0x01000000a304783b */ /* 0x000fe20000004200 */
[----:B------:R-:W-:Y:S01]  /*50b0*/  FFMA.FTZ R219, R183, UR4, -R176 ;  /* 0x00000004b7db7c23 */ /* 0x000fe200080108b0 */
[C---:B------:R-:W-:Y:S01]  /*50c0*/  FSETP.NEU.FTZ.AND P1, PT, R3.reuse, -INF , PT ;  /* 0xff8000000300780b */ /* 0x040fe20003f3d000 */
[----:B------:R-:W-:Y:S01]  /*50d0*/  FMUL.FTZ R172, R3, UR4 ;  /* 0x0000000403ac7c20 */ /* 0x000fe20008410000 */
[----:B------:R-:W-:Y:S04]  /*50e0*/  MUFU.EX2 R158, R158 ;  /* 0x0000009e009e7308 */ /* 0x000fe80000000800 */
        /* <DEDUP_REMOVED lines=28> */
[----:B------:R-:W-:Y:S01]  /*52b0*/  LDSM.16.MT88.4 R24, [R163+0xc800] ;  /* 0x00c80000a318783b */ /* 0x000fe20000004200 */
[----:B------:R-:W-:-:S03]  /*52c0*/  FADD.FTZ R161, R162, R161 ;  /* 0x000000a1a2a17221 */ /* 0x000fc60000010000 */
[----:B------:R-:W-:Y:S02]  /*52d0*/  LDSM.16.MT88.4 R140, [R170+0xd000] ;  /* 0x00d00000aa8c783b */ /* 0x000fe40000004200 */
[----:B------:R-:W2:Y:S01]  /*52e0*/  MUFU.EX2 R154, R154 ;  /* 0x0000009a009a7308 */ /* 0x000ea20000000800 */
[----:B----4-:R-:W-:Y:S01]  /*52f0*/  F2FP.F16.F32.PACK_AB R97, R159, R160 ;  /* 0x000000a09f61723e */ /* 0x010fe200000000ff */
[----:B------:R-:W-:-:S06]  /*5300*/  FADD.FTZ R160, R160, R159 ;  /* 0x0000009fa0a07221 */ /* 0x000fcc0000010000 */
[----:B------:R-:W-:Y:S08]  /*5310*/  MUFU.EX2 R153, R153 ;  /* 0x0000009900997308 */ /* 0x000ff00000000800 */
[----:B------:R-:W4:Y:S01]  /*5320*/  MUFU.EX2 R152, R152 ;  /* 0x0000009800987308 */ /* 0x000f220000000800 */
        /* <DEDUP_REMOVED lines=48> */
[----:B----4-:R-:W-:-:S02]  /*5630*/  F2FP.F16.F32.PACK_AB R4, R152, R153 ;  /* 0x000000999804723e */ /* 0x010fc400000000ff */
[----:B--2---:R-:W-:Y:S01]  /*5640*/  F2FP.F16.F32.PACK_AB R5, R150, R151 ;  /* 0x000000979605723e */ /* 0x004fe200000000ff */
[----:B------:R-:W-:-:S04]  /*5650*/  FADD.FTZ R151, R151, R154 ;  /* 0x0000009a97977221 */ /* 0x000fc80000010000 */
[----:B------:R-:W-:Y:S01]  /*5660*/  HMMA.16816.F32 R96, R96, R6, RZ ;  /* 0x000000066060723c */ /* 0x000fe200000018ff */
[----:B------:R-:W-:Y:S01]  /*5670*/  F2FP.F16.F32.PACK_AB R6, R148, R149 ;  /* 0x000000959406723e */ /* 0x000fe200000000ff */
[----:B------:R-:W-:Y:S01]  /*5680*/  FADD.FTZ R150, R150, R151 ;  /* 0x0000009796967221 */ /* 0x000fe20000010000 */
[----:B---3--:R-:W-:-:S07]  /*5690*/  F2FP.F16.F32.PACK_AB R7, R146, R147 ;  /* 0x000000939207723e */ /* 0x008fce00000000ff */
[C---:B------:R-:W-:Y:S08]  /*56a0*/  HMMA.16816.F32 R112, R4.reuse, R12, R112 ;  /* 0x0000000c0470723c */ /* 0x040ff00000001870 */
[C---:B------:R-:W-:Y:S01]  /*56b0*/  HMMA.16816.F32 R108, R4.reuse, R14, R108 ;  /* 0x0000000e046c723c */ /* 0x040fe2000000186c */
[----:B------:R-:W2:Y:S07]  /*56c0*/  LDSM.16.MT88.4 R12, [R185+0x10800] ;  /* 0x01080000b90c783b */ /* 0x000eae0000004200 */
[C---:B-----5:R-:W-:Y:S08]  /*56d0*/  HMMA.16816.F32 R36, R4.reuse, R8, R36 ;  /* 0x000000080424723c */ /* 0x060ff00000001824 */
[C---:B------:R-:W-:Y:S01]  /*56e0*/  HMMA.16816.F32 R40, R4.reuse, R10, R40 ;  /* 0x0000000a0428723c */ /* 0x040fe20000001828 */
[----:B------:R-:W3:Y:S07]  /*56f0*/  LDSM.16.MT88.4 R8, [R165+0x10800] ;  /* 0x01080000a508783b */ /* 0x000eee0000004200 */
[C---:B-1----:R-:W-:Y:S08]  /*5700*/  HMMA.16816.F32 R44, R4.reuse, R20, R44 ;  /* 0x00000014042c723c */ /* 0x042ff0000000182c */
[C---:B------:R-:W-:Y:S01]  /*5710*/  HMMA.16816.F32 R48, R4.reuse, R22, R48 ;  /* 0x000000160430723c */ /* 0x040fe20000001830 */
[----:B------:R-:W1:Y:S07]  /*5720*/  LDSM.16.MT88.4 R20, [R163+0xe800] ;  /* 0x00e80000a314783b */ /* 0x000e6e0000004200 */
        /* <DEDUP_REMOVED lines=24> */
[C---:B----4-:R-:W-:Y:S08]  /*58b0*/  HMMA.16816.F32 R92, R4.reuse, R16, R92 ;  /* 0x00000010045c723c */ /* 0x050ff0000000185c */
[----:B------:R-:W-:Y:S01]  /*58c0*/  HMMA.16816.F32 R96, R4, R18, R96 ;  /* 0x000000120460723c */ /* 0x000fe20000001860 */
[----:B------:R-:W1:Y:S01]  /*58d0*/  LDSM.16.MT88.4 R16, [R163+0xf000] ;  /* 0x00f00000a310783b */ /* 0x000e620000004200 */
[----:B------:R-:W-:-:S02]  /*58e0*/  F2FP.F16.F32.PACK_AB R4, R167, R164 ;  /* 0x000000a4a704723e */ /* 0x000fc400000000ff */
[----:B------:R-:W-:Y:S02]  /*58f0*/  F2FP.F16.F32.PACK_AB R5, R171, R168 ;  /* 0x000000a8ab05723e */ /* 0x000fe400000000ff */
[----:B------:R-:W-:Y:S02]  /*5900*/  F2FP.F16.F32.PACK_AB R6, R169, R166 ;  /* 0x000000a6a906723e */ /* 0x000fe400000000ff */
[----:B------:R-:W-:-:S07]  /*5910*/  F2FP.F16.F32.PACK_AB R7, R177, R174 ;  /* 0x000000aeb107723e */ /* 0x000fce00000000ff */
[C---:B--2---:R-:W-:Y:S08]  /*5920*/  HMMA.16816.F32 R112, R4.reuse, R12, R112 ;  /* 0x0000000c0470723c */ /* 0x044ff00000001870 */
        /* <DEDUP_REMOVED lines=36> */
[----:B------:R-:W-:-:S02]  /*5b70*/  F2FP.F16.F32.PACK_AB R5, R179, R176 ;  /* 0x000000b0b305723e */ /* 0x000fc400000000ff */
        /* <DEDUP_REMOVED lines=83> */
[----:B------:R-:W-:Y:S01]  /*60b0*/  ISETP.GE.AND P1, PT, R213, UR4, PT ;  /* 0x00000004d5007c0c */ /* 0x000fe2000bf26270 */
[----:B------:R-:W1:Y:S01]  /*60c0*/  LDCU UR4, c[0x0][0x50c] ;  /* 0x0000a180ff0477ac */ /* 0x000e620008000800 */
        /* <DEDUP_REMOVED lines=77> */
[----:B------:R-:W1:Y:S04]  /*65a0*/  LDSM.16.M88.4 R28, [R196+UR5+0x7000] ;  /* 0x00700005c41c783b */ /* 0x000e680008000200 */
[----:B------:R-:W1:Y:S04]  /*65b0*/  LDSM.16.M88.4 R164, [R196+UR5+0x7800] ;  /* 0x00780005c4a4783b */ /* 0x000e680008000200 */
[----:B--2---:R-:W-:Y:S04]  /*65c0*/  LDSM.16.M88.4 R8, [R200] ;  /* 0x00000000c808783b */ /* 0x004fe80000000200 */
[----:B------:R-:W2:Y:S04]  /*65d0*/  LDSM.16.M88.4 R160, [R195+0x6000] ;  /* 0x00600000c3a0783b */ /* 0x000ea80000000200 */
[----:B------:R-:W2:Y:S04]  /*65e0*/  LDSM.16.M88.4 R152, [R195+0x6800] ;  /* 0x00680000c398783b */ /* 0x000ea80000000200 */
[----:B------:R-:W2:Y:S04]  /*65f0*/  LDSM.16.M88.4 R20, [R195+0x7000] ;  /* 0x00700000c314783b */ /* 0x000ea80000000200 */
[----:B---3--:R-:W3:Y:S04]  /*6600*/  LDSM.16.M88.4 R12, [R195+0x7800] ;  /* 0x00780000c30c783b */ /* 0x008ee80000000200 */
[----:B------:R-:W-:Y:S01]  /*6610*/  LDSM.16.M88.4 R16, [R198] ;  /* 0x00000000c610783b */ /* 0x000fe20000000200 */
[C---:B----4-:R-:W-:Y:S03]  /*6620*/  HMMA.16816.F32 R148, R172.reuse, R144, RZ ;  /* 0x00000090ac94723c */ /* 0x050fe600000018ff */
[----:B------:R-:W4:Y:S04]  /*6630*/  LDSM.16.M88.4 R4, [R189+0x6000] ;  /* 0x00600000bd04783b */ /* 0x000f280000000200 */
[----:B------:R-:W4:Y:S01]  /*6640*/  LDSM.16.M88.4 R156, [R189+0x6800] ;  /* 0x00680000bd9c783b */ /* 0x000f220000000200 */
[C---:B-----5:R-:W-:Y:S03]  /*6650*/  HMMA.16816.F32 R140, R172.reuse, R136, RZ ;  /* 0x00000088ac8c723c */ /* 0x060fe600000018ff */
[----:B------:R-:W-:Y:S04]  /*6660*/  LDSM.16.M88.4 R176, [R199] ;  /* 0x00000000c7b0783b */ /* 0x000fe80000000200 */
[----:B------:R-:W-:Y:S01]  /*6670*/  LDSM.16.M88.4 R180, [R197+0x7800] ;  /* 0x00780000c5b4783b */ /* 0x000fe20000000200 */
[C---:B------:R-:W-:Y:S03]  /*6680*/  HMMA.16816.F32 R144, R172.reuse, R146, RZ ;  /* 0x00000092ac90723c */ /* 0x040fe600000018ff */
[----:B------:R-:W-:Y:S04]  /*6690*/  LDSM.16.M88.4 R168, [R201+0x2000] ;  /* 0x00200000c9a8783b */ /* 0x000fe80000000200 */
[----:B------:R-:W0:Y:S01]  /*66a0*/  LDGDEPBAR ;  /* 0x00000000000079af */ /* 0x000e220000000000 */
[C---:B------:R-:W-:Y:S08]  /*66b0*/  HMMA.16816.F32 R136, R172.reuse, R138, RZ ;  /* 0x0000008aac88723c */ /* 0x040ff000000018ff */
[C---:B-1----:R-:W-:Y:S08]  /*66c0*/  HMMA.16816.F32 R32, R172.reuse, R28, RZ ;  /* 0x0000001cac20723c */ /* 0x042ff000000018ff */
[C---:B------:R-:W-:Y:S08]  /*66d0*/  HMMA.16816.F32 R28, R172.reuse, R30, RZ ;  /* 0x0000001eac1c723c */ /* 0x040ff000000018ff */
[C---:B------:R-:W-:Y:S08]  /*66e0*/  HMMA.16816.F32 R24, R172.reuse, R164, RZ ;  /* 0x000000a4ac18723c */ /* 0x040ff000000018ff */
[----:B------:R-:W-:Y:S01]  /*66f0*/  HMMA.16816.F32 R172, R172, R166, RZ ;  /* 0x000000a6acac723c */ /* 0x000fe200000018ff */
[----:B------:R-:W-:Y:S07]  /*6700*/  LDSM.16.M88.4 R164, [R196+UR5+0x8000] ;  /* 0x00800005c4a4783b */ /* 0x000fee0008000200 */
[C---:B--2---:R-:W-:Y:S08]  /*6710*/  HMMA.16816.F32 R148, R8.reuse, R160, R148 ;  /* 0x000000a00894723c */ /* 0x044ff00000001894 */
[C---:B------:R-:W-:Y:S01]  /*6720*/  HMMA.16816.F32 R144, R8.reuse, R162, R144 ;  /* 0x000000a20890723c */ /* 0x040fe20000001890 */
[----:B------:R-:W-:Y:S07]  /*6730*/  LDSM.16.M88.4 R160, [R196+UR5+0x8800] ;  /* 0x00880005c4a0783b */ /* 0x000fee0008000200 */
[C---:B------:R-:W-:Y:S08]  /*6740*/  HMMA.16816.F32 R140, R8.reuse, R152, R140 ;  /* 0x00000098088c723c */ /* 0x040ff0000000188c */
[C---:B------:R-:W-:Y:S01]  /*6750*/  HMMA.16816.F32 R136, R8.reuse, R154, R136 ;  /* 0x0000009a0888723c */ /* 0x040fe20000001888 */
[----:B------:R-:W1:Y:S07]  /*6760*/  LDSM.16.M88.4 R152, [R189+0x7000] ;  /* 0x00700000bd98783b */ /* 0x000e6e0000000200 */
[C---:B------:R-:W-:Y:S08]  /*6770*/  HMMA.16816.F32 R32, R8.reuse, R20, R32 ;  /* 0x000000140820723c */ /* 0x040ff00000001820 */
[C---:B------:R-:W-:Y:S01]  /*6780*/  HMMA.16816.F32 R28, R8.reuse, R22, R28 ;  /* 0x00000016081c723c */ /* 0x040fe2000000181c */
[----:B------:R-:W2:Y:S07]  /*6790*/  LDSM.16.M88.4 R20, [R189+0x7800] ;  /* 0x00780000bd14783b */ /* 0x000eae0000000200 */
[C---:B---3--:R-:W-:Y:S08]  /*67a0*/  HMMA.16816.F32 R24, R8.reuse, R12, R24 ;  /* 0x0000000c0818723c */ /* 0x048ff00000001818 */
[----:B------:R-:W-:Y:S01]  /*67b0*/  HMMA.16816.F32 R172, R8, R14, R172 ;  /* 0x0000000e08ac723c */ /* 0x000fe200000018ac */
[----:B------:R-:W3:Y:S04]  /*67c0*/  LDSM.16.M88.4 R12, [R197+0x6000] ;  /* 0x00600000c50c783b */ /* 0x000ee80000000200 */
[----:B------:R-:W5:Y:S03]  /*67d0*/  LDSM.16.M88.4 R8, [R197+0x6800] ;  /* 0x00680000c508783b */ /* 0x000f660000000200 */
[C---:B----4-:R-:W-:Y:S08]  /*67e0*/  HMMA.16816.F32 R148, R16.reuse, R4, R148 ;  /* 0x000000041094723c */ /* 0x050ff00000001894 */
[C---:B------:R-:W-:Y:S01]  /*67f0*/  HMMA.16816.F32 R144, R16.reuse, R6, R144 ;  /* 0x000000061090723c */ /* 0x040fe20000001890 */
[----:B------:R-:W4:Y:S07]  /*6800*/  LDSM.16.M88.4 R4, [R197+0x7000] ;  /* 0x00700000c504783b */ /* 0x000f2e0000000200 */
[C---:B------:R-:W-:Y:S08]  /*6810*/  HMMA.16816.F32 R140, R16.reuse, R156, R140 ;  /* 0x0000009c108c723c */ /* 0x040ff0000000188c */
[C---:B------:R-:W-:Y:S01]  /*6820*/  HMMA.16816.F32 R136, R16.reuse, R158, R136 ;  /* 0x0000009e1088723c */ /* 0x040fe20000001888 */
[----:B------:R-:W4:Y:S07]  /*6830*/  LDSM.16.M88.4 R156, [R196+UR5+0x9000] ;  /* 0x00900005c49c783b */ /* 0x000f2e0008000200 */
[C---:B-1----:R-:W-:Y:S08]  /*6840*/  HMMA.16816.F32 R32, R16.reuse, R152, R32 ;  /* 0x000000981020723c */ /* 0x042ff00000001820 */
[C---:B------:R-:W-:Y:S01]  /*6850*/  HMMA.16816.F32 R28, R16.reuse, R154, R28 ;  /* 0x0000009a101c723c */ /* 0x040fe2000000181c */
[----:B------:R-:W1:Y:S07]  /*6860*/  LDSM.16.M88.4 R152, [R196+UR5+0x9800] ;  /* 0x00980005c498783b */ /* 0x000e6e0008000200 */
[C---:B--2---:R-:W-:Y:S08]  /*6870*/  HMMA.16816.F32 R24, R16.reuse, R20, R24 ;  /* 0x000000141018723c */ /* 0x044ff00000001818 */
[----:B------:R-:W-:Y:S01]  /*6880*/  HMMA.16816.F32 R172, R16, R22, R172 ;  /* 0x0000001610ac723c */ /* 0x000fe200000018ac */
[----:B------:R-:W-:Y:S04]  /*6890*/  LDSM.16.M88.4 R20, [R200+0x2000] ;  /* 0x00200000c814783b */ /* 0x000fe80000000200 */
[----:B------:R-:W-:Y:S03]  /*68a0*/  LDSM.16.M88.4 R16, [R195+0x8000] ;  /* 0x00800000c310783b */ /* 0x000fe60000000200 */
[C---:B---3--:R-:W-:Y:S08]  /*68b0*/  HMMA.16816.F32 R148, R176.reuse, R12, R148 ;  /* 0x0000000cb094723c */ /* 0x048ff00000001894 */
[C---:B------:R-:W-:Y:S01]  /*68c0*/  HMMA.16816.F32 R144, R176.reuse, R14, R144 ;  /* 0x0000000eb090723c */ /* 0x040fe20000001890 */
[----:B------:R-:W2:Y:S07]  /*68d0*/  LDSM.16.M88.4 R12, [R195+0x8800] ;  /* 0x00880000c30c783b */ /* 0x000eae0000000200 */
[C---:B-----5:R-:W-:Y:S08]  /*68e0*/  HMMA.16816.F32 R140, R176.reuse, R8, R140 ;  /* 0x00000008b08c723c */ /* 0x060ff0000000188c */
[C---:B------:R-:W-:Y:S01]  /*68f0*/  HMMA.16816.F32 R136, R176.reuse, R10, R136 ;  /* 0x0000000ab088723c */ /* 0x040fe20000001888 */
[----:B------:R-:W3:Y:S07]  /*6900*/  LDSM.16.M88.4 R8, [R195+0x9000] ;  /* 0x00900000c308783b */ /* 0x000eee0000000200 */
[C---:B----4-:R-:W-:Y:S08]  /*6910*/  HMMA.16816.F32 R32, R176.reuse, R4, R32 ;  /* 0x00000004b020723c */ /* 0x050ff00000001820 */
[C---:B------:R-:W-:Y:S01]  /*6920*/  HMMA.16816.F32 R28, R176.reuse, R6, R28 ;  /* 0x00000006b01c723c */ /* 0x040fe2000000181c */
[----:B------:R-:W4:Y:S07]  /*6930*/  LDSM.16.M88.4 R4, [R195+0x9800] ;  /* 0x00980000c304783b */ /* 0x000f2e0000000200 */
        /* <DEDUP_REMOVED lines=26> */
[----:B------:R-:W4:Y:S04]  /*6ae0*/  LDSM.16.M88.4 R16, [R197+0x8800] ;  /* 0x00880000c510783b */ /* 0x000f280000000200 */
[----:B------:R-:W-:Y:S03]  /*6af0*/  LDSM.16.M88.4 R20, [R189+0x9800] ;  /* 0x00980000bd14783b */ /* 0x000fe60000000200 */
        /* <DEDUP_REMOVED lines=11> */
[C---:B------:R-:W-:Y:S01]  /*6bb0*/  HMMA.16816.F32 R144, R12.reuse, R6, R144 ;  /* 0x000000060c90723c */ /* 0x040fe20000001890 */
[----:B------:R-:W-:Y:S07]  /*6bc0*/  LDSM.16.M88.4 R4, [R189+0xa000] ;  /* 0x00a00000bd04783b */ /* 0x000fee0000000200 */
[C---:B----4-:R-:W-:Y:S08]  /*6bd0*/  HMMA.16816.F32 R140, R12.reuse, R16, R140 ;  /* 0x000000100c8c723c */ /* 0x050ff0000000188c */
[----:B------:R-:W-:Y:S01]  /*6be0*/  HMMA.16816.F32 R136, R12, R18, R136 ;  /* 0x000000120c88723c */ /* 0x000fe20000001888 */
[----:B------:R-:W3:Y:S07]  /*6bf0*/  LDSM.16.M88.4 R16, [R198+0x4000] ;  /* 0x00400000c610783b */ /* 0x000eee0000000200 */
[C---:B-1----:R-:W-:Y:S08]  /*6c00*/  HMMA.16816.F32 R176, R28.reuse, R24, R176 ;  /* 0x000000181cb0723c */ /* 0x042ff000000018b0 */
[----:B------:R-:W-:Y:S01]  /*6c10*/  HMMA.16816.F32 R144, R28, R26, R144 ;  /* 0x0000001a1c90723c */ /* 0x000fe20000001890 */
[----:B------:R-:W-:Y:S07]  /*6c20*/  LDSM.16.M88.4 R24, [R197+0xa000] ;  /* 0x00a00000c518783b */ /* 0x000fee0000000200 */
[C---:B------:R-:W-:Y:S08]  /*6c30*/  HMMA.16816.F32 R164, R156.reuse, R20, R164 ;  /* 0x000000149ca4723c */ /* 0x040ff000000018a4 */
[----:B------:R-:W-:Y:S01]  /*6c40*/  HMMA.16816.F32 R172, R156, R22, R172 ;  /* 0x000000169cac723c */ /* 0x000fe200000018ac */
[----:B------:R-:W1:Y:S04]  /*6c50*/  LDSM.16.M88.4 R20, [R196+UR5+0xa800] ;  /* 0x00a80005c414783b */ /* 0x000e680008000200 */
[----:B------:R-:W-:Y:S03]  /*6c60*/  LDSM.16.M88.4 R156, [R197+0xb000] ;  /* 0x00b00000c59c783b */ /* 0x000fe60000000200 */
[C---:B------:R-:W-:Y:S08]  /*6c70*/  HMMA.16816.F32 R32, R12.reuse, R152, R32 ;  /* 0x000000980c20723c */ /* 0x040ff00000001820 */
[----:B------:R-:W-:Y:S01]  /*6c80*/  HMMA.16816.F32 R160, R12, R154, R160 ;  /* 0x0000009a0ca0723c */ /* 0x000fe200000018a0 */
[----:B------:R-:W4:Y:S07]  /*6c90*/  LDSM.16.M88.4 R152, [R199+0x4000] ;  /* 0x00400000c798783b */ /* 0x000f2e0000000200 */
[C---:B--2---:R-:W-:Y:S08]  /*6ca0*/  HMMA.16816.F32 R176, R148.reuse, R8, R176 ;  /* 0x0000000894b0723c */ /* 0x044ff000000018b0 */
[----:B------:R-:W-:Y:S01]  /*6cb0*/  HMMA.16816.F32 R144, R148, R10, R144 ;  /* 0x0000000a9490723c */ /* 0x000fe20000001890 */
[----:B------:R-:W-:Y:S07]  /*6cc0*/  LDSM.16.M88.4 R8, [R189+0xa800] ;  /* 0x00a80000bd08783b */ /* 0x000fee0000000200 */
[C---:B------:R-:W-:Y:S08]  /*6cd0*/  HMMA.16816.F32 R164, R12.reuse, R168, R164 ;  /* 0x000000a80ca4723c */ /* 0x040ff000000018a4 */
[----:B------:R-:W-:Y:S01]  /*6ce0*/  HMMA.16816.F32 R172, R12, R170, R172 ;  /* 0x000000aa0cac723c */ /* 0x000fe200000018ac */
[----:B------:R-:W2:Y:S07]  /*6cf0*/  LDSM.16.M88.4 R12, [R195+0xa800] ;  /* 0x00a80000c30c783b */ /* 0x000eae0000000200 */
[C---:B---3--:R-:W-:Y:S08]  /*6d00*/  HMMA.16816.F32 R176, R16.reuse, R4, R176 ;  /* 0x0000000410b0723c */ /* 0x048ff000000018b0 */
[----:B------:R-:W-:Y:S01]  /*6d10*/  HMMA.16816.F32 R144, R16, R6, R144 ;  /* 0x000000061090723c */ /* 0x000fe20000001890 */
[----:B------:R-:W3:Y:S07]  /*6d20*/  LDSM.16.M88.4 R4, [R196+UR5+0xb000] ;  /* 0x00b00005c404783b */ /* 0x000eee0008000200 */
[C---:B-1----:R-:W-:Y:S08]  /*6d30*/  HMMA.16816.F32 R140, R28.reuse, R20, R140 ;  /* 0x000000141c8c723c */ /* 0x042ff0000000188c */
[----:B------:R-:W-:Y:S01]  /*6d40*/  HMMA.16816.F32 R136, R28, R22, R136 ;  /* 0x000000161c88723c */ /* 0x000fe20000001888 */
[----:B------:R-:W-:Y:S07]  /*6d50*/  LDSM.16.M88.4 R20, [R197+0xa800] ;  /* 0x00a80000c514783b */ /* 0x000fee0000000200 */
[C---:B----4-:R-:W-:Y:S08]  /*6d60*/  HMMA.16816.F32 R176, R152.reuse, R24, R176 ;  /* 0x0000001898b0723c */ /* 0x050ff000000018b0 */
[----:B------:R-:W-:Y:S01]  /*6d70*/  HMMA.16816.F32 R144, R152, R26, R144 ;  /* 0x0000001a9890723c */ /* 0x000fe20000001890 */
[----:B------:R-:W1:Y:S04]  /*6d80*/  LDSM.16.M88.4 R24, [R196+UR5+0xb800] ;  /* 0x00b80005c418783b */ /* 0x000e680008000200 */
[----:B------:R-:W-:Y:S03]  /*6d90*/  LDSM.16.M88.4 R196, [R197+0xb800] ;  /* 0x00b80000c5c4783b */ /* 0x000fe60000000200 */
[----:B--2---:R-:W-:Y:S03]  /*6da0*/  HMMA.16816.F32 R140, R148, R12, R140 ;  /* 0x0000000c948c723c */ /* 0x004fe6000000188c */
[----:B------:R-:W-:Y:S01]  /*6db0*/  FMUL.FTZ R168, R176, UR4 ;  /* 0x00000004b0a87c20 */ /* 0x000fe20008410000 */
[----:B------:R-:W-:Y:S01]  /*6dc0*/  FMUL.FTZ R170, R178, UR4 ;  /* 0x00000004b2aa7c20 */ /* 0x000fe20008410000 */
[----:B------:R-:W-:Y:S01]  /*6dd0*/  FMUL.FTZ R169, R177, UR4 ;  /* 0x00000004b1a97c20 */ /* 0x000fe20008410000 */
[----:B------:R-:W-:-:S02]  /*6de0*/  FMUL.FTZ R171, R179, UR4 ;  /* 0x00000004b3ab7c20 */ /* 0x000fc40008410000 */
[----:B------:R-:W-:Y:S01]  /*6df0*/  HMMA.16816.F32 R136, R148, R14, R136 ;  /* 0x0000000e9488723c */ /* 0x000fe20000001888 */
[----:B------:R-:W2:Y:S01]  /*6e00*/  LDSM.16.M88.4 R12, [R195+0xb000] ;  /* 0x00b00000c30c783b */ /* 0x000ea20000000200 */
[----:B------:R-:W-:Y:S01]  /*6e10*/  MUFU.TANH R168, R168 ;  /* 0x000000a800a87308 */ /* 0x000fe20000002400 */
[----:B------:R-:W-:-:S05]  /*6e20*/  FMUL.FTZ R144, R144, UR4 ;  /* 0x0000000490907c20 */ /* 0x000fca0008410000 */
[C---:B---3--:R-:W-:Y:S02]  /*6e30*/  HMMA.16816.F32 R32, R28.reuse, R4, R32 ;  /* 0x000000041c20723c */ /* 0x048fe40000001820 */
[----:B------:R-:W3:Y:S06]  /*6e40*/  MUFU.TANH R170, R170 ;  /* 0x000000aa00aa7308 */ /* 0x000eec0000002400 */
[----:B------:R-:W-:Y:S01]  /*6e50*/  HMMA.16816.F32 R160, R28, R6, R160 ;  /* 0x000000061ca0723c */ /* 0x000fe200000018a0 */
[----:B------:R-:W4:Y:S01]  /*6e60*/  LDSM.16.M88.4 R4, [R195+0xb800] ;  /* 0x00b80000c304783b */ /* 0x000f220000000200 */
[----:B------:R-:W-:Y:S06]  /*6e70*/  MUFU.TANH R169, R169 ;  /* 0x000000a900a97308 */ /* 0x000fec0000002400 */
[C---:B------:R-:W-:Y:S02]  /*6e80*/  HMMA.16816.F32 R140, R16.reuse, R8, R140 ;  /* 0x00000008108c723c */ /* 0x040fe4000000188c */
[----:B------:R-:W5:Y:S06]  /*6e90*/  MUFU.TANH R171, R171 ;  /* 0x000000ab00ab7308 */ /* 0x000f6c0000002400 */
[----:B------:R-:W-:Y:S01]  /*6ea0*/  HMMA.16816.F32 R136, R16, R10, R136 ;  /* 0x0000000a1088723c */ /* 0x000fe20000001888 */
[----:B------:R-:W3:Y:S01]  /*6eb0*/  LDSM.16.M88.4 R8, [R189+0xb000] ;  /* 0x00b00000bd08783b */ /* 0x000ee20000000200 */
[----:B------:R-:W5:Y:S06]  /*6ec0*/  MUFU.TANH R144, R144 ;  /* 0x0000009000907308 */ /* 0x000f6c0000002400 */
[----:B-1----:R-:W-:Y:S08]  /*6ed0*/  HMMA.16816.F32 R164, R28, R24, R164 ;  /* 0x000000181ca4723c */ /* 0x002ff000000018a4 */
[C---:B--2---:R-:W-:Y:S08]  /*6ee0*/  HMMA.16816.F32 R32, R148.reuse, R12, R32 ;  /* 0x0000000c9420723c */ /* 0x044ff00000001820 */
[----:B------:R-:W-:Y:S01]  /*6ef0*/  HMMA.16816.F32 R160, R148, R14, R160 ;  /* 0x0000000e94a0723c */ /* 0x000fe200000018a0 */
[----:B------:R-:W1:Y:S01]  /*6f00*/  LDSM.16.M88.4 R12, [R189+0xb800] ;  /* 0x00b80000bd0c783b */ /* 0x000e620000000200 */
[----:B------:R-:W-:-:S06]  /*6f10*/  DEPBAR.LE SB0, 0x0 ;  /* 0x000080000000791a */ /* 0x000fcc0000000000 */
[----:B------:R-:W-:Y:S08]  /*6f20*/  HMMA.16816.F32 R172, R28, R26, R172 ;  /* 0x0000001a1cac723c */ /* 0x000ff000000018ac */
[----:B----4-:R-:W-:Y:S01]  /*6f30*/  HMMA.16816.F32 R164, R148, R4, R164 ;  /* 0x0000000494a4723c */ /* 0x010fe200000018a4 */
[----:B------:R-:W-:-:S05]  /*6f40*/  IMAD.SHL.U32 R4, R192, 0x2, RZ ;  /* 0x00000002c0047824 */ /* 0x000fca00078e00ff */
[----:B------:R-:W-:Y:S02]  /*6f50*/  LOP3.LUT R5, R4, 0x6, RZ, 0xc0, !PT ;  /* 0x0000000604057812 */ /* 0x000fe400078ec0ff */
[----:B------:R-:W-:Y:S01]  /*6f60*/  HMMA.16816.F32 R140, R152, R20, R140 ;  /* 0x00000014988c723c */ /* 0x000fe2000000188c */
[----:B------:R-:W-:Y:S01]  /*6f70*/  FMUL.FTZ R21, R146, UR4 ;  /* 0x0000000492157c20 */ /* 0x000fe20008410000 */
[----:B------:R-:W-:Y:S01]  /*6f80*/  FMUL.FTZ R20, R145, UR4 ;  /* 0x0000000491147c20 */ /* 0x000fe20008410000 */
[----:B------:R-:W-:Y:S02]  /*6f90*/  IMAD R4, R184, 0x40, R5 ;  /* 0x00000040b8047824 */ /* 0x000fe400078e0205 */
[----:B------:R-:W-:Y:S02]  /*6fa0*/  FMUL.FTZ R145, R147, UR4 ;  /* 0x0000000493917c20 */ /* 0x000fe40008410000 */
[----:B------:R-:W-:Y:S01]  /*6fb0*/  VIADD R5, R4, 0xffffff80 ;  /* 0xffffff8004057836 */ /* 0x000fe20000000000 */
[----:B---3--:R-:W-:Y:S01]  /*6fc0*/  HMMA.16816.F32 R32, R16, R8, R32 ;  /* 0x000000081020723c */ /* 0x008fe20000001820 */
[----:B------:R-:W2:Y:S03]  /*6fd0*/  MUFU.TANH R21, R21 ;  /* 0x0000001500157308 */ /* 0x000ea60000002400 */
[----:B------:R-:W-:-:S02]  /*6fe0*/  ISETP.GE.AND P5, PT, R5, R186, PT ;  /* 0x000000ba0500720c */ /* 0x000fc40003fa6270 */
[----:B------:R-:W-:Y:S02]  /*6ff0*/  ISETP.GE.AND P6, PT, R5, R133, PT ;  /* 0x000000850500720c */ /* 0x000fe40003fc6270 */
[----:B------:R-:W-:Y:S01]  /*7000*/  HMMA.16816.F32 R136, R152, R22, R136 ;  /* 0x000000169888723c */ /* 0x000fe20000001888 */
[----:B------:R-:W3:Y:S01]  /*7010*/  MUFU.TANH R20, R20 ;  /* 0x0000001400147308 */ /* 0x000ee20000002400 */
[----:B------:R-:W-:Y:S01]  /*7020*/  FSEL R5, R170, -INF , !P6 ;  /* 0xff800000aa057808 */ /* 0x000fe20007000000 */
[----:B------:R-:W-:Y:S01]  /*7030*/  FMUL.FTZ R140, R140, UR4 ;  /* 0x000000048c8c7c20 */ /* 0x000fe20008410000 */
[----:B------:R-:W-:Y:S01]  /*7040*/  FMUL.FTZ R142, R142, UR4 ;  /* 0x000000048e8e7c20 */ /* 0x000fe20008410000 */
[----:B------:R-:W-:Y:S01]  /*7050*/  FMUL.FTZ R8, R143, UR4 ;  /* 0x000000048f087c20 */ /* 0x000fe20008410000 */
[----:B------:R-:W-:Y:S02]  /*7060*/  FMUL.FTZ R141, R141, UR4 ;  /* 0x000000048d8d7c20 */ /* 0x000fe40008410000 */
[----:B------:R-:W-:Y:S01]  /*7070*/  HMMA.16816.F32 R160, R16, R10, R160 ;  /* 0x0000000a10a0723c */ /* 0x000fe200000018a0 */
[----:B------:R-:W4:Y:S07]  /*7080*/  MUFU.TANH R145, R145 ;  /* 0x0000009100917308 */ /* 0x000f2e0000002400 */
[----:B------:R-:W-:Y:S01]  /*7090*/  HMMA.16816.F32 R172, R148, R6, R172 ;  /* 0x0000000694ac723c */ /* 0x000fe200000018ac */
[C---:B------:R-:W-:Y:S01]  /*70a0*/  VIADD R7, R4.reuse, 0xffffff81 ;  /* 0xffffff8104077836 */ /* 0x040fe20000000000 */
[----:B------:R-:W4:Y:S01]  /*70b0*/  MUFU.TANH R223, R140 ;  /* 0x0000008c00df7308 */ /* 0x000f220000002400 */
[----:B------:R-:W-:-:S02]  /*70c0*/  VIADD R6, R4, 0xffffff88 ;  /* 0xffffff8804067836 */ /* 0x000fc40000000000 */
[----:B------:R-:W-:Y:S01]  /*70d0*/  FMUL.FTZ R10, R138, UR4 ;  /* 0x000000048a0a7c20 */ /* 0x000fe20008410000 */
[----:B------:R-:W-:Y:S01]  /*70e0*/  FMUL.FTZ R136, R136, UR4 ;  /* 0x0000000488887c20 */ /* 0x000fe20008410000 */
[-C--:B------:R-:W-:Y:S01]  /*70f0*/  ISETP.GE.AND P6, PT, R7, R133.reuse, PT ;  /* 0x000000850700720c */ /* 0x080fe20003fc6270 */
[----:B------:R-:W-:Y:S01]  /*7100*/  FMUL.FTZ R9, R137, UR4 ;  /* 0x0000000489097c20 */ /* 0x000fe20008410000 */
[----:B-1----:R-:W-:Y:S01]  /*7110*/  HMMA.16816.F32 R164, R16, R12, R164 ;  /* 0x0000000c10a4723c */ /* 0x002fe200000018a4 */
[----:B------:R-:W-:Y:S01]  /*7120*/  FSEL R13, R168, -INF , !P5 ;  /* 0xff800000a80d7808 */ /* 0x000fe20006800000 */
[----:B------:R-:W1:Y:S01]  /*7130*/  MUFU.TANH R201, R142 ;  /* 0x0000008e00c97308 */ /* 0x000e620000002400 */
[-C--:B------:R-:W-:Y:S01]  /*7140*/  ISETP.GE.AND P5, PT, R7, R186.reuse, PT ;  /* 0x000000ba0700720c */ /* 0x080fe20003fa6270 */
[----:B------:R-:W-:Y:S01]  /*7150*/  VIADD R12, R4, 0xffffff89 ;  /* 0xffffff89040c7836 */ /* 0x000fe20000000000 */
[----:B-----5:R-:W-:Y:S01]  /*7160*/  FSEL R7, R171, -INF , !P6 ;  /* 0xff800000ab077808 */ /* 0x020fe20007000000 */
[----:B------:R-:W-:Y:S01]  /*7170*/  FMUL.FTZ R139, R139, UR4 ;  /* 0x000000048b8b7c20 */ /* 0x000fe20008410000 */
[----:B------:R-:W-:Y:S01]  /*7180*/  FSEL R11, R169, -INF , !P5 ;  /* 0xff800000a90b7808 */ /* 0x000fe20006800000 */
[----:B------:R-:W-:Y:S01]  /*7190*/  HMMA.16816.F32 R32, R152, R156, R32 ;  /* 0x0000009c9820723c */ /* 0x000fe20000001820 */
[C---:B------:R-:W-:Y:S01]  /*71a0*/  ISETP.GE.AND P5, PT, R6.reuse, R186, PT ;  /* 0x000000ba0600720c */ /* 0x040fe20003fa6270 */
[----:B------:R-:W5:Y:S01]  /*71b0*/  MUFU.TANH R221, R141 ;  /* 0x0000008d00dd7308 */ /* 0x000f620000002400 */
[----:B------:R-:W-:Y:S01]  /*71c0*/  ISETP.GE.AND P6, PT, R6, R133, PT ;  /* 0x000000850600720c */ /* 0x000fe20003fc6270 */
[----:B------:R-:W-:Y:S01]  /*71d0*/  VIADD R6, R4, 0xffffff90 ;  /* 0xffffff9004067836 */ /* 0x000fe20000000000 */
[----:B------:R-:W-:-:S02]  /*71e0*/  FSEL R25, R144, -INF , !P5 ;  /* 0xff80000090197808 */ /* 0x000fc40006800000 */
[----:B--2---:R-:W-:Y:S01]  /*71f0*/  FSEL R23, R21, -INF , !P6 ;  /* 0xff80000015177808 */ /* 0x004fe20007000000 */
[----:B------:R-:W-:Y:S01]  /*7200*/  HMMA.16816.F32 R160, R152, R158, R160 ;  /* 0x0000009e98a0723c */ /* 0x000fe200000018a0 */
[CC--:B------:R-:W-:Y:S01]  /*7210*/  ISETP.GE.AND P5, PT, R12.reuse, R186.reuse, PT ;  /* 0x000000ba0c00720c */ /* 0x0c0fe20003fa6270 */
[----:B------:R-:W2:Y:S01]  /*7220*/  MUFU.TANH R8, R8 ;  /* 0x0000000800087308 */ /* 0x000ea20000002400 */
[-C--:B------:R-:W-:Y:S01]  /*7230*/  ISETP.GE.AND P6, PT, R12, R133.reuse, PT ;  /* 0x000000850c00720c */ /* 0x080fe20003fc6270 */
[----:B------:R-:W-:Y:S01]  /*7240*/  VIADD R12, R4, 0xffffff91 ;  /* 0xffffff91040c7836 */ /* 0x000fe20000000000 */
[----:B---3--:R-:W-:Y:S02]  /*7250*/  FSEL R27, R20, -INF , !P5 ;  /* 0xff800000141b7808 */ /* 0x008fe40006800000 */
[----:B----4-:R-:W-:Y:S01]  /*7260*/  FSEL R21, R145, -INF , !P6 ;  /* 0xff80000091157808 */ /* 0x010fe20007000000 */
[----:B------:R-:W-:Y:S01]  /*7270*/  HMMA.16816.F32 R172, R16, R14, R172 ;  /* 0x0000000e10ac723c */ /* 0x000fe200000018ac */
[CC--:B------:R-:W-:Y:S01]  /*7280*/  ISETP.GE.AND P5, PT, R6.reuse, R186.reuse, PT ;  /* 0x000000ba0600720c */ /* 0x0c0fe20003fa6270 */
[----:B------:R-:W3:Y:S01]  /*7290*/  MUFU.TANH R211, R136 ;  /* 0x0000008800d37308 */ /* 0x000ee20000002400 */
[-C--:B------:R-:W-:Y:S01]  /*72a0*/  ISETP.GE.AND P6, PT, R6, R133.reuse, PT ;  /* 0x000000850600720c */ /* 0x080fe20003fc6270 */
[----:B------:R-:W-:Y:S01]  /*72b0*/  FMUL.FTZ R32, R32, UR4 ;  /* 0x0000000420207c20 */ /* 0x000fe20008410000 */
[----:B------:R-:W-:Y:S01]  /*72c0*/  FSEL R223, R223, -INF , !P5 ;  /* 0xff800000dfdf7808 */ /* 0x000fe20006800000 */
[----:B------:R-:W-:Y:S01]  /*72d0*/  VIADD R15, R4, 0xffffff98 ;  /* 0xffffff98040f7836 */ /* 0x000fe20000000000 */
[----:B-1----:R-:W-:Y:S01]  /*72e0*/  FSEL R201, R201, -INF , !P6 ;  /* 0xff800000c9c97808 */ /* 0x002fe20007000000 */
[C---:B------:R-:W-:Y:S01]  /*72f0*/  HMMA.16816.F32 R164, R152.reuse, R196, R164 ;  /* 0x000000c498a4723c */ /* 0x040fe200000018a4 */
[CC--:B------:R-:W-:Y:S01]  /*7300*/  ISETP.GE.AND P5, PT, R12.reuse, R186.reuse, PT ;  /* 0x000000ba0c00720c */ /* 0x0c0fe20003fa6270 */
[----:B------:R-:W1:Y:S01]  /*7310*/  MUFU.TANH R10, R10 ;  /* 0x0000000a000a7308 */ /* 0x000e620000002400 */
[-C--:B------:R-:W-:Y:S01]  /*7320*/  ISETP.GE.AND P6, PT, R12, R133.reuse, PT ;  /* 0x000000850c00720c */ /* 0x080fe20003fc6270 */
[----:B------:R-:W-:Y:S01]  /*7330*/  FMUL.FTZ R34, R34, UR4 ;  /* 0x0000000422227c20 */ /* 0x000fe20008410000 */
[----:B------:R-:W-:Y:S01]  /*7340*/  FMUL.FTZ R33, R33, UR4 ;  /* 0x0000000421217c20 */ /* 0x000fe20008410000 */
[----:B-----5:R-:W-:Y:S01]  /*7350*/  FSEL R221, R221, -INF , !P5 ;  /* 0xff800000dddd7808 */ /* 0x020fe20006800000 */
[----:B------:R-:W-:Y:S01]  /*7360*/  VIADD R14, R4, 0xffffff99 ;  /* 0xffffff99040e7836 */ /* 0x000fe20000000000 */
[----:B--2---:R-:W-:Y:S01]  /*7370*/  FSEL R171, R8, -INF , !P6 ;  /* 0xff80000008ab7808 */ /* 0x004fe20007000000 */
[----:B------:R-:W-:Y:S01]  /*7380*/  FMUL.FTZ R35, R35, UR4 ;  /* 0x0000000423237c20 */ /* 0x000fe20008410000 */
[----:B------:R-:W2:Y:S01]  /*7390*/  MUFU.TANH R9, R9 ;  /* 0x0000000900097308 */ /* 0x000ea20000002400 */
[CC--:B------:R-:W-:Y:S01]  /*73a0*/  ISETP.GE.AND P5, PT, R15.reuse, R186.reuse, PT ;  /* 0x000000ba0f00720c */ /* 0x0c0fe20003fa6270 */
[----:B------:R-:W-:Y:S01]  /*73b0*/  FMUL.FTZ R160, R160, UR4 ;  /* 0x00000004a0a07c20 */ /* 0x000fe20008410000 */
[-C--:B------:R-:W-:Y:S01]  /*73c0*/  ISETP.GE.AND P6, PT, R15, R133.reuse, PT ;  /* 0x000000850f00720c */ /* 0x080fe20003fc6270 */
[----:B------:R-:W-:Y:S01]  /*73d0*/  VIADD R8, R4, 0xffffffa0 ;  /* 0xffffffa004087836 */ /* 0x000fe20000000000 */
[----:B---3--:R-:W-:Y:S01]  /*73e0*/  FSEL R211, R211, -INF , !P5 ;  /* 0xff800000d3d37808 */ /* 0x008fe20006800000 */
[----:B------:R-:W-:Y:S01]  /*73f0*/  HMMA.16816.F32 R152, R152, R198, R172 ;  /* 0x000000c69898723c */ /* 0x000fe200000018ac */
[-C--:B------:R-:W-:Y:S01]  /*7400*/  ISETP.GE.AND P5, PT, R14, R186.reuse, PT ;  /* 0x000000ba0e00720c */ /* 0x080fe20003fa6270 */
[----:B------:R-:W3:Y:S01]  /*7410*/  MUFU.TANH R195, R139 ;  /* 0x0000008b00c37308 */ /* 0x000ee20000002400 */
[----:B-1----:R-:W-:Y:S01]  /*7420*/  FSEL R197, R10, -INF , !P6 ;  /* 0xff8000000ac57808 */ /* 0x002fe20007000000 */
[----:B------:R-:W-:Y:S01]  /*7430*/  FMUL.FTZ R162, R162, UR4 ;  /* 0x00000004a2a27c20 */ /* 0x000fe20008410000 */
[----:B------:R-:W-:Y:S01]  /*7440*/  ISETP.GE.AND P6, PT, R14, R133, PT ;  /* 0x000000850e00720c */ /* 0x000fe20003fc6270 */
[----:B------:R-:W-:Y:S01]  /*7450*/  FMUL.FTZ R161, R161, UR4 ;  /* 0x00000004a1a17c20 */ /* 0x000fe20008410000 */
[----:B------:R-:W-:Y:S01]  /*7460*/  FMUL.FTZ R6, R163, UR4 ;  /* 0x00000004a3067c20 */ /* 0x000fe20008410000 */
[----:B------:R-:W-:Y:S01]  /*7470*/  FMUL.FTZ R12, R164, UR4 ;  /* 0x00000004a40c7c20 */ /* 0x000fe20008410000 */
[----:B------:R-:W-:Y:S01]  /*7480*/  FMUL.FTZ R163, R165, UR4 ;  /* 0x00000004a5a37c20 */ /* 0x000fe20008410000 */
[----:B------:R-:W1:Y:S01]  /*7490*/  MUFU.TANH R189, R32 ;  /* 0x0000002000bd7308 */ /* 0x000e620000002400 */
[----:B--2---:R-:W-:Y:S01]  /*74a0*/  FSEL R169, R9, -INF , !P5 ;  /* 0xff80000009a97808 */ /* 0x004fe20006800000 */
[----:B------:R-:W-:Y:S01]  /*74b0*/  VIADD R9, R4, 0xffffffa8 ;  /* 0xffffffa804097836 */ /* 0x000fe20000000000 */
[----:B------:R-:W-:Y:S01]  /*74c0*/  ISETP.GE.AND P5, PT, R8, R186, PT ;  /* 0x000000ba0800720c */ /* 0x000fe20003fa6270 */
[----:B------:R-:W-:Y:S01]  /*74d0*/  FMUL.FTZ R143, R166, UR4 ;  /* 0x00000004a68f7c20 */ /* 0x000fe20008410000 */
[----:B------:R-:W-:-:S03]  /*74e0*/  FMUL.FTZ R141, R167, UR4 ;  /* 0x00000004a78d7c20 */ /* 0x000fc60008410000 */
[----:B------:R-:W2:Y:S01]  /*74f0*/  MUFU.TANH R139, R34 ;  /* 0x00000022008b7308 */ /* 0x000ea20000002400 */
[----:B---3--:R-:W-:Y:S01]  /*7500*/  FSEL R195, R195, -INF , !P6 ;  /* 0xff800000c3c37808 */ /* 0x008fe20007000000 */
[----:B------:R-:W-:Y:S01]  /*7510*/  FMUL.FTZ R152, R152, UR4 ;  /* 0x0000000498987c20 */ /* 0x000fe20008410000 */
[----:B------:R-:W-:Y:S01]  /*7520*/  ISETP.GE.AND P6, PT, R8, R133, PT ;  /* 0x000000850800720c */ /* 0x000fe20003fc6270 */
[----:B------:R-:W-:Y:S02]  /*7530*/  VIADD R8, R4, 0xffffffa1 ;  /* 0xffffffa104087836 */ /* 0x000fe40000000000 */
[----:B------:R-:W-:Y:S01]  /*7540*/  FMUL.FTZ R154, R154, UR4 ;  /* 0x000000049a9a7c20 */ /* 0x000fe20008410000 */
[----:B------:R-:W-:Y:S01]  /*7550*/  FMUL.FTZ R140, R153, UR4 ;  /* 0x00000004998c7c20 */ /* 0x000fe20008410000 */
[----:B------:R-:W-:Y:S01]  /*7560*/  FMUL.FTZ R155, R155, UR4 ;  /* 0x000000049b9b7c20 */ /* 0x000fe20008410000 */
[----:B------:R-:W3:Y:S01]  /*7570*/  MUFU.TANH R183, R33 ;  /* 0x0000002100b77308 */ /* 0x000ee20000002400 */
[----:B-1----:R-:W-:-:S02]  /*7580*/  FSEL R189, R189, -INF , !P5 ;  /* 0xff800000bdbd7808 */ /* 0x002fc40006800000 */
[----:B------:R-:W-:-:S05]  /*7590*/  ISETP.GE.AND P5, PT, R8, R186, PT ;  /* 0x000000ba0800720c */ /* 0x000fca0003fa6270 */
[----:B------:R-:W1:Y:S01]  /*75a0*/  MUFU.TANH R137, R35 ;  /* 0x0000002300897308 */ /* 0x000e620000002400 */
[----:B--2---:R-:W-:Y:S02]  /*75b0*/  FSEL R139, R139, -INF , !P6 ;  /* 0xff8000008b8b7808 */ /* 0x004fe40007000000 */
[----:B------:R-:W-:Y:S01]  /*75c0*/  ISETP.GE.AND P6, PT, R8, R133, PT ;  /* 0x000000850800720c */ /* 0x000fe20003fc6270 */
[----:B------:R-:W-:-:S04]  /*75d0*/  VIADD R8, R4, 0xffffffa9 ;  /* 0xffffffa904087836 */ /* 0x000fc80000000000 */
[----:B------:R-:W2:Y:S01]  /*75e0*/  MUFU.TANH R181, R160 ;  /* 0x000000a000b57308 */ /* 0x000ea20000002400 */
[----:B---3--:R-:W-:Y:S02]  /*75f0*/  FSEL R183, R183, -INF , !P5 ;  /* 0xff800000b7b77808 */ /* 0x008fe40006800000 */
[----:B------:R-:W-:-:S05]  /*7600*/  ISETP.GE.AND P5, PT, R9, R186, PT ;  /* 0x000000ba0900720c */ /* 0x000fca0003fa6270 */
[----:B------:R-:W3:Y:S01]  /*7610*/  MUFU.TANH R177, R162 ;  /* 0x000000a200b17308 */ /* 0x000ee20000002400 */
[----:B-1----:R-:W-:Y:S02]  /*7620*/  FSEL R137, R137, -INF , !P6 ;  /* 0xff80000089897808 */ /* 0x002fe40007000000 */
[----:B------:R-:W-:Y:S01]  /*7630*/  ISETP.GE.AND P6, PT, R9, R133, PT ;  /* 0x000000850900720c */ /* 0x000fe20003fc6270 */
[----:B------:R-:W-:-:S04]  /*7640*/  VIADD R9, R4, 0xffffffb0 ;  /* 0xffffffb004097836 */ /* 0x000fc80000000000 */
[----:B------:R-:W1:Y:S01]  /*7650*/  MUFU.TANH R179, R161 ;  /* 0x000000a100b37308 */ /* 0x000e620000002400 */
[----:B--2---:R-:W-:Y:S02]  /*7660*/  FSEL R181, R181, -INF , !P5 ;  /* 0xff800000b5b57808 */ /* 0x004fe40006800000 */
[----:B------:R-:W-:-:S05]  /*7670*/  ISETP.GE.AND P5, PT, R8, R186, PT ;  /* 0x000000ba0800720c */ /* 0x000fca0003fa6270 */
[----:B------:R-:W2:Y:S01]  /*7680*/  MUFU.TANH R6, R6 ;  /* 0x0000000600067308 */ /* 0x000ea20000002400 */
[----:B---3--:R-:W-:Y:S02]  /*7690*/  FSEL R177, R177, -INF , !P6 ;  /* 0xff800000b1b17808 */ /* 0x008fe40007000000 */
[----:B------:R-:W-:Y:S01]  /*76a0*/  ISETP.GE.AND P6, PT, R8, R133, PT ;  /* 0x000000850800720c */ /* 0x000fe20003fc6270 */
[----:B------:R-:W-:-:S04]  /*76b0*/  VIADD R8, R4, 0xffffffb1 ;  /* 0xffffffb104087836 */ /* 0x000fc80000000000 */
[----:B------:R-:W3:Y:S01]  /*76c0*/  MUFU.TANH R12, R12 ;  /* 0x0000000c000c7308 */ /* 0x000ee20000002400 */
[----:B-1----:R-:W-:Y:S02]  /*76d0*/  FSEL R179, R179, -INF , !P5 ;  /* 0xff800000b3b37808 */ /* 0x002fe40006800000 */
[----:B------:R-:W-:-:S05]  /*76e0*/  ISETP.GE.AND P5, PT, R9, R186, PT ;  /* 0x000000ba0900720c */ /* 0x000fca0003fa6270 */
[----:B------:R-:W1:Y:S01]  /*76f0*/  MUFU.TANH R163, R163 ;  /* 0x000000a300a37308 */ /* 0x000e620000002400 */
[----:B--2---:R-:W-:Y:S01]  /*7700*/  FSEL R175, R6, -INF , !P6 ;  /* 0xff80000006af7808 */ /* 0x004fe20007000000 */
[C---:B------:R-:W-:Y:S01]  /*7710*/  VIADD R6, R4.reuse, 0xffffffb8 ;  /* 0xffffffb804067836 */ /* 0x040fe20000000000 */
[----:B------:R-:W-:Y:S01]  /*7720*/  ISETP.GE.AND P6, PT, R9, R133, PT ;  /* 0x000000850900720c */ /* 0x000fe20003fc6270 */
[----:B------:R-:W-:-:S04]  /*7730*/  VIADD R4, R4, 0xffffffb9 ;  /* 0xffffffb904047836 */ /* 0x000fc80000000000 */
[----:B------:R-:W2:Y:S01]  /*7740*/  MUFU.TANH R161, R152 ;  /* 0x0000009800a17308 */ /* 0x000ea20000002400 */
[----:B---3--:R-:W-:Y:S01]  /*7750*/  FSEL R165, R12, -INF , !P5 ;  /* 0xff8000000ca57808 */ /* 0x008fe20006800000 */
[----:B------:R-:W-:Y:S01]  /*7760*/  BAR.SYNC.DEFER_BLOCKING 0x0 ;  /* 0x0000000000007b1d */ /* 0x000fe20000010000 */
[----:B------:R-:W-:-:S05]  /*7770*/  ISETP.GE.AND P5, PT, R8, R186, PT ;  /* 0x000000ba0800720c */ /* 0x000fca0003fa6270 */
[----:B------:R-:W3:Y:S01]  /*7780*/  MUFU.TANH R159, R154 ;  /* 0x0000009a009f7308 */ /* 0x000ee20000002400 */
[----:B-1----:R-:W-:Y:S02]  /*7790*/  FSEL R163, R163, -INF , !P5 ;  /* 0xff800000a3a37808 */ /* 0x002fe40006800000 */
[----:B------:R-:W-:-:S05]  /*77a0*/  ISETP.GE.AND P5, PT, R6, R186, PT ;  /* 0x000000ba0600720c */ /* 0x000fca0003fa6270 */
[----:B------:R-:W1:Y:S01]  /*77b0*/  MUFU.TANH R143, R143 ;  /* 0x0000008f008f7308 */ /* 0x000e620000002400 */
[----:B--2---:R-:W-:Y:S02]  /*77c0*/  FSEL R161, R161, -INF , !P5 ;  /* 0xff800000a1a17808 */ /* 0x004fe40006800000 */
[----:B------:R-:W-:-:S05]  /*77d0*/  ISETP.GE.AND P5, PT, R6, R133, PT ;  /* 0x000000850600720c */ /* 0x000fca0003fa6270 */
[----:B------:R-:W2:Y:S01]  /*77e0*/  MUFU.TANH R141, R141 ;  /* 0x0000008d008d7308 */ /* 0x000ea20000002400 */
[----:B---3--:R-:W-:Y:S02]  /*77f0*/  FSEL R159, R159, -INF , !P5 ;  /* 0xff8000009f9f7808 */ /* 0x008fe40006800000 */
[----:B------:R-:W-:-:S05]  /*7800*/  ISETP.GE.U32.AND P5, PT, R184, 0x3, PT ;  /* 0x00000003b800780c */ /* 0x000fca0003fa6070 */
[----:B------:R-:W3:Y:S01]  /*7810*/  MUFU.TANH R140, R140 ;  /* 0x0000008c008c7308 */ /* 0x000ee20000002400 */
[----:B-1----:R-:W-:Y:S02]  /*7820*/  FSEL R143, R143, -INF , !P6 ;  /* 0xff8000008f8f7808 */ /* 0x002fe40007000000 */
[----:B------:R-:W-:-:S05]  /*7830*/  ISETP.GE.AND P6, PT, R8, R133, PT ;  /* 0x000000850800720c */ /* 0x000fca0003fc6270 */
[----:B------:R-:W1:Y:S01]  /*7840*/  MUFU.TANH R158, R155 ;  /* 0x0000009b009e7308 */ /* 0x000e620000002400 */
[----:B--2---:R-:W-:Y:S02]  /*7850*/  FSEL R141, R141, -INF , !P6 ;  /* 0xff8000008d8d7808 */ /* 0x004fe40007000000 */
[----:B------:R-:W-:-:S04]  /*7860*/  ISETP.GE.AND P6, PT, R4, R186, PT ;  /* 0x000000ba0400720c */ /* 0x000fc80003fc6270 */
[----:B---3--:R-:W-:Y:S02]  /*7870*/  FSEL R140, R140, -INF , !P6 ;  /* 0xff8000008c8c7808 */ /* 0x008fe40007000000 */
[----:B------:R-:W-:-:S04]  /*7880*/  ISETP.GE.AND P6, PT, R4, R133, PT ;  /* 0x000000850400720c */ /* 0x000fc80003fc6270 */
[----:B-1----:R-:W-:Y:S01]  /*7890*/  FSEL R158, R158, -INF , !P6 ;  /* 0xff8000009e9e7808 */ /* 0x002fe20007000000 */
[----:B------:R-:W-:Y:S08]  /*78a0*/  @!P5 BRA `(.L_x_752) ;  /* 0x000000040050d947 */ /* 0x000ff00003800000 */
        /* <DEDUP_REMOVED lines=17> */
[----:B------:R-:W-:Y:S01]  /*79c0*/  LEA R6, P5, R134, R9, 0x5 ;  /* 0x0000000986067211 */ /* 0x000fe200078a28ff */
[----:B------:R1:W-:Y:S01]  /*79d0*/  @P4 STS.128 [R209+0x6000], RZ ;  /* 0x006000ffd1004388 */ /* 0x0003e20000000c00 */
[-C--:B------:R-:W-:Y:S02]  /*79e0*/  LEA.HI.X R9, R9, R205.reuse, R4, 0x1, P6 ;  /* 0x000000cd09097211 */ /* 0x080fe400030f0c04 */
[----:B------:R-:W-:Y:S01]  /*79f0*/  LEA R16, P6, R188, R206, 0x1 ;  /* 0x000000cebc107211 */ /* 0x000fe200078c08ff */
        /* <DEDUP_REMOVED lines=60> */
.L_x_754:
[----:B------:R2:W-:Y:S02]  /*7dc0*/  STS.128 [R209+0xb800], RZ ;  /* 0x00b800ffd1007388 */ /* 0x0005e40000000c00 */
.L_x_755:
[----:B------:R-:W-:Y:S05]  /*7dd0*/  BSYNC.RECONVERGENT B0 ;  /* 0x0000000000007941 */ /* 0x000fea0003800200 */
.L_x_753:
[----:B------:R-:W0:Y:S02]  /*7de0*/  LDGDEPBAR ;  /* 0x00000000000079af */ /* 0x000e240000000000 */
.L_x_752:
        /* <DEDUP_REMOVED lines=17> */
[----:B------:R-:W-:Y:S01]  /*7f00*/  IADD3 R16, PT, PT, R185, 0xc000, RZ ;  /* 0x0000c000b9107810 */ /* 0x000fe20007ffe0ff */
[----:B------:R-:W1:Y:S01]  /*7f10*/  SHFL.BFLY PT, R9, R6, 0x2, 0x1f ;  /* 0x0c401f0006097f89 */ /* 0x000e6200000e0000 */
[----:B------:R-:W-:-:S02]  /*7f20*/  SEL R155, R190, 0xffffffe0, !P2 ;  /* 0xffffffe0be9b7807 */ /* 0x000fc40005000000 */
[----:B------:R-:W-:Y:S01]  /*7f30*/  IADD3 R156, PT, PT, R185, 0xc040, RZ ;  /* 0x0000c040b99c7810 */ /* 0x000fe20007ffe0ff */
[----:B------:R-:W5:Y:S01]  /*7f40*/  SHFL.BFLY PT, R4, R15, 0x2, 0x1f ;  /* 0x0c401f000f047f89 */ /* 0x000f6200000e0000 */
[----:B------:R-:W-:Y:S02]  /*7f50*/  @P0 IADD3 R156, PT, PT, R16, -0x40, RZ ;  /* 0xffffffc0109c0810 */ /* 0x000fe40007ffe0ff */
[C---:B------:R-:W-:Y:S02]  /*7f60*/  IADD3 R157, PT, PT, R155.reuse, R185, RZ ;  /* 0x000000b99b9d7210 */ /* 0x040fe40007ffe0ff */
[----:B------:R-:W-:Y:S01]  /*7f70*/  IADD3 R155, PT, PT, R155, R156, RZ ;  /* 0x0000009c9b9b7210 */ /* 0x000fe20007ffe0ff */
[----:B------:R-:W-:Y:S01]  /*7f80*/  LDSM.16.MT88.4 R28, [R156] ;  /* 0x000000009c1c783b */ /* 0x000fe20000004200 */
[----:B------:R-:W-:Y:S02]  /*7f90*/  IADD3 R208, PT, PT, R184, -0x3, RZ ;  /* 0xfffffffdb8d07810 */ /* 0x000fe40007ffe0ff */
[----:B-1----:R-:W-:-:S02]  /*7fa0*/  FMNMX.FTZ R9, R6, R9, !PT ;  /* 0x0000000906097209 */ /* 0x002fc40007810000 */
[----:B-----5:R-:W-:-:S03]  /*7fb0*/  FMNMX.FTZ R4, R15, R4, !PT ;  /* 0x000000040f047209 */ /* 0x020fc60007810000 */
[----:B------:R-:W1:Y:S04]  /*7fc0*/  SHFL.BFLY PT, R144, R9, 0x1, 0x1f ;  /* 0x0c201f0009907f89 */ /* 0x000e6800000e0000 */
[----:B------:R-:W5:Y:S01]  /*7fd0*/  SHFL.BFLY PT, R145, R4, 0x1, 0x1f ;  /* 0x0c201f0004917f89 */ /* 0x000f6200000e0000 */
[----:B-1----:R-:W-:-:S04]  /*7fe0*/  FMNMX.FTZ R144, R9, R144, !PT ;  /* 0x0000009009907209 */ /* 0x002fc80007810000 */
[C---:B------:R-:W-:Y:S01]  /*7ff0*/  FSETP.NEU.FTZ.AND P1, PT, R144.reuse, -INF , PT ;  /* 0xff8000009000780b */ /* 0x040fe20003f3d000 */
[----:B----4-:R-:W-:Y:S01]  /*8000*/  FMUL.FTZ R160, R144, UR4 ;  /* 0x0000000490a07c20 */ /* 0x010fe20008410000 */
[----:B-----5:R-:W-:Y:S02]  /*8010*/  FMNMX.FTZ R145, R4, R145, !PT ;  /* 0x0000009104917209 */ /* 0x020fe40007810000 */
[----:B------:R-:W-:Y:S02]  /*8020*/  FSEL R6, R144, RZ, P1 ;  /* 0x000000ff90067208 */ /* 0x000fe40000800000 */
[----:B------:R-:W-:Y:S01]  /*8030*/  FSEL R160, R160, RZ, P1 ;  /* 0x000000ffa0a07208 */ /* 0x000fe20000800000 */
[C---:B------:R-:W-:Y:S01]  /*8040*/  FMUL.FTZ R142, R145.reuse, UR4 ;  /* 0x00000004918e7c20 */ /* 0x040fe20008410000 */
[----:B------:R-:W-:Y:S01]  /*8050*/  FSETP.NEU.FTZ.AND P3, PT, R145, -INF , PT ;  /* 0xff8000009100780b */ /* 0x000fe20003f7d000 */
[----:B------:R-:W-:Y:S02]  /*8060*/  FADD.FTZ R3, R3, -R6 ;  /* 0x8000000603037221 */ /* 0x000fe40000010000 */
[--C-:B------:R-:W-:Y:S01]  /*8070*/  FFMA.FTZ R152, R5, UR4, -R160.reuse ;  /* 0x0000000405987c23 */ /* 0x100fe200080108a0 */
[----:B------:R-:W-:Y:S01]  /*8080*/  FSEL R5, R145, RZ, P3 ;  /* 0x000000ff91057208 */ /* 0x000fe20001800000 */
[----:B------:R-:W-:Y:S01]  /*8090*/  FMUL.FTZ R3, R3, UR4 ;  /* 0x0000000403037c20 */ /* 0x000fe20008410000 */
[----:B------:R-:W-:Y:S01]  /*80a0*/  FSEL R142, R142, RZ, P3 ;  /* 0x000000ff8e8e7208 */ /* 0x000fe20001800000 */
[--C-:B------:R-:W-:Y:S01]  /*80b0*/  FFMA.FTZ R147, R7, UR4, -R160.reuse ;  /* 0x0000000407937c23 */ /* 0x100fe200080108a0 */
[--C-:B------:R-:W-:Y:S01]  /*80c0*/  FFMA.FTZ R146, R23, UR4, -R160.reuse ;  /* 0x0000000417927c23 */ /* 0x100fe200080108a0 */
[----:B------:R-:W-:Y:S01]  /*80d0*/  FADD.FTZ R4, R132, -R5 ;  /* 0x8000000584047221 */ /* 0x000fe20000010000 */
[----:B------:R-:W-:Y:S01]  /*80e0*/  FFMA.FTZ R151, R21, UR4, -R160 ;  /* 0x0000000415977c23 */ /* 0x000fe200080108a0 */
[----:B------:R-:W1:Y:S01]  /*80f0*/  MUFU.EX2 R3, R3 ;  /* 0x0000000300037308 */ /* 0x000e620000000800 */
[--C-:B------:R-:W-:Y:S01]  /*8100*/  FFMA.FTZ R154, R13, UR4, -R142.reuse ;  /* 0x000000040d9a7c23 */ /* 0x100fe2000801088e */
[----:B------:R-:W-:Y:S01]  /*8110*/  FMUL.FTZ R153, R4, UR4 ;  /* 0x0000000404997c20 */ /* 0x000fe20008410000 */
[--C-:B------:R-:W-:Y:S01]  /*8120*/  FFMA.FTZ R150, R11, UR4, -R142.reuse ;  /* 0x000000040b967c23 */ /* 0x100fe2000801088e */
[--C-:B------:R-:W-:Y:S01]  /*8130*/  FFMA.FTZ R149, R25, UR4, -R142.reuse ;  /* 0x0000000419957c23 */ /* 0x100fe2000801088e */
[--C-:B------:R-:W-:Y:S01]  /*8140*/  FFMA.FTZ R148, R27, UR4, -R142.reuse ;  /* 0x000000041b947c23 */ /* 0x100fe2000801088e */
[----:B------:R-:W-:Y:S01]  /*8150*/  LDSM.16.MT88.4 R20, [R157+0xc000] ;  /* 0x00c000009d14783b */ /* 0x000fe20000004200 */
[--C-:B------:R-:W-:Y:S01]  /*8160*/  FFMA.FTZ R162, R223, UR4, -R142.reuse ;  /* 0x00000004dfa27c23 */ /* 0x100fe2000801088e */
[----:B------:R-:W4:Y:S01]  /*8170*/  MUFU.EX2 R153, R153 ;  /* 0x0000009900997308 */ /* 0x000f220000000800 */
[--C-:B------:R-:W-:Y:S01]  /*8180*/  FFMA.FTZ R167, R221, UR4, -R142.reuse ;  /* 0x00000004dda77c23 */ /* 0x100fe2000801088e */
[----:B------:R-:W-:Y:S01]  /*8190*/  LDSM.16.MT88.4 R12, [R185+0xc000] ;  /* 0x00c00000b90c783b */ /* 0x000fe20000004200 */
[--C-:B------:R-:W-:Y:S01]  /*81a0*/  FFMA.FTZ R164, R211, UR4, -R142.reuse ;  /* 0x00000004d3a47c23 */ /* 0x100fe2000801088e */
[----:B------:R-:W-:Y:S01]  /*81b0*/  FFMA.FTZ R169, R169, UR4, -R142 ;  /* 0x00000004a9a97c23 */ /* 0x000fe2000801088e */
        /* <DEDUP_REMOVED lines=10> */
[----:B------:R-:W-:Y:S01]  /*8260*/  FMUL.FTZ R46, R46, R3 ;  /* 0x000000032e2e7220 */ /* 0x000fe20000410000 */
        /* <DEDUP_REMOVED lines=10> */
[----:B------:R-:W-:Y:S01]  /*8310*/  FMUL.FTZ R45, R45, R153 ;  /* 0x000000992d2d7220 */ /* 0x000fe20000410000 */
[----:B------:R-:W-:Y:S01]  /*8320*/  FMUL.FTZ R47, R47, R3 ;  /* 0x000000032f2f7220 */ /* 0x000fe20000410000 */
[-C--:B------:R-:W-:Y:S01]  /*8330*/  FMUL.FTZ R48, R48, R153.reuse ;  /* 0x0000009930307220 */ /* 0x080fe20000410000 */
[----:B------:R-:W-:Y:S01]  /*8340*/  FMUL.FTZ R49, R49, R153 ;  /* 0x0000009931317220 */ /* 0x000fe20000410000 */
[-C--:B------:R-:W-:Y:S01]  /*8350*/  FMUL.FTZ R50, R50, R3.reuse ;  /* 0x0000000332327220 */ /* 0x080fe20000410000 */
[----:B------:R-:W-:Y:S01]  /*8360*/  FMUL.FTZ R51, R51, R3 ;  /* 0x0000000333337220 */ /* 0x000fe20000410000 */
[----:B------:R-:W5:Y:S01]  /*8370*/  MUFU.EX2 R148, R148 ;  /* 0x0000009400947308 */ /* 0x000f620000000800 */
[----:B-1----:R-:W-:Y:S01]  /*8380*/  F2FP.F16.F32.PACK_AB R4, R150, R154 ;  /* 0x0000009a9604723e */ /* 0x002fe200000000ff */
[----:B------:R-:W1:Y:S01]  /*8390*/  LDSM.16.MT88.4 R112, [R156+0x2000] ;  /* 0x002000009c70783b */ /* 0x000e620000004200 */
[-C--:B------:R-:W-:Y:S01]  /*83a0*/  FMUL.FTZ R16, R120, R153.reuse ;  /* 0x0000009978107220 */ /* 0x080fe20000410000 */
[----:B------:R-:W-:Y:S01]  /*83b0*/  FMUL.FTZ R17, R121, R153 ;  /* 0x0000009979117220 */ /* 0x000fe20000410000 */
[-C--:B---3--:R-:W-:Y:S01]  /*83c0*/  FMUL.FTZ R18, R122, R3.reuse ;  /* 0x000000037a127220 */ /* 0x088fe20000410000 */
[----:B------:R-:W-:Y:S01]  /*83d0*/  FMUL.FTZ R19, R123, R3 ;  /* 0x000000037b137220 */ /* 0x000fe20000410000 */
[-C--:B------:R-:W-:Y:S01]  /*83e0*/  FMUL.FTZ R116, R116, R153.reuse ;  /* 0x0000009974747220 */ /* 0x080fe20000410000 */
[----:B------:R-:W-:Y:S01]  /*83f0*/  MUFU.EX2 R152, R152 ;  /* 0x0000009800987308 */ /* 0x000fe20000000800 */
[----:B------:R-:W-:Y:S01]  /*8400*/  LDSM.16.MT88.4 R120, [R155] ;  /* 0x000000009b78783b */ /* 0x000fe20000004200 */
[----:B------:R-:W-:Y:S01]  /*8410*/  FMUL.FTZ R117, R117, R153 ;  /* 0x0000009975757220 */ /* 0x000fe20000410000 */
[-C--:B------:R-:W-:Y:S01]  /*8420*/  FMUL.FTZ R118, R118, R3.reuse ;  /* 0x0000000376767220 */ /* 0x080fe20000410000 */
[----:B------:R-:W-:Y:S01]  /*8430*/  FMUL.FTZ R119, R119, R3 ;  /* 0x0000000377777220 */ /* 0x000fe20000410000 */
[-C--:B------:R-:W-:Y:S01]  /*8440*/  FMUL.FTZ R52, R52, R153.reuse ;  /* 0x0000009934347220 */ /* 0x080fe20000410000 */
[----:B------:R-:W-:Y:S01]  /*8450*/  FMUL.FTZ R53, R53, R153 ;  /* 0x0000009935357220 */ /* 0x000fe20000410000 */
[----:B------:R-:W-:Y:S01]  /*8460*/  FMUL.FTZ R54, R54, R3 ;  /* 0x0000000336367220 */ /* 0x000fe20000410000 */
[----:B------:R-:W3:Y:S01]  /*8470*/  MUFU.EX2 R147, R147 ;  /* 0x0000009300937308 */ /* 0x000ee20000000800 */
[----:B-----5:R-:W-:Y:S01]  /*8480*/  F2FP.F16.F32.PACK_AB R6, R148, R149 ;  /* 0x000000959406723e */ /* 0x020fe200000000ff */
        /* <DEDUP_REMOVED lines=14> */
[----:B------:R-:W5:Y:S01]  /*8570*/  MUFU.EX2 R151, R151 ;  /* 0x0000009700977308 */ /* 0x000f620000000800 */
[----:B---3--:R-:W-:Y:S01]  /*8580*/  F2FP.F16.F32.PACK_AB R5, R147, R152 ;  /* 0x000000989305723e */ /* 0x008fe200000000ff */
        /* <DEDUP_REMOVED lines=12> */
[----:B------:R-:W-:Y:S01]  /*8650*/  FFMA.FTZ R168, R195, UR4, -R160 ;  /* 0x00000004c3a87c23 */ /* 0x000fe200080108a0 */
[-C--:B------:R-:W-:Y:S01]  /*8660*/  FMUL.FTZ R36, R36, R153.reuse ;  /* 0x0000009924247220 */ /* 0x080fe20000410000 */
[----:B------:R-:W-:Y:S01]  /*8670*/  FMUL.FTZ R37, R37, R153 ;  /* 0x0000009925257220 */ /* 0x000fe20000410000 */
[----:B-----5:R-:W-:Y:S01]  /*8680*/  F2FP.F16.F32.PACK_AB R7, R151, R146 ;  /* 0x000000929707723e */ /* 0x020fe200000000ff */
[-C--:B------:R-:W-:Y:S01]  /*8690*/  FMUL.FTZ R38, R38, R3.reuse ;  /* 0x0000000326267220 */ /* 0x080fe20000410000 */
[----:B------:R-:W-:Y:S01]  /*86a0*/  FMUL.FTZ R39, R39, R3 ;  /* 0x0000000327277220 */ /* 0x000fe20000410000 */
[-C--:B------:R-:W-:Y:S01]  /*86b0*/  FMUL.FTZ R40, R40, R153.reuse ;  /* 0x0000009928287220 */ /* 0x080fe20000410000 */
[----:B------:R-:W-:Y:S01]  /*86c0*/  FMUL.FTZ R41, R41, R153 ;  /* 0x0000009929297220 */ /* 0x000fe20000410000 */
[-C--:B------:R-:W-:Y:S01]  /*86d0*/  FMUL.FTZ R42, R42, R3.reuse ;  /* 0x000000032a2a7220 */ /* 0x080fe20000410000 */
[----:B------:R-:W-:Y:S01]  /*86e0*/  FMUL.FTZ R43, R43, R3 ;  /* 0x000000032b2b7220 */ /* 0x000fe20000410000 */
[C---:B------:R-:W-:Y:S01]  /*86f0*/  HMMA.16816.F32 R24, R4.reuse, R28, R24 ;  /* 0x0000001c0418723c */ /* 0x040fe20000001818 */
[----:B------:R-:W-:Y:S01]  /*8700*/  MUFU.EX2 R162, R162 ;  /* 0x000000a200a27308 */ /* 0x000fe20000000800 */
        /* <DEDUP_REMOVED lines=8> */
[----:B------:R-:W5:Y:S01]  /*8790*/  MUFU.EX2 R167, R167 ;  /* 0x000000a700a77308 */ /* 0x000f620000000800 */
[-C--:B------:R-:W-:Y:S01]  /*87a0*/  FMUL.FTZ R126, R126, R3.reuse ;  /* 0x000000037e7e7220 */ /* 0x080fe20000410000 */
[----:B------:R-:W-:Y:S01]  /*87b0*/  FMUL.FTZ R127, R127, R3 ;  /* 0x000000037f7f7220 */ /* 0x000fe20000410000 */
[-C--:B------:R-:W-:Y:S01]  /*87c0*/  FMUL.FTZ R76, R76, R153.reuse ;  /* 0x000000994c4c7220 */ /* 0x080fe20000410000 */
[----:B------:R-:W-:Y:S01]  /*87d0*/  FMUL.FTZ R77, R77, R153 ;  /* 0x000000994d4d7220 */ /* 0x000fe20000410000 */
[-C--:B------:R-:W-:Y:S01]  /*87e0*/  FMUL.FTZ R78, R78, R3.reuse ;  /* 0x000000034e4e7220 */ /* 0x080fe20000410000 */
[C---:B----4-:R-:W-:Y:S01]  /*87f0*/  HMMA.16816.F32 R44, R4.reuse, R104, R44 ;  /* 0x00000068042c723c */ /* 0x050fe2000000182c */
[----:B------:R-:W-:Y:S01]  /*8800*/  FMUL.FTZ R79, R79, R3 ;  /* 0x000000034f4f7220 */ /* 0x000fe20000410000 */
[----:B------:R-:W-:Y:S01]  /*8810*/  MUFU.EX2 R164, R164 ;  /* 0x000000a400a47308 */ /* 0x000fe20000000800 */
[-C--:B------:R-:W-:Y:S01]  /*8820*/  FMUL.FTZ R80, R80, R153.reuse ;  /* 0x0000009950507220 */ /* 0x080fe20000410000 */
[----:B------:R-:W-:Y:S01]  /*8830*/  FMUL.FTZ R81, R81, R153 ;  /* 0x0000009951517220 */ /* 0x000fe20000410000 */
[-C--:B------:R-:W-:Y:S01]  /*8840*/  FMUL.FTZ R82, R82, R3.reuse ;  /* 0x0000000352527220 */ /* 0x080fe20000410000 */
[----:B------:R-:W-:Y:S01]  /*8850*/  FMUL.FTZ R83, R83, R3 ;  /* 0x0000000353537220 */ /* 0x000fe20000410000 */
[-C--:B------:R-:W-:Y:S01]  /*8860*/  FMUL.FTZ R84, R84, R153.reuse ;  /* 0x0000009954547220 */ /* 0x080fe20000410000 */
[C---:B------:R-:W-:Y:S01]  /*8870*/  HMMA.16816.F32 R48, R4.reuse, R106, R48 ;  /* 0x0000006a0430723c */ /* 0x040fe20000001830 */
[----:B------:R-:W4:Y:S01]  /*8880*/  LDSM.16.MT88.4 R104, [R185+0x10000] ;  /* 0x01000000b968783b */ /* 0x000f220000004200 */
[----:B------:R-:W-:Y:S01]  /*8890*/  MUFU.EX2 R169, R169 ;  /* 0x000000a900a97308 */ /* 0x000fe20000000800 */
[----:B------:R-:W-:Y:S01]  /*88a0*/  FMUL.FTZ R85, R85, R153 ;  /* 0x0000009955557220 */ /* 0x000fe20000410000 */
[-C--:B------:R-:W-:Y:S01]  /*88b0*/  FMUL.FTZ R86, R86, R3.reuse ;  /* 0x0000000356567220 */ /* 0x080fe20000410000 */
[----:B------:R-:W-:Y:S01]  /*88c0*/  FMUL.FTZ R87, R87, R3 ;  /* 0x0000000357577220 */ /* 0x000fe20000410000 */
[-C--:B------:R-:W-:Y:S01]  /*88d0*/  FMUL.FTZ R88, R88, R153.reuse ;  /* 0x0000009958587220 */ /* 0x080fe20000410000 */
[----:B------:R-:W-:Y:S01]  /*88e0*/  FMUL.FTZ R89, R89, R153 ;  /* 0x0000009959597220 */ /* 0x000fe20000410000 */
[C---:B------:R-:W-:Y:S01]  /*88f0*/  HMMA.16816.F32 R16, R4.reuse, R20, R16 ;  /* 0x000000140410723c */ /* 0x040fe20000001810 */
[-C--:B------:R-:W-:Y:S01]  /*8900*/  FMUL.FTZ R90, R90, R3.reuse ;  /* 0x000000035a5a7220 */ /* 0x080fe20000410000 */
[----:B------:R-:W-:Y:S01]  /*8910*/  MUFU.EX2 R166, R166 ;  /* 0x000000a600a67308 */ /* 0x000fe20000000800 */
[----:B------:R-:W-:Y:S01]  /*8920*/  FMUL.FTZ R91, R91, R3 ;  /* 0x000000035b5b7220 */ /* 0x000fe20000410000 */
[-C--:B------:R-:W-:Y:S01]  /*8930*/  FMUL.FTZ R92, R92, R153.reuse ;  /* 0x000000995c5c7220 */ /* 0x080fe20000410000 */
[----:B------:R-:W-:Y:S01]  /*8940*/  FMUL.FTZ R93, R93, R153 ;  /* 0x000000995d5d7220 */ /* 0x000fe20000410000 */
[-C--:B------:R-:W-:Y:S01]  /*8950*/  FMUL.FTZ R94, R94, R3.reuse ;  /* 0x000000035e5e7220 */ /* 0x080fe20000410000 */
[----:B------:R-:W-:Y:S01]  /*8960*/  FMUL.FTZ R95, R95, R3 ;  /* 0x000000035f5f7220 */ /* 0x000fe20000410000 */
[C---:B------:R-:W-:Y:S01]  /*8970*/  HMMA.16816.F32 R20, R4.reuse, R22, R116 ;  /* 0x000000160414723c */ /* 0x040fe20000001874 */
[----:B------:R-:W2:Y:S01]  /*8980*/  LDSM.16.MT88.4 R116, [R185+0xe000] ;  /* 0x00e00000b974783b */ /* 0x000ea20000004200 */
[----:B------:R-:W5:Y:S01]  /*8990*/  MUFU.EX2 R171, R171 ;  /* 0x000000ab00ab7308 */ /* 0x000f620000000800 */
[-C--:B------:R-:W-:Y:S01]  /*89a0*/  FMUL.FTZ R96, R96, R153.reuse ;  /* 0x0000009960607220 */ /* 0x080fe20000410000 */
[----:B------:R-:W-:Y:S01]  /*89b0*/  FMUL.FTZ R97, R97, R153 ;  /* 0x0000009961617220 */ /* 0x000fe20000410000 */
[-C--:B------:R-:W-:Y:S01]  /*89c0*/  FMUL.FTZ R98, R98, R3.reuse ;  /* 0x0000000362627220 */ /* 0x080fe20000410000 */
[----:B------:R-:W-:Y:S01]  /*89d0*/  FMUL.FTZ R99, R99, R3 ;  /* 0x0000000363637220 */ /* 0x000fe20000410000 */
[----:B------:R-:W-:Y:S01]  /*89e0*/  LDSM.16.MT88.4 R132, [R185+0xc800] ;  /* 0x00c80000b984783b */ /* 0x000fe20000004200 */
[C---:B-1----:R-:W-:Y:S01]  /*89f0*/  HMMA.16816.F32 R52, R4.reuse, R112, R52 ;  /* 0x000000700434723c */ /* 0x042fe20000001834 */
[--C-:B------:R-:W-:Y:S01]  /*8a00*/  FFMA.FTZ R172, R181, UR4, -R142.reuse ;  /* 0x00000004b5ac7c23 */ /* 0x100fe2000801088e */
[----:B------:R-:W-:Y:S01]  /*8a10*/  MUFU.EX2 R173, R173 ;  /* 0x000000ad00ad7308 */ /* 0x000fe20000000800 */
[----:B------:R-:W-:Y:S01]  /*8a20*/  LDSM.16.MT88.4 R128, [R156+0x800] ;  /* 0x000800009c80783b */ /* 0x000fe20000004200 */
[--C-:B------:R-:W-:Y:S01]  /*8a30*/  FFMA.FTZ R170, R189, UR4, -R142.reuse ;  /* 0x00000004bdaa7c23 */ /* 0x100fe2000801088e */
[--C-:B------:R-:W-:Y:S01]  /*8a40*/  FFMA.FTZ R183, R183, UR4, -R142.reuse ;  /* 0x00000004b7b77c23 */ /* 0x100fe2000801088e */
[----:B------:R-:W-:Y:S01]  /*8a50*/  FFMA.FTZ R179, R179, UR4, -R142 ;  /* 0x00000004b3b37c23 */ /* 0x000fe2000801088e */
[--C-:B------:R-:W-:Y:S01]  /*8a60*/  FFMA.FTZ R174, R139, UR4, -R160.reuse ;  /* 0x000000048bae7c23 */ /* 0x100fe200080108a0 */
[C---:B------:R-:W-:Y:S01]  /*8a70*/  HMMA.16816.F32 R56, R4.reuse, R114, R56 ;  /* 0x000000720438723c */ /* 0x040fe20000001838 */
[----:B------:R-:W1:Y:S01]  /*8a80*/  LDSM.16.MT88.4 R112, [R157+0x10000] ;  /* 0x010000009d70783b */ /* 0x000e620000004200 */
[----:B------:R-:W5:Y:S01]  /*8a90*/  MUFU.EX2 R168, R168 ;  /* 0x000000a800a87308 */ /* 0x000f620000000800 */
[--C-:B------:R-:W-:Y:S01]  /*8aa0*/  FFMA.FTZ R181, R137, UR4, -R160.reuse ;  /* 0x0000000489b57c23 */ /* 0x100fe200080108a0 */
[--C-:B------:R-:W-:Y:S01]  /*8ab0*/  FFMA.FTZ R176, R177, UR4, -R160.reuse ;  /* 0x00000004b1b07c23 */ /* 0x100fe200080108a0 */
[----:B------:R-:W-:Y:S01]  /*8ac0*/  FFMA.FTZ R175, R175, UR4, -R160 ;  /* 0x00000004afaf7c23 */ /* 0x000fe200080108a0 */
[----:B------:R-:W-:Y:S01]  /*8ad0*/  LDSM.16.MT88.4 R136, [R185+0xd000] ;  /* 0x00d00000b988783b */ /* 0x000fe20000004200 */
[--C-:B------:R-:W-:Y:S01]  /*8ae0*/  FFMA.FTZ R178, R163, UR4, -R142.reuse ;  /* 0x00000004a3b27c23 */ /* 0x100fe2000801088e */
[C---:B---3--:R-:W-:Y:S01]  /*8af0*/  HMMA.16816.F32 R60, R4.reuse, R108, R60 ;  /* 0x0000006c043c723c */ /* 0x048fe2000000183c */
[--C-:B------:R-:W-:Y:S01]  /*8b00*/  FFMA.FTZ R165, R165, UR4, -R142.reuse ;  /* 0x00000004a5a57c23 */ /* 0x100fe2000801088e */
[----:B------:R-:W-:Y:S01]  /*8b10*/  MUFU.EX2 R170, R170 ;  /* 0x000000aa00aa7308 */ /* 0x000fe20000000800 */
[--C-:B------:R-:W-:Y:S01]  /*8b20*/  FFMA.FTZ R161, R161, UR4, -R142.reuse ;  /* 0x00000004a1a17c23 */ /* 0x100fe2000801088e */
[----:B------:R-:W-:Y:S01]  /*8b30*/  FFMA.FTZ R180, R140, UR4, -R142 ;  /* 0x000000048cb47c23 */ /* 0x000fe2000801088e */
[--C-:B------:R-:W-:Y:S01]  /*8b40*/  FFMA.FTZ R163, R143, UR4, -R160.reuse ;  /* 0x000000048fa37c23 */ /* 0x100fe200080108a0 */
[--C-:B------:R-:W-:Y:S01]  /*8b50*/  FFMA.FTZ R182, R141, UR4, -R160.reuse ;  /* 0x000000048db67c23 */ /* 0x100fe200080108a0 */
[--C-:B------:R-:W-:Y:S01]  /*8b60*/  FFMA.FTZ R159, R159, UR4, -R160.reuse ;  /* 0x000000049f9f7c23 */ /* 0x100fe200080108a0 */
[C---:B------:R-:W-:Y:S01]  /*8b70*/  HMMA.16816.F32 R64, R4.reuse, R110, R64 ;  /* 0x0000006e0440723c */ /* 0x040fe20000001840 */
[----:B------:R-:W3:Y:S01]  /*8b80*/  LDSM.16.MT88.4 R108, [R156+0x4000] ;  /* 0x004000009c6c783b */ /* 0x000ee20000004200 */
[----:B------:R-:W5:Y:S01]  /*8b90*/  MUFU.EX2 R183, R183 ;  /* 0x000000b700b77308 */ /* 0x000f620000000800 */
[----:B------:R-:W-:Y:S01]  /*8ba0*/  FFMA.FTZ R158, R158, UR4, -R160 ;  /* 0x000000049e9e7c23 */ /* 0x000fe200080108a0 */
[----:B------:R-:W-:Y:S01]  /*8bb0*/  FFMA.FTZ R153, R219, R153, R154 ;  /* 0x00000099db997223 */ /* 0x000fe2000001009a */
[----:B------:R-:W-:Y:S01]  /*8bc0*/  FFMA.FTZ R152, R217, R3, R152 ;  /* 0x00000003d9987223 */ /* 0x000fe20000010098 */
[----:B------:R-:W-:Y:S01]  /*8bd0*/  LDSM.16.MT88.4 R140, [R185+0xf800] ;  /* 0x00f80000b98c783b */ /* 0x000fe20000004200 */
[----:B------:R-:W-:Y:S01]  /*8be0*/  MOV R3, R144 ;  /* 0x0000009000037202 */ /* 0x000fe20000000f00 */
[----:B----4-:R-:W-:Y:S01]  /*8bf0*/  HMMA.16816.F32 R68, R4, R104, R68 ;  /* 0x000000680444723c */ /* 0x010fe20000001844 */
[----:B------:R-:W-:Y:S01]  /*8c00*/  FADD.FTZ R150, R150, R153 ;  /* 0x0000009996967221 */ /* 0x000fe20000010000 */
[----:B------:R-:W-:Y:S01]  /*8c10*/  MUFU.EX2 R172, R172 ;  /* 0x000000ac00ac7308 */ /* 0x000fe20000000800 */
[----:B------:R-:W-:-:S02]  /*8c20*/  FADD.FTZ R147, R147, R152 ;  /* 0x0000009893937221 */ /* 0x000fc40000010000 */
[----:B------:R-:W-:Y:S02]  /*8c30*/  FADD.FTZ R149, R149, R150 ;  /* 0x0000009695957221 */ /* 0x000fe40000010000 */
[----:B------:R-:W-:Y:S01]  /*8c40*/  FADD.FTZ R146, R146, R147 ;  /* 0x0000009392927221 */ /* 0x000fe20000010000 */
[----:B------:R-:W-:Y:S01]  /*8c50*/  HMMA.16816.F32 R72, R4, R106, R72 ;  /* 0x0000006a0448723c */ /* 0x000fe20000001848 */
[----:B------:R-:W4:Y:S01]  /*8c60*/  LDSM.16.MT88.4 R104, [R155+0x4000] ;  /* 0x004000009b68783b */ /* 0x000f220000004200 */
[----:B------:R-:W-:Y:S01]  /*8c70*/  MUFU.EX2 R179, R179 ;  /* 0x000000b300b37308 */ /* 0x000fe20000000800 */
[----:B------:R-:W-:Y:S01]  /*8c80*/  FADD.FTZ R149, R148, R149 ;  /* 0x0000009594957221 */ /* 0x000fe20000010000 */
[----:B------:R-:W-:-:S04]  /*8c90*/  FADD.FTZ R151, R151, R146 ;  /* 0x0000009297977221 */ /* 0x000fc80000010000 */
[C---:B------:R-:W-:Y:S02]  /*8ca0*/  HMMA.16816.F32 R32, R4.reuse, R120, R32 ;  /* 0x000000780420723c */ /* 0x040fe40000001820 */
[----:B------:R-:W-:Y:S06]  /*8cb0*/  MUFU.EX2 R174, R174 ;  /* 0x000000ae00ae7308 */ /* 0x000fec0000000800 */
[C---:B------:R-:W-:Y:S01]  /*8cc0*/  HMMA.16816.F32 R100, R4.reuse, R122, R100 ;  /* 0x0000007a0464723c */ /* 0x040fe20000001864 */
[----:B------:R-:W5:Y:S01]  /*8cd0*/  LDSM.16.MT88.4 R120, [R185+0xe800] ;  /* 0x00e80000b978783b */ /* 0x000f620000004200 */
[----:B------:R-:W5:Y:S06]  /*8ce0*/  MUFU.EX2 R181, R181 ;  /* 0x000000b500b57308 */ /* 0x000f6c0000000800 */
[C---:B--2---:R-:W-:Y:S02]  /*8cf0*/  HMMA.16816.F32 R36, R4.reuse, R116, R36 ;  /* 0x000000740424723c */ /* 0x044fe40000001824 */
[----:B------:R-:W-:Y:S06]  /*8d00*/  MUFU.EX2 R176, R176 ;  /* 0x000000b000b07308 */ /* 0x000fec0000000800 */
[C---:B------:R-:W-:Y:S01]  /*8d10*/  HMMA.16816.F32 R40, R4.reuse, R118, R40 ;  /* 0x000000760428723c */ /* 0x040fe20000001828 */
[----:B------:R-:W-:Y:S01]  /*8d20*/  LDSM.16.MT88.4 R116, [R157+0xe800] ;  /* 0x00e800009d74783b */ /* 0x000fe20000004200 */
[----:B------:R-:W2:Y:S06]  /*8d30*/  MUFU.EX2 R175, R175 ;  /* 0x000000af00af7308 */ /* 0x000eac0000000800 */
[C---:B------:R-:W-:Y:S02]  /*8d40*/  HMMA.16816.F32 R8, R4.reuse, R12, R8 ;  /* 0x0000000c0408723c */ /* 0x040fe40000001808 */
[----:B------:R-:W-:Y:S06]  /*8d50*/  MUFU.EX2 R165, R165 ;  /* 0x000000a500a57308 */ /* 0x000fec0000000800 */
[C---:B------:R-:W-:Y:S01]  /*8d60*/  HMMA.16816.F32 R12, R4.reuse, R14, R124 ;  /* 0x0000000e040c723c */ /* 0x040fe2000000187c */
[----:B------:R-:W-:Y:S01]  /*8d70*/  LDSM.16.MT88.4 R124, [R155+0x800] ;  /* 0x000800009b7c783b */ /* 0x000fe20000004200 */
[----:B------:R-:W2:Y:S06]  /*8d80*/  MUFU.EX2 R178, R178 ;  /* 0x000000b200b27308 */ /* 0x000eac0000000800 */
[C---:B-1----:R-:W-:Y:S02]  /*8d90*/  HMMA.16816.F32 R76, R4.reuse, R112, R76 ;  /* 0x00000070044c723c */ /* 0x042fe4000000184c */
[----:B------:R-:W-:Y:S06]  /*8da0*/  MUFU.EX2 R161, R161 ;  /* 0x000000a100a17308 */ /* 0x000fec0000000800 */
[C---:B------:R-:W-:Y:S01]  /*8db0*/  HMMA.16816.F32 R80, R4.reuse, R114, R80 ;  /* 0x000000720450723c */ /* 0x040fe20000001850 */
[----:B------:R-:W1:Y:S01]  /*8dc0*/  LDSM.16.MT88.4 R112, [R157+0xc800] ;  /* 0x00c800009d70783b */ /* 0x000e620000004200 */
[----:B------:R-:W-:Y:S06]  /*8dd0*/  MUFU.EX2 R180, R180 ;  /* 0x000000b400b47308 */ /* 0x000fec0000000800 */
[C---:B---3--:R-:W-:Y:S02]  /*8de0*/  HMMA.16816.F32 R84, R4.reuse, R108, R84 ;  /* 0x0000006c0454723c */ /* 0x048fe40000001854 */
[----:B------:R-:W-:Y:S06]  /*8df0*/  MUFU.EX2 R163, R163 ;  /* 0x000000a300a37308 */ /* 0x000fec0000000800 */
[C---:B------:R-:W-:Y:S01]  /*8e00*/  HMMA.16816.F32 R88, R4.reuse, R110, R88 ;  /* 0x0000006e0458723c */ /* 0x040fe20000001858 */
[----:B------:R-:W3:Y:S01]  /*8e10*/  LDSM.16.MT88.4 R108, [R156+0x2800] ;  /* 0x002800009c6c783b */ /* 0x000ee20000004200 */
[----:B------:R-:W2:Y:S06]  /*8e20*/  MUFU.EX2 R182, R182 ;  /* 0x000000b600b67308 */ /* 0x000eac0000000800 */
[C---:B----4-:R-:W-:Y:S02]  /*8e30*/  HMMA.16816.F32 R92, R4.reuse, R104, R92 ;  /* 0x00000068045c723c */ /* 0x050fe4000000185c */
[----:B------:R-:W-:Y:S06]  /*8e40*/  MUFU.EX2 R159, R159 ;  /* 0x0000009f009f7308 */ /* 0x000fec0000000800 */
[----:B------:R-:W-:Y:S01]  /*8e50*/  HMMA.16816.F32 R4, R4, R106, R96 ;  /* 0x0000006a0404723c */ /* 0x000fe20000001860 */
[----:B-----5:R-:W-:Y:S01]  /*8e60*/  F2FP.F16.F32.PACK_AB R96, R167, R162 ;  /* 0x000000a2a760723e */ /* 0x020fe200000000ff */
[----:B------:R-:W-:Y:S01]  /*8e70*/  LDSM.16.MT88.4 R104, [R155+0x2800] ;  /* 0x002800009b68783b */ /* 0x000fe20000004200 */
[----:B------:R-:W-:Y:S01]  /*8e80*/  F2FP.F16.F32.PACK_AB R97, R171, R166 ;  /* 0x000000a6ab61723e */ /* 0x000fe200000000ff */
[----:B------:R-:W4:Y:S01]  /*8e90*/  MUFU.EX2 R158, R158 ;  /* 0x0000009e009e7308 */ /* 0x000f220000000800 */
        /* <DEDUP_REMOVED lines=9> */
[----:B------:R-:W-:Y:S01]  /*8f30*/  FADD.FTZ R169, R169, R164 ;  /* 0x000000a4a9a97221 */ /* 0x000fe20000010000 */
[----:B------:R-:W-:Y:S02]  /*8f40*/  FADD.FTZ R173, R168, R173 ;  /* 0x000000ada8ad7221 */ /* 0x000fe40000010000 */
[C---:B------:R-:W-:Y:S01]  /*8f50*/  HMMA.16816.F32 R40, R96.reuse, R122, R40 ;  /* 0x0000007a6028723c */ /* 0x040fe20000001828 */
[----:B------:R-:W5:Y:S07]  /*8f60*/  LDSM.16.MT88.4 R120, [R157+0x10800] ;  /* 0x010800009d78783b */ /* 0x000f6e0000004200 */
[C---:B-1----:R-:W-:Y:S08]  /*8f70*/  HMMA.16816.F32 R16, R96.reuse, R112, R16 ;  /* 0x000000706010723c */ /* 0x042ff00000001810 */
[C---:B------:R-:W-:Y:S01]  /*8f80*/  HMMA.16816.F32 R20, R96.reuse, R114, R20 ;  /* 0x000000726014723c */ /* 0x040fe20000001814 */
[----:B------:R-:W1:Y:S07]  /*8f90*/  LDSM.16.MT88.4 R112, [R185+0x10800] ;  /* 0x01080000b970783b */ /* 0x000e6e0000004200 */
[C---:B------:R-:W-:Y:S08]  /*8fa0*/  HMMA.16816.F32 R44, R96.reuse, R116, R44 ;  /* 0x00000074602c723c */ /* 0x040ff0000000182c */
[C---:B------:R-:W-:Y:S01]  /*8fb0*/  HMMA.16816.F32 R48, R96.reuse, R118, R48 ;  /* 0x000000766030723c */ /* 0x040fe20000001830 */
[----:B------:R-:W2:Y:S07]  /*8fc0*/  LDSM.16.MT88.4 R116, [R156+0x4800] ;  /* 0x004800009c74783b */ /* 0x000eae0000004200 */
[C---:B---3--:R-:W-:Y:S08]  /*8fd0*/  HMMA.16816.F32 R52, R96.reuse, R108, R52 ;  /* 0x0000006c6034723c */ /* 0x048ff00000001834 */
[C---:B------:R-:W-:Y:S01]  /*8fe0*/  HMMA.16816.F32 R56, R96.reuse, R110, R56 ;  /* 0x0000006e6038723c */ /* 0x040fe20000001838 */
[----:B------:R-:W3:Y:S07]  /*8ff0*/  LDSM.16.MT88.4 R108, [R155+0x4800] ;  /* 0x004800009b6c783b */ /* 0x000eee0000004200 */
        /* <DEDUP_REMOVED lines=11> */
[----:B------:R-:W4:Y:S07]  /*90b0*/  LDSM.16.MT88.4 R124, [R155+0x1000] ;  /* 0x001000009b7c783b */ /* 0x000f2e0000004200 */
        /* <DEDUP_REMOVED lines=8> */
[----:B------:R-:W-:Y:S07]  /*9140*/  LDSM.16.MT88.4 R116, [R157+0xf000] ;  /* 0x00f000009d74783b */ /* 0x000fee0000004200 */
[----:B---3--:R-:W-:Y:S01]  /*9150*/  HMMA.16816.F32 R92, R96, R108, R92 ;  /* 0x0000006c605c723c */ /* 0x008fe2000000185c */
[----:B------:R-:W-:Y:S01]  /*9160*/  F2FP.F16.F32.PACK_AB R108, R183, R170 ;  /* 0x000000aab76c723e */ /* 0x000fe200000000ff */
[----:B------:R-:W-:Y:S01]  /*9170*/  FADD.FTZ R170, R170, R169 ;  /* 0x000000a9aaaa7221 */ /* 0x000fe20000010000 */
[----:B------:R-:W-:Y:S01]  /*9180*/  F2FP.F16.F32.PACK_AB R109, R181, R174 ;  /* 0x000000aeb56d723e */ /* 0x000fe200000000ff */
[----:B------:R-:W-:-:S02]  /*9190*/  FADD.FTZ R174, R174, R173 ;  /* 0x000000adaeae7221 */ /* 0x000fc40000010000 */
[----:B------:R-:W-:Y:S02]  /*91a0*/  FADD.FTZ R183, R183, R170 ;  /* 0x000000aab7b77221 */ /* 0x000fe40000010000 */
[----:B------:R-:W-:Y:S01]  /*91b0*/  HMMA.16816.F32 R4, R96, R110, R4 ;  /* 0x0000006e6004723c */ /* 0x000fe20000001804 */
[----:B------:R-:W1:Y:S01]  /*91c0*/  LDSM.16.MT88.4 R96, [R185+0x11000] ;  /* 0x01100000b960783b */ /* 0x000e620000004200 */
[----:B------:R-:W-:Y:S01]  /*91d0*/  F2FP.F16.F32.PACK_AB R110, R179, R172 ;  /* 0x000000acb36e723e */ /* 0x000fe200000000ff */
[----:B------:R-:W-:Y:S01]  /*91e0*/  FADD.FTZ R181, R181, R174 ;  /* 0x000000aeb5b57221 */ /* 0x000fe20000010000 */
[----:B------:R-:W-:Y:S01]  /*91f0*/  F2FP.F16.F32.PACK_AB R111, R175, R176 ;  /* 0x000000b0af6f723e */ /* 0x000fe200000000ff */
[----:B------:R-:W-:Y:S02]  /*9200*/  FADD.FTZ R172, R172, R183 ;  /* 0x000000b7acac7221 */ /* 0x000fe40000010000 */
[----:B------:R-:W-:Y:S02]  /*9210*/  FADD.FTZ R176, R176, R181 ;  /* 0x000000b5b0b07221 */ /* 0x000fe40000010000 */
[----:B------:R-:W-:-:S02]  /*9220*/  FADD.FTZ R172, R179, R172 ;  /* 0x000000acb3ac7221 */ /* 0x000fc40000010000 */
[----:B-----5:R-:W-:Y:S01]  /*9230*/  HMMA.16816.F32 R36, R108, R120, R36 ;  /* 0x000000786c24723c */ /* 0x020fe20000001824 */
[----:B------:R-:W-:-:S07]  /*9240*/  FADD.FTZ R176, R175, R176 ;  /* 0x000000b0afb07221 */ /* 0x000fce0000010000 */
[C---:B------:R-:W-:Y:S01]  /*9250*/  HMMA.16816.F32 R40, R108.reuse, R122, R40 ;  /* 0x0000007a6c28723c */ /* 0x040fe20000001828 */
[----:B------:R-:W2:Y:S07]  /*9260*/  LDSM.16.MT88.4 R120, [R157+0x11000] ;  /* 0x011000009d78783b */ /* 0x000eae0000004200 */
        /* <DEDUP_REMOVED lines=12> */
[C---:B------:R-:W-:Y:S08]  /*9330*/  HMMA.16816.F32 R44, R108.reuse, R116, R44 ;  /* 0x000000746c2c723c */ /* 0x040ff0000000182c */
[C---:B------:R-:W-:Y:S01]  /*9340*/  HMMA.16816.F32 R48, R108.reuse, R118, R48 ;  /* 0x000000766c30723c */ /* 0x040fe20000001830 */
[----:B------:R-:W4:Y:S07]  /*9350*/  LDSM.16.MT88.4 R116, [R157+0xd800] ;  /* 0x00d800009d74783b */ /* 0x000f2e0000004200 */
        /* <DEDUP_REMOVED lines=20> */
[C---:B------:R-:W-:Y:S08]  /*94a0*/  HMMA.16816.F32 R52, R108.reuse, R112, R52 ;  /* 0x000000706c34723c */ /* 0x040ff00000001834 */
[C---:B------:R-:W-:Y:S01]  /*94b0*/  HMMA.16816.F32 R56, R108.reuse, R114, R56 ;  /* 0x000000726c38723c */ /* 0x040fe20000001838 */
[----:B------:R-:W1:Y:S07]  /*94c0*/  LDSM.16.MT88.4 R112, [R157+0x11800] ;  /* 0x011800009d70783b */ /* 0x000e6e0000004200 */
[C---:B------:R-:W-:Y:S01]  /*94d0*/  HMMA.16816.F32 R20, R108.reuse, R134, R20 ;  /* 0x000000866c14723c */ /* 0x040fe20000001814 */
[----:B------:R-:W-:Y:S07]  /*94e0*/  LDSM.16.MT88.4 R132, [R156+0x3800] ;  /* 0x003800009c84783b */ /* 0x000fee0000004200 */
[C---:B---3--:R-:W-:Y:S08]  /*94f0*/  HMMA.16816.F32 R84, R108.reuse, R104, R84 ;  /* 0x000000686c54723c */ /* 0x048ff00000001854 */
[----:B------:R-:W-:Y:S01]  /*9500*/  HMMA.16816.F32 R88, R108, R106, R88 ;  /* 0x0000006a6c58723c */ /* 0x000fe20000001858 */
[----:B------:R-:W3:Y:S04]  /*9510*/  LDSM.16.MT88.4 R108, [R156+0x1800] ;  /* 0x001800009c6c783b */ /* 0x000ee80000004200 */
[----:B------:R-:W5:Y:S03]  /*9520*/  LDSM.16.MT88.4 R104, [R156+0x5800] ;  /* 0x005800009c68783b */ /* 0x000f660000004200 */
[C---:B------:R-:W-:Y:S01]  /*9530*/  HMMA.16816.F32 R128, R96.reuse, R124, R8 ;  /* 0x0000007c6080723c */ /* 0x040fe20000001808 */
[----:B------:R-:W5:Y:S07]  /*9540*/  LDSM.16.MT88.4 R8, [R155+0x1800] ;  /* 0x001800009b08783b */ /* 0x000f6e0000004200 */
[C---:B--2---:R-:W-:Y:S08]  /*9550*/  HMMA.16816.F32 R68, R96.reuse, R120, R68 ;  /* 0x000000786044723c */ /* 0x044ff00000001844 */
[C---:B------:R-:W-:Y:S08]  /*9560*/  HMMA.16816.F32 R72, R96.reuse, R122, R72 ;  /* 0x0000007a6048723c */ /* 0x040ff00000001848 */
[C---:B------:R-:W-:Y:S01]  /*9570*/  HMMA.16816.F32 R124, R96.reuse, R126, R12 ;  /* 0x0000007e607c723c */ /* 0x040fe2000000180c */
[----:B------:R-:W2:Y:S07]  /*9580*/  LDSM.16.MT88.4 R12, [R155+0x3800] ;  /* 0x003800009b0c783b */ /* 0x000eae0000004200 */
[C---:B----4-:R-:W-:Y:S01]  /*9590*/  HMMA.16816.F32 R120, R96.reuse, R116, R16 ;  /* 0x000000746078723c */ /* 0x050fe20000001810 */
[----:B------:R-:W4:Y:S07]  /*95a0*/  LDSM.16.MT88.4 R16, [R155+0x5800] ;  /* 0x005800009b10783b */ /* 0x000f2e0000004200 */
[C---:B-1----:R-:W-:Y:S08]  /*95b0*/  HMMA.16816.F32 R76, R96.reuse, R112, R76 ;  /* 0x00000070604c723c */ /* 0x042ff0000000184c */
[C---:B------:R-:W-:Y:S08]  /*95c0*/  HMMA.16816.F32 R80, R96.reuse, R114, R80 ;  /* 0x000000726050723c */ /* 0x040ff00000001850 */
[C---:B---3--:R-:W-:Y:S08]  /*95d0*/  HMMA.16816.F32 R112, R96.reuse, R108, R24 ;  /* 0x0000006c6070723c */ /* 0x048ff00000001818 */
        /* <DEDUP_REMOVED lines=11> */
[C---:B------:R-:W-:Y:S08]  /*9690*/  HMMA.16816.F32 R104, R96.reuse, R8, R32 ;  /* 0x000000086068723c */ /* 0x040ff00000001820 */
[C---:B------:R-:W-:Y:S08]  /*96a0*/  HMMA.16816.F32 R100, R96.reuse, R10, R100 ;  /* 0x0000000a6064723c */ /* 0x040ff00000001864 */
[C---:B--2---:R-:W-:Y:S08]  /*96b0*/  HMMA.16816.F32 R60, R96.reuse, R12, R60 ;  /* 0x0000000c603c723c */ /* 0x044ff0000000183c */
[C---:B------:R-:W-:Y:S08]  /*96c0*/  HMMA.16816.F32 R64, R96.reuse, R14, R64 ;  /* 0x0000000e6040723c */ /* 0x040ff00000001840 */
[C---:B----4-:R-:W-:Y:S08]  /*96d0*/  HMMA.16816.F32 R92, R96.reuse, R16, R92 ;  /* 0x00000010605c723c */ /* 0x050ff0000000185c */
[----:B------:R-:W-:-:S15]  /*96e0*/  HMMA.16816.F32 R96, R96, R18, R4 ;  /* 0x000000126060723c */ /* 0x000fde0000001804 */
[----:B------:R-:W-:-:S05]  /*96f0*/  NOP ;  /* 0x0000000000007918 */ /* 0x000fca0000000000 */
.L_x_751:
[----:B------:R-:W-:-:S13]  /*9700*/  ISETP.GE.AND P1, PT, R208, RZ, PT ;  /* 0x000000ffd000720c */ /* 0x000fda0003f26270 */
[----:B------:R-:W-:Y:S05]  /*9710*/  @!P1 BRA `(.L_x_756) ;  /* 0x0000003400189947 */ /* 0x000fea0003800000 */
[----:B------:R-:W-:Y:S01]  /*9720*/  SHF.R.U32.HI R5, RZ, 0x1, R192 ;  /* 0x00000001ff057819 */ /* 0x000fe200000116c0 */
[----:B------:R-:W1:Y:S01]  /*9730*/  LDC.64 R198, c[0x0][0x3c0] ;  /* 0x0000f000ffc67b82 */ /* 0x000e620000000a00 */
[----:B------:R-:W2:Y:S01]  /*9740*/  S2R R192, SR_TID.X ;  /* 0x0000000000c07919 */ /* 0x000ea20000002100 */
[----:B------:R-:W3:Y:S01]  /*9750*/  LDCU UR4, c[0x0][0x440] ;  /* 0x00008800ff0477ac */ /* 0x000ee20008000800 */
[----:B------:R-:W-:Y:S01]  /*9760*/  LOP3.LUT R5, R0, 0x8, R5, 0x78, !PT ;  /* 0x0000000800057812 */ /* 0x000fe200078e7805 */
[----:B------:R-:W-:Y:S02]  /*9770*/  IMAD.MOV.U32 R188, RZ, RZ, 0x20 ;  /* 0x00000020ffbc7424 */ /* 0x000fe400078e00ff */
[----:B------:R-:W-:Y:S01]  /*9780*/  IMAD.MOV.U32 R0, RZ, RZ, R3 ;  /* 0x000000ffff007224 */ /* 0x000fe200078e0003 */
[----:B------:R-:W-:Y:S01]  /*9790*/  LOP3.LUT R189, R5, 0x200, R2, 0xf8, !PT ;  /* 0x0000020005bd7812 */ /* 0x000fe200078ef802 */
[----:B------:R-:W4:Y:S01]  /*97a0*/  S2UR UR7, SR_CgaCtaId ;  /* 0x00000000000779c3 */ /* 0x000f220000008800 */
[----:B------:R-:W-:Y:S01]  /*97b0*/  SEL R188, R188, 0xffffffe0, !P2 ;  /* 0xffffffe0bcbc7807 */ /* 0x000fe20005000000 */
[----:B------:R-:W-:Y:S01]  /*97c0*/  IMAD.MOV.U32 R137, RZ, RZ, R132 ;  /* 0x000000ffff897224 */ /* 0x000fe200078e0084 */
[----:B------:R-:W-:Y:S01]  /*97d0*/  LEA R189, R189, UR5, 0x1 ;  /* 0x00000005bdbd7c11 */ /* 0x000fe2000f8e08ff */
[----:B------:R-:W-:Y:S01]  /*97e0*/  IMAD.MOV.U32 R187, RZ, RZ, 0x40 ;  /* 0x00000040ffbb7424 */ /* 0x000fe200078e00ff */
[----:B------:R-:W-:Y:S01]  /*97f0*/  UMOV UR8, 0x400 ;  /* 0x0000040000087882 */ /* 0x000fe20000000000 */
[----:B------:R-:W1:Y:S02]  /*9800*/  LDCU UR9, c[0x0][0x440] ;  /* 0x00008800ff0977ac */ /* 0x000e640008000800 */
[----:B------:R-:W-:-:S02]  /*9810*/  IMAD.IADD R188, R188, 0x1, R189 ;  /* 0x00000001bcbc7824 */ /* 0x000fc400078e02bd */
[C---:B------:R-:W-:Y:S01]  /*9820*/  VIADD R212, R189.reuse, 0xc000 ;  /* 0x0000c000bdd47836 */ /* 0x040fe20000000000 */
[----:B------:R-:W1:Y:S01]  /*9830*/  LDCU UR6, c[0x0][0x50c] ;  /* 0x0000a180ff0677ac */ /* 0x000e620008000800 */
[----:B------:R-:W-:Y:S01]  /*9840*/  VIADD R211, R189, 0xc040 ;  /* 0x0000c040bdd37836 */ /* 0x000fe20000000000 */
[----:B---3--:R-:W-:Y:S01]  /*9850*/  ISETP.GE.AND P1, PT, R191, UR4, PT ;  /* 0x00000004bf007c0c */ /* 0x008fe2000bf26270 */
[----:B------:R-:W3:Y:S01]  /*9860*/  LDCU UR4, c[0x0][0x45c] ;  /* 0x00008b80ff0477ac */ /* 0x000ee20008000800 */
[C---:B-1----:R-:W-:Y:S01]  /*9870*/  SHF.L.U64.HI R201, R198.reuse, 0x4, R199 ;  /* 0x00000004c6c97819 */ /* 0x042fe200000102c7 */
[----:B------:R-:W-:Y:S01]  /*9880*/  IMAD.SHL.U32 R200, R198, 0x10, RZ ;  /* 0x00000010c6c87824 */ /* 0x000fe200078e00ff */
[----:B----4-:R-:W-:Y:S01]  /*9890*/  ULEA UR7, UR7, UR8, 0x18 ;  /* 0x0000000807077291 */ /* 0x010fe2000f8ec0ff */
[C---:B--2---:R-:W-:Y:S01]  /*98a0*/  IMAD.SHL.U32 R186, R192.reuse, 0x40, RZ ;  /* 0x00000040c0ba7824 */ /* 0x044fe200078e00ff */
[C---:B------:R-:W-:Y:S01]  /*98b0*/  LOP3.LUT P0, RZ, R192.reuse, 0x2, RZ, 0xc0, !PT ;  /* 0x00000002c0ff7812 */ /* 0x040fe2000780c0ff */
[----:B------:R-:W-:-:S03]  /*98c0*/  IMAD.SHL.U32 R210, R192, 0x20, RZ ;  /* 0x00000020c0d27824 */ /* 0x000fc600078e00ff */
[----:B------:R-:W-:Y:S02]  /*98d0*/  LOP3.LUT R185, R186, 0x400, RZ, 0xc0, !PT ;  /* 0x00000400bab97812 */ /* 0x000fe400078ec0ff */
[----:B------:R-:W-:Y:S01]  /*98e0*/  SEL R184, R190, 0xffffffe0, !P0 ;  /* 0xffffffe0beb87807 */ /* 0x000fe20004000000 */
[----:B---3--:R-:W-:Y:S06]  /*98f0*/  BRA `(.L_x_757) ;  /* 0x0000000400487947 */ /* 0x008fec0003800000 */
.L_x_759:
[----:B------:R-:W2:Y:S01]  /*9900*/  LDC.64 R2, c[0x0][0x3b8] ;  /* 0x0000ee00ff027b82 */ /* 0x000ea20000000a00 */
[----:B------:R-:W-:Y:S04]  /*9910*/  VIADD R9, R208, 0xffffffff ;  /* 0xffffffffd0097836 */ /* 0x000fe80000000000 */
[C---:B--2---:R-:W-:Y:S01]  /*9920*/  IMAD.WIDE.U32 R14, R9.reuse, R2, RZ ;  /* 0x00000002090e7225 */ /* 0x044fe200078e00ff */
        /* <DEDUP_REMOVED lines=79> */
.L_x_757:
[----:B------:R-:W-:Y:S04]  /*9e20*/  DEPBAR.LE SB0, 0x0 ;  /* 0x000080000000791a */ /* 0x000fe80000000000 */
[----:B------:R-:W-:Y:S01]  /*9e30*/  BAR.SYNC.DEFER_BLOCKING 0x0 ;  /* 0x0000000000007b1d */ /* 0x000fe20000010000 */
[----:B------:R-:W-:Y:S01]  /*9e40*/  IMAD.SHL.U32 R215, R192, 0x8, RZ ;  /* 0x00000008c0d77824 */ /* 0x000fe200078e00ff */
[----:B------:R-:W-:Y:S01]  /*9e50*/  LOP3.LUT R193, R210, 0x7c00, RZ, 0xc0, !PT ;  /* 0x00007c00d2c17812 */ /* 0x000fe200078ec0ff */
[C---:B------:R-:W-:Y:S01]  /*9e60*/  IMAD.WIDE.U32 R132, R208.reuse, R198, RZ ;  /* 0x000000c6d0847225 */ /* 0x040fe200078e00ff */
[----:B------:R-:W-:Y:S02]  /*9e70*/  SHF.R.U32.HI R194, RZ, 0x1, R192 ;  /* 0x00000001ffc27819 */ /* 0x000fe400000116c0 */
[----:B------:R-:W-:Y:S01]  /*9e80*/  LOP3.LUT R191, R215, 0x38, RZ, 0xc0, !PT ;  /* 0x00000038d7bf7812 */ /* 0x000fe200078ec0ff */
[----:B------:R-:W-:Y:S01]  /*9e90*/  IMAD R216, R208, R199, R133 ;  /* 0x000000c7d0d87224 */ /* 0x000fe200078e0285 */
[C---:B------:R-:W-:Y:S02]  /*9ea0*/  LEA R224, P2, R132.reuse, R204, 0x7 ;  /* 0x000000cc84e07211 */ /* 0x040fe400078438ff */
[C---:B------:R-:W-:Y:S02]  /*9eb0*/  LOP3.LUT R214, R191.reuse, 0x40, RZ, 0xfc, !PT ;  /* 0x00000040bfd67812 */ /* 0x040fe400078efcff */
[--C-:B------:R-:W-:Y:S02]  /*9ec0*/  LEA.HI.X R225, R132, R203, R216.reuse, 0x7, P2 ;  /* 0x000000cb84e17211 */ /* 0x100fe400010f3cd8 */
[----:B------:R-:W-:Y:S02]  /*9ed0*/  ISETP.GE.AND P3, PT, R214, UR9, PT ;  /* 0x00000009d6007c0c */ /* 0x000fe4000bf66270 */
[----:B------:R-:W-:Y:S02]  /*9ee0*/  LOP3.LUT R213, R191, 0x80, RZ, 0xfc, !PT ;  /* 0x00000080bfd57812 */ /* 0x000fe400078efcff */
[C---:B------:R-:W-:Y:S02]  /*9ef0*/  LEA R221, P0, R132.reuse, R200, 0x6 ;  /* 0x000000c884dd7211 */ /* 0x040fe400078030ff */
[----:B------:R-:W-:Y:S02]  /*9f00*/  ISETP.GE.AND P2, PT, R213, UR9, PT ;  /* 0x00000009d5007c0c */ /* 0x000fe4000bf46270 */
[C---:B------:R-:W-:Y:S01]  /*9f10*/  LEA R222, P5, R221.reuse, R204, 0x1 ;  /* 0x000000ccddde7211 */ /* 0x040fe200078a08ff */
[----:B------:R-:W-:Y:S01]  /*9f20*/  @!PT LDS RZ, [RZ] ;  /* 0x00000000fffff984 */ /* 0x000fe20000000800 */
[----:B------:R-:W-:Y:S01]  /*9f30*/  @!PT LDS RZ, [RZ] ;  /* 0x00000000fffff984 */ /* 0x000fe20000000800 */
[----:B------:R-:W-:Y:S01]  /*9f40*/  @!PT LDS RZ, [RZ] ;  /* 0x00000000fffff984 */ /* 0x000fe20000000800 */
[----:B------:R-:W-:Y:S01]  /*9f50*/  @!P1 LDGSTS.E.BYPASS.LTC128B.128 [R209+0xc000], desc[UR12][R224.64] ;  /* 0x0c000000e0d19fae */ /* 0x000fe2000b981a0c */
[----:B------:R-:W-:Y:S01]  /*9f60*/  LEA.HI.X R216, R132, R201, R216, 0x6, P0 ;  /* 0x000000c984d87211 */ /* 0x000fe200000f34d8 */
[----:B------:R-:W-:Y:S01]  /*9f70*/  UMOV UR5, UR7 ;  /* 0x0000000700057c82 */ /* 0x000fe20008000000 */
[----:B------:R-:W-:Y:S02]  /*9f80*/  IADD3 R133, P4, PT, R221, R200, RZ ;  /* 0x000000c8dd857210 */ /* 0x000fe40007f9e0ff */
[----:B------:R-:W-:Y:S01]  /*9f90*/  @P1 STS.128 [R209+0xc000], RZ ;  /* 0x00c000ffd1001388 */ /* 0x000fe20000000c00 */
[----:B------:R-:W-:Y:S02]  /*9fa0*/  ISETP.GE.AND P1, PT, R191, UR9, PT ;  /* 0x00000009bf007c0c */ /* 0x000fe4000bf26270 */
[----:B------:R-:W-:Y:S02]  /*9fb0*/  LEA.HI.X R223, R221, R203, R216, 0x1, P5 ;  /* 0x000000cbdddf7211 */ /* 0x000fe400028f0cd8 */
        /* <DEDUP_REMOVED lines=8> */
[-C--:B------:R-:W-:Y:S02]  /*a040*/  LEA.HI.X R221, R133, R203.reuse, R134, 0x1, P4 ;  /* 0x000000cb85dd7211 */ /* 0x080fe400020f0c86 */
[----:B------:R-:W-:Y:S01]  /*a050*/  @!PT LDS RZ, [RZ] ;  /* 0x00000000fffff984 */ /* 0x000fe20000000800 */
[----:B------:R-:W-:Y:S01]  /*a060*/  @!PT LDS RZ, [RZ] ;  /* 0x00000000fffff984 */ /* 0x000fe20000000800 */
[----:B------:R-:W-:Y:S01]  /*a070*/  @!PT LDS RZ, [RZ] ;  /* 0x00000000fffff984 */ /* 0x000fe20000000800 */
[----:B------:R-:W-:Y:S01]  /*a080*/  @!P2 LDGSTS.E.BYPASS.LTC128B.128 [R209+0x10000], desc[UR12][R224.64+0x100] ;  /* 0x10000100e0d1afae */ /* 0x000fe2000b981a0c */
[----:B------:R-:W-:Y:S02]  /*a090*/  LEA.HI.X R136, R198, R216, R199, 0x5, P0 ;  /* 0x000000d8c6887211 */ /* 0x000fe400000f2cc7 */
[----:B------:R-:W-:Y:S02]  /*a0a0*/  LEA R132, P0, R135, R204, 0x1 ;  /* 0x000000cc87847211 */ /* 0x000fe400078008ff */
[----:B------:R-:W-:Y:S01]  /*a0b0*/  @P2 STS.128 [R209+0x10000], RZ ;  /* 0x010000ffd1002388 */ /* 0x000fe20000000c00 */
[----:B------:R-:W-:Y:S02]  /*a0c0*/  LOP3.LUT R139, R191, 0x1c0, R186, 0xf8, !PT ;  /* 0x000001c0bf8b7812 */ /* 0x000fe400078ef8ba */
[----:B------:R-:W-:Y:S02]  /*a0d0*/  LEA.HI.X R133, R135, R203, R136, 0x1, P0 ;  /* 0x000000cb87857211 */ /* 0x000fe400000f0c88 */
[----:B------:R-:W-:Y:S01]  /*a0e0*/  @!PT LDS RZ, [RZ] ;  /* 0x00000000fffff984 */ /* 0x000fe20000000800 */
[----:B------:R-:W-:Y:S01]  /*a0f0*/  @!PT LDS RZ, [RZ] ;  /* 0x00000000fffff984 */ /* 0x000fe20000000800 */
[----:B------:R-:W-:Y:S01]  /*a100*/  @!PT LDS RZ, [RZ] ;  /* 0x00000000fffff984 */ /* 0x000fe20000000800 */
[----:B------:R-:W-:Y:S01]  /*a110*/  @!P1 LDGSTS.E.BYPASS.LTC128B.128 [R209+0xc800], desc[UR12][R222.64] ;  /* 0x0c800000ded19fae */ /* 0x000fe2000b981a0c */
[----:B------:R-:W-:Y:S02]  /*a120*/  LOP3.LUT R3, R193, 0x200, R186, 0xf8, !PT ;  /* 0x00000200c1037812 */ /* 0x000fe400078ef8ba */
[----:B------:R-:W-:Y:S02]  /*a130*/  LOP3.LUT R2, R194, 0x8, RZ, 0xc0, !PT ;  /* 0x00000008c2027812 */ /* 0x000fe400078ec0ff */
[----:B------:R-:W-:Y:S01]  /*a140*/  @P1 STS.128 [R209+0xc800], RZ ;  /* 0x00c800ffd1001388 */ /* 0x000fe20000000c00 */
[----:B------:R-:W-:Y:S02]  /*a150*/  LOP3.LUT R196, R139, 0x8, R192, 0x78, !PT ;  /* 0x000000088bc47812 */ /* 0x000fe400078e78c0 */
[----:B------:R-:W-:Y:S02]  /*a160*/  LOP3.LUT R2, R3, R139, R2, 0xf6, !PT ;  /* 0x0000008b03027212 */ /* 0x000fe400078ef602 */
[----:B------:R-:W-:Y:S01]  /*a170*/  @!PT LDS RZ, [RZ] ;  /* 0x00000000fffff984 */ /* 0x000fe20000000800 */
[----:B------:R-:W-:Y:S01]  /*a180*/  @!PT LDS RZ, [RZ] ;  /* 0x00000000fffff984 */ /* 0x000fe20000000800 */
[----:B------:R-:W-:Y:S01]  /*a190*/  @!PT LDS RZ, [RZ] ;  /* 0x00000000fffff984 */ /* 0x000fe20000000800 */
[----:B------:R-:W-:Y:S01]  /*a1a0*/  @!P3 LDGSTS.E.BYPASS.LTC128B.128 [R209+0xe800], desc[UR12][R222.64+0x80] ;  /* 0x0e800080ded1bfae */ /* 0x000fe2000b981a0c */
[----:B------:R-:W-:Y:S01]  /*a1b0*/  LOP3.LUT P0, RZ, R192, 0x4, RZ, 0xc0, !PT ;  /* 0x00000004c0ff7812 */ /* 0x000fe2000780c0ff */
[----:B------:R-:W-:Y:S01]  /*a1c0*/  IMAD R196, R196, 0x2, R185 ;  /* 0x00000002c4c47824 */ /* 0x000fe200078e02b9 */
[----:B------:R-:W-:Y:S02]  /*a1d0*/  LEA R197, R2, UR5, 0x1 ;  /* 0x0000000502c57c11 */ /* 0x000fe4000f8e08ff */
[----:B------:R-:W-:Y:S01]  /*a1e0*/  @P3 STS.128 [R209+0xe800], RZ ;  /* 0x00e800ffd1003388 */ /* 0x000fe20000000c00 */
[----:B------:R-:W-:Y:S01]  /*a1f0*/  SEL R2, R187, 0xffffffc0, !P0 ;  /* 0xffffffc0bb027807 */ /* 0x000fe20004000000 */
[----:B------:R-:W-:Y:S01]  /*a200*/  VIADD R3, R196, UR5 ;  /* 0x00000005c4037c36 */ /* 0x000fe20008000000 */
[----:B------:R-:W-:Y:S02]  /*a210*/  ISETP.NE.AND P4, PT, R208, RZ, PT ;  /* 0x000000ffd000720c */ /* 0x000fe40003f85270 */
[----:B------:R-:W-:Y:S01]  /*a220*/  @!PT LDS RZ, [RZ] ;  /* 0x00000000fffff984 */ /* 0x000fe20000000800 */
[----:B------:R-:W-:Y:S01]  /*a230*/  @!PT LDS RZ, [RZ] ;  /* 0x00000000fffff984 */ /* 0x000fe20000000800 */
[----:B------:R-:W-:Y:S01]  /*a240*/  @!PT LDS RZ, [RZ] ;  /* 0x00000000fffff984 */ /* 0x000fe20000000800 */
[----:B------:R-:W-:Y:S01]  /*a250*/  @!P2 LDGSTS.E.BYPASS.LTC128B.128 [R209+0x10800], desc[UR12][R222.64+0x100] ;  /* 0x10800100ded1afae */ /* 0x000fe2000b981a0c */
[--C-:B------:R-:W-:Y:S02]  /*a260*/  IMAD.IADD R195, R184, 0x1, R197.reuse ;  /* 0x00000001b8c37824 */ /* 0x100fe400078e02c5 */
[C---:B------:R-:W-:Y:S02]  /*a270*/  IMAD.IADD R138, R3.reuse, 0x1, R184 ;  /* 0x00000001038a7824 */ /* 0x040fe400078e02b8 */
[----:B------:R-:W-:Y:S01]  /*a280*/  @P2 STS.128 [R209+0x10800], RZ ;  /* 0x010800ffd1002388 */ /* 0x000fe20000000c00 */
[----:B------:R-:W-:Y:S02]  /*a290*/  IMAD.IADD R139, R2, 0x1, R197 ;  /* 0x00000001028b7824 */ /* 0x000fe400078e02c5 */
[----:B------:R-:W-:Y:S02]  /*a2a0*/  IMAD.IADD R3, R3, 0x1, R2 ;  /* 0x0000000103037824 */ /* 0x000fe400078e0202 */
[----:B------:R-:W-:Y:S01]  /*a2b0*/  @!PT LDS RZ, [RZ] ;  /* 0x00000000fffff984 */ /* 0x000fe20000000800 */
[----:B------:R-:W-:Y:S01]  /*a2c0*/  @!PT LDS RZ, [RZ] ;  /* 0x00000000fffff984 */ /* 0x000fe20000000800 */
[----:B------:R-:W-:Y:S01]  /*a2d0*/  @!PT LDS RZ, [RZ] ;  /* 0x00000000fffff984 */ /* 0x000fe20000000800 */
[----:B------:R-:W-:Y:S01]  /*a2e0*/  @!P1 LDGSTS.E.BYPASS.LTC128B.128 [R209+0xd000], desc[UR12][R220.64] ;  /* 0x0d000000dcd19fae */ /* 0x000fe2000b981a0c */
[C---:B------:R-:W-:Y:S02]  /*a2f0*/  IMAD.IADD R136, R184.reuse, 0x1, R139 ;  /* 0x00000001b8887824 */ /* 0x040fe400078e028b */
[----:B------:R-:W-:Y:S02]  /*a300*/  IMAD.IADD R2, R184, 0x1, R3 ;  /* 0x00000001b8027824 */ /* 0x000fe400078e0203 */
        /* <DEDUP_REMOVED lines=34> */
[----:B------:R-:W5:Y:S05]  /*a530*/  LDSM.16.M88.4 R168, [R138+0x6800] ;  /* 0x006800008aa8783b */ /* 0x000f6a0000000200 */
[----:B------:R-:W5:Y:S01]  /*a540*/  LDSM.16.M88.4 R172, [R138+0x7000] ;  /* 0x007000008aac783b */ /* 0x000f620000000200 */
[C---:B--2---:R-:W-:Y:S04]  /*a550*/  HMMA.16816.F32 R4, R140.reuse, R144, RZ ;  /* 0x000000908c04723c */ /* 0x044fe800000018ff */
[----:B------:R-:W-:Y:S04]  /*a560*/  LDSM.16.M88.4 R176, [R139] ;  /* 0x000000008bb0783b */ /* 0x000fe80000000200 */
[C---:B------:R-:W-:Y:S01]  /*a570*/  HMMA.16816.F32 R8, R140.reuse, R146, RZ ;  /* 0x000000928c08723c */ /* 0x040fe200000018ff */
[----:B------:R-:W2:Y:S05]  /*a580*/  LDSM.16.M88.4 R144, [R138+0x7800] ;  /* 0x007800008a90783b */ /* 0x000eaa0000000200 */
[----:B------:R-:W2:Y:S02]  /*a590*/  LDSM.16.M88.4 R180, [R3+0x6000] ;  /* 0x0060000003b4783b */ /* 0x000ea40000000200 */
[C---:B---3--:R-:W-:Y:S03]  /*a5a0*/  HMMA.16816.F32 R12, R140.reuse, R148, RZ ;  /* 0x000000948c0c723c */ /* 0x048fe600000018ff */
[----:B-1----:R-:W-:Y:S05]  /*a5b0*/  LDSM.16.M88.4 R132, [R3+0x7800] ;  /* 0x007800000384783b */ /* 0x002fea0000000200 */
[C---:B------:R-:W-:Y:S01]  /*a5c0*/  HMMA.16816.F32 R16, R140.reuse, R150, RZ ;  /* 0x000000968c10723c */ /* 0x040fe200000018ff */
[----:B------:R-:W-:Y:S07]  /*a5d0*/  LDSM.16.M88.4 R148, [R3+0x7000] ;  /* 0x007000000394783b */ /* 0x000fee0000000200 */
[C---:B----4-:R-:W-:Y:S08]  /*a5e0*/  HMMA.16816.F32 R20, R140.reuse, R152, RZ ;  /* 0x000000988c14723c */ /* 0x050ff000000018ff */
[C---:B------:R-:W-:Y:S01]  /*a5f0*/  HMMA.16816.F32 R24, R140.reuse, R154, RZ ;  /* 0x0000009a8c18723c */ /* 0x040fe200000018ff */
[----:B------:R-:W-:Y:S07]  /*a600*/  LDSM.16.M88.4 R152, [R136] ;  /* 0x000000008898783b */ /* 0x000fee0000000200 */
[C---:B-----5:R-:W-:Y:S08]  /*a610*/  HMMA.16816.F32 R28, R140.reuse, R156, RZ ;  /* 0x0000009c8c1c723c */ /* 0x060ff000000018ff */
[----:B------:R-:W-:Y:S01]  /*a620*/  HMMA.16816.F32 R32, R140, R158, RZ ;  /* 0x0000009e8c20723c */ /* 0x000fe200000018ff */
[----:B------:R-:W1:Y:S05]  /*a630*/  LDSM.16.M88.4 R140, [R3+0x6800] ;  /* 0x00680000038c783b */ /* 0x000e6a0000000200 */
[----:B------:R-:W3:Y:S02]  /*a640*/  LDSM.16.M88.4 R156, [R2+0x6000] ;  /* 0x00600000029c783b */ /* 0x000ee40000000200 */
[C---:B------:R-:W-:Y:S08]  /*a650*/  HMMA.16816.F32 R4, R160.reuse, R164, R4 ;  /* 0x000000a4a004723c */ /* 0x040ff00000001804 */
        /* <DEDUP_REMOVED lines=8> */
[C---:B--2---:R-:W-:Y:S08]  /*a6e0*/  HMMA.16816.F32 R28, R160.reuse, R144, R28 ;  /* 0x00000090a01c723c */ /* 0x044ff0000000181c */
[----:B------:R-:W-:Y:S01]  /*a6f0*/  HMMA.16816.F32 R32, R160, R146, R32 ;  /* 0x00000092a020723c */ /* 0x000fe20000001820 */
[----:B------:R-:W2:Y:S05]  /*a700*/  LDSM.16.M88.4 R144, [R2+0x6800] ;  /* 0x006800000290783b */ /* 0x000eaa0000000200 */
[----:B------:R-:W4:Y:S02]  /*a710*/  LDSM.16.M88.4 R160, [R2+0x7000] ;  /* 0x0070000002a0783b */ /* 0x000f240000000200 */
[C---:B------:R-:W-:Y:S08]  /*a720*/  HMMA.16816.F32 R4, R176.reuse, R180, R4 ;  /* 0x000000b4b004723c */ /* 0x040ff00000001804 */
[C---:B------:R-:W-:Y:S01]  /*a730*/  HMMA.16816.F32 R8, R176.reuse, R182, R8 ;  /* 0x000000b6b008723c */ /* 0x040fe20000001808 */
[----:B------:R-:W-:Y:S07]  /*a740*/  LDSM.16.M88.4 R180, [R138+0x8000] ;  /* 0x008000008ab4783b */ /* 0x000fee0000000200 */
[C---:B-1----:R-:W-:Y:S08]  /*a750*/  HMMA.16816.F32 R12, R176.reuse, R140, R12 ;  /* 0x0000008cb00c723c */ /* 0x042ff0000000180c */
[C---:B------:R-:W-:Y:S01]  /*a760*/  HMMA.16816.F32 R16, R176.reuse, R142, R16 ;  /* 0x0000008eb010723c */ /* 0x040fe20000001810 */
[----:B------:R-:W-:Y:S07]  /*a770*/  LDSM.16.M88.4 R140, [R196+UR5+0x9000] ;  /* 0x00900005c48c783b */ /* 0x000fee0008000200 */
[C---:B------:R-:W-:Y:S08]  /*a780*/  HMMA.16816.F32 R20, R176.reuse, R148, R20 ;  /* 0x00000094b014723c */ /* 0x040ff00000001814 */
[C---:B------:R-:W-:Y:S01]  /*a790*/  HMMA.16816.F32 R24, R176.reuse, R150, R24 ;  /* 0x00000096b018723c */ /* 0x040fe20000001818 */
[----:B------:R-:W-:Y:S07]  /*a7a0*/  LDSM.16.M88.4 R148, [R196+UR5+0x9800] ;  /* 0x00980005c494783b */ /* 0x000fee0008000200 */
[C---:B------:R-:W-:Y:S08]  /*a7b0*/  HMMA.16816.F32 R28, R176.reuse, R132, R28 ;  /* 0x00000084b01c723c */ /* 0x040ff0000000181c */
[----:B------:R-:W-:Y:S01]  /*a7c0*/  HMMA.16816.F32 R32, R176, R134, R32 ;  /* 0x00000086b020723c */ /* 0x000fe20000001820 */
[----:B------:R-:W1:Y:S05]  /*a7d0*/  LDSM.16.M88.4 R132, [R196+UR5+0x8800] ;  /* 0x00880005c484783b */ /* 0x000e6a0008000200 */
[----:B------:R-:W5:Y:S02]  /*a7e0*/  LDSM.16.M88.4 R176, [R195+0x2000] ;  /* 0x00200000c3b0783b */ /* 0x000f640000000200 */
[C---:B---3--:R-:W-:Y:S08]  /*a7f0*/  HMMA.16816.F32 R4, R152.reuse, R156, R4 ;  /* 0x0000009c9804723c */ /* 0x048ff00000001804 */
[C---:B------:R-:W-:Y:S01]  /*a800*/  HMMA.16816.F32 R8, R152.reuse, R158, R8 ;  /* 0x0000009e9808723c */ /* 0x040fe20000001808 */
[----:B------:R-:W-:Y:S07]  /*a810*/  LDSM.16.M88.4 R156, [R138+0x9800] ;  /* 0x009800008a9c783b */ /* 0x000fee0000000200 */
[C---:B--2---:R-:W-:Y:S08]  /*a820*/  HMMA.16816.F32 R12, R152.reuse, R144, R12 ;  /* 0x00000090980c723c */ /* 0x044ff0000000180c */
[C---:B------:R-:W-:Y:S01]  /*a830*/  HMMA.16816.F32 R16, R152.reuse, R146, R16 ;  /* 0x000000929810723c */ /* 0x040fe20000001810 */
[----:B------:R-:W2:Y:S07]  /*a840*/  LDSM.16.M88.4 R144, [R138+0x8800] ;  /* 0x008800008a90783b */ /* 0x000eae0000000200 */
[C---:B----4-:R-:W-:Y:S08]  /*a850*/  HMMA.16816.F32 R20, R152.reuse, R160, R20 ;  /* 0x000000a09814723c */ /* 0x050ff00000001814 */
[C---:B------:R-:W-:Y:S01]  /*a860*/  HMMA.16816.F32 R24, R152.reuse, R162, R24 ;  /* 0x000000a29818723c */ /* 0x040fe20000001818 */
[----:B------:R-:W-:Y:S07]  /*a870*/  LDSM.16.M88.4 R160, [R139+0x2000] ;  /* 0x002000008ba0783b */ /* 0x000fee0000000200 */
[C---:B------:R-:W-:Y:S08]  /*a880*/  HMMA.16816.F32 R28, R152.reuse, R164, R28 ;  /* 0x000000a4981c723c */ /* 0x040ff0000000181c */
        /* <DEDUP_REMOVED lines=9> */
[C---:B------:R-:W-:Y:S08]  /*a920*/  HMMA.16816.F32 R20, R168.reuse, R140, R20 ;  /* 0x0000008ca814723c */ /* 0x040ff00000001814 */
[C---:B------:R-:W-:Y:S01]  /*a930*/  HMMA.16816.F32 R24, R168.reuse, R142, R24 ;  /* 0x0000008ea818723c */ /* 0x040fe20000001818 */
[----:B------:R-:W1:Y:S07]  /*a940*/  LDSM.16.M88.4 R140, [R3+0x9000] ;  /* 0x00900000038c783b */ /* 0x000e6e0000000200 */
[C---:B------:R-:W-:Y:S08]  /*a950*/  HMMA.16816.F32 R28, R168.reuse, R148, R28 ;  /* 0x00000094a81c723c */ /* 0x040ff0000000181c */
[----:B------:R-:W-:Y:S01]  /*a960*/  HMMA.16816.F32 R32, R168, R150, R32 ;  /* 0x00000096a820723c */ /* 0x000fe20000001820 */
[----:B------:R-:W1:Y:S05]  /*a970*/  LDSM.16.M88.4 R148, [R3+0x9800] ;  /* 0x009800000394783b */ /* 0x000e6a0000000200 */
[----:B------:R-:W1:Y:S02]  /*a980*/  LDSM.16.M88.4 R168, [R136+0x2000] ;  /* 0x0020000088a8783b */ /* 0x000e640000000200 */
[C---:B-----5:R-:W-:Y:S08]  /*a990*/  HMMA.16816.F32 R4, R176.reuse, R180, R4 ;  /* 0x000000b4b004723c */ /* 0x060ff00000001804 */
        /* <DEDUP_REMOVED lines=10> */
[----:B------:R-:W5:Y:S05]  /*aa40*/  LDSM.16.M88.4 R156, [R2+0x9800] ;  /* 0x00980000029c783b */ /* 0x000f6a0000000200 */
[----:B------:R-:W-:Y:S02]  /*aa50*/  LDSM.16.M88.4 R176, [R196+UR5+0xa000] ;  /* 0x00a00005c4b0783b */ /* 0x000fe40008000200 */
[C---:B----4-:R-:W-:Y:S08]  /*aa60*/  HMMA.16816.F32 R4, R160.reuse, R164, R4 ;  /* 0x000000a4a004723c */ /* 0x050ff00000001804 */
[C---:B------:R-:W-:Y:S01]  /*aa70*/  HMMA.16816.F32 R8, R160.reuse, R166, R8 ;  /* 0x000000a6a008723c */ /* 0x040fe20000001808 */
[----:B------:R-:W4:Y:S07]  /*aa80*/  LDSM.16.M88.4 R164, [R197+0x4000] ;  /* 0x00400000c5a4783b */ /* 0x000f2e0000000200 */
[C---:B-1----:R-:W-:Y:S08]  /*aa90*/  HMMA.16816.F32 R12, R160.reuse, R132, R12 ;  /* 0x00000084a00c723c */ /* 0x042ff0000000180c */
[C---:B------:R-:W-:Y:S01]  /*aaa0*/  HMMA.16816.F32 R16, R160.reuse, R134, R16 ;  /* 0x00000086a010723c */ /* 0x040fe20000001810 */
[----:B------:R-:W1:Y:S07]  /*aab0*/  LDSM.16.M88.4 R132, [R196+UR5+0xa800] ;  /* 0x00a80005c484783b */ /* 0x000e6e0008000200 */
[C---:B------:R-:W-:Y:S08]  /*aac0*/  HMMA.16816.F32 R20, R160.reuse, R140, R20 ;  /* 0x0000008ca014723c */ /* 0x040ff00000001814 */
[C---:B------:R-:W-:Y:S01]  /*aad0*/  HMMA.16816.F32 R24, R160.reuse, R142, R24 ;  /* 0x0000008ea018723c */ /* 0x040fe20000001818 */
[----:B------:R-:W1:Y:S07]  /*aae0*/  LDSM.16.M88.4 R140, [R196+UR5+0xb000] ;  /* 0x00b00005c48c783b */ /* 0x000e6e0008000200 */
[C---:B------:R-:W-:Y:S08]  /*aaf0*/  HMMA.16816.F32 R28, R160.reuse, R148, R28 ;  /* 0x00000094a01c723c */ /* 0x040ff0000000181c */
[----:B------:R-:W-:Y:S01]  /*ab00*/  HMMA.16816.F32 R32, R160, R150, R32 ;  /* 0x00000096a020723c */ /* 0x000fe20000001820 */
[----:B------:R-:W1:Y:S05]  /*ab10*/  LDSM.16.M88.4 R148, [R196+UR5+0xb800] ;  /* 0x00b80005c494783b */ /* 0x000e6a0008000200 */
[----:B------:R-:W-:Y:S02]  /*ab20*/  LDSM.16.M88.4 R160, [R195+0x4000] ;  /* 0x00400000c3a0783b */ /* 0x000fe40000000200 */
[C---:B------:R-:W-:Y:S08]  /*ab30*/  HMMA.16816.F32 R4, R168.reuse, R172, R4 ;  /* 0x000000aca804723c */ /* 0x040ff00000001804 */
[C---:B------:R-:W-:Y:S01]  /*ab40*/  HMMA.16816.F32 R8, R168.reuse, R174, R8 ;  /* 0x000000aea808723c */ /* 0x040fe20000001808 */
[----:B------:R-:W1:Y:S07]  /*ab50*/  LDSM.16.M88.4 R172, [R138+0xa000] ;  /* 0x00a000008aac783b */ /* 0x000e6e0000000200 */
        /* <DEDUP_REMOVED lines=8> */
[----:B------:R-:W5:Y:S05]  /*abe0*/  LDSM.16.M88.4 R156, [R138+0xb800] ;  /* 0x00b800008a9c783b */ /* 0x000f6a0000000200 */
[----:B------:R-:W-:Y:S02]  /*abf0*/  LDSM.16.M88.4 R168, [R139+0x4000] ;  /* 0x004000008ba8783b */ /* 0x000fe40000000200 */
[C---:B----4-:R-:W-:Y:S08]  /*ac00*/  HMMA.16816.F32 R4, R164.reuse, R176, R4 ;  /* 0x000000b0a404723c */ /* 0x050ff00000001804 */
[C---:B------:R-:W-:Y:S01]  /*ac10*/  HMMA.16816.F32 R8, R164.reuse, R178, R8 ;  /* 0x000000b2a408723c */ /* 0x040fe20000001808 */
[----:B------:R-:W4:Y:S07]  /*ac20*/  LDSM.16.M88.4 R176, [R3+0xa000] ;  /* 0x00a0000003b0783b */ /* 0x000f2e0000000200 */
        /* <DEDUP_REMOVED lines=10> */
[C---:B------:R-:W-:Y:S08]  /*acd0*/  HMMA.16816.F32 R4, R160.reuse, R172, R4 ;  /* 0x000000aca004723c */ /* 0x040ff00000001804 */
[C---:B------:R-:W-:Y:S08]  /*ace0*/  HMMA.16816.F32 R8, R160.reuse, R174, R8 ;  /* 0x000000aea008723c */ /* 0x040ff00000001808 */
[C---:B--2---:R-:W-:Y:S08]  /*acf0*/  HMMA.16816.F32 R12, R160.reuse, R144, R12 ;  /* 0x00000090a00c723c */ /* 0x044ff0000000180c */
[C---:B------:R-:W-:Y:S08]  /*ad00*/  HMMA.16816.F32 R16, R160.reuse, R146, R16 ;  /* 0x00000092a010723c */ /* 0x040ff00000001810 */
[C---:B---3--:R-:W-:Y:S08]  /*ad10*/  HMMA.16816.F32 R20, R160.reuse, R152, R20 ;  /* 0x00000098a014723c */ /* 0x048ff00000001814 */
[C---:B------:R-:W-:Y:S08]  /*ad20*/  HMMA.16816.F32 R24, R160.reuse, R154, R24 ;  /* 0x0000009aa018723c */ /* 0x040ff00000001818 */
[C---:B-----5:R-:W-:Y:S08]  /*ad30*/  HMMA.16816.F32 R28, R160.reuse, R156, R28 ;  /* 0x0000009ca01c723c */ /* 0x060ff0000000181c */
[----:B------:R-:W-:Y:S08]  /*ad40*/  HMMA.16816.F32 R32, R160, R158, R32 ;  /* 0x0000009ea020723c */ /* 0x000ff00000001820 */
[C---:B----4-:R-:W-:Y:S08]  /*ad50*/  HMMA.16816.F32 R4, R168.reuse, R176, R4 ;  /* 0x000000b0a804723c */ /* 0x050ff00000001804 */
[C---:B------:R-:W-:Y:S08]  /*ad60*/  HMMA.16816.F32 R8, R168.reuse, R178, R8 ;  /* 0x000000b2a808723c */ /* 0x040ff00000001808 */
[C---:B-1----:R-:W-:Y:S08]  /*ad70*/  HMMA.16816.F32 R12, R168.reuse, R132, R12 ;  /* 0x00000084a80c723c */ /* 0x042ff0000000180c */
[C---:B------:R-:W-:Y:S01]  /*ad80*/  HMMA.16816.F32 R16, R168.reuse, R134, R16 ;  /* 0x00000086a810723c */ /* 0x040fe20000001810 */
[----:B------:R-:W1:Y:S07]  /*ad90*/  LDSM.16.M88.4 R132, [R2+0xa800] ;  /* 0x00a800000284783b */ /* 0x000e6e0000000200 */
[C---:B------:R-:W-:Y:S08]  /*ada0*/  HMMA.16816.F32 R20, R168.reuse, R140, R20 ;  /* 0x0000008ca814723c */ /* 0x040ff00000001814 */
[C---:B------:R-:W-:Y:S01]  /*adb0*/  HMMA.16816.F32 R24, R168.reuse, R142, R24 ;  /* 0x0000008ea818723c */ /* 0x040fe20000001818 */
[----:B------:R-:W2:Y:S07]  /*adc0*/  LDSM.16.M88.4 R140, [R2+0xb000] ;  /* 0x00b00000028c783b */ /* 0x000eae0000000200 */
[C---:B------:R-:W-:Y:S08]  /*add0*/  HMMA.16816.F32 R28, R168.reuse, R148, R28 ;  /* 0x00000094a81c723c */ /* 0x040ff0000000181c */
[----:B------:R-:W-:Y:S08]  /*ade0*/  HMMA.16816.F32 R32, R168, R150, R32 ;  /* 0x00000096a820723c */ /* 0x000ff00000001820 */
[C---:B------:R-:W-:Y:S08]  /*adf0*/  HMMA.16816.F32 R4, R164.reuse, R180, R4 ;  /* 0x000000b4a404723c */ /* 0x040ff00000001804 */
[C---:B------:R-:W-:Y:S08]  /*ae00*/  HMMA.16816.F32 R8, R164.reuse, R182, R8 ;  /* 0x000000b6a408723c */ /* 0x040ff00000001808 */
[C---:B-1----:R-:W-:Y:S03]  /*ae10*/  HMMA.16816.F32 R12, R164.reuse, R132, R12 ;  /* 0x00000084a40c723c */ /* 0x042fe6000000180c */
[----:B------:R-:W-:Y:S01]  /*ae20*/  FMUL.FTZ R245, R4, UR6 ;  /* 0x0000000604f57c20 */ /* 0x000fe20008410000 */
[----:B------:R-:W-:Y:S01]  /*ae30*/  FMUL.FTZ R243, R5, UR6 ;  /* 0x0000000605f37c20 */ /* 0x000fe20008410000 */
[----:B------:R-:W-:Y:S01]  /*ae40*/  FMUL.FTZ R236, R6, UR6 ;  /* 0x0000000606ec7c20 */ /* 0x000fe20008410000 */
[----:B------:R-:W-:Y:S02]  /*ae50*/  FMUL.FTZ R234, R7, UR6 ;  /* 0x0000000607ea7c20 */ /* 0x000fe40008410000 */
[C---:B------:R-:W-:Y:S01]  /*ae60*/  HMMA.16816.F32 R16, R164.reuse, R134, R16 ;  /* 0x00000086a410723c */ /* 0x040fe20000001810 */
[----:B------:R-:W-:Y:S01]  /*ae70*/  MUFU.TANH R245, R245 ;  /* 0x000000f500f57308 */ /* 0x000fe20000002400 */
[----:B------:R-:W1:Y:S01]  /*ae80*/  LDSM.16.M88.4 R132, [R2+0xb800] ;  /* 0x00b800000284783b */ /* 0x000e620000000200 */
[----:B------:R-:W-:Y:S04]  /*ae90*/  DEPBAR.LE SB0, 0x0 ;  /* 0x000080000000791a */ /* 0x000fe80000000000 */
[----:B------:R-:W-:Y:S01]  /*aea0*/  FMUL.FTZ R249, R8, UR6 ;  /* 0x0000000608f97c20 */ /* 0x000fe20008410000 */
[C---:B--2---:R-:W-:Y:S03]  /*aeb0*/  HMMA.16816.F32 R20, R164.reuse, R140, R20 ;  /* 0x0000008ca414723c */ /* 0x044fe60000001814 */
[----:B------:R-:W2:Y:S01]  /*aec0*/  MUFU.TANH R243, R243 ;  /* 0x000000f300f37308 */ /* 0x000ea20000002400 */
        /* <DEDUP_REMOVED lines=24> */
[----:B------:R-:W4:Y:S01]  /*b050*/  MUFU.TANH R247, R247 ;  /* 0x000000f700f77308 */ /* 0x000f220000002400 */
[C---:B-1----:R-:W-:Y:S03]  /*b060*/  HMMA.16816.F32 R28, R164.reuse, R132, R28 ;  /* 0x00000084a41c723c */ /* 0x042fe6000000181c */
[----:B--2---:R-:W-:Y:S02]  /*b070*/  FMNMX3.FTZ R132, R137, R245, R243, !PT ;  /* 0x000000f589847276 */ /* 0x004fe400078100f3 */
[----:B---3--:R-:W-:Y:S04]  /*b080*/  FMNMX3.FTZ R251, R0, R236, R234, !PT ;  /* 0x000000ec00fb7276 */ /* 0x008fe800078100ea */
[----:B------:R-:W-:Y:S01]  /*b090*/  MUFU.TANH R240, R240 ;  /* 0x000000f000f07308 */ /* 0x000fe20000002400 */
[----:B------:R-:W-:Y:S09]  /*b0a0*/  HMMA.16816.F32 R32, R164, R134, R32 ;  /* 0x00000086a420723c */ /* 0x000ff20000001820 */
[----:B------:R-:W1:Y:S01]  /*b0b0*/  MUFU.TANH R238, R238 ;  /* 0x000000ee00ee7308 */ /* 0x000e620000002400 */
[----:B----4-:R-:W-:Y:S01]  /*b0c0*/  FMNMX3.FTZ R132, R132, R249, R247, !PT ;  /* 0x000000f984847276 */ /* 0x010fe200078100f7 */
        /* <DEDUP_REMOVED lines=44> */
[----:B------:R-:W-:Y:S06]  /*b390*/  @P4 BRA `(.L_x_759) ;  /* 0xffffffe400584947 */ /* 0x000fec000383ffff */
.L_x_758:
[----:B------:R-:W5:Y:S01]  /*b3a0*/  SHFL.BFLY PT, R3, R242, 0x2, 0x1f ;  /* 0x0c401f00f2037f89 */ /* 0x000f6200000e0000 */
[----:B---34-:R-:W-:Y:S02]  /*b3b0*/  FMNMX3.FTZ R7, R7, R134, R133, !PT ;  /* 0x0000008607077276 */ /* 0x018fe40007810085 */
[----:B------:R-:W-:Y:S05]  /*b3c0*/  MOV R165, R211 ;  /* 0x000000d300a57202 */ /* 0x000fea0000000f00 */
[----:B--2---:R-:W-:Y:S01]  /*b3d0*/  LDSM.16.MT88.4 R12, [R189+0xc000] ;  /* 0x00c00000bd0c783b */ /* 0x004fe20000004200 */
[----:B------:R-:W-:Y:S04]  /*b3e0*/  @P0 IADD3 R165, PT, PT, R212, -0x40, RZ ;  /* 0xffffffc0d4a50810 */ /* 0x000fe80007ffe0ff */
        /* <DEDUP_REMOVED lines=10> */
[----:B-----5:R-:W-:Y:S02]  /*b490*/  FMNMX.FTZ R9, R242, R3, !PT ;  /* 0x00000003f2097209 */ /* 0x020fe40007810000 */
[----:B--2---:R-:W-:Y:S05]  /*b4a0*/  FMNMX.FTZ R4, R7, R2, !PT ;  /* 0x0000000207047209 */ /* 0x004fea0007810000 */
        /* <DEDUP_REMOVED lines=60> */
[----:B-1----:R-:W-:Y:S01]  /*b870*/  FMUL.FTZ R34, R0, R102 ;  /* 0x0000006600227220 */ /* 0x002fe20000410000 */
        /* <DEDUP_REMOVED lines=122> */
[----:B------:R-:W-:Y:S03]  /*c020*/  ISETP.NE.AND P2, PT, R208, RZ, PT ;  /* 0x000000ffd000720c */ /* 0x000fe60003f45270 */
[----:B------:R-:W-:Y:S01]  /*c030*/  MUFU.EX2 R183, R183 ;  /* 0x000000b700b77308 */ /* 0x000fe20000000800 */
[----:B------:R-:W-:Y:S01]  /*c040*/  FFMA.FTZ R171, R0, R217, R171 ;  /* 0x000000d900ab7223 */ /* 0x000fe200000100ab */
[C---:B------:R-:W-:Y:S01]  /*c050*/  HMMA.16816.F32 R40, R128.reuse, R114, R40 ;  /* 0x000000728028723c */ /* 0x040fe20000001828 */
[----:B------:R-:W-:Y:S02]  /*c060*/  LDSM.16.MT88.4 R112, [R189+0xc800] ;  /* 0x00c80000bd70783b */ /* 0x000fe40000004200 */
[----:B------:R-:W-:Y:S01]  /*c070*/  FADD.FTZ R173, R172, R173 ;  /* 0x000000adacad7221 */ /* 0x000fe20000010000 */
[----:B------:R-:W-:Y:S01]  /*c080*/  FADD.FTZ R168, R168, R171 ;  /* 0x000000aba8a87221 */ /* 0x000fe20000010000 */
[----:B------:R-:W-:Y:S03]  /*c090*/  IADD3 R208, PT, PT, R208, -0x1, RZ ;  /* 0xffffffffd0d07810 */ /* 0x000fe60007ffe0ff */
        /* <DEDUP_REMOVED lines=29> */
[C---:B---3--:R-:W-:Y:S01]  /*c270*/  F2FP.F16.F32.PACK_AB R101, R176.reuse, R177 ;  /* 0x000000b1b065723e */ /* 0x048fe200000000ff */
        /* <DEDUP_REMOVED lines=16> */
[----:B------:R-:W-:Y:S01]  /*c380*/  FADD.FTZ R180, R181, R180 ;  /* 0x000000b4b5b47221 */ /* 0x000fe20000010000 */
[----:B------:R-:W-:Y:S04]  /*c390*/  FADD.FTZ R0, R182, R179 ;  /* 0x000000b3b6007221 */ /* 0x000fe80000010000 */
[----:B------:R-:W-:Y:S01]  /*c3a0*/  FADD.FTZ R0, R183, R0 ;  /* 0x00000000b7007221 */ /* 0x000fe20000010000 */
[C---:B------:R-:W-:Y:S03]  /*c3b0*/  HMMA.16816.F32 R92, R128.reuse, R104, R92 ;  /* 0x00000068805c723c */ /* 0x040fe6000000185c */
[----:B------:R3:W4:Y:S01]  /*c3c0*/  MUFU.EX2 R133, R137 ;  /* 0x0000008900857308 */ /* 0x0007220000000800 */
[----:B-1----:R-:W-:Y:S04]  /*c3d0*/  F2FP.F16.F32.PACK_AB R138, R216, R221 ;  /* 0x000000ddd88a723e */ /* 0x002fe800000000ff */
[----:B------:R-:W-:Y:S01]  /*c3e0*/  HMMA.16816.F32 R96, R128, R106, R96 ;  /* 0x0000006a8060723c */ /* 0x000fe20000001860 */
[----:B------:R-:W1:Y:S07]  /*c3f0*/  LDSM.16.MT88.4 R104, [R165+0x2800] ;  /* 0x00280000a568783b */ /* 0x000e6e0000004200 */
[C---:B------:R-:W-:Y:S01]  /*c400*/  HMMA.16816.F32 R4, R100.reuse, R112, R4 ;  /* 0x000000706404723c */ /* 0x040fe20000001804 */
[----:B------:R-:W5:Y:S04]  /*c410*/  LDSM.16.MT88.4 R128, [R164+0x2800] ;  /* 0x00280000a480783b */ /* 0x000f680000004200 */
[----:B---3--:R-:W-:Y:S02]  /*c420*/  F2FP.F16.F32.PACK_AB R137, R135, R224 ;  /* 0x000000e08789723e */ /* 0x008fe400000000ff */
[----:B----4-:R-:W-:Y:S01]  /*c430*/  F2FP.F16.F32.PACK_AB R139, R133, R134 ;  /* 0x00000086858b723e */ /* 0x010fe200000000ff */
[C---:B------:R-:W-:Y:S01]  /*c440*/  HMMA.16816.F32 R8, R100.reuse, R114, R8 ;  /* 0x000000726408723c */ /* 0x040fe20000001808 */
[----:B------:R-:W3:Y:S07]  /*c450*/  LDSM.16.MT88.4 R112, [R189+0x10800] ;  /* 0x01080000bd70783b */ /* 0x000eee0000004200 */
        /* <DEDUP_REMOVED lines=21> */
[C---:B---3--:R-:W-:Y:S08]  /*c5b0*/  HMMA.16816.F32 R68, R100.reuse, R112, R68 ;  /* 0x000000706444723c */ /* 0x048ff00000001844 */
[C---:B------:R-:W-:Y:S01]  /*c5c0*/  HMMA.16816.F32 R72, R100.reuse, R114, R72 ;  /* 0x000000726448723c */ /* 0x040fe20000001848 */
[----:B------:R-:W-:Y:S07]  /*c5d0*/  LDSM.16.MT88.4 R112, [R188+0xd000] ;  /* 0x00d00000bc70783b */ /* 0x000fee0000004200 */
        /* <DEDUP_REMOVED lines=9> */
[----:B------:R-:W-:Y:S02]  /*c670*/  F2FP.F16.F32.PACK_AB R100, R183, R182 ;  /* 0x000000b6b764723e */ /* 0x000fe400000000ff */
[----:B------:R-:W-:Y:S01]  /*c680*/  F2FP.F16.F32.PACK_AB R101, R196, R195 ;  /* 0x000000c3c465723e */ /* 0x000fe200000000ff */
[----:B------:R-:W-:Y:S01]  /*c690*/  FADD.FTZ R195, R195, R180 ;  /* 0x000000b4c3c37221 */ /* 0x000fe20000010000 */
[----:B------:R-:W-:Y:S02]  /*c6a0*/  F2FP.F16.F32.PACK_AB R102, R222, R197 ;  /* 0x000000c5de66723e */ /* 0x000fe400000000ff */
[C---:B------:R-:W-:Y:S01]  /*c6b0*/  F2FP.F16.F32.PACK_AB R103, R227.reuse, R220 ;  /* 0x000000dce367723e */ /* 0x040fe200000000ff */
[----:B------:R-:W-:Y:S04]  /*c6c0*/  FADD.FTZ R195, R196, R195 ;  /* 0x000000c3c4c37221 */ /* 0x000fe80000010000 */
[----:B------:R-:W-:Y:S02]  /*c6d0*/  FADD.FTZ R220, R220, R195 ;  /* 0x000000c3dcdc7221 */ /* 0x000fe40000010000 */
[C---:B--2---:R-:W-:Y:S03]  /*c6e0*/  HMMA.16816.F32 R4, R100.reuse, R108, R4 ;  /* 0x0000006c6404723c */ /* 0x044fe60000001804 */
[----:B------:R-:W-:Y:S04]  /*c6f0*/  FADD.FTZ R227, R227, R220 ;  /* 0x000000dce3e37221 */ /* 0x000fe80000010000 */
[----:B------:R-:W-:Y:S01]  /*c700*/  FADD.FTZ R224, R224, R227 ;  /* 0x000000e3e0e07221 */ /* 0x000fe20000010000 */
[C---:B------:R-:W-:Y:S01]  /*c710*/  HMMA.16816.F32 R8, R100.reuse, R110, R8 ;  /* 0x0000006e6408723c */ /* 0x040fe20000001808 */
[----:B------:R-:W2:Y:S02]  /*c720*/  LDSM.16.MT88.4 R108, [R189+0x11000] ;  /* 0x01100000bd6c783b */ /* 0x000ea40000004200 */
[----:B------:R-:W-:Y:S04]  /*c730*/  FADD.FTZ R135, R135, R224 ;  /* 0x000000e087877221 */ /* 0x000fe80000010000 */
[----:B------:R-:W-:Y:S01]  /*c740*/  FADD.FTZ R134, R134, R135 ;  /* 0x0000008786867221 */ /* 0x000fe20000010000 */
[C---:B------:R-:W-:Y:S03]  /*c750*/  HMMA.16816.F32 R12, R100.reuse, R112, R12 ;  /* 0x00000070640c723c */ /* 0x040fe6000000180c */
[----:B------:R-:W-:Y:S05]  /*c760*/  FADD.FTZ R217, R133, R134 ;  /* 0x0000008685d97221 */ /* 0x000fea0000010000 */
        /* <DEDUP_REMOVED lines=49> */
[C---:B--2---:R-:W-:Y:S03]  /*ca80*/  HMMA.16816.F32 R76, R136.reuse, R4, R76 ;  /* 0x00000004884c723c */ /* 0x044fe6000000184c */
[----:B------:R-:W-:Y:S04]  /*ca90*/  FADD.FTZ R5, R197, R0 ;  /* 0x00000000c5057221 */ /* 0x000fe80000010000 */
[----:B------:R-:W-:Y:S01]  /*caa0*/  FADD.FTZ R5, R222, R5 ;  /* 0x00000005de057221 */ /* 0x000fe20000010000 */
[C---:B------:R-:W-:Y:S03]  /*cab0*/  HMMA.16816.F32 R80, R136.reuse, R6, R80 ;  /* 0x000000068850723c */ /* 0x040fe60000001850 */
[----:B------:R-:W-:Y:S04]  /*cac0*/  FADD.FTZ R0, R218, R5 ;  /* 0x00000005da007221 */ /* 0x000fe80000010000 */
[----:B------:R-:W-:Y:S01]  /*cad0*/  FADD.FTZ R0, R223, R0 ;  /* 0x00000000df007221 */ /* 0x000fe20000010000 */
[C---:B---3--:R-:W-:Y:S03]  /*cae0*/  HMMA.16816.F32 R84, R136.reuse, R8, R84 ;  /* 0x000000088854723c */ /* 0x048fe60000001854 */
[----:B------:R-:W-:Y:S01]  /*caf0*/  FADD.FTZ R219, R221, R0 ;  /* 0x00000000dddb7221 */ /* 0x000fe20000010000 */
[----:B------:R-:W-:Y:S03]  /*cb00*/  MOV R0, R3 ;  /* 0x0000000300007202 */ /* 0x000fe60000000f00 */
[----:B------:R-:W-:Y:S01]  /*cb10*/  FADD.FTZ R219, R216, R219 ;  /* 0x000000dbd8db7221 */ /* 0x000fe20000010000 */
[C---:B------:R-:W-:Y:S08]  /*cb20*/  HMMA.16816.F32 R88, R136.reuse, R10, R88 ;  /* 0x0000000a8858723c */ /* 0x040ff00000001858 */
[C---:B-1----:R-:W-:Y:S08]  /*cb30*/  HMMA.16816.F32 R92, R136.reuse, R12, R92 ;  /* 0x0000000c885c723c */ /* 0x042ff0000000185c */
[----:B------:R-:W-:Y:S03]  /*cb40*/  HMMA.16816.F32 R96, R136, R14, R96 ;  /* 0x0000000e8860723c */ /* 0x000fe60000001860 */
[----:B------:R-:W-:Y:S05]  /*cb50*/  MOV R137, R132 ;  /* 0x0000008400897202 */ /* 0x000fea0000000f00 */
[----:B------:R-:W-:Y:S01]  /*cb60*/  @!UPT UIADD3 URZ, UPT, UPT, URZ, URZ, URZ ;  /* 0x000000fffffff290 */ /* 0x000fe2000fffe0ff */
[----:B------:R-:W-:Y:S11]  /*cb70*/  @P2 BRA `(.L_x_757) ;  /* 0xffffffd000a82947 */ /* 0x000ff6000383ffff */
.L_x_756:
[----:B------:R-:W1:Y:S01]  /*cb80*/  SHFL.BFLY PT, R8, R219, 0x2, 0x1f ;  /* 0x0c401f00db087f89 */ /* 0x000e6200000e0000 */
[C---:B------:R-:W-:Y:S01]  /*cb90*/  LOP3.LUT P3, RZ, R192.reuse, 0x10, RZ, 0xc0, !PT ;  /* 0x00000010c0ff7812 */ /* 0x040fe2000786c0ff */
[----:B------:R-:W2:Y:S01]  /*cba0*/  LDC R16, c[0x0][0x434] ;  /* 0x00010d00ff107b82 */ /* 0x000ea20000000800 */
[----:B------:R-:W-:Y:S01]  /*cbb0*/  LOP3.LUT P4, RZ, R192, 0x8, RZ, 0xc0, !PT ;  /* 0x00000008c0ff7812 */ /* 0x000fe2000788c0ff */
[----:B------:R-:W3:Y:S03]  /*cbc0*/  SHFL.BFLY PT, R0, R217, 0x2, 0x1f ;  /* 0x0c401f00d9007f89 */ /* 0x000ee600000e0000 */
[----:B------:R-:W-:Y:S01]  /*cbd0*/  SEL R190, R190, 0xffffffe0, !P4 ;  /* 0xffffffe0bebe7807 */ /* 0x000fe20006000000 */
[----:B------:R-:W4:Y:S02]  /*cbe0*/  S2R R23, SR_CTAID.Z ;  /* 0x0000000000177919 */ /* 0x000f240000002700 */
[----:B------:R-:W2:Y:S01]  /*cbf0*/  LDC.U8 R22, c[0x0][0x548] ;  /* 0x00015200ff167b82 */ /* 0x000ea20000000000 */
[----:B-1----:R-:W-:Y:S01]  /*cc00*/  FADD.FTZ R8, R8, R219 ;  /* 0x000000db08087221 */ /* 0x002fe20000010000 */
[----:B---3--:R-:W-:-:S04]  /*cc10*/  FADD.FTZ R9, R0, R217 ;  /* 0x000000d900097221 */ /* 0x008fc80000010000 */
[----:B------:R-:W1:Y:S01]  /*cc20*/  SHFL.BFLY PT, R5, R8, 0x1, 0x1f ;  /* 0x0c201f0008057f89 */ /* 0x000e6200000e0000 */
[----:B------:R-:W-:-:S03]  /*cc30*/  SHF.L.U32 R0, R192, 0x1, RZ ;  /* 0x00000001c0007819 */ /* 0x000fc600000006ff */
[----:B------:R-:W3:Y:S01]  /*cc40*/  SHFL.BFLY PT, R2, R9, 0x1, 0x1f ;  /* 0x0c201f0009027f89 */ /* 0x000ee200000e0000 */
[----:B------:R-:W-:Y:S01]  /*cc50*/  LOP3.LUT R193, R193, 0x6, R0, 0xf8, !PT ;  /* 0x00000006c1c17812 */ /* 0x000fe200078ef800 */
[----:B-1----:R-:W-:Y:S01]  /*cc60*/  FADD.FTZ R4, R8, R5 ;  /* 0x0000000508047221 */ /* 0x002fe20000010000 */
[----:B------:R-:W-:Y:S01]  /*cc70*/  SHF.L.U32 R5, R192, 0x4, RZ ;  /* 0x00000004c0057819 */ /* 0x000fe200000006ff */
[----:B---3--:R-:W-:Y:S02]  /*cc80*/  FADD.FTZ R2, R9, R2 ;  /* 0x0000000209027221 */ /* 0x008fe40000010000 */
[----:B------:R-:W1:Y:S01]  /*cc90*/  MUFU.RCP R7, R4 ;  /* 0x0000000400077308 */ /* 0x000e620000001000 */
[----:B------:R-:W-:Y:S02]  /*cca0*/  LOP3.LUT R5, R5, 0x1c0, RZ, 0xc0, !PT ;  /* 0x000001c005057812 */ /* 0x000fe400078ec0ff */
[----:B------:R-:W-:Y:S02]  /*ccb0*/  FSETP.NE.FTZ.AND P2, PT, R4, RZ, PT ;  /* 0x000000ff0400720b */ /* 0x000fe40003f55000 */
[----:B------:R-:W-:-:S02]  /*ccc0*/  LOP3.LUT R0, R5, 0x38, R0, 0xf8, !PT ;  /* 0x0000003805007812 */ /* 0x000fc400078ef800 */
[----:B------:R-:W-:Y:S01]  /*ccd0*/  FSETP.NE.FTZ.AND P1, PT, R2, RZ, PT ;  /* 0x000000ff0200720b */ /* 0x000fe20003f35000 */
[----:B------:R-:W3:Y:S01]  /*cce0*/  MUFU.RCP R6, R2 ;  /* 0x0000000200067308 */ /* 0x000ee20000001000 */
[----:B------:R-:W-:Y:S02]  /*ccf0*/  LOP3.LUT R0, R193, R0, RZ, 0xfc, !PT ;  /* 0x00000000c1007212 */ /* 0x000fe400078efcff */
[----:B------:R-:W-:Y:S02]  /*cd00*/  MOV R5, 0x10 ;  /* 0x0000001000057802 */ /* 0x000fe40000000f00 */
[----:B------:R-:W-:Y:S02]  /*cd10*/  LEA R9, R0, UR5, 0x1 ;  /* 0x0000000500097c11 */ /* 0x000fe4000f8e08ff */
[----:B------:R-:W5:Y:S01]  /*cd20*/  LDC.U8 R0, c[0x0][0x549] ;  /* 0x00015240ff007b82 */ /* 0x000f620000000000 */
[----:B------:R-:W-:Y:S02]  /*cd30*/  SEL R5, R5, 0xfffffff0, !P0 ;  /* 0xfffffff005057807 */ /* 0x000fe40004000000 */
[----:B-1----:R-:W-:-:S02]  /*cd40*/  FSEL R7, R7, 1, P2 ;  /* 0x3f80000007077808 */ /* 0x002fc40001000000 */
[C---:B------:R-:W-:Y:S02]  /*cd50*/  IADD3 R15, PT, PT, R9.reuse, 0x40, RZ ;  /* 0x00000040090f7810 */ /* 0x040fe40007ffe0ff */
[----:B------:R-:W-:Y:S01]  /*cd60*/  IADD3 R13, PT, PT, R9, R190, RZ ;  /* 0x000000be090d7210 */ /* 0x000fe20007ffe0ff */
[C---:B------:R-:W-:Y:S01]  /*cd70*/  FMUL.FTZ R128, R7.reuse, R128 ;  /* 0x0000008007807220 */ /* 0x040fe20000410000 */
[C---:B------:R-:W-:Y:S01]  /*cd80*/  FMUL.FTZ R129, R7.reuse, R129 ;  /* 0x0000008107817220 */ /* 0x040fe20000410000 */
[----:B---3--:R-:W-:Y:S01]  /*cd90*/  FSEL R6, R6, 1, P1 ;  /* 0x3f80000006067808 */ /* 0x008fe20000800000 */
        /* <DEDUP_REMOVED lines=18> */
[----:B------:R-:W-:Y:S01]  /*cec0*/  @P3 IADD3 R15, PT, PT, R9, -0x40, RZ ;  /* 0xffffffc0090f3810 */ /* 0x000fe20007ffe0ff */
[C---:B------:R-:W-:Y:S01]  /*ced0*/  FMUL.FTZ R108, R7.reuse, R108 ;  /* 0x0000006c076c7220 */ /* 0x040fe20000410000 */
        /* <DEDUP_REMOVED lines=90> */
[----:B-----5:R-:W-:Y:S01]  /*d480*/  ISETP.NE.AND P3, PT, R0, RZ, PT ;  /* 0x000000ff0000720c */ /* 0x020fe20003f65270 */
        /* <DEDUP_REMOVED lines=51> */
[----:B------:R-:W-:Y:S01]  /*d7c0*/  F2FP.F16.F32.PACK_AB R76, R77, R76 ;  /* 0x0000004c4d4c723e */ /* 0x000fe200000000ff */
[----:B------:R-:W2:Y:S01]  /*d7d0*/  LDC R6, c[0x0][0x434] ;  /* 0x00010d00ff067b82 */ /* 0x000ea20000000800 */
[----:B------:R-:W-:Y:S01]  /*d7e0*/  F2FP.F16.F32.PACK_AB R78, R79, R78 ;  /* 0x0000004e4f4e723e */ /* 0x000fe200000000ff */
[----:B------:R-:W-:Y:S01]  /*d7f0*/  STS [R19+0x2000], R56 ;  /* 0x0020003813007388 */ /* 0x000fe20000000800 */
[----:B------:R-:W-:Y:S01]  /*d800*/  F2FP.F16.F32.PACK_AB R80, R81, R80 ;  /* 0x000000505150723e */ /* 0x000fe200000000ff */
[----:B------:R-:W-:Y:S01]  /*d810*/  FMUL.FTZ R96, R7, R96 ;  /* 0x0000006007607220 */ /* 0x000fe20000410000 */
[----:B------:R-:W-:Y:S01]  /*d820*/  F2FP.F16.F32.PACK_AB R82, R83, R82 ;  /* 0x000000525352723e */ /* 0x000fe200000000ff */
[----:B------:R-:W-:Y:S01]  /*d830*/  STS [R19+0x2400], R58 ;  /* 0x0024003a13007388 */ /* 0x000fe20000000800 */
[----:B------:R-:W-:Y:S01]  /*d840*/  F2FP.F16.F32.PACK_AB R84, R85, R84 ;  /* 0x000000545554723e */ /* 0x000fe200000000ff */
[----:B------:R-:W2:Y:S01]  /*d850*/  @P3 LDC R25, c[0x0][0x430] ;  /* 0x00010c00ff193b82 */ /* 0x000ea20000000800 */
[----:B------:R-:W-:Y:S01]  /*d860*/  F2FP.F16.F32.PACK_AB R86, R87, R86 ;  /* 0x000000565756723e */ /* 0x000fe200000000ff */
[----:B------:R-:W-:Y:S01]  /*d870*/  STS [R21+0x2000], R60 ;  /* 0x0020003c15007388 */ /* 0x000fe20000000800 */
[----:B------:R-:W-:Y:S01]  /*d880*/  F2FP.F16.F32.PACK_AB R88, R89, R88 ;  /* 0x000000585958723e */ /* 0x000fe200000000ff */
[----:B------:R-:W-:Y:S01]  /*d890*/  FMUL.FTZ R7, R7, R97 ;  /* 0x0000006107077220 */ /* 0x000fe20000410000 */
        /* <DEDUP_REMOVED lines=8> */
[----:B------:R-:W-:-:S03]  /*d920*/  @P3 MOV R18, 0x1 ;  /* 0x0000000100123802 */ /* 0x000fc60000000f00 */
[----:B------:R-:W-:Y:S04]  /*d930*/  STS [R9+0x4000], R68 ;  /* 0x0040004409007388 */ /* 0x000fe80000000800 */
[----:B------:R1:W-:Y:S01]  /*d940*/  STS [R9+0x4400], R70 ;  /* 0x0044004609007388 */ /* 0x0003e20000000800 */
[----:B--2---:R-:W-:-:S03]  /*d950*/  @P3 IMAD R16, R25, R6, RZ ;  /* 0x0000000619103224 */ /* 0x004fc600078e02ff */
[----:B------:R-:W-:Y:S04]  /*d960*/  STS [R11+0x4000], R72 ;  /* 0x004000480b007388 */ /* 0x000fe80000000800 */
[----:B------:R2:W-:Y:S04]  /*d970*/  STS [R11+0x4400], R74 ;  /* 0x0044004a0b007388 */ /* 0x0005e80000000800 */
[----:B------:R-:W-:Y:S04]  /*d980*/  STS [R13+0x4000], R76 ;  /* 0x0040004c0d007388 */ /* 0x000fe80000000800 */
[----:B------:R3:W-:Y:S04]  /*d990*/  STS [R13+0x4400], R78 ;  /* 0x0044004e0d007388 */ /* 0x0007e80000000800 */
[----:B------:R-:W-:Y:S04]  /*d9a0*/  STS [R17+0x4000], R80 ;  /* 0x0040005011007388 */ /* 0x000fe80000000800 */
[----:B------:R5:W-:Y:S01]  /*d9b0*/  STS [R17+0x4400], R82 ;  /* 0x0044005211007388 */ /* 0x000be20000000800 */
[----:B-1----:R-:W1:Y:S03]  /*d9c0*/  @P0 LDC.64 R8, c[0x0][0x408] ;  /* 0x00010200ff080b82 */ /* 0x002e660000000a00 */
[----:B------:R-:W-:Y:S04]  /*d9d0*/  STS [R15+0x4000], R84 ;  /* 0x004000540f007388 */ /* 0x000fe80000000800 */
[----:B------:R-:W-:Y:S01]  /*d9e0*/  STS [R15+0x4400], R86 ;  /* 0x004400560f007388 */ /* 0x000fe20000000800 */
[----:B--2---:R-:W2:Y:S03]  /*d9f0*/  @!P0 LDC.64 R10, c[0x0][0x400] ;  /* 0x00010000ff0a8b82 */ /* 0x004ea60000000a00 */
[----:B------:R-:W-:Y:S04]  /*da00*/  STS [R19+0x4000], R88 ;  /* 0x0040005813007388 */ /* 0x000fe80000000800 */
[----:B------:R4:W-:Y:S01]  /*da10*/  STS [R19+0x4400], R90 ;  /* 0x0044005a13007388 */ /* 0x0009e20000000800 */
[----:B---3--:R-:W-:-:S03]  /*da20*/  LOP3.LUT R13, R215, 0x1f8, RZ, 0xc0, !PT ;  /* 0x000001f8d70d7812 */ /* 0x008fc600078ec0ff */
[----:B------:R-:W-:Y:S01]  /*da30*/  STS [R21+0x4000], R92 ;  /* 0x0040005c15007388 */ /* 0x000fe20000000800 */
[----:B------:R-:W-:-:S03]  /*da40*/  LOP3.LUT R12, R13, 0x38, R192, 0x78, !PT ;  /* 0x000000380d0c7812 */ /* 0x000fc600078e78c0 */
[----:B------:R-:W-:Y:S01]  /*da50*/  STS [R21+0x4400], R94 ;  /* 0x0044005e15007388 */ /* 0x000fe20000000800 */
[----:B------:R-:W-:Y:S01]  /*da60*/  LOP3.LUT R215, R12, 0x1e00, R215, 0xf8, !PT ;  /* 0x00001e000cd77812 */ /* 0x000fe200078ef8d7 */
[----:B------:R-:W3:Y:S01]  /*da70*/  S2R R0, SR_CTAID.X ;  /* 0x0000000000007919 */ /* 0x000ee20000002500 */
[----:B-----5:R-:W1:Y:S01]  /*da80*/  S2R R17, SR_CTAID.Y ;  /* 0x0000000000117919 */ /* 0x020e620000002600 */
[----:B------:R-:W-:Y:S04]  /*da90*/  STS [R5+0x4400], R98 ;  /* 0x0044006205007388 */ /* 0x000fe80000000800 */
[----:B------:R5:W-:Y:S01]  /*daa0*/  STS [R5+0x4000], R7 ;  /* 0x0040000705007388 */ /* 0x000be20000000800 */
[----:B----4-:R-:W4:Y:S01]  /*dab0*/  @P3 LDC R19, c[0x0][0x430] ;  /* 0x00010c00ff133b82 */ /* 0x010f220000000800 */
[----:B-----5:R-:W-:Y:S01]  /*dac0*/  LEA R7, R215, UR5, 0x1 ;  /* 0x00000005d7077c11 */ /* 0x020fe2000f8e08ff */
[----:B--23--:R-:W-:Y:S06]  /*dad0*/  @P3 BRA `(.L_x_760) ;  /* 0x0000000000203947 */ /* 0x00cfec0003800000 */
[----:B------:R-:W-:Y:S01]  /*dae0*/  ISETP.NE.AND P4, PT, R22, RZ, PT ;  /* 0x000000ff1600720c */ /* 0x000fe20003f85270 */
[----:B------:R-:W2:-:S12]  /*daf0*/  LDC R5, c[0x0][0x3e0] ;  /* 0x0000f800ff057b82 */ /* 0x000e980000000800 */
[----:B------:R-:W2:Y:S01]  /*db00*/  @P4 LDC R18, c[0x0][0x454] ;  /* 0x00011500ff124b82 */ /* 0x000ea20000000800 */
[----:B----4-:R-:W-:Y:S02]  /*db10*/  @P4 MOV R19, 0x1 ;  /* 0x0000000100134802 */ /* 0x010fe40000000f00 */
[----:B------:R-:W-:-:S05]  /*db20*/  @!P4 MOV R19, 0x1 ;  /* 0x000000010013c802 */ /* 0x000fca0000000f00 */
[----:B------:R-:W3:Y:S01]  /*db30*/  @P4 LDC R16, c[0x0][0x454] ;  /* 0x00011500ff104b82 */ /* 0x000ee20000000800 */
[-C--:B--2---:R-:W-:Y:S02]  /*db40*/  @P4 IMAD R18, R18, R5.reuse, RZ ;  /* 0x0000000512124224 */ /* 0x084fe400078e02ff */
[----:B------:R-:W-:-:S07]  /*db50*/  @!P4 IMAD R18, R6, R5, RZ ;  /* 0x000000050612c224 */ /* 0x000fce00078e02ff */
.L_x_760:
[----:B------:R-:W-:Y:S01]  /*db60*/  BAR.SYNC.DEFER_BLOCKING 0x0 ;  /* 0x0000000000007b1d */ /* 0x000fe20000010000 */
[----:B------:R-:W-:Y:S01]  /*db70*/  ISETP.NE.AND P4, PT, R207, -0x1, PT ;  /* 0xffffffffcf00780c */ /* 0x000fe20003f85270 */
[C---:B-1----:R-:W-:Y:S01]  /*db80*/  @!P0 IMAD.WIDE.U32 R20, R17.reuse, R10, RZ ;  /* 0x0000000a11148225 */ /* 0x042fe200078e00ff */
[----:B------:R-:W-:Y:S02]  /*db90*/  ISETP.NE.AND P3, PT, R22, RZ, !P3 ;  /* 0x000000ff1600720c */ /* 0x000fe40005f65270 */
[----:B------:R-:W-:Y:S01]  /*dba0*/  LOP3.LUT R194, R194, 0x30, RZ, 0xc0, !PT ;  /* 0x00000030c2c27812 */ /* 0x000fe200078ec0ff */
[----:B------:R-:W1:Y:S02]  /*dbb0*/  @P2 MUFU.LG2 R4, R4 ;  /* 0x0000000400042308 */ /* 0x000e640000000c00 */
[----:B------:R-:W2:Y:S01]  /*dbc0*/  @P2 LDC R5, c[0x0][0x458] ;  /* 0x00011600ff052b82 */ /* 0x000ea20000000800 */
[----:B------:R-:W-:Y:S01]  /*dbd0*/  @!P0 IMAD R11, R17, R11, R21 ;  /* 0x0000000b110b8224 */ /* 0x000fe200078e0215 */
[----:B------:R-:W-:Y:S01]  /*dbe0*/  SHF.R.U32.HI R21, RZ, 0x2, R192 ;  /* 0x00000002ff157819 */ /* 0x000fe200000116c0 */
[C---:B------:R-:W-:Y:S01]  /*dbf0*/  @P0 IMAD.WIDE.U32 R24, R207.reuse, R8, RZ ;  /* 0x00000008cf180225 */ /* 0x040fe200078e00ff */
[----:B------:R-:W-:Y:S01]  /*dc00*/  LOP3.LUT P5, RZ, R192, 0x3, RZ, 0xc0, !PT ;  /* 0x00000003c0ff7812 */ /* 0x000fe200078ac0ff */
[----:B------:R-:W-:Y:S01]  /*dc10*/  BSSY.RECONVERGENT B0, `(.L_x_761) ;  /* 0x000002a000007945 */ /* 0x000fe20003800200 */
[----:B------:R-:W-:Y:S01]  /*dc20*/  LOP3.LUT R8, R194, 0x7, R21, 0xf8, !PT ;  /* 0x00000007c2087812 */ /* 0x000fe200078ef815 */
[----:B------:R-:W5:Y:S01]  /*dc30*/  @P1 MUFU.LG2 R2, R2 ;  /* 0x0000000200021308 */ /* 0x000f620000000c00 */
[----:B------:R-:W2:Y:S01]  /*dc40*/  @P1 LDC R10, c[0x0][0x458] ;  /* 0x00011600ff0a1b82 */ /* 0x000ea20000000800 */
[----:B------:R-:W-:-:S02]  /*dc50*/  @P0 IMAD R11, R207, R9, R25 ;  /* 0x00000009cf0b0224 */ /* 0x000fc400078e0219 */
[----:B---3--:R-:W-:Y:S02]  /*dc60*/  IMAD R16, R23, R16, RZ ;  /* 0x0000001017107224 */ /* 0x008fe400078e02ff */
[C---:B------:R-:W-:Y:S01]  /*dc70*/  @!P4 IMAD R207, R17.reuse, R6, RZ ;  /* 0x0000000611cfc224 */ /* 0x040fe200078e02ff */
[----:B------:R-:W-:Y:S01]  /*dc80*/  MOV R6, 0x7f800000 ;  /* 0x7f80000000067802 */ /* 0x000fe20000000f00 */
[----:B----4-:R-:W-:Y:S02]  /*dc90*/  IMAD R21, R0, R19, RZ ;  /* 0x0000001300157224 */ /* 0x010fe400078e02ff */
[----:B-1----:R-:W-:Y:S01]  /*dca0*/  @P2 FMUL.FTZ R27, R4, 0.69314718246459960938 ;  /* 0x3f317218041b2820 */ /* 0x002fe20000410000 */
[----:B------:R1:W3:Y:S01]  /*dcb0*/  LDS.128 R12, [R7+0x1800] ;  /* 0x00180000070c7984 */ /* 0x0002e20000000c00 */
[----:B------:R-:W-:Y:S01]  /*dcc0*/  @!P3 IMAD R16, R17, R18, R16 ;  /* 0x000000121110b224 */ /* 0x000fe200078e0210 */
[----:B------:R-:W-:Y:S01]  /*dcd0*/  SHF.R.S32.HI R17, RZ, 0x1f, R207 ;  /* 0x0000001fff117819 */ /* 0x000fe200000114cf */
[----:B------:R-:W-:Y:S01]  /*dce0*/  IMAD.SHL.U32 R21, R21, 0x40, RZ ;  /* 0x0000004015157824 */ /* 0x000fe200078e00ff */
[----:B------:R-:W-:Y:S01]  /*dcf0*/  SEL R207, R207, RZ, P3 ;  /* 0x000000ffcfcf7207 */ /* 0x000fe20001800000 */
[----:B------:R-:W-:Y:S01]  /*dd00*/  IMAD.MOV.U32 R9, RZ, RZ, 0x7f800000 ;  /* 0x7f800000ff097424 */ /* 0x000fe200078e00ff */
[----:B------:R-:W-:Y:S01]  /*dd10*/  SEL R4, R17, RZ, P3 ;  /* 0x000000ff11047207 */ /* 0x000fe20001800000 */
[----:B-----5:R-:W-:Y:S01]  /*dd20*/  @P1 FMUL.FTZ R2, R2, 0.69314718246459960938 ;  /* 0x3f31721802021820 */ /* 0x020fe20000410000 */
[--C-:B------:R-:W-:Y:S01]  /*dd30*/  IADD3 R17, P4, P3, R21, R207, R16.reuse ;  /* 0x000000cf15117210 */ /* 0x100fe20007b9e010 */
[----:B--2---:R-:W-:Y:S01]  /*dd40*/  @P2 FFMA.FTZ R9, R132, R5, R27 ;  /* 0x0000000584092223 */ /* 0x004fe2000001001b */
[----:B------:R-:W-:-:S02]  /*dd50*/  SHF.R.S32.HI R29, RZ, 0x1f, R16 ;  /* 0x0000001fff1d7819 */ /* 0x000fc40000011410 */
[----:B------:R-:W-:Y:S01]  /*dd60*/  SHF.R.S32.HI R21, RZ, 0x1f, R21 ;  /* 0x0000001fff157819 */ /* 0x000fe20000011415 */
[----:B------:R-:W-:-:S03]  /*dd70*/  @P1 FFMA.FTZ R6, R3, R10, R2 ;  /* 0x0000000a03061223 */ /* 0x000fc60000010002 */
[----:B------:R-:W-:Y:S01]  /*dd80*/  IADD3.X R21, PT, PT, R21, R4, R29, P4, P3 ;  /* 0x0000000415157210 */ /* 0x000fe200027e641d */
[----:B-1-3--:R-:W-:Y:S06]  /*dd90*/  @P5 BRA `(.L_x_762) ;  /* 0x0000000000445947 */ /* 0x00afec0003800000 */
        /* <DEDUP_REMOVED lines=17> */
.L_x_762:
[----:B------:R-:W-:Y:S05]  /*deb0*/  BSYNC.RECONVERGENT B0 ;  /* 0x0000000000007941 */ /* 0x000fea0003800200 */
.L_x_761:
[----:B------:R-:W2:Y:S01]  /*dec0*/  LDCU.64 UR4, c[0x0][0x410] ;  /* 0x00008200ff0477ac */ /* 0x000ea20008000a00 */
[----:B------:R-:W-:Y:S01]  /*ded0*/  @P0 IMAD.MOV.U32 R20, RZ, RZ, R24 ;  /* 0x000000ffff140224 */ /* 0x000fe200078e0018 */
[----:B-1----:R-:W-:Y:S01]  /*dee0*/  SHF.R.U32.HI R4, RZ, 0x3, R192 ;  /* 0x00000003ff047819 */ /* 0x002fe200000116c0 */
[----:B------:R1:W3:Y:S01]  /*def0*/  LDS.128 R16, [R7+0x2000] ;  /* 0x0020000007107984 */ /* 0x0002e20000000c00 */
[----:B------:R-:W-:Y:S02]  /*df00*/  BSSY.RECONVERGENT B0, `(.L_x_763) ;  /* 0x0000021000007945 */ /* 0x000fe40003800200 */
[----:B------:R-:W-:Y:S01]  /*df10*/  IADD3 R20, P0, PT, R191, R20, RZ ;  /* 0x00000014bf147210 */ /* 0x000fe20007f1e0ff */
[C---:B------:R-:W-:Y:S01]  /*df20*/  VIADD R3, R4.reuse, 0x30 ;  /* 0x0000003004037836 */ /* 0x040fe20000000000 */
[C---:B------:R-:W-:Y:S01]  /*df30*/  ISETP.GE.AND P3, PT, R4.reuse, R202, PT ;  /* 0x000000ca0400720c */ /* 0x040fe20003f66270 */
[----:B------:R-:W-:Y:S01]  /*df40*/  VIADD R9, R4, 0x10 ;  /* 0x0000001004097836 */ /* 0x000fe20000000000 */
[----:B------:R-:W-:-:S02]  /*df50*/  IADD3.X R21, PT, PT, RZ, R11, RZ, P0, !PT ;  /* 0x0000000bff157210 */ /* 0x000fc400007fe4ff */
[-C--:B------:R-:W-:Y:S02]  /*df60*/  ISETP.GE.AND P0, PT, R3, R202.reuse, PT ;  /* 0x000000ca0300720c */ /* 0x080fe40003f06270 */
[----:B------:R-:W-:Y:S02]  /*df70*/  ISETP.GE.AND P2, PT, R9, R202, PT ;  /* 0x000000ca0900720c */ /* 0x000fe40003f46270 */
[----:B------:R1:W4:Y:S01]  /*df80*/  LDS.128 R8, [R7+0x4000] ;  /* 0x0040000007087984 */ /* 0x0003220000000c00 */
[----:B------:R-:W-:Y:S01]  /*df90*/  IADD3 R5, PT, PT, R4, 0x20, RZ ;  /* 0x0000002004057810 */ /* 0x000fe20007ffe0ff */
[----:B--2---:R-:W-:-:S03]  /*dfa0*/  IMAD.WIDE.U32 R2, R23, UR4, R20 ;  /* 0x0000000417027c25 */ /* 0x004fc6000f8e0014 */
[----:B------:R-:W-:Y:S01]  /*dfb0*/  ISETP.GE.AND P1, PT, R5, R202, PT ;  /* 0x000000ca0500720c */ /* 0x000fe20003f26270 */
[----:B------:R-:W-:Y:S02]  /*dfc0*/  IMAD R25, R23, UR5, R3 ;  /* 0x0000000517197c24 */ /* 0x000fe4000f8e0203 */
[----:B------:R1:W2:Y:S01]  /*dfd0*/  LDS.128 R20, [R7] ;  /* 0x0000000007147984 */ /* 0x0002a20000000c00 */
[----:B------:R-:W-:Y:S02]  /*dfe0*/  IMAD.MOV.U32 R5, RZ, RZ, RZ ;  /* 0x000000ffff057224 */ /* 0x000fe400078e00ff */
[----:B------:R-:W-:Y:S01]  /*dff0*/  IMAD.WIDE.U32 R4, R0, 0x40, R4 ;  /* 0x0000004000047825 */ /* 0x000fe200078e0004 */
[----:B------:R-:W-:Y:S06]  /*e000*/  @P3 BRA `(.L_x_764) ;  /* 0x0000000000403947 */ /* 0x000fec0003800000 */
[----:B------:R-:W5:Y:S01]  /*e010*/  LDCU.64 UR6, c[0x0][0x408] ;  /* 0x00008100ff0677ac */ /* 0x000f620008000a00 */
[----:B------:R-:W-:Y:S01]  /*e020*/  IMAD.MOV.U32 R24, RZ, RZ, R2 ;  /* 0x000000ffff187224 */ /* 0x000fe200078e0002 */
[----:B------:R-:W3:Y:S01]  /*e030*/  LDCU UR8, c[0x0][0x440] ;  /* 0x00008800ff0877ac */ /* 0x000ee20008000800 */
[----:B------:R-:W1:Y:S01]  /*e040*/  LDCU.64 UR4, c[0x0][0x3f0] ;  /* 0x00007e00ff0477ac */ /* 0x000e620008000a00 */
[----:B-----5:R-:W-:Y:S02]  /*e050*/  IMAD R27, R5, UR6, RZ ;  /* 0x00000006051b7c24 */ /* 0x020fe4000f8e02ff */
        /* <DEDUP_REMOVED lines=8> */
[----:B--2---:R1:W-:Y:S04]  /*e0e0*/  @!P5 STG.E.128 desc[UR12][R26.64], R20 ;  /* 0x000000141a00d986 */ /* 0x0043e8000c101d0c */
[----:B------:R1:W-:Y:S04]  /*e0f0*/  @!P4 STG.E.128 desc[UR12][R26.64+0x80], R16 ;  /* 0x000080101a00c986 */ /* 0x0003e8000c101d0c */
[----:B----4-:R1:W-:Y:S02]  /*e100*/  @!P3 STG.E.128 desc[UR12][R26.64+0x100], R8 ;  /* 0x000100081a00b986 */ /* 0x0103e4000c101d0c */
.L_x_764:
[----:B------:R-:W-:Y:S05]  /*e110*/  BSYNC.RECONVERGENT B0 ;  /* 0x0000000000007941 */ /* 0x000fea0003800200 */
.L_x_763:
[----:B-12---:R1:W2:Y:S01]  /*e120*/  LDS.128 R20, [R7+0x800] ;  /* 0x0008000007147984 */ /* 0x0062a20000000c00 */
[----:B------:R-:W-:Y:S03]  /*e130*/  BSSY.RECONVERGENT B0, `(.L_x_765) ;  /* 0x0000017000007945 */ /* 0x000fe60003800200 */
[----:B---3--:R1:W3:Y:S04]  /*e140*/  LDS.128 R16, [R7+0x2800] ;  /* 0x0028000007107984 */ /* 0x0082e80000000c00 */
[----:B----4-:R1:W4:Y:S01]  /*e150*/  LDS.128 R8, [R7+0x4800] ;  /* 0x0048000007087984 */ /* 0x0103220000000c00 */
[----:B------:R-:W-:Y:S05]  /*e160*/  @P2 BRA `(.L_x_766) ;  /* 0x00000000004c2947 */ /* 0x000fea0003800000 */
[----:B------:R-:W5:Y:S01]  /*e170*/  LDCU.64 UR6, c[0x0][0x408] ;  /* 0x00008100ff0677ac */ /* 0x000f620008000a00 */
[----:B------:R-:W-:Y:S01]  /*e180*/  IADD3 R27, P2, PT, R4, 0x10, RZ ;  /* 0x00000010041b7810 */ /* 0x000fe20007f5e0ff */
[----:B------:R-:W-:Y:S01]  /*e190*/  IMAD.MOV.U32 R28, RZ, RZ, R2 ;  /* 0x000000ffff1c7224 */ /* 0x000fe200078e0002 */
[----:B------:R-:W-:Y:S01]  /*e1a0*/  MOV R29, R25 ;  /* 0x00000019001d7202 */ /* 0x000fe20000000f00 */
[----:B------:R-:W1:Y:S02]  /*e1b0*/  LDCU UR8, c[0x0][0x440] ;  /* 0x00008800ff0877ac */ /* 0x000e640008000800 */
[----:B------:R-:W-:Y:S01]  /*e1c0*/  IMAD.X R0, RZ, RZ, R5, P2 ;  /* 0x000000ffff007224 */ /* 0x000fe200010e0605 */
[----:B------:R-:W2:Y:S03]  /*e1d0*/  LDCU.64 UR4, c[0x0][0x3f0] ;  /* 0x00007e00ff0477ac */ /* 0x000ea60008000a00 */
[----:B-----5:R-:W-:-:S02]  /*e1e0*/  IMAD R0, R0, UR6, RZ ;  /* 0x0000000600007c24 */ /* 0x020fc4000f8e02ff */
        /* <DEDUP_REMOVED lines=8> */
[----:B------:R1:W-:Y:S04]  /*e270*/  @!P4 STG.E.128 desc[UR12][R26.64], R20 ;  /* 0x000000141a00c986 */ /* 0x0003e8000c101d0c */
[----:B---3--:R1:W-:Y:S04]  /*e280*/  @!P3 STG.E.128 desc[UR12][R26.64+0x80], R16 ;  /* 0x000080101a00b986 */ /* 0x0083e8000c101d0c */
[----:B----4-:R1:W-:Y:S02]  /*e290*/  @!P2 STG.E.128 desc[UR12][R26.64+0x100], R8 ;  /* 0x000100081a00a986 */ /* 0x0103e4000c101d0c */
.L_x_766:
[----:B------:R-:W-:Y:S05]  /*e2a0*/  BSYNC.RECONVERGENT B0 ;  /* 0x0000000000007941 */ /* 0x000fea0003800200 */
.L_x_765:
        /* <DEDUP_REMOVED lines=24> */
.L_x_768:
[----:B------:R-:W-:Y:S05]  /*e430*/  BSYNC.RECONVERGENT B0 ;  /* 0x0000000000007941 */ /* 0x000fea0003800200 */
.L_x_767:
[----:B-1--4-:R1:W4:Y:S01]  /*e440*/  LDS.128 R8, [R7+0x3800] ;  /* 0x0038000007087984 */ /* 0x0123220000000c00 */
[----:B------:R-:W-:Y:S05]  /*e450*/  @P0 EXIT ;  /* 0x000000000000094d */ /* 0x000fea0003800000 */
[----:B------:R-:W5:Y:S01]  /*e460*/  LDCU.64 UR6, c[0x0][0x408] ;  /* 0x00008100ff0677ac */ /* 0x000f620008000a00 */
[----:B---3--:R3:W1:Y:S01]  /*e470*/  LDS.128 R16, [R7+0x5800] ;  /* 0x0058000007107984 */ /* 0x0086620000000c00 */
[----:B------:R-:W-:Y:S01]  /*e480*/  IADD3 R0, P0, PT, R4, 0x30, RZ ;  /* 0x0000003004007810 */ /* 0x000fe20007f1e0ff */
[----:B------:R-:W-:Y:S01]  /*e490*/  IMAD.MOV.U32 R4, RZ, RZ, R2 ;  /* 0x000000ffff047224 */ /* 0x000fe200078e0002 */
[----:B------:R-:W2:Y:S03]  /*e4a0*/  LDCU UR8, c[0x0][0x440] ;  /* 0x00008800ff0877ac */ /* 0x000ea60008000800 */
[----:B------:R-:W-:Y:S01]  /*e4b0*/  IMAD.X R3, RZ, RZ, R5, P0 ;  /* 0x000000ffff037224 */ /* 0x000fe200000e0605 */
[----:B------:R-:W3:Y:S01]  /*e4c0*/  LDCU.64 UR4, c[0x0][0x3f0] ;  /* 0x00007e00ff0477ac */ /* 0x000ee20008000a00 */
[----:B------:R-:W-:Y:S02]  /*e4d0*/  MOV R5, R25 ;  /* 0x0000001900057202 */ /* 0x000fe40000000f00 */
[----:B-----5:R-:W-:-:S02]  /*e4e0*/  IMAD R3, R3, UR6, RZ ;  /* 0x0000000603037c24 */ /* 0x020fc4000f8e02ff */
        /* <DEDUP_REMOVED lines=8> */
[----:B------:R2:W-:Y:S04]  /*e570*/  @!P2 STG.E.128 desc[UR12][R2.64], R12 ;  /* 0x0000000c0200a986 */ /* 0x0005e8000c101d0c */
[----:B----4-:R2:W-:Y:S01]  /*e580*/  @!P1 STG.E.128 desc[UR12][R2.64+0x80], R8 ;  /* 0x0000800802009986 */ /* 0x0105e2000c101d0c */
[----:B-1----:R-:W-:Y:S05]  /*e590*/  @P0 EXIT ;  /* 0x000000000000094d */ /* 0x002fea0003800000 */
[----:B------:R-:W-:Y:S01]  /*e5a0*/  STG.E.128 desc[UR12][R2.64+0x100], R16 ;  /* 0x0001001002007986 */ /* 0x000fe2000c101d0c */
[----:B------:R-:W-:Y:S05]  /*e5b0*/  EXIT ;  /* 0x000000000000794d */ /* 0x000fea0003800000 */
.L_x_769:
        /* <DEDUP_REMOVED lines=12> */
.L_x_943:


//--------------------- .text._ZN5flash16flash_fwd_kernelI23Flash_fwd_kernel_traitsILi192ELi64ELi64ELi4ELb0ELb0EN7cutlass6half_tE19Flash_kernel_traitsILi192ELi64ELi64ELi4ES3_EELb1ELb1ELb0ELb1ELb0ELb0ELb0ELb1EEEvNS_16Flash_fwd_paramsE --------------------------
	.section	.text._ZN5flash16flash_fwd_kernelI23Flash_fwd_kernel_traitsILi192ELi64ELi64ELi4ELb0ELb0EN7cutlass6half_tE19Flash_kernel_traitsILi192ELi64ELi64ELi4ES3_EELb1ELb1ELb0ELb1ELb0ELb0ELb0ELb1EEEvNS_16Flash_fwd_paramsE,"ax",@progbits
	.align	128
        .global         _ZN5flash16flash_fwd_kernelI23Flash_fwd_kernel_traitsILi192ELi64ELi64ELi4ELb0ELb0EN7cutlass6half_tE19Flash_kernel_traitsILi192ELi64ELi64ELi4ES3_EELb1ELb1ELb0ELb1ELb0ELb0ELb0ELb1EEEvNS_16Flash_fwd_paramsE
        .type           _ZN5flash16flash_fwd_kernelI23Flash_fwd_kernel_traitsILi192ELi64ELi64ELi4ELb0ELb0EN7cutlass6half_tE19Flash_kernel_traitsILi192ELi64ELi64ELi4ES3_EELb1ELb1ELb0ELb1ELb0ELb0ELb0ELb1EEEvNS_16Flash_fwd_paramsE,@function
        .size           _ZN5flash16flash_fwd_kernelI23Flash_fwd_kernel_traitsILi192ELi64ELi64ELi4ELb0ELb0EN7cutlass6half_tE19Flash_kernel_traitsILi192ELi64ELi64ELi4ES3_EELb1ELb1ELb0ELb1ELb0ELb0ELb0ELb1EEEvNS_16Flash_fwd_paramsE,(.L_x_944 - _ZN5flash16flash_fwd_kernelI23Flash_fwd_kernel_traitsILi192ELi64ELi64ELi4ELb0ELb0EN7cutlass6half_tE19Flash_kernel_traitsILi192ELi64ELi64ELi4ES3_EELb1ELb1ELb0ELb1ELb0ELb0ELb0ELb1EEEvNS_16Flash_fwd_paramsE)
        .other          _ZN5flash16flash_fwd_kernelI23Flash_fwd_kernel_traitsILi192ELi64ELi64ELi4ELb0ELb0EN7cutlass6half_tE19Flash_kernel_traitsILi192ELi64ELi64ELi4ES3_EELb1ELb1ELb0ELb1ELb0ELb0ELb0ELb1EEEvNS_16Flash_fwd_paramsE,@"STO_CUDA_ENTRY STV_DEFAULT"
_ZN5flash16flash_fwd_kernelI23Flash_fwd_kernel_traitsILi192ELi64ELi64ELi4ELb0ELb0EN7cutlass6half_tE19Flash_kernel_traitsILi192ELi64ELi64ELi4ES3_EELb1ELb1ELb0ELb1ELb0ELb0ELb0ELb1EEEvNS_16Flash_fwd_paramsE:
.text._ZN5flash16flash_fwd_kernelI23Flash_fwd_kernel_traitsILi192ELi64ELi64ELi4ELb0ELb0EN7cutlass6half_tE19Flash_kernel_traitsILi192ELi64ELi64ELi4ES3_EELb1ELb1ELb0ELb1ELb0ELb0ELb0ELb1EEEvNS_16Flash_fwd_paramsE:
        /* <DEDUP_REMOVED lines=16> */
[----:B----4-:R-:W-:-:S05]  /*0100*/  @P4 IMAD.MOV.U32 R3, RZ, RZ, R20 ;  /* 0x000000ffff034224 */ /* 0x010fca00078e0014 */
[----:B-1----:R1:W3:Y:S01]  /*0110*/  @P4 LDG.E.64 R4, desc[UR16][R2.64] ;  /* 0x0000001002044981 */ /* 0x0022e2000c1e1b00 */
[----:B--2---:R-:W-:Y:S02]  /*0120*/  IMAD.U32 R196, RZ, RZ, UR4 ;  /* 0x00000004ffc47e24 */ /* 0x004fe4000f8e00ff */
[----:B------:R-:W-:Y:S01]  /*0130*/  IMAD.U32 R197, RZ, RZ, UR5 ;  /* 0x00000005ffc57e24 */ /* 0x000fe2000f8e00ff */
[C---:B------:R-:W-:Y:S01]  /*0140*/  ISETP.NE.U32.AND P3, PT, R6.reuse, RZ, PT ;  /* 0x000000ff0600720c */ /* 0x040fe20003f65070 */
[----:B------:R-:W-:Y:S01]  /*0150*/  IMAD.MOV.U32 R28, RZ, RZ, -0x1 ;  /* 0xffffffffff1c7424 */ /* 0x000fe200078e00ff */
[----:B------:R-:W-:Y:S01]  /*0160*/  ISETP.NE.U32.AND P2, PT, R6, RZ, PT ;  /* 0x000000ff0600720c */ /* 0x000fe20003f45070 */
[----:B------:R-:W2:Y:S02]  /*0170*/  LDCU.64 UR4, c[0x0][0x478] ;  /* 0x00008f00ff0477ac */ /* 0x000ea40008000a00 */
[----:B------:R-:W4:Y:S01]  /*0180*/  @P4 LDG.E.64 R196, desc[UR16][R196.64] ;  /* 0x00000010c4c44981 */ /* 0x000f22000c1e1b00 */
        /* <DEDUP_REMOVED lines=8> */
[----:B-1----:R-:W4:Y:S01]  /*0210*/  @!P5 LDC.64 R2, c[0x0][0x528] ;  /* 0x00014a00ff02db82 */ /* 0x002f220000000a00 */
[----:B------:R-:W-:Y:S01]  /*0220*/  IMAD.MOV.U32 R10, RZ, RZ, RZ ;  /* 0x000000ffff0a7224 */ /* 0x000fe200078e00ff */
[----:B---3--:R-:W-:-:S05]  /*0230*/  @P4 IADD3 R16, P1, PT, R4, R0, RZ ;  /* 0x0000000004104210 */ /* 0x008fca0007f3e0ff */
[----:B------:R-:W-:Y:S01]  /*0240*/  @P4 IMAD.X R20, RZ, RZ, R5, P1 ;  /* 0x000000ffff144224 */ /* 0x000fe200008e0605 */
[----:B--2---:R-:W-:Y:S01]  /*0250*/  ISETP.NE.U32.AND P1, PT, RZ, UR4, PT ;  /* 0x00000004ff007c0c */ /* 0x004fe2000bf25070 */
[----:B------:R-:W-:Y:S02]  /*0260*/  @!P5 IMAD.MOV.U32 R4, RZ, RZ, R16 ;  /* 0x000000ffff04d224 */ /* 0x000fe400078e0010 */
[----:B------:R-:W-:Y:S01]  /*0270*/  @!P5 IMAD.MOV.U32 R5, RZ, RZ, R20 ;  /* 0x000000ffff05d224 */ /* 0x000fe200078e0014 */
[----:B----4-:R-:W-:Y:S01]  /*0280*/  @!P5 STG.E.64 desc[UR16][R2.64], R196 ;  /* 0x000000c40200d986 */ /* 0x010fe2000c101b10 */
[----:B------:R-:W-:-:S03]  /*0290*/  ISETP.NE.AND.EX P1, PT, RZ, UR5, PT, P1 ;  /* 0x00000005ff007c0c */ /* 0x000fc6000bf25310 */
[----:B------:R1:W-:Y:S04]  /*02a0*/  @!P5 STG.E.64 desc[UR16][R2.64+0x8], R4 ;  /* 0x000008040200d986 */ /* 0x0003e8000c101b10 */
[----:B------:R-:W2:Y:S04]  /*02b0*/  @P3 LDG.E R28, desc[UR16][R6.64] ;  /* 0x00000010061c3981 */ /* 0x000ea8000c1e1900 */
[----:B------:R3:W4:Y:S01]  /*02c0*/  @P2 LDG.E R0, desc[UR16][R6.64+0x4] ;  /* 0x0000041006002981 */ /* 0x000722000c1e1900 */
[----:B------:R-:W4:Y:S08]  /*02d0*/  @!P2 LDC R17, c[0x0][0x434] ;  /* 0x00010d00ff11ab82 */ /* 0x000f300000000800 */
[----:B------:R-:W2:Y:S01]  /*02e0*/  @!P1 LDC R9, c[0x0][0x43c] ;  /* 0x00010f00ff099b82 */ /* 0x000ea20000000800 */
[----:B---3--:R-:W-:Y:S01]  /*02f0*/  IMAD.SHL.U32 R6, R26, 0x4, RZ ;  /* 0x000000041a067824 */ /* 0x008fe200078e00ff */
[----:B------:R-:W-:-:S04]  /*0300*/  SHF.R.U32.HI R7, RZ, 0x1e, R26 ;  /* 0x0000001eff077819 */ /* 0x000fc8000001161a */
[C---:B-1----:R-:W-:Y:S02]  /*0310*/  @P0 IADD3 R4, P4, PT, R6.reuse, UR6, RZ ;  /* 0x0000000606040c10 */ /* 0x042fe4000ff9e0ff */
        /* <DEDUP_REMOVED lines=27> */
.L_x_770:
        /* <DEDUP_REMOVED lines=19> */
[----:B------:R-:W-:-:S13]  /*0600*/  ISETP.GT.AND P0, PT, R223, RZ, PT ;  /* 0x000000ffdf00720c */ /* 0x000fda0003f04270 */
[----:B------:R-:W-:Y:S05]  /*0610*/  @P0 BRA `(.L_x_771) ;  /* 0x0000000c00080947 */ /* 0x000fea0003800000 */
[----:B------:R-:W1:Y:S01]  /*0620*/  LDC.U8 R0, c[0x0][0x549] ;  /* 0x00015240ff007b82 */ /* 0x000e620000000000 */
[----:B------:R-:W-:-:S07]  /*0630*/  ISETP.NE.AND P1, PT, R28, -0x1, PT ;  /* 0xffffffff1c00780c */ /* 0x000fce0003f25270 */
[----:B------:R-:W2:Y:S08]  /*0640*/  LDC.U8 R10, c[0x0][0x548] ;  /* 0x00015200ff0a7b82 */ /* 0x000eb00000000000 */
[----:B------:R-:W3:Y:S01]  /*0650*/  @!P1 LDC.64 R6, c[0x0][0x400] ;  /* 0x00010000ff069b82 */ /* 0x000ee20000000a00 */
[----:B-1----:R-:W-:-:S07]  /*0660*/  ISETP.NE.AND P6, PT, R0, RZ, PT ;  /* 0x000000ff0000720c */ /* 0x002fce0003fc5270 */
[----:B------:R-:W1:Y:S08]  /*0670*/  @P1 LDC.64 R8, c[0x0][0x408] ;  /* 0x00010200ff081b82 */ /* 0x000e700000000a00 */
[----:B------:R-:W4:Y:S01]  /*0680*/  @P6 LDC.64 R2, c[0x0][0x430] ;  /* 0x00010c00ff026b82 */ /* 0x000f220000000a00 */
[----:B------:R-:W-:Y:S01]  /*0690*/  @P6 MOV R15, 0x1 ;  /* 0x00000001000f6802 */ /* 0x000fe20000000f00 */
[----:B---3--:R-:W-:-:S06]  /*06a0*/  @!P1 IMAD.WIDE.U32 R4, R26, R6, RZ ;  /* 0x000000061a049225 */ /* 0x008fcc00078e00ff */
[----:B------:R-:W3:Y:S01]  /*06b0*/  @P6 LDC R14, c[0x0][0x430] ;  /* 0x00010c00ff0e6b82 */ /* 0x000ee20000000800 */
[----:B----4-:R-:W-:Y:S01]  /*06c0*/  @P6 IMAD R16, R2, R3, RZ ;  /* 0x0000000302106224 */ /* 0x010fe200078e02ff */
[----:B-12---:R-:W-:Y:S06]  /*06d0*/  @P6 BRA `(.L_x_772) ;  /* 0x0000000000246947 */ /* 0x006fec0003800000 */
[----:B------:R-:W-:-:S13]  /*06e0*/  ISETP.NE.AND P0, PT, R10, RZ, PT ;  /* 0x000000ff0a00720c */ /* 0x000fda0003f05270 */
[----:B------:R-:W1:Y:S01]  /*06f0*/  @P0 LDC R16, c[0x0][0x454] ;  /* 0x00011500ff100b82 */ /* 0x000e620000000800 */
[----:B---3--:R-:W-:Y:S02]  /*0700*/  @P0 MOV R14, 0x1 ;  /* 0x00000001000e0802 */ /* 0x008fe40000000f00 */
[----:B------:R-:W-:-:S05]  /*0710*/  @!P0 MOV R14, 0x1 ;  /* 0x00000001000e8802 */ /* 0x000fca0000000f00 */
[----:B------:R-:W2:Y:S08]  /*0720*/  @P0 LDC R2, c[0x0][0x454] ;  /* 0x00011500ff020b82 */ /* 0x000eb00000000800 */
[----:B------:R-:W3:Y:S08]  /*0730*/  @!P0 LDC R0, c[0x0][0x434] ;  /* 0x00010d00ff008b82 */ /* 0x000ef00000000800 */
[----:B------:R-:W4:Y:S01]  /*0740*/  @!P0 LDC R16, c[0x0][0x434] ;  /* 0x00010d00ff108b82 */ /* 0x000f220000000800 */
[----:B--2---:R-:W-:-:S02]  /*0750*/  @P0 IMAD R15, R12, R2, RZ ;  /* 0x000000020c0f0224 */ /* 0x004fc400078e02ff */
[----:B-1-3--:R-:W-:-:S07]  /*0760*/  @!P0 IMAD R15, R12, R0, RZ ;  /* 0x000000000c0f8224 */ /* 0x00afce00078e02ff */
.L_x_772:
[----:B------:R-:W-:Y:S01]  /*0770*/  IMAD.SHL.U32 R22, R189, 0x8, RZ ;  /* 0x00000008bd167824 */ /* 0x000fe200078e00ff */
[----:B------:R-:W1:Y:S01]  /*0780*/  LDCU.64 UR4, c[0x0][0x410] ;  /* 0x00008200ff0477ac */ /* 0x000e620008000a00 */
[----:B------:R-:W-:Y:S01]  /*0790*/  @P1 IMAD.WIDE.U32 R2, R28, R8, RZ ;  /* 0x000000081c021225 */ /* 0x000fe200078e00ff */
[----:B------:R-:W2:Y:S01]  /*07a0*/  LDC R23, c[0x0][0x434] ;  /* 0x00010d00ff177b82 */ /* 0x000ea20000000800 */
[----:B------:R-:W-:Y:S01]  /*07b0*/  SHF.R.U32.HI R8, RZ, 0x3, R189 ;  /* 0x00000003ff087819 */ /* 0x000fe200000116bd */
[----:B------:R-:W-:Y:S01]  /*07c0*/  BSSY.RECONVERGENT B0, `(.L_x_773) ;  /* 0x0000026000007945 */ /* 0x000fe20003800200 */
[----:B------:R-:W-:Y:S01]  /*07d0*/  @!P1 IMAD.MOV.U32 R0, RZ, RZ, R4 ;  /* 0x000000ffff009224 */ /* 0x000fe200078e0004 */
[----:B------:R-:W-:Y:S01]  /*07e0*/  LOP3.LUT R22, R22, 0x38, RZ, 0xc0, !PT ;  /* 0x0000003816167812 */ /* 0x000fe200078ec0ff */
[----:B------:R-:W-:Y:S01]  /*07f0*/  @!P1 IMAD R4, R26, R7, R5 ;  /* 0x000000071a049224 */ /* 0x000fe200078e0205 */
[----:B------:R-:W-:Y:S01]  /*0800*/  @P1 MOV R0, R2 ;  /* 0x0000000200001202 */ /* 0x000fe20000000f00 */
[----:B------:R-:W-:Y:S01]  /*0810*/  @P1 IMAD R4, R28, R9, R3 ;  /* 0x000000091c041224 */ /* 0x000fe200078e0203 */
[----:B------:R-:W-:Y:S01]  /*0820*/  MOV R9, RZ ;  /* 0x000000ff00097202 */ /* 0x000fe20000000f00 */
[----:B------:R-:W-:Y:S01]  /*0830*/  VIADD R21, R8, 0x20 ;  /* 0x0000002008157836 */ /* 0x000fe20000000000 */
[----:B------:R-:W-:Y:S01]  /*0840*/  IADD3 R2, P0, PT, R22, R0, RZ ;  /* 0x0000000016027210 */ /* 0x000fe20007f1e0ff */
[----:B------:R-:W-:Y:S01]  /*0850*/  IMAD.IADD R0, R17, 0x1, -R27 ;  /* 0x0000000111007824 */ /* 0x000fe200078e0a1b */
[----:B------:R-:W-:-:S02]  /*0860*/  IADD3 R20, PT, PT, R8, 0x10, RZ ;  /* 0x0000001008147810 */ /* 0x000fc40007ffe0ff */
[----:B------:R-:W-:Y:S01]  /*0870*/  ISETP.NE.AND P6, PT, R10, RZ, !P6 ;  /* 0x000000ff0a00720c */ /* 0x000fe200077c5270 */
[----:B------:R-:W-:Y:S01]  /*0880*/  IMAD.X R3, RZ, RZ, R4, P0 ;  /* 0x000000ffff037224 */ /* 0x000fe200000e0604 */
[-C--:B------:R-:W-:Y:S01]  /*0890*/  ISETP.GE.AND P0, PT, R8, R0.reuse, PT ;  /* 0x000000000800720c */ /* 0x080fe20003f06270 */
[----:B------:R-:W-:Y:S01]  /*08a0*/  IMAD.WIDE.U32 R4, R24, 0x40, R8 ;  /* 0x0000004018047825 */ /* 0x000fe200078e0008 */
[----:B------:R-:W-:Y:S02]  /*08b0*/  ISETP.NE.AND P1, PT, R28, -0x1, PT ;  /* 0xffffffff1c00780c */ /* 0x000fe40003f25270 */
[----:B------:R-:W-:Y:S01]  /*08c0*/  ISETP.GE.AND P2, PT, R20, R0, PT ;  /* 0x000000001400720c */ /* 0x000fe20003f46270 */
[----:B-1----:R-:W-:Y:S01]  /*08d0*/  IMAD.WIDE.U32 R12, R18, UR4, R2 ;  /* 0x00000004120c7c25 */ /* 0x002fe2000f8e0002 */
[C---:B------:R-:W-:Y:S02]  /*08e0*/  LOP3.LUT R25, R22.reuse, 0x40, RZ, 0xfc, !PT ;  /* 0x0000004016197812 */ /* 0x040fe400078efcff */
[----:B------:R-:W-:Y:S01]  /*08f0*/  LOP3.LUT R24, R22, 0x80, RZ, 0xfc, !PT ;  /* 0x0000008016187812 */ /* 0x000fe200078efcff */
[----:B------:R-:W-:-:S04]  /*0900*/  IMAD R11, R18, UR5, R13 ;  /* 0x00000005120b7c24 */ /* 0x000fc8000f8e020d */
[----:B------:R-:W-:Y:S05]  /*0910*/  @P0 BRA `(.L_x_774) ;  /* 0x0000000000400947 */ /* 0x000fea0003800000 */
[----:B------:R-:W1:Y:S01]  /*0920*/  LDCU.64 UR4, c[0x0][0x408] ;  /* 0x00008100ff0477ac */ /* 0x000e620008000a00 */
[----:B------:R-:W-:Y:S01]  /*0930*/  IMAD.MOV.U32 R10, RZ, RZ, R12 ;  /* 0x000000ffff0a7224 */ /* 0x000fe200078e000c */
[----:B------:R-:W5:Y:S01]  /*0940*/  LDCU UR8, c[0x0][0x440] ;  /* 0x00008800ff0877ac */ /* 0x000f620008000800 */
[----:B------:R-:W3:Y:S01]  /*0950*/  LDCU.64 UR6, c[0x0][0x3f0] ;  /* 0x00007e00ff0677ac */ /* 0x000ee20008000a00 */
[----:B-1----:R-:W-:Y:S02]  /*0960*/  IMAD R2, R5, UR4, RZ ;  /* 0x0000000405027c24 */ /* 0x002fe4000f8e02ff */
[----:B------:R-:W-:Y:S01]  /*0970*/  IMAD.WIDE.U32 R6, R4, UR4, R10 ;  /* 0x0000000404067c25 */ /* 0x000fe2000f8e000a */
[----:B-----5:R-:W-:-:S03]  /*0980*/  ISETP.GE.AND P5, PT, R22, UR8, PT ;  /* 0x0000000816007c0c */ /* 0x020fc6000bfa6270 */
        /* <DEDUP_REMOVED lines=9> */
.L_x_774:
[----:B------:R-:W-:Y:S05]  /*0a20*/  BSYNC.RECONVERGENT B0 ;  /* 0x0000000000007941 */ /* 0x000fea0003800200 */
.L_x_773:
[----:B------:R-:W-:Y:S01]  /*0a30*/  BSSY.RECONVERGENT B0, `(.L_x_775) ;  /* 0x0000016000007945 */ /* 0x000fe20003800200 */
[----:B------:R-:W-:-:S03]  /*0a40*/  ISETP.GE.AND P0, PT, R21, R0, PT ;  /* 0x000000001500720c */ /* 0x000fc60003f06270 */
[----:B------:R-:W-:Y:S10]  /*0a50*/  @P2 BRA `(.L_x_776) ;  /* 0x00000000004c2947 */ /* 0x000ff40003800000 */
[----:B------:R-:W5:Y:S01]  /*0a60*/  LDCU.64 UR6, c[0x0][0x408] ;  /* 0x00008100ff0677ac */ /* 0x000f620008000a00 */
[----:B-1----:R-:W-:Y:S01]  /*0a70*/  IADD3 R2, P2, PT, R4, 0x10, RZ ;  /* 0x0000001004027810 */ /* 0x002fe20007f5e0ff */
        /* <DEDUP_REMOVED lines=17> */
.L_x_776:
[----:B------:R-:W-:Y:S05]  /*0b90*/  BSYNC.RECONVERGENT B0 ;  /* 0x0000000000007941 */ /* 0x000fea0003800200 */
.L_x_775:
[----:B------:R-:W-:Y:S01]  /*0ba0*/  BSSY.RECONVERGENT B0, `(.L_x_777) ;  /* 0x0000018000007945 */ /* 0x000fe20003800200 */
[----:B------:R-:W-:Y:S01]  /*0bb0*/  ISETP.NE.AND P2, PT, R22, RZ, PT ;  /* 0x000000ff1600720c */ /* 0x000fe20003f45270 */
[----:B--2---:R-:W-:Y:S01]  /*0bc0*/  IMAD R23, R26, R23, RZ ;  /* 0x000000171a177224 */ /* 0x004fe200078e02ff */
[----:B------:R-:W-:Y:S01]  /*0bd0*/  IADD3 R17, PT, PT, R8, 0x30, RZ ;  /* 0x0000003008117810 */ /* 0x000fe20007ffe0ff */
[----:B------:R-:W-:Y:S05]  /*0be0*/  @P0 BRA `(.L_x_778) ;  /* 0x00000000004c0947 */ /* 0x000fea0003800000 */
[----:B------:R-:W2:Y:S01]  /*0bf0*/  LDCU.64 UR6, c[0x0][0x408] ;  /* 0x00008100ff0677ac */ /* 0x000ea20008000a00 */
[----:B-1----:R-:W-:Y:S01]  /*0c00*/  IADD3 R2, P0, PT, R4, 0x20, RZ ;  /* 0x0000002004027810 */ /* 0x002fe20007f1e0ff */
[----:B------:R-:W-:Y:S01]  /*0c10*/  IMAD.MOV.U32 R6, RZ, RZ, R12 ;  /* 0x000000ffff067224 */ /* 0x000fe200078e000c */
[----:B------:R-:W-:Y:S01]  /*0c20*/  MOV R7, R11 ;  /* 0x0000000b00077202 */ /* 0x000fe20000000f00 */
[----:B------:R-:W1:Y:S02]  /*0c30*/  LDCU UR8, c[0x0][0x440] ;  /* 0x00008800ff0877ac */ /* 0x000e640008000800 */
[----:B------:R-:W-:Y:S01]  /*0c40*/  IMAD.X R3, RZ, RZ, R5, P0 ;  /* 0x000000ffff037224 */ /* 0x000fe200000e0605 */
[----:B------:R-:W5:Y:S03]  /*0c50*/  LDCU.64 UR4, c[0x0][0x3f0] ;  /* 0x00007e00ff0477ac */ /* 0x000f660008000a00 */
[----:B--2---:R-:W-:-:S02]  /*0c60*/  IMAD R3, R3, UR6, RZ ;  /* 0x0000000603037c24 */ /* 0x004fc4000f8e02ff */
[----:B------:R-:W-:Y:S01]  /*0c70*/  IMAD.WIDE.U32 R6, R2, UR6, R6 ;  /* 0x0000000602067c25 */ /* 0x000fe2000f8e0006 */
[----:B-1----:R-:W-:-:S03]  /*0c80*/  ISETP.GE.AND P4, PT, R22, UR8, PT ;  /* 0x0000000816007c0c */ /* 0x002fc6000bf86270 */
        /* <DEDUP_REMOVED lines=9> */
.L_x_778:
[----:B------:R-:W-:Y:S05]  /*0d20*/  BSYNC.RECONVERGENT B0 ;  /* 0x0000000000007941 */ /* 0x000fea0003800200 */
.L_x_777:
[----:B------:R-:W-:Y:S01]  /*0d30*/  ISETP.GE.AND P0, PT, R17, R0, PT ;  /* 0x000000001100720c */ /* 0x000fe20003f06270 */
[----:B----4-:R-:W-:Y:S01]  /*0d40*/  IMAD R6, R18, R16, RZ ;  /* 0x0000001012067224 */ /* 0x010fe200078e02ff */
[-C--:B------:R-:W-:Y:S01]  /*0d50*/  ISETP.GE.OR P5, PT, R8, R0.reuse, P2 ;  /* 0x000000000800720c */ /* 0x080fe200017a6670 */
[----:B------:R-:W-:Y:S01]  /*0d60*/  BSSY.RECONVERGENT B0, `(.L_x_779) ;  /* 0x000001d000007945 */ /* 0x000fe20003800200 */
[-C--:B------:R-:W-:Y:S01]  /*0d70*/  ISETP.GE.OR P4, PT, R20, R0.reuse, P2 ;  /* 0x000000001400720c */ /* 0x080fe20001786670 */
[----:B------:R-:W-:Y:S01]  /*0d80*/  @!P6 IMAD R6, R26, R15, R6 ;  /* 0x0000000f1a06e224 */ /* 0x000fe200078e0206 */
[----:B------:R-:W-:Y:S01]  /*0d90*/  ISETP.GE.OR P3, PT, R21, R0, P2 ;  /* 0x000000001500720c */ /* 0x000fe20001766670 */
[----:B---3--:R-:W-:Y:S01]  /*0da0*/  IMAD R7, R27, R14, RZ ;  /* 0x0000000e1b077224 */ /* 0x008fe200078e02ff */
[----:B------:R-:W-:Y:S02]  /*0db0*/  ISETP.GE.OR P2, PT, R17, R0, P2 ;  /* 0x000000001100720c */ /* 0x000fe40001746670 */
[----:B------:R-:W-:-:S04]  /*0dc0*/  SEL R0, R23, R28, !P1 ;  /* 0x0000001c17007207 */ /* 0x000fc80004800000 */
[----:B------:R-:W-:Y:S02]  /*0dd0*/  SHF.R.S32.HI R16, RZ, 0x1f, R0 ;  /* 0x0000001fff107819 */ /* 0x000fe40000011400 */
[----:B------:R-:W-:Y:S01]  /*0de0*/  SEL R15, R0, RZ, P6 ;  /* 0x000000ff000f7207 */ /* 0x000fe20003000000 */
[----:B------:R-:W-:Y:S06]  /*0df0*/  @P0 BRA `(.L_x_780) ;  /* 0x00000000004c0947 */ /* 0x000fec0003800000 */
[----:B------:R-:W3:Y:S01]  /*0e00*/  LDCU.64 UR6, c[0x0][0x408] ;  /* 0x00008100ff0677ac */ /* 0x000ee20008000a00 */
[----:B------:R-:W-:Y:S01]  /*0e10*/  IADD3 R0, P0, PT, R4, 0x30, RZ ;  /* 0x0000003004007810 */ /* 0x000fe20007f1e0ff */
[----:B-12---:R-:W-:Y:S01]  /*0e20*/  IMAD.MOV.U32 R2, RZ, RZ, R12 ;  /* 0x000000ffff027224 */ /* 0x006fe200078e000c */
        /* <DEDUP_REMOVED lines=8> */
[----:B--2---:R-:W-:-:S03]  /*0eb0*/  LEA R2, P1, R4, UR4, 0x1 ;  /* 0x0000000404027c11 */ /* 0x004fc6000f8208ff */
[----:B------:R-:W-:-:S05]  /*0ec0*/  IMAD.IADD R0, R5, 0x1, R0 ;  /* 0x0000000105007824 */ /* 0x000fca00078e0200 */
[----:B------:R-:W-:Y:S02]  /*0ed0*/  LEA.HI.X R3, R4, UR5, R0, 0x1, P1 ;  /* 0x0000000504037c11 */ /* 0x000fe400088f0c00 */
[----:B------:R-:W-:-:S03]  /*0ee0*/  ISETP.GE.AND P1, PT, R25, UR8, PT ;  /* 0x0000000819007c0c */ /* 0x000fc6000bf26270 */
[----:B------:R3:W-:Y:S01]  /*0ef0*/  @!P0 STG.E.128 desc[UR16][R2.64], RZ ;  /* 0x000000ff02008986 */ /* 0x0007e2000c101d10 */
[----:B------:R-:W-:-:S09]  /*0f00*/  ISETP.GE.AND P0, PT, R24, UR8, PT ;  /* 0x0000000818007c0c */ /* 0x000fd2000bf06270 */
[----:B------:R3:W-:Y:S04]  /*0f10*/  @!P1 STG.E.128 desc[UR16][R2.64+0x80], RZ ;  /* 0x000080ff02009986 */ /* 0x0007e8000c101d10 */
[----:B------:R3:W-:Y:S02]  /*0f20*/  @!P0 STG.E.128 desc[UR16][R2.64+0x100], RZ ;  /* 0x000100ff02008986 */ /* 0x0007e4000c101d10 */
.L_x_780:
[----:B------:R-:W-:Y:S05]  /*0f30*/  BSYNC.RECONVERGENT B0 ;  /* 0x0000000000007941 */ /* 0x000fea0003800200 */
.L_x_779:
        /* <DEDUP_REMOVED lines=15> */
.L_x_782:
[----:B------:R-:W-:Y:S05]  /*1030*/  BSYNC.RECONVERGENT B0 ;  /* 0x0000000000007941 */ /* 0x000fea0003800200 */
.L_x_781:
        /* <DEDUP_REMOVED lines=10> */
.L_x_784:
[----:B------:R-:W-:Y:S05]  /*10e0*/  BSYNC.RECONVERGENT B0 ;  /* 0x0000000000007941 */ /* 0x000fea0003800200 */
.L_x_783:
        /* <DEDUP_REMOVED lines=10> */
.L_x_786:
[----:B------:R-:W-:Y:S05]  /*1190*/  BSYNC.RECONVERGENT B0 ;  /* 0x0000000000007941 */ /* 0x000fea0003800200 */
.L_x_785:
        /* <DEDUP_REMOVED lines=10> */
.L_x_771:
[----:B------:R-:W-:Y:S02]  /*1240*/  ISETP.NE.AND P0, PT, R28, -0x1, PT ;  /* 0xffffffff1c00780c */ /* 0x000fe40003f05270 */
[----:B------:R-:W-:Y:S02]  /*1250*/  ISETP.NE.AND P2, PT, R11, -0x1, PT ;  /* 0xffffffff0b00780c */ /* 0x000fe40003f45270 */
[----:B------:R-:W-:-:S04]  /*1260*/  IADD3 R97, PT, PT, R223, -0x1, RZ ;  /* 0xffffffffdf617810 */ /* 0x000fc80007ffe0ff */
[----:B------:R-:W-:-:S05]  /*1270*/  SHF.L.U32 R100, R97, 0x6, RZ ;  /* 0x0000000661647819 */ /* 0x000fca00000006ff */
[----:B------:R-:W1:Y:S08]  /*1280*/  @!P0 LDC.64 R6, c[0x0][0x398] ;  /* 0x0000e600ff068b82 */ /* 0x000e700000000a00 */
[----:B------:R-:W2:Y:S01]  /*1290*/  @P0 LDC.64 R8, c[0x0][0x3b0] ;  /* 0x0000ec00ff080b82 */ /* 0x000ea20000000a00 */
[----:B-1----:R-:W-:-:S04]  /*12a0*/  @!P0 IMAD.WIDE.U32 R4, R26, R6, RZ ;  /* 0x000000061a048225 */ /* 0x002fc800078e00ff */
[----:B------:R-:W-:Y:S01]  /*12b0*/  @!P0 IMAD R13, R26, R7, R5 ;  /* 0x000000071a0d8224 */ /* 0x000fe200078e0205 */
[----:B------:R-:W-:Y:S01]  /*12c0*/  @!P0 MOV R12, R4 ;  /* 0x00000004000c8202 */ /* 0x000fe20000000f00 */
[----:B--2---:R-:W-:-:S04]  /*12d0*/  @P0 IMAD.WIDE.U32 R2, R28, R8, RZ ;  /* 0x000000081c020225 */ /* 0x004fc800078e00ff */
        /* <DEDUP_REMOVED lines=16> */
.L_x_787:
[----:B------:R-:W1:Y:S01]  /*13e0*/  LDC.64 R212, c[0x0][0x3b8] ;  /* 0x0000ee00ffd47b82 */ /* 0x000e620000000a00 */
[----:B------:R-:W-:-:S05]  /*13f0*/  IADD3 R2, PT, PT, R10, R11, RZ ;  /* 0x0000000b0a027210 */ /* 0x000fca0007ffe0ff */
[C---:B-1----:R-:W-:Y:S02]  /*1400*/  IMAD R0, R2.reuse, R213, RZ ;  /* 0x000000d502007224 */ /* 0x042fe400078e02ff */
[----:B------:R-:W-:-:S05]  /*1410*/  IMAD.WIDE.U32 R2, R2, R212, RZ ;  /* 0x000000d402027225 */ /* 0x000fca00078e00ff */
[----:B------:R-:W-:Y:S02]  /*1420*/  IADD3 R5, PT, PT, R3, R0, RZ ;  /* 0x0000000003057210 */ /* 0x000fe40007ffe0ff */
[----:B------:R-:W-:-:S07]  /*1430*/  MOV R6, R2 ;  /* 0x0000000200067202 */ /* 0x000fce0000000f00 */
.L_x_788:
[----:B------:R-:W1:Y:S01]  /*1440*/  LDC R9, c[0x0][0x3e8] ;  /* 0x0000fa00ff097b82 */ /* 0x000e620000000800 */
[----:B------:R-:W-:Y:S02]  /*1450*/  IABS R4, R18 ;  /* 0x0000001200047213 */ /* 0x000fe40000000000 */
[----:B------:R-:W-:-:S05]  /*1460*/  LOP3.LUT R110, R189, 0x1f, RZ, 0xc0, !PT ;  /* 0x0000001fbd6e7812 */ /* 0x000fca00078ec0ff */
[----:B------:R-:W2:Y:S01]  /*1470*/  LDC R251, c[0x0][0x448] ;  /* 0x00011200fffb7b82 */ /* 0x000ea20000000800 */
[----:B-1----:R-:W-:-:S04]  /*1480*/  IABS R7, R9 ;  /* 0x0000000900077213 */ /* 0x002fc80000000000 */
[----:B------:R-:W1:Y:S08]  /*1490*/  I2F.RP R2, R7 ;  /* 0x0000000700027306 */ /* 0x000e700000209400 */
[----:B-1----:R-:W1:Y:S02]  /*14a0*/  MUFU.RCP R2, R2 ;  /* 0x0000000200027308 */ /* 0x002e640000001000 */
[----:B-1----:R-:W-:-:S06]  /*14b0*/  VIADD R2, R2, 0xffffffe ;  /* 0x0ffffffe02027836 */ /* 0x002fcc0000000000 */
[----:B------:R-:W1:Y:S02]  /*14c0*/  F2I.FTZ.U32.TRUNC.NTZ R3, R2 ;  /* 0x0000000200037305 */ /* 0x000e64000021f000 */
[----:B-1----:R-:W-:Y:S01]  /*14d0*/  IMAD.MOV R0, RZ, RZ, -R3 ;  /* 0x000000ffff007224 */ /* 0x002fe200078e0a03 */
[----:B------:R-:W-:-:S03]  /*14e0*/  MOV R2, RZ ;  /* 0x000000ff00027202 */ /* 0x000fc60000000f00 */
[----:B------:R-:W-:-:S04]  /*14f0*/  IMAD R0, R0, R7, RZ ;  /* 0x0000000700007224 */ /* 0x000fc800078e02ff */
[----:B------:R-:W-:-:S04]  /*1500*/  IMAD.HI.U32 R0, R3, R0, R2 ;  /* 0x0000000003007227 */ /* 0x000fc800078e0002 */
[----:B------:R-:W-:-:S04]  /*1510*/  IMAD.MOV.U32 R2, RZ, RZ, R4 ;  /* 0x000000ffff027224 */ /* 0x000fc800078e0004 */
[----:B------:R-:W-:-:S05]  /*1520*/  IMAD.HI.U32 R0, R0, R2, RZ ;  /* 0x0000000200007227 */ /* 0x000fca00078e00ff */
[----:B------:R-:W-:-:S05]  /*1530*/  IADD3 R3, PT, PT, -R0, RZ, RZ ;  /* 0x000000ff00037210 */ /* 0x000fca0007ffe1ff */
[C---:B------:R-:W-:Y:S02]  /*1540*/  IMAD R2, R7.reuse, R3, R2 ;  /* 0x0000000307027224 */ /* 0x040fe400078e0202 */
[----:B------:R-:W1:Y:S03]  /*1550*/  LDC R3, c[0x0][0x444] ;  /* 0x00011100ff037b82 */ /* 0x000e660000000800 */
        /* <DEDUP_REMOVED lines=9> */
[----:B-1----:R-:W-:-:S04]  /*15f0*/  IMAD R0, R21, R3, R27 ;  /* 0x0000000315007224 */ /* 0x002fc800078e021b */
[----:B------:R-:W-:Y:S01]  /*1600*/  @!P0 IMAD.MOV R8, RZ, RZ, -R8 ;  /* 0x000000ffff088224 */ /* 0x000fe200078e0a08 */
[----:B------:R-:W-:Y:S01]  /*1610*/  @!P1 LOP3.LUT R8, RZ, R9, RZ, 0x33, !PT ;  /* 0x00000009ff089212 */ /* 0x000fe200078e33ff */
[----:B--2---:R-:W-:Y:S01]  /*1620*/  IMAD R14, R0, R251, R100 ;  /* 0x000000fb000e7224 */ /* 0x004fe200078e0264 */
        /* <DEDUP_REMOVED lines=13> */
.L_x_789:
[----:B------:R-:W1:Y:S01]  /*1700*/  LDC.64 R140, c[0x0][0x3c0] ;  /* 0x0000f000ff8c7b82 */ /* 0x000e620000000a00 */
[----:B------:R-:W-:-:S05]  /*1710*/  IADD3 R0, PT, PT, R10, R11, RZ ;  /* 0x0000000b0a007210 */ /* 0x000fca0007ffe0ff */
[C---:B-1----:R-:W-:Y:S02]  /*1720*/  IMAD R4, R0.reuse, R141, RZ ;  /* 0x0000008d00047224 */ /* 0x042fe400078e02ff */
[----:B------:R-:W-:-:S05]  /*1730*/  IMAD.WIDE.U32 R2, R0, R140, RZ ;  /* 0x0000008c00027225 */ /* 0x000fca00078e00ff */
[----:B------:R-:W-:-:S07]  /*1740*/  IADD3 R0, PT, PT, R3, R4, RZ ;  /* 0x0000000403007210 */ /* 0x000fce0007ffe0ff */
.L_x_790:
[C---:B------:R-:W-:Y:S01]  /*1750*/  IMAD.SHL.U32 R9, R189.reuse, 0x8, RZ ;  /* 0x00000008bd097824 */ /* 0x040fe200078e00ff */
[----:B------:R-:W1:Y:S01]  /*1760*/  LDCU.128 UR4, c[0x0][0x3d0] ;  /* 0x00007a00ff0477ac */ /* 0x000e620008000c00 */
[----:B------:R-:W-:Y:S01]  /*1770*/  SHF.R.U32.HI R187, RZ, 0x1, R189 ;  /* 0x00000001ffbb7819 */ /* 0x000fe200000116bd */
[----:B------:R-:W-:Y:S01]  /*1780*/  IMAD.SHL.U32 R111, R189, 0x40, RZ ;  /* 0x00000040bd6f7824 */ /* 0x000fe200078e00ff */
[----:B------:R-:W-:Y:S01]  /*1790*/  SHF.R.S32.HI R11, RZ, 0x1f, R14 ;  /* 0x0000001fff0b7819 */ /* 0x000fe2000001140e */
[----:B------:R2:W-:Y:S01]  /*17a0*/  STL [R1+0x34], R9 ;  /* 0x0000340901007387 */ /* 0x0005e20000100800 */
[C---:B------:R-:W-:Y:S01]  /*17b0*/  LOP3.LUT R185, R9.reuse, 0x38, RZ, 0xc0, !PT ;  /* 0x0000003809b97812 */ /* 0x040fe200078ec0ff */
[----:B------:R-:W3:Y:S01]  /*17c0*/  LDCU.64 UR14, c[0x0][0x388] ;  /* 0x00007100ff0e77ac */ /* 0x000ee20008000a00 */
[----:B------:R-:W-:Y:S01]  /*17d0*/  LOP3.LUT R3, R9, 0x1e00, RZ, 0xc0, !PT ;  /* 0x00001e0009037812 */ /* 0x000fe200078ec0ff */
[----:B------:R-:W4:Y:S01]  /*17e0*/  S2UR UR19, SR_CgaCtaId ;  /* 0x00000000001379c3 */ /* 0x000f220000008800 */
[C---:B------:R-:W-:Y:S01]  /*17f0*/  IADD3 R6, P1, PT, R185.reuse, R6, RZ ;  /* 0x00000006b9067210 */ /* 0x040fe20007f3e0ff */
[----:B------:R-:W5:Y:S01]  /*1800*/  LDCU.64 UR12, c[0x0][0x390] ;  /* 0x00007200ff0c77ac */ /* 0x000f620008000a00 */
[----:B------:R-:W-:Y:S01]  /*1810*/  IADD3 R4, P0, PT, R185, R2, RZ ;  /* 0x00000002b9047210 */ /* 0x000fe20007f1e0ff */
[----:B------:R-:W-:Y:S01]  /*1820*/  IMAD.IADD R28, R17, 0x1, -R27 ;  /* 0x00000001111c7824 */ /* 0x000fe200078e0a1b */
[----:B------:R-:W-:Y:S01]  /*1830*/  SHF.R.U32.HI R2, RZ, 0x3, R189 ;  /* 0x00000003ff027819 */ /* 0x000fe200000116bd */
[----:B------:R-:W-:Y:S01]  /*1840*/  IMAD.X R7, RZ, RZ, R5, P1 ;  /* 0x000000ffff077224 */ /* 0x000fe200008e0605 */
[----:B------:R-:W4:Y:S01]  /*1850*/  LDCU.64 UR10, c[0x0][0x418] ;  /* 0x00008300ff0a77ac */ /* 0x000f220008000a00 */
[----:B------:R-:W-:Y:S01]  /*1860*/  IMAD.X R5, RZ, RZ, R0, P0 ;  /* 0x000000ffff057224 */ /* 0x000fe200000e0600 */
[----:B------:R-:W-:Y:S01]  /*1870*/  LOP3.LUT R0, R9, 0x1f8, RZ, 0xc0, !PT ;  /* 0x000001f809007812 */ /* 0x000fe200078ec0ff */
[----:B------:R-:W-:Y:S01]  /*1880*/  IMAD.WIDE.U32 R6, R2, R212, R6 ;  /* 0x000000d402067225 */ /* 0x000fe200078e0006 */
[C---:B------:R-:W-:Y:S01]  /*1890*/  IADD3 R12, P0, PT, R185.reuse, R12, RZ ;  /* 0x0000000cb90c7210 */ /* 0x040fe20007f1e0ff */
[----:B------:R-:W5:Y:S01]  /*18a0*/  LDCU.64 UR8, c[0x0][0x3c8] ;  /* 0x00007900ff0877ac */ /* 0x000f620008000a00 */
[----:B------:R-:W-:Y:S01]  /*18b0*/  LOP3.LUT R0, R0, 0x38, R189, 0x78, !PT ;  /* 0x0000003800007812 */ /* 0x000fe200078e78bd */
[----:B------:R-:W-:Y:S01]  /*18c0*/  IMAD.WIDE.U32 R4, R2, R140, R4 ;  /* 0x0000008c02047225 */ /* 0x000fe200078e0004 */
[----:B------:R-:W-:Y:S01]  /*18d0*/  LOP3.LUT R22, R185, 0x1c0, R111, 0xf8, !PT ;  /* 0x000001c0b9167812 */ /* 0x000fe200078ef86f */
[----:B------:R-:W-:Y:S01]  /*18e0*/  BSSY.RECONVERGENT B0, `(.L_x_791) ;  /* 0x0000050000007945 */ /* 0x000fe20003800200 */
[----:B------:R-:W-:Y:S01]  /*18f0*/  LOP3.LUT R193, R0, R3, RZ, 0xfc, !PT ;  /* 0x0000000300c17212 */ /* 0x000fe200078efcff */
[C---:B------:R-:W-:Y:S01]  /*1900*/  IMAD R7, R2.reuse, R213, R7 ;  /* 0x000000d502077224 */ /* 0x040fe200078e0207 */
[----:B------:R-:W-:Y:S01]  /*1910*/  LOP3.LUT R3, R187, 0x30, RZ, 0xc0, !PT ;  /* 0x00000030bb037812 */ /* 0x000fe200078ec0ff */
[----:B------:R-:W-:Y:S01]  /*1920*/  IMAD R5, R2, R141, R5 ;  /* 0x0000008d02057224 */ /* 0x000fe200078e0205 */
[----:B------:R-:W-:Y:S01]  /*1930*/  SHF.R.S32.HI R0, RZ, 0x1f, R8 ;  /* 0x0000001fff007819 */ /* 0x000fe20000011408 */
[----:B--2---:R-:W-:Y:S01]  /*1940*/  IMAD.SHL.U32 R9, R189, 0x2, RZ ;  /* 0x00000002bd097824 */ /* 0x004fe200078e00ff */
[----:B------:R-:W-:Y:S01]  /*1950*/  LEA.HI R3, R110, R3, RZ, 0x1e ;  /* 0x000000036e037211 */ /* 0x000fe200078ff0ff */
[----:B------:R-:W-:Y:S01]  /*1960*/  IMAD.X R13, RZ, RZ, R13, P0 ;  /* 0x000000ffff0d7224 */ /* 0x000fe200000e060d */
[----:B------:R-:W-:Y:S01]  /*1970*/  LOP3.LUT R120, R185, 0x40, RZ, 0xfc, !PT ;  /* 0x00000040b9787812 */ /* 0x000fe200078efcff */
[----:B-1----:R-:W-:Y:S01]  /*1980*/  IMAD R10, R0, UR4, RZ ;  /* 0x00000004000a7c24 */ /* 0x002fe2000f8e02ff */
[----:B------:R-:W-:Y:S01]  /*1990*/  LOP3.LUT R106, R9, 0x6, RZ, 0xc0, !PT ;  /* 0x00000006096a7812 */ /* 0x000fe200078ec0ff */
[----:B------:R1:W-:Y:S01]  /*19a0*/  STL [R1+0x4c], R9 ;  /* 0x00004c0901007387 */ /* 0x0003e20000100800 */
[----:B------:R-:W-:Y:S01]  /*19b0*/  IMAD.WIDE.U32 R6, R8, UR4, R6 ;  /* 0x0000000408067c25 */ /* 0x000fe2000f8e0006 */
[----:B------:R-:W-:-:S02]  /*19c0*/  LOP3.LUT R119, R185, 0x80, RZ, 0xfc, !PT ;  /* 0x00000080b9777812 */ /* 0x000fc400078efcff */
[----:B------:R2:W-:Y:S01]  /*19d0*/  STL [R1+0x44], R106 ;  /* 0x0000446a01007387 */ /* 0x0005e20000100800 */
[----:B------:R-:W-:Y:S01]  /*19e0*/  IMAD R3, R3, R251, R106 ;  /* 0x000000fb03037224 */ /* 0x000fe200078e026a */
[----:B---3--:R-:W-:Y:S01]  /*19f0*/  LEA R117, P2, R6, UR14, 0x1 ;  /* 0x0000000e06757c11 */ /* 0x008fe2000f8408ff */
[C---:B------:R-:W-:Y:S02]  /*1a00*/  IMAD R10, R8.reuse, UR5, R10 ;  /* 0x00000005080a7c24 */ /* 0x040fe4000f8e020a */
[----:B------:R-:W-:Y:S02]  /*1a10*/  IMAD.WIDE.U32 R4, R8, UR6, R4 ;  /* 0x0000000608047c25 */ /* 0x000fe4000f8e0004 */
[----:B------:R2:W-:Y:S02]  /*1a20*/  STL [R1+0x28], R117 ;  /* 0x0000287501007387 */ /* 0x0005e40000100800 */
[----:B-----5:R-:W-:Y:S01]  /*1a30*/  IMAD.WIDE.U32 R12, R18, UR8, R12 ;  /* 0x00000008120c7c25 */ /* 0x020fe2000f8e000c */
[----:B------:R-:W-:-:S05]  /*1a40*/  LEA R25, P1, R4, UR12, 0x1 ;  /* 0x0000000c04197c11 */ /* 0x000fca000f8208ff */
[----:B------:R2:W-:Y:S01]  /*1a50*/  STL [R1+0x30], R25 ;  /* 0x0000301901007387 */ /* 0x0005e20000100800 */
[----:B-1----:R-:W-:Y:S01]  /*1a60*/  IMAD R9, R0, UR6, RZ ;  /* 0x0000000600097c24 */ /* 0x002fe2000f8e02ff */
[----:B------:R-:W-:-:S03]  /*1a70*/  IADD3 R0, P0, PT, R3, R14, RZ ;  /* 0x0000000e03007210 */ /* 0x000fc60007f1e0ff */
[----:B------:R-:W-:Y:S01]  /*1a80*/  IMAD R9, R8, UR7, R9 ;  /* 0x0000000708097c24 */ /* 0x000fe2000f8e0209 */
[----:B------:R-:W-:Y:S01]  /*1a90*/  LEA.HI.X.SX32 R8, R3, R11, 0x1, P0 ;  /* 0x0000000b03087211 */ /* 0x000fe200000f0eff */
[----:B------:R-:W-:Y:S01]  /*1aa0*/  IMAD.IADD R3, R7, 0x1, R10 ;  /* 0x0000000107037824 */ /* 0x000fe200078e020a */
[----:B----4-:R-:W-:Y:S01]  /*1ab0*/  LEA R190, P0, R0, UR10, 0x1 ;  /* 0x0000000a00be7c11 */ /* 0x010fe2000f8008ff */
[----:B------:R-:W-:Y:S02]  /*1ac0*/  IMAD.IADD R5, R5, 0x1, R9 ;  /* 0x0000000105057824 */ /* 0x000fe400078e0209 */
[----:B------:R-:W-:Y:S01]  /*1ad0*/  IMAD R7, R18, UR9, R13 ;  /* 0x0000000912077c24 */ /* 0x000fe2000f8e020d */
[----:B------:R-:W-:Y:S01]  /*1ae0*/  LEA.HI.X R116, R6, UR15, R3, 0x1, P2 ;  /* 0x0000000f06747c11 */ /* 0x000fe200090f0c03 */
[----:B------:R-:W-:Y:S01]  /*1af0*/  UMOV UR9, 0x400 ;  /* 0x0000040000097882 */ /* 0x000fe20000000000 */
[----:B------:R-:W-:Y:S01]  /*1b00*/  LEA.HI.X R23, R4, UR13, R5, 0x1, P1 ;  /* 0x0000000d04177c11 */ /* 0x000fe200088f0c05 */
[----:B------:R-:W-:Y:S01]  /*1b10*/  ULEA UR8, UR19, UR9, 0x18 ;  /* 0x0000000913087291 */ /* 0x000fe2000f8ec0ff */
[----:B------:R-:W-:Y:S01]  /*1b20*/  LEA.HI.X R191, R0, UR11, R8, 0x1, P0 ;  /* 0x0000000b00bf7c11 */ /* 0x000fe200080f0c08 */
[----:B------:R2:W-:Y:S01]  /*1b30*/  STL [R1+0x24], R116 ;  /* 0x0000247401007387 */ /* 0x0005e20000100800 */
[----:B------:R-:W-:Y:S01]  /*1b40*/  ISETP.GE.AND P0, PT, R2, R28, PT ;  /* 0x0000001c0200720c */ /* 0x000fe20003f06270 */
[----:B------:R-:W-:Y:S01]  /*1b50*/  IMAD.MOV.U32 R3, RZ, RZ, RZ ;  /* 0x000000ffff037224 */ /* 0x000fe200078e00ff */
[----:B------:R-:W-:Y:S01]  /*1b60*/  LOP3.LUT R0, R187, 0x8, RZ, 0xc0, !PT ;  /* 0x00000008bb007812 */ /* 0x000fe200078ec0ff */
[----:B------:R2:W-:Y:S01]  /*1b70*/  STL [R1+0x2c], R23 ;  /* 0x00002c1701007387 */ /* 0x0005e20000100800 */
[----:B------:R-:W-:Y:S01]  /*1b80*/  LEA R193, R193, UR8, 0x1 ;  /* 0x00000008c1c17c11 */ /* 0x000fe2000f8e08ff */
[----:B------:R-:W-:Y:S01]  /*1b90*/  IMAD.WIDE.U32 R4, R24, 0x40, R2 ;  /* 0x0000004018047825 */ /* 0x000fe200078e0002 */
[----:B------:R-:W-:Y:S01]  /*1ba0*/  LOP3.LUT R108, R22, R0, RZ, 0x3c, !PT ;  /* 0x00000000166c7212 */ /* 0x000fe200078e3cff */
[----:B------:R2:W-:Y:S04]  /*1bb0*/  STL [R1+0x6c], R28 ;  /* 0x00006c1c01007387 */ /* 0x0005e80000100800 */
[----:B------:R2:W-:Y:S04]  /*1bc0*/  STL [R1+0x70], R22 ;  /* 0x0000701601007387 */ /* 0x0005e80000100800 */
[----:B------:R2:W-:Y:S04]  /*1bd0*/  STL [R1+0x40], R120 ;  /* 0x0000407801007387 */ /* 0x0005e80000100800 */
[----:B------:R2:W-:Y:S01]  /*1be0*/  STL [R1+0x48], R119 ;  /* 0x0000487701007387 */ /* 0x0005e20000100800 */
[----:B------:R-:W-:Y:S05]  /*1bf0*/  @P0 BRA `(.L_x_792) ;  /* 0x0000000000780947 */ /* 0x000fea0003800000 */
[----:B------:R-:W1:Y:S01]  /*1c00*/  LDCU.64 UR4, c[0x0][0x3b0] ;  /* 0x00007600ff0477ac */ /* 0x000e620008000a00 */
[----:B------:R-:W-:Y:S01]  /*1c10*/  IMAD.MOV.U32 R6, RZ, RZ, R12 ;  /* 0x000000ffff067224 */ /* 0x000fe200078e000c */
[----:B------:R-:W3:Y:S01]  /*1c20*/  LDCU UR10, c[0x0][0x440] ;  /* 0x00008800ff0a77ac */ /* 0x000ee20008000800 */
[----:B------:R-:W4:Y:S01]  /*1c30*/  LDCU.64 UR6, c[0x0][0x380] ;  /* 0x00007000ff0677ac */ /* 0x000f220008000a00 */
[----:B-1----:R-:W-:Y:S02]  /*1c40*/  IMAD R0, R5, UR4, RZ ;  /* 0x0000000405007c24 */ /* 0x002fe4000f8e02ff */
        /* <DEDUP_REMOVED lines=24> */
.L_x_793:
[----:B------:R3:W-:Y:S02]  /*1dd0*/  STS.128 [R193+0x4000], RZ ;  /* 0x004000ffc1007388 */ /* 0x0007e40000000c00 */
.L_x_792:
[----:B------:R-:W-:Y:S05]  /*1de0*/  BSYNC.RECONVERGENT B0 ;  /* 0x0000000000007941 */ /* 0x000fea0003800200 */
.L_x_791:
        /* <DEDUP_REMOVED lines=8> */
[----:B------:R-:W2:Y:S02]  /*1e70*/  LDCU UR10, c[0x0][0x440] ;  /* 0x00008800ff0a77ac */ /* 0x000ea40008000800 */
[----:B-1--4-:R-:W-:Y:S01]  /*1e80*/  IMAD.X R8, RZ, RZ, R5, P0 ;  /* 0x000000ffff087224 */ /* 0x012fe200000e0605 */
[----:B------:R-:W1:Y:S03]  /*1e90*/  LDCU.64 UR4, c[0x0][0x380] ;  /* 0x00007000ff0477ac */ /* 0x000e660008000a00 */
[----:B-----5:R-:W-:-:S02]  /*1ea0*/  IMAD R8, R8, UR6, RZ ;  /* 0x0000000608087c24 */ /* 0x020fc4000f8e02ff */
[----:B------:R-:W-:Y:S01]  /*1eb0*/  IMAD.WIDE.U32 R10, R0, UR6, R10 ;  /* 0x00000006000a7c25 */ /* 0x000fe2000f8e000a */
[----:B--2---:R-:W-:-:S03]  /*1ec0*/  ISETP.GE.AND P1, PT, R185, UR10, PT ;  /* 0x0000000ab9007c0c */ /* 0x004fc6000bf26270 */
        /* <DEDUP_REMOVED lines=22> */
.L_x_796:
[----:B------:R2:W-:Y:S02]  /*2030*/  STS.128 [R193+0x4800], RZ ;  /* 0x004800ffc1007388 */ /* 0x0005e40000000c00 */
.L_x_795:
[----:B------:R-:W-:Y:S05]  /*2040*/  BSYNC.RECONVERGENT B0 ;  /* 0x0000000000007941 */ /* 0x000fea0003800200 */
.L_x_794:
        /* <DEDUP_REMOVED lines=36> */
.L_x_799:
[----:B------:R2:W-:Y:S02]  /*2290*/  STS.128 [R193+0x5000], RZ ;  /* 0x005000ffc1007388 */ /* 0x0005e40000000c00 */
.L_x_798:
[----:B------:R-:W-:Y:S05]  /*22a0*/  BSYNC.RECONVERGENT B0 ;  /* 0x0000000000007941 */ /* 0x000fea0003800200 */
.L_x_797:
        /* <DEDUP_REMOVED lines=37> */
.L_x_802:
[----:B------:R2:W-:Y:S02]  /*2500*/  STS.128 [R193+0x5800], RZ ;  /* 0x005800ffc1007388 */ /* 0x0005e40000000c00 */
.L_x_801:
[----:B------:R-:W-:Y:S05]  /*2510*/  BSYNC.RECONVERGENT B0 ;  /* 0x0000000000007941 */ /* 0x000fea0003800200 */
.L_x_800:
[----:B-12-4-:R-:W-:Y:S01]  /*2520*/  IADD3 R9, PT, PT, -R100, R96, RZ ;  /* 0x0000006064097210 */ /* 0x016fe20007ffe1ff */
[----:B------:R-:W-:Y:S01]  /*2530*/  IMAD R4, R103, R97, RZ ;  /* 0x0000006167047224 */ /* 0x000fe200078e02ff */
[----:B------:R-:W-:Y:S02]  /*2540*/  BSSY.RECONVERGENT B0, `(.L_x_803) ;  /* 0x000001c000007945 */ /* 0x000fe40003800200 */
[----:B------:R-:W-:Y:S01]  /*2550*/  ISETP.GE.AND P3, PT, R2, R9, PT ;  /* 0x000000090200720c */ /* 0x000fe20003f66270 */
[----:B------:R-:W-:-:S05]  /*2560*/  IMAD.WIDE.U32 R2, R104, R97, RZ ;  /* 0x0000006168027225 */ /* 0x000fca00078e00ff */
[----:B------:R-:W-:-:S07]  /*2570*/  IADD3 R5, PT, PT, R3, R4, RZ ;  /* 0x0000000403057210 */ /* 0x000fce0007ffe0ff */
        /* <DEDUP_REMOVED lines=23> */
.L_x_805:
[----:B------:R2:W-:Y:S02]  /*26f0*/  STS.128 [R193+0xa000], RZ ;  /* 0x00a000ffc1007388 */ /* 0x0005e40000000c00 */
.L_x_804:
[----:B------:R-:W-:Y:S05]  /*2700*/  BSYNC.RECONVERGENT B0 ;  /* 0x0000000000007941 */ /* 0x000fea0003800200 */
.L_x_803:
[C---:B------:R-:W-:Y:S01]  /*2710*/  SHF.L.U64.HI R121, R212.reuse, 0x4, R213 ;  /* 0x00000004d4797819 */ /* 0x040fe200000102d5 */
[----:B------:R-:W-:Y:S01]  /*2720*/  BSSY.RECONVERGENT B0, `(.L_x_806) ;  /* 0x000001e000007945 */ /* 0x000fe20003800200 */
[----:B------:R-:W-:Y:S01]  /*2730*/  ISETP.GE.AND P0, PT, R15, R9, PT ;  /* 0x000000090f00720c */ /* 0x000fe20003f06270 */
[----:B------:R-:W-:Y:S02]  /*2740*/  IMAD.SHL.U32 R252, R212, 0x10, RZ ;  /* 0x00000010d4fc7824 */ /* 0x000fe400078e00ff */
[----:B------:R1:W-:Y:S10]  /*2750*/  STL [R1], R121 ;  /* 0x0000007901007387 */ /* 0x0003f40000100800 */
        /* <DEDUP_REMOVED lines=25> */
.L_x_808:
[----:B------:R4:W-:Y:S02]  /*28f0*/  STS.128 [R193+0xa800], RZ ;  /* 0x00a800ffc1007388 */ /* 0x0009e40000000c00 */
.L_x_807:
[----:B------:R-:W-:Y:S05]  /*2900*/  BSYNC.RECONVERGENT B0 ;  /* 0x0000000000007941 */ /* 0x000fea0003800200 */
.L_x_806:
        /* <DEDUP_REMOVED lines=29> */
.L_x_811:
[----:B------:R4:W-:Y:S02]  /*2ae0*/  STS.128 [R193+0xb000], RZ ;  /* 0x00b000ffc1007388 */ /* 0x0009e40000000c00 */
.L_x_810:
[----:B------:R-:W-:Y:S05]  /*2af0*/  BSYNC.RECONVERGENT B0 ;  /* 0x0000000000007941 */ /* 0x000fea0003800200 */
.L_x_809:
[----:B------:R-:W-:Y:S01]  /*2b00*/  ISETP.GE.AND P0, PT, R11, R9, PT ;  /* 0x000000090b00720c */ /* 0x000fe20003f06270 */
[----:B------:R-:W-:-:S12]  /*2b10*/  BSSY.RECONVERGENT B0, `(.L_x_812) ;  /* 0x000001d000007945 */ /* 0x000fd80003800200 */
        /* <DEDUP_REMOVED lines=27> */
.L_x_814:
[----:B------:R1:W-:Y:S02]  /*2cd0*/  STS.128 [R193+0xb800], RZ ;  /* 0x00b800ffc1007388 */ /* 0x0003e40000000c00 */
.L_x_813:
[----:B------:R-:W-:Y:S05]  /*2ce0*/  BSYNC.RECONVERGENT B0 ;  /* 0x0000000000007941 */ /* 0x000fea0003800200 */
.L_x_812:
[----:B------:R-:W5:Y:S01]  /*2cf0*/  LDCU.64 UR4, c[0x0][0x538] ;  /* 0x0000a700ff0477ac */ /* 0x000f620008000a00 */
[----:B------:R-:W0:Y:S01]  /*2d00*/  LDGDEPBAR ;  /* 0x00000000000079af */ /* 0x000e220000000000 */
[----:B-----5:R-:W-:-:S04]  /*2d10*/  ISETP.NE.U32.AND P2, PT, RZ, UR4, PT ;  /* 0x00000004ff007c0c */ /* 0x020fc8000bf45070 */
[----:B------:R-:W-:Y:S01]  /*2d20*/  ISETP.NE.AND.EX P2, PT, RZ, UR5, PT, P2 ;  /* 0x00000005ff007c0c */ /* 0x000fe2000bf45320 */
[----:B------:R-:W-:Y:S02]  /*2d30*/  IMAD.SHL.U32 R0, R21, 0x20, RZ ;  /* 0x0000002015007824 */ /* 0x000fe400078e00ff */
[----:B------:R-:W-:Y:S01]  /*2d40*/  IMAD.SHL.U32 R188, R189, 0x20, RZ ;  /* 0x00000020bdbc7824 */ /* 0x000fe200078e00ff */
[----:B------:R-:W-:Y:S01]  /*2d50*/  SHF.R.U32.HI R8, RZ, 0x2, R189 ;  /* 0x00000002ff087819 */ /* 0x000fe200000116bd */
[----:B------:R-:W-:-:S08]  /*2d60*/  DEPBAR.LE SB0, 0x0 ;  /* 0x000080000000791a */ /* 0x000fd00000000000 */
[----:B------:R-:W1:Y:S01]  /*2d70*/  @P2 LDC.64 R4, c[0x0][0x540] ;  /* 0x00015000ff042b82 */ /* 0x000e620000000a00 */
[----:B------:R-:W-:Y:S02]  /*2d80*/  @P2 IMAD.MOV.U32 R19, RZ, RZ, RZ ;  /* 0x000000ffff132224 */ /* 0x000fe400078e00ff */
[----:B-1----:R-:W-:-:S04]  /*2d90*/  @P2 IMAD.WIDE.U32 R2, R26, R4, R18 ;  /* 0x000000041a022225 */ /* 0x002fc800078e0012 */
[----:B------:R-:W-:Y:S01]  /*2da0*/  @P2 IMAD R5, R26, R5, R3 ;  /* 0x000000051a052224 */ /* 0x000fe200078e0203 */
[----:B------:R-:W-:-:S04]  /*2db0*/  @P2 LEA R4, P0, R2, UR4, 0x2 ;  /* 0x0000000402042c11 */ /* 0x000fc8000f8010ff */
[----:B------:R-:W-:-:S05]  /*2dc0*/  @P2 LEA.HI.X R5, R2, UR5, R5, 0x2, P0 ;  /* 0x0000000502052c11 */ /* 0x000fca00080f1405 */
[----:B----4-:R1:W4:Y:S01]  /*2dd0*/  @P2 LDG.E R7, desc[UR16][R4.64] ;  /* 0x0000001004072981 */ /* 0x010322000c1e1900 */
[----:B------:R-:W-:Y:S01]  /*2de0*/  LOP3.LUT R2, R187, 0x1f0, RZ, 0xc0, !PT ;  /* 0x000001f0bb027812 */ /* 0x000fe200078ec0ff */
[----:B------:R-:W-:Y:S01]  /*2df0*/  IMAD.SHL.U32 R3, R140, 0x40, RZ ;  /* 0x000000408c037824 */ /* 0x000fe200078e00ff */
[----:B------:R-:W-:Y:S01]  /*2e00*/  IADD3 R110, P1, P0, R0, R16, R110 ;  /* 0x00000010006e7210 */ /* 0x000fe2000783e06e */
[----:B------:R-:W-:Y:S01]  /*2e10*/  BSSY.RECONVERGENT B0, `(.L_x_815) ;  /* 0x0000031000007945 */ /* 0x000fe20003800200 */
[----:B------:R-:W-:Y:S01]  /*2e20*/  IADD3 R6, PT, PT, R2, 0x1, R27 ;  /* 0x0000000102067810 */ /* 0x000fe20007ffe01b */
[----:B------:R-:W-:Y:S01]  /*2e30*/  IMAD.MOV.U32 R194, RZ, RZ, RZ ;  /* 0x000000ffffc27224 */ /* 0x000fe200078e00ff */
[----:B------:R-:W-:Y:S02]  /*2e40*/  SHF.L.U64.HI R2, R140, 0x6, R141 ;  /* 0x000000068c027819 */ /* 0x000fe4000001028d */
[----:B------:R-:W-:Y:S02]  /*2e50*/  SHF.R.S32.HI R0, RZ, 0x1f, R0 ;  /* 0x0000001fff007819 */ /* 0x000fe40000011400 */
[----:B------:R-:W-:-:S02]  /*2e60*/  LOP3.LUT R188, R188, 0x7c00, RZ, 0xc0, !PT ;  /* 0x00007c00bcbc7812 */ /* 0x000fc400078ec0ff */
[----:B------:R-:W-:Y:S02]  /*2e70*/  LOP3.LUT R8, R8, 0x7, RZ, 0xc0, !PT ;  /* 0x0000000708087812 */ /* 0x000fe400078ec0ff */
[----:B------:R-:W-:Y:S02]  /*2e80*/  IADD3.X R109, PT, PT, R0, R20, RZ, P1, P0 ;  /* 0x00000014006d7210 */ /* 0x000fe40000fe04ff */
[----:B------:R-:W-:Y:S02]  /*2e90*/  SHF.R.U32.HI R105, RZ, 0x5, R189 ;  /* 0x00000005ff697819 */ /* 0x000fe400000116bd */
[----:B------:R-:W-:Y:S02]  /*2ea0*/  LOP3.LUT R0, R188, 0x200, R111, 0xf8, !PT ;  /* 0x00000200bc007812 */ /* 0x000fe400078ef86f */
[----:B------:R-:W-:Y:S01]  /*2eb0*/  IADD3 R6, PT, PT, -R17, R6, R8 ;  /* 0x0000000611067210 */ /* 0x000fe20007ffe108 */
[----:B------:R-:W-:Y:S02]  /*2ec0*/  IMAD R105, R24, 0x4, R105 ;  /* 0x0000000418697824 */ /* 0x000fe400078e0269 */
[----:B------:R-:W-:Y:S01]  /*2ed0*/  IMAD.IADD R10, R108, 0x1, R0 ;  /* 0x000000016c0a7824 */ /* 0x000fe200078e0200 */
[----:B-1----:R-:W1:Y:S01]  /*2ee0*/  @P2 LDC R5, c[0x0][0x458] ;  /* 0x00011600ff052b82 */ /* 0x002e620000000800 */
[-C--:B------:R-:W-:Y:S01]  /*2ef0*/  IMAD R4, R2, R97.reuse, RZ ;  /* 0x0000006102047224 */ /* 0x080fe200078e02ff */
[----:B------:R-:W-:Y:S01]  /*2f00*/  IADD3 R102, PT, PT, R6, UR18, R96 ;  /* 0x0000001206667c10 */ /* 0x000fe2000fffe060 */
[----:B------:R-:W-:Y:S01]  /*2f10*/  IMAD.WIDE.U32 R2, R3, R97, RZ ;  /* 0x0000006103027225 */ /* 0x000fe200078e00ff */
[----:B-1----:R-:W4:Y:S04]  /*2f20*/  @P2 MUFU.RCP R5, R5 ;  /* 0x0000000500052308 */ /* 0x002f280000001000 */
[----:B------:R-:W-:Y:S01]  /*2f30*/  BAR.SYNC.DEFER_BLOCKING 0x0 ;  /* 0x0000000000007b1d */ /* 0x000fe20000010000 */
[----:B----4-:R-:W-:Y:S01]  /*2f40*/  @P2 FMUL.FTZ R194, R7, R5 ;  /* 0x0000000507c22220 */ /* 0x010fe20000410000 */
[----:B------:R-:W-:-:S04]  /*2f50*/  IMAD.IADD R5, R3, 0x1, R4 ;  /* 0x0000000103057824 */ /* 0x000fc800078e0204 */
        /* <DEDUP_REMOVED lines=23> */
.L_x_817:
[----:B------:R4:W-:Y:S01]  /*30d0*/  STS.128 [R193+0x10000], RZ ;  /* 0x010000ffc1007388 */ /* 0x0009e20000000c00 */
[----:B------:R-:W-:Y:S05]  /*30e0*/  BRA `(.L_x_818) ;  /* 0x00000000000c7947 */ /* 0x000fea0003800000 */
.L_x_816:
[----:B------:R1:W-:Y:S04]  /*30f0*/  STS.128 [R193+0xc000], RZ ;  /* 0x00c000ffc1007388 */ /* 0x0003e80000000c00 */
[----:B------:R1:W-:Y:S04]  /*3100*/  STS.128 [R193+0xe000], RZ ;  /* 0x00e000ffc1007388 */ /* 0x0003e80000000c00 */
[----:B------:R1:W-:Y:S02]  /*3110*/  STS.128 [R193+0x10000], RZ ;  /* 0x010000ffc1007388 */ /* 0x0003e40000000c00 */
.L_x_818:
[----:B------:R-:W-:Y:S05]  /*3120*/  BSYNC.RECONVERGENT B0 ;  /* 0x0000000000007941 */ /* 0x000fea0003800200 */
.L_x_815:
        /* <DEDUP_REMOVED lines=30> */
.L_x_821:
[----:B------:R4:W-:Y:S02]  /*3310*/  STS.128 [R193+0x10800], RZ ;  /* 0x010800ffc1007388 */ /* 0x0009e40000000c00 */
.L_x_820:
[----:B------:R-:W-:Y:S05]  /*3320*/  BSYNC.RECONVERGENT B0 ;  /* 0x0000000000007941 */ /* 0x000fea0003800200 */
.L_x_819:
        /* <DEDUP_REMOVED lines=32> */
.L_x_824:
[----:B------:R4:W-:Y:S02]  /*3530*/  STS.128 [R193+0x11000], RZ ;  /* 0x011000ffc1007388 */ /* 0x0009e40000000c00 */
.L_x_823:
[----:B------:R-:W-:Y:S05]  /*3540*/  BSYNC.RECONVERGENT B0 ;  /* 0x0000000000007941 */ /* 0x000fea0003800200 */
.L_x_822:
        /* <DEDUP_REMOVED lines=33> */
.L_x_827:
[----:B------:R1:W-:Y:S02]  /*3760*/  STS.128 [R193+0x11800], RZ ;  /* 0x011800ffc1007388 */ /* 0x0003e40000000c00 */
.L_x_826:
[----:B------:R-:W-:Y:S05]  /*3770*/  BSYNC.RECONVERGENT B0 ;  /* 0x0000000000007941 */ /* 0x000fea0003800200 */
.L_x_825:
[----:B------:R-:W-:Y:S01]  /*3780*/  LOP3.LUT R0, R22, R6, RZ, 0x3c, !PT ;  /* 0x0000000616007212 */ /* 0x000fe200078e3cff */
[----:B-1--4-:R-:W-:Y:S01]  /*3790*/  IMAD.MOV.U32 R3, RZ, RZ, 0x20 ;  /* 0x00000020ff037424 */ /* 0x012fe200078e00ff */
[----:B------:R-:W-:Y:S01]  /*37a0*/  LOP3.LUT R118, R111, 0x400, RZ, 0xc0, !PT ;  /* 0x000004006f767812 */ /* 0x000fe200078ec0ff */
[----:B------:R-:W-:Y:S01]  /*37b0*/  IMAD.MOV.U32 R240, RZ, RZ, 0x40 ;  /* 0x00000040fff07424 */ /* 0x000fe200078e00ff */
[----:B------:R-:W-:Y:S01]  /*37c0*/  LEA R76, R10, UR8, 0x1 ;  /* 0x000000080a4c7c11 */ /* 0x000fe2000f8e08ff */
[----:B------:R-:W0:Y:S01]  /*37d0*/  LDGDEPBAR ;  /* 0x00000000000079af */ /* 0x000e220000000000 */
[C---:B------:R-:W-:Y:S01]  /*37e0*/  LOP3.LUT P2, RZ, R189.reuse, 0x2, RZ, 0xc0, !PT ;  /* 0x00000002bdff7812 */ /* 0x040fe2000784c0ff */
[----:B------:R-:W-:Y:S01]  /*37f0*/  IMAD R118, R0, 0x2, R118 ;  /* 0x0000000200767824 */ /* 0x000fe200078e0276 */
[----:B------:R-:W-:Y:S01]  /*3800*/  LOP3.LUT P0, RZ, R189, 0x4, RZ, 0xc0, !PT ;  /* 0x00000004bdff7812 */ /* 0x000fe2000780c0ff */
[----:B------:R-:W-:Y:S01]  /*3810*/  LDSM.16.M88.4 R4, [R76] ;  /* 0x000000004c04783b */ /* 0x000fe20000000200 */
[----:B------:R-:W-:Y:S01]  /*3820*/  SEL R3, R3, 0xffffffe0, !P2 ;  /* 0xffffffe003037807 */ /* 0x000fe20005000000 */
[----:B------:R-:W-:Y:S01]  /*3830*/  VIADD R0, R118, UR8 ;  /* 0x0000000876007c36 */ /* 0x000fe20008000000 */
[----:B------:R-:W-:Y:S01]  /*3840*/  SEL R240, R240, 0xffffffc0, !P0 ;  /* 0xffffffc0f0f07807 */ /* 0x000fe20004000000 */
[----:B------:R-:W1:Y:S01]  /*3850*/  LDSM.16.M88.4 R16, [R118+UR8+0x6000] ;  /* 0x006000087610783b */ /* 0x000e620008000200 */
[----:B------:R-:W4:Y:S01]  /*3860*/  LDCU.U8 UR6, c[0x0][0x4f8] ;  /* 0x00009f00ff0677ac */ /* 0x000f220008000000 */
[----:B------:R-:W-:-:S02]  /*3870*/  IMAD.IADD R101, R76, 0x1, R3 ;  /* 0x000000014c657824 */ /* 0x000fc400078e0203 */
[----:B------:R-:W-:Y:S01]  /*3880*/  IMAD.IADD R2, R0, 0x1, R3 ;  /* 0x0000000100027824 */ /* 0x000fe200078e0203 */
[----:B------:R-:W5:Y:S01]  /*3890*/  LDSM.16.M88.4 R12, [R118+UR8+0x6800] ;  /* 0x00680008760c783b */ /* 0x000f620008000200 */
[--C-:B------:R-:W-:Y:S02]  /*38a0*/  IMAD.IADD R99, R76, 0x1, R240.reuse ;  /* 0x000000014c637824 */ /* 0x100fe400078e02f0 */
[----:B------:R-:W-:Y:S01]  /*38b0*/  IMAD.IADD R0, R0, 0x1, R240 ;  /* 0x0000000100007824 */ /* 0x000fe200078e02f0 */
[----:B------:R-:W2:Y:S01]  /*38c0*/  LDSM.16.M88.4 R28, [R118+UR8+0x7000] ;  /* 0x00700008761c783b */ /* 0x000ea20008000200 */
[C---:B------:R-:W-:Y:S02]  /*38d0*/  IMAD.IADD R98, R3.reuse, 0x1, R99 ;  /* 0x0000000103627824 */ /* 0x040fe400078e0263 */
[----:B------:R-:W-:Y:S01]  /*38e0*/  IMAD.IADD R3, R3, 0x1, R0 ;  /* 0x0000000103037824 */ /* 0x000fe200078e0200 */
[----:B------:R-:W3:Y:S04]  /*38f0*/  LDSM.16.M88.4 R24, [R118+UR8+0x7800] ;  /* 0x007800087618783b */ /* 0x000ee80008000200 */
[----:B------:R-:W-:Y:S04]  /*3900*/  LDSM.16.M88.4 R8, [R101] ;  /* 0x000000006508783b */ /* 0x000fe80000000200 */
[----:B------:R-:W4:Y:S04]  /*3910*/  LDSM.16.M88.4 R36, [R2+0x6000] ;  /* 0x006000000224783b */ /* 0x000f280000000200 */
[----:B------:R-:W4:Y:S04]  /*3920*/  LDSM.16.M88.4 R48, [R2+0x6800] ;  /* 0x006800000230783b */ /* 0x000f280000000200 */
[----:B------:R-:W4:Y:S04]  /*3930*/  LDSM.16.M88.4 R52, [R2+0x7000] ;  /* 0x007000000234783b */ /* 0x000f280000000200 */
[----:B------:R-:W4:Y:S04]  /*3940*/  LDSM.16.M88.4 R64, [R2+0x7800] ;  /* 0x007800000240783b */ /* 0x000f280000000200 */
[----:B------:R-:W-:Y:S01]  /*3950*/  LDSM.16.M88.4 R84, [R0+0x7000] ;  /* 0x007000000054783b */ /* 0x000fe20000000200 */
[C---:B-1----:R-:W-:Y:S03]  /*3960*/  HMMA.16816.F32 R32, R4.reuse, R18, RZ ;  /* 0x000000120420723c */ /* 0x042fe600000018ff */
[----:B------:R-:W-:Y:S04]  /*3970*/  LDSM.16.M88.4 R88, [R0+0x7800] ;  /* 0x007800000058783b */ /* 0x000fe80000000200 */
[----:B------:R-:W-:Y:S01]  /*3980*/  LDSM.16.M88.4 R68, [R0+0x6000] ;  /* 0x006000000044783b */ /* 0x000fe20000000200 */
[C---:B------:R-:W-:Y:S03]  /*3990*/  HMMA.16816.F32 R20, R4.reuse, R16, RZ ;  /* 0x000000100414723c */ /* 0x040fe600000018ff */
[----:B------:R-:W-:Y:S05]  /*39a0*/  LDSM.16.M88.4 R92, [R3+0x6000] ;  /* 0x00600000035c783b */ /* 0x000fea0000000200 */
[C---:B-----5:R-:W-:Y:S08]  /*39b0*/  HMMA.16816.F32 R16, R4.reuse, R12, RZ ;  /* 0x0000000c0410723c */ /* 0x060ff000000018ff */
[C---:B------:R-:W-:Y:S08]  /*39c0*/  HMMA.16816.F32 R12, R4.reuse, R14, RZ ;  /* 0x0000000e040c723c */ /* 0x040ff000000018ff */
[C---:B--2---:R-:W-:Y:S08]  /*39d0*/  HMMA.16816.F32 R44, R4.reuse, R28, RZ ;  /* 0x0000001c042c723c */ /* 0x044ff000000018ff */
[C---:B------:R-:W-:Y:S08]  /*39e0*/  HMMA.16816.F32 R56, R4.reuse, R30, RZ ;  /* 0x0000001e0438723c */ /* 0x040ff000000018ff */
[C---:B---3--:R-:W-:Y:S08]  /*39f0*/  HMMA.16816.F32 R80, R4.reuse, R24, RZ ;  /* 0x000000180450723c */ /* 0x048ff000000018ff */
[----:B------:R-:W-:Y:S01]  /*3a00*/  HMMA.16816.F32 R72, R4, R26, RZ ;  /* 0x0000001a0448723c */ /* 0x000fe200000018ff */
[----:B------:R-:W-:Y:S07]  /*3a10*/  LDSM.16.M88.4 R4, [R99] ;  /* 0x000000006304783b */ /* 0x000fee0000000200 */
[C---:B----4-:R-:W-:Y:S01]  /*3a20*/  HMMA.16816.F32 R40, R8.reuse, R38, R32 ;  /* 0x000000260828723c */ /* 0x050fe20000001820 */
[----:B------:R-:W1:Y:S07]  /*3a30*/  LDSM.16.M88.4 R32, [R0+0x6800] ;  /* 0x006800000020783b */ /* 0x000e6e0000000200 */
[C---:B------:R-:W-:Y:S08]  /*3a40*/  HMMA.16816.F32 R60, R8.reuse, R36, R20 ;  /* 0x00000024083c723c */ /* 0x040ff00000001814 */
[C---:B------:R-:W-:Y:S08]  /*3a50*/  HMMA.16816.F32 R28, R8.reuse, R48, R16 ;  /* 0x00000030081c723c */ /* 0x040ff00000001810 */
[C---:B------:R-:W-:Y:S01]  /*3a60*/  HMMA.16816.F32 R24, R8.reuse, R50, R12 ;  /* 0x000000320818723c */ /* 0x040fe2000000180c */
[----:B------:R-:W2:Y:S07]  /*3a70*/  LDSM.16.M88.4 R12, [R98] ;  /* 0x00000000620c783b */ /* 0x000eae0000000200 */
[C---:B------:R-:W-:Y:S08]  /*3a80*/  HMMA.16816.F32 R20, R8.reuse, R52, R44 ;  /* 0x000000340814723c */ /* 0x040ff0000000182c */
[C---:B------:R-:W-:Y:S01]  /*3a90*/  HMMA.16816.F32 R16, R8.reuse, R54, R56 ;  /* 0x000000360810723c */ /* 0x040fe20000001838 */
[----:B------:R-:W3:Y:S07]  /*3aa0*/  LDSM.16.M88.4 R56, [R3+0x6800] ;  /* 0x006800000338783b */ /* 0x000eee0000000200 */
[C---:B------:R-:W-:Y:S01]  /*3ab0*/  HMMA.16816.F32 R36, R8.reuse, R64, R80 ;  /* 0x000000400824723c */ /* 0x040fe20000001850 */
[----:B------:R-:W-:Y:S07]  /*3ac0*/  LDSM.16.M88.4 R80, [R118+UR8+0x9800] ;  /* 0x009800087650783b */ /* 0x000fee0008000200 */
[----:B------:R-:W-:Y:S01]  /*3ad0*/  HMMA.16816.F32 R8, R8, R66, R72 ;  /* 0x000000420808723c */ /* 0x000fe20000001848 */
[----:B------:R-:W4:Y:S04]  /*3ae0*/  LDSM.16.M88.4 R72, [R3+0x7000] ;  /* 0x007000000348783b */ /* 0x000f280000000200 */
[----:B------:R-:W-:Y:S03]  /*3af0*/  LDSM.16.M88.4 R64, [R118+UR8+0x8800] ;  /* 0x008800087640783b */ /* 0x000fe60008000200 */
[C---:B-1----:R-:W-:Y:S08]  /*3b00*/  HMMA.16816.F32 R44, R4.reuse, R32, R28 ;  /* 0x00000020042c723c */ /* 0x042ff0000000181c */
[C---:B------:R-:W-:Y:S01]  /*3b10*/  HMMA.16816.F32 R52, R4.reuse, R34, R24 ;  /* 0x000000220434723c */ /* 0x040fe20000001818 */
[----:B------:R-:W1:Y:S07]  /*3b20*/  LDSM.16.M88.4 R32, [R3+0x7800] ;  /* 0x007800000320783b */ /* 0x000e6e0000000200 */
[C---:B------:R-:W-:Y:S08]  /*3b30*/  HMMA.16816.F32 R48, R4.reuse, R84, R20 ;  /* 0x000000540430723c */ /* 0x040ff00000001814 */
[C---:B------:R-:W-:Y:S01]  /*3b40*/  HMMA.16816.F32 R28, R4.reuse, R88, R36 ;  /* 0x00000058041c723c */ /* 0x040fe20000001824 */
[----:B------:R-:W-:Y:S07]  /*3b50*/  LDSM.16.M88.4 R36, [R118+UR8+0x8000] ;  /* 0x008000087624783b */ /* 0x000fee0008000200 */
[C---:B------:R-:W-:Y:S01]  /*3b60*/  HMMA.16816.F32 R20, R4.reuse, R90, R8 ;  /* 0x0000005a0414723c */ /* 0x040fe20000001808 */
[----:B------:R-:W5:Y:S04]  /*3b70*/  LDSM.16.M88.4 R8, [R76+0x2000] ;  /* 0x002000004c08783b */ /* 0x000f680000000200 */
[----:B------:R-:W5:Y:S03]  /*3b80*/  LDSM.16.M88.4 R88, [R118+UR8+0x9000] ;  /* 0x009000087658783b */ /* 0x000f660008000200 */
[C---:B------:R-:W-:Y:S08]  /*3b90*/  HMMA.16816.F32 R60, R4.reuse, R68, R60 ;  /* 0x00000044043c723c */ /* 0x040ff0000000183c */
        /* <DEDUP_REMOVED lines=8> */
[C---:B------:R-:W-:Y:S08]  /*3c20*/  HMMA.16816.F32 R52, R12.reuse, R58, R52 ;  /* 0x0000003a0c34723c */ /* 0x040ff00000001834 */
[C---:B----4-:R-:W-:Y:S08]  /*3c30*/  HMMA.16816.F32 R68, R12.reuse, R74, R24 ;  /* 0x0000004a0c44723c */ /* 0x050ff00000001818 */
[C---:B-1----:R-:W-:Y:S08]  /*3c40*/  HMMA.16816.F32 R60, R12.reuse, R32, R28 ;  /* 0x000000200c3c723c */ /* 0x042ff0000000181c */
[----:B------:R-:W-:Y:S08]  /*3c50*/  HMMA.16816.F32 R28, R12, R34, R20 ;  /* 0x000000220c1c723c */ /* 0x000ff00000001814 */
[C---:B-----5:R-:W-:Y:S08]  /*3c60*/  HMMA.16816.F32 R24, R8.reuse, R36, R16 ;  /* 0x000000240818723c */ /* 0x060ff00000001810 */
[----:B------:R-:W-:Y:S08]  /*3c70*/  HMMA.16816.F32 R20, R8, R38, R40 ;  /* 0x000000260814723c */ /* 0x000ff00000001828 */
[----:B------:R-:W-:Y:S01]  /*3c80*/  HMMA.16816.F32 R56, R12, R72, R48 ;  /* 0x000000480c38723c */ /* 0x000fe20000001830 */
[----:B------:R-:W-:Y:S04]  /*3c90*/  LDSM.16.M88.4 R48, [R2+0x9000] ;  /* 0x009000000230783b */ /* 0x000fe80000000200 */
[----:B------:R-:W-:Y:S03]  /*3ca0*/  LDSM.16.M88.4 R12, [R99+0x2000] ;  /* 0x00200000630c783b */ /* 0x000fe60000000200 */
[C---:B------:R-:W-:Y:S01]  /*3cb0*/  HMMA.16816.F32 R16, R8.reuse, R64, R44 ;  /* 0x000000400810723c */ /* 0x040fe2000000182c */
[----:B------:R-:W-:Y:S07]  /*3cc0*/  LDSM.16.M88.4 R72, [R0+0x8000] ;  /* 0x008000000048783b */ /* 0x000fee0000000200 */
[C---:B------:R-:W-:Y:S01]  /*3cd0*/  HMMA.16816.F32 R36, R8.reuse, R66, R52 ;  /* 0x000000420824723c */ /* 0x040fe20000001834 */
[----:B------:R-:W1:Y:S07]  /*3ce0*/  LDSM.16.M88.4 R64, [R2+0x9800] ;  /* 0x009800000240783b */ /* 0x000e6e0000000200 */
[C---:B------:R-:W-:Y:S01]  /*3cf0*/  HMMA.16816.F32 R52, R8.reuse, R90, R68 ;  /* 0x0000005a0834723c */ /* 0x040fe20000001844 */
[----:B------:R-:W3:Y:S07]  /*3d00*/  LDSM.16.M88.4 R68, [R0+0x8800] ;  /* 0x008800000044783b */ /* 0x000eee0000000200 */
[C---:B------:R-:W-:Y:S01]  /*3d10*/  HMMA.16816.F32 R44, R8.reuse, R88, R56 ;  /* 0x00000058082c723c */ /* 0x040fe20000001838 */
[----:B------:R-:W-:Y:S07]  /*3d20*/  LDSM.16.M88.4 R88, [R0+0xb800] ;  /* 0x00b800000058783b */ /* 0x000fee0000000200 */
[C---:B------:R-:W-:Y:S08]  /*3d30*/  HMMA.16816.F32 R56, R8.reuse, R80, R60 ;  /* 0x000000500838723c */ /* 0x040ff0000000183c */
[----:B------:R-:W-:Y:S01]  /*3d40*/  HMMA.16816.F32 R40, R8, R82, R28 ;  /* 0x000000520828723c */ /* 0x000fe2000000181c */
[----:B------:R-:W4:Y:S07]  /*3d50*/  LDSM.16.M88.4 R80, [R0+0x9000] ;  /* 0x009000000050783b */ /* 0x000f2e0000000200 */
[C---:B------:R-:W-:Y:S08]  /*3d60*/  HMMA.16816.F32 R32, R4.reuse, R84, R24 ;  /* 0x000000540420723c */ /* 0x040ff00000001818 */
[C---:B------:R-:W-:Y:S01]  /*3d70*/  HMMA.16816.F32 R28, R4.reuse, R86, R20 ;  /* 0x00000056041c723c */ /* 0x040fe20000001814 */
[----:B------:R-:W5:Y:S07]  /*3d80*/  LDSM.16.M88.4 R84, [R0+0x9800] ;  /* 0x009800000054783b */ /* 0x000f6e0000000200 */
[C---:B--2---:R-:W-:Y:S08]  /*3d90*/  HMMA.16816.F32 R24, R4.reuse, R92, R16 ;  /* 0x0000005c0418723c */ /* 0x044ff00000001810 */
[C---:B-1----:R-:W-:Y:S08]  /*3da0*/  HMMA.16816.F32 R60, R4.reuse, R64, R56 ;  /* 0x00000040043c723c */ /* 0x042ff00000001838 */
[C---:B------:R-:W-:Y:S08]  /*3db0*/  HMMA.16816.F32 R20, R4.reuse, R94, R36 ;  /* 0x0000005e0414723c */ /* 0x040ff00000001824 */
[C---:B------:R-:W-:Y:S08]  /*3dc0*/  HMMA.16816.F32 R16, R4.reuse, R48, R44 ;  /* 0x000000300410723c */ /* 0x040ff0000000182c */
[C---:B------:R-:W-:Y:S01]  /*3dd0*/  HMMA.16816.F32 R8, R4.reuse, R50, R52 ;  /* 0x000000320408723c */ /* 0x040fe20000001834 */
[----:B------:R-:W-:Y:S07]  /*3de0*/  LDSM.16.M88.4 R52, [R3+0x8000] ;  /* 0x008000000334783b */ /* 0x000fee0000000200 */
[----:B------:R-:W-:Y:S01]  /*3df0*/  HMMA.16816.F32 R56, R4, R66, R40 ;  /* 0x000000420438723c */ /* 0x000fe20000001828 */
[----:B------:R-:W1:Y:S04]  /*3e00*/  LDSM.16.M88.4 R4, [R98+0x2000] ;  /* 0x002000006204783b */ /* 0x000e680000000200 */
[----:B------:R-:W2:Y:S03]  /*3e10*/  LDSM.16.M88.4 R40, [R3+0x8800] ;  /* 0x008800000328783b */ /* 0x000ea60000000200 */
[C---:B------:R-:W-:Y:S01]  /*3e20*/  HMMA.16816.F32 R48, R12.reuse, R74, R28 ;  /* 0x0000004a0c30723c */ /* 0x040fe2000000181c */
[----:B------:R-:W2:Y:S07]  /*3e30*/  LDSM.16.M88.4 R28, [R3+0x9000] ;  /* 0x00900000031c783b */ /* 0x000eae0000000200 */
[C---:B---3--:R-:W-:Y:S01]  /*3e40*/  HMMA.16816.F32 R44, R12.reuse, R68, R24 ;  /* 0x000000440c2c723c */ /* 0x048fe20000001818 */
[----:B------:R-:W3:Y:S07]  /*3e50*/  LDSM.16.M88.4 R24, [R3+0x9800] ;  /* 0x009800000318783b */ /* 0x000eee0000000200 */
[C---:B------:R-:W-:Y:S08]  /*3e60*/  HMMA.16816.F32 R36, R12.reuse, R70, R20 ;  /* 0x000000460c24723c */ /* 0x040ff00000001814 */
[C---:B------:R-:W-:Y:S01]  /*3e70*/  HMMA.16816.F32 R64, R12.reuse, R72, R32 ;  /* 0x000000480c40723c */ /* 0x040fe20000001820 */
[----:B------:R-:W-:Y:S07]  /*3e80*/  LDSM.16.M88.4 R72, [R118+UR8+0xa800] ;  /* 0x00a800087648783b */ /* 0x000fee0008000200 */
[C---:B----4-:R-:W-:Y:S08]  /*3e90*/  HMMA.16816.F32 R20, R12.reuse, R82, R8 ;  /* 0x000000520c14723c */ /* 0x050ff00000001808 */
[C---:B------:R-:W-:Y:S01]  /*3ea0*/  HMMA.16816.F32 R32, R12.reuse, R80, R16 ;  /* 0x000000500c20723c */ /* 0x040fe20000001810 */
[----:B------:R-:W-:Y:S04]  /*3eb0*/  LDSM.16.M88.4 R16, [R76+0x4000] ;  /* 0x004000004c10783b */ /* 0x000fe80000000200 */
[----:B------:R-:W4:Y:S03]  /*3ec0*/  LDSM.16.M88.4 R80, [R118+UR8+0xa000] ;  /* 0x00a000087650783b */ /* 0x000f260008000200 */
[C---:B-----5:R-:W-:Y:S01]  /*3ed0*/  HMMA.16816.F32 R8, R12.reuse, R84, R60 ;  /* 0x000000540c08723c */ /* 0x060fe2000000183c */
[----:B------:R-:W5:Y:S07]  /*3ee0*/  LDSM.16.M88.4 R76, [R118+UR8+0xb800] ;  /* 0x00b80008764c783b */ /* 0x000f6e0008000200 */
[----:B------:R-:W-:Y:S01]  /*3ef0*/  HMMA.16816.F32 R12, R12, R86, R56 ;  /* 0x000000560c0c723c */ /* 0x000fe20000001838 */
[----:B------:R-:W-:Y:S07]  /*3f00*/  LDSM.16.M88.4 R84, [R2+0xb800] ;  /* 0x00b800000254783b */ /* 0x000fee0000000200 */
[C---:B-1----:R-:W-:Y:S08]  /*3f10*/  HMMA.16816.F32 R60, R4.reuse, R54, R48 ;  /* 0x00000036043c723c */ /* 0x042ff00000001830 */
[C---:B------:R-:W-:Y:S08]  /*3f20*/  HMMA.16816.F32 R68, R4.reuse, R52, R64 ;  /* 0x000000340444723c */ /* 0x040ff00000001840 */
[C---:B--2---:R-:W-:Y:S01]  /*3f30*/  HMMA.16816.F32 R56, R4.reuse, R40, R44 ;  /* 0x000000280438723c */ /* 0x044fe2000000182c */
[----:B------:R-:W1:Y:S07]  /*3f40*/  LDSM.16.M88.4 R44, [R118+UR8+0xb000] ;  /* 0x00b00008762c783b */ /* 0x000e6e0008000200 */
[C---:B------:R-:W-:Y:S01]  /*3f50*/  HMMA.16816.F32 R48, R4.reuse, R42, R36 ;  /* 0x0000002a0430723c */ /* 0x040fe20000001824 */
[----:B------:R-:W-:Y:S07]  /*3f60*/  LDSM.16.M88.4 R36, [R2+0xa800] ;  /* 0x00a800000224783b */ /* 0x000fee0000000200 */
[C---:B------:R-:W-:Y:S08]  /*3f70*/  HMMA.16816.F32 R64, R4.reuse, R28, R32 ;  /* 0x0000001c0440723c */ /* 0x040ff00000001820 */
[C---:B------:R-:W-:Y:S08]  /*3f80*/  HMMA.16816.F32 R52, R4.reuse, R30, R20 ;  /* 0x0000001e0434723c */ /* 0x040ff00000001814 */
[C---:B---3--:R-:W-:Y:S01]  /*3f90*/  HMMA.16816.F32 R40, R4.reuse, R24, R8 ;  /* 0x000000180428723c */ /* 0x048fe20000001808 */
[----:B------:R-:W-:Y:S07]  /*3fa0*/  LDSM.16.M88.4 R8, [R99+0x4000] ;  /* 0x004000006308783b */ /* 0x000fee0000000200 */
[----:B------:R-:W-:Y:S01]  /*3fb0*/  HMMA.16816.F32 R4, R4, R26, R12 ;  /* 0x0000001a0404723c */ /* 0x000fe2000000180c */
[----:B------:R-:W-:Y:S04]  /*3fc0*/  LDSM.16.M88.4 R12, [R101+0x4000] ;  /* 0x00400000650c783b */ /* 0x000fe80000000200 */
[----:B------:R-:W2:Y:S03]  /*3fd0*/  LDSM.16.M88.4 R24, [R2+0xa000] ;  /* 0x00a000000218783b */ /* 0x000ea60000000200 */
[C---:B----4-:R-:W-:Y:S01]  /*3fe0*/  HMMA.16816.F32 R20, R16.reuse, R80, R68 ;  /* 0x000000501014723c */ /* 0x050fe20000001844 */
[----:B------:R-:W3:Y:S07]  /*3ff0*/  LDSM.16.M88.4 R68, [R2+0xb000] ;  /* 0x00b000000244783b */ /* 0x000eee0000000200 */
[C---:B------:R-:W-:Y:S01]  /*4000*/  HMMA.16816.F32 R28, R16.reuse, R82, R60 ;  /* 0x00000052101c723c */ /* 0x040fe2000000183c */
[----:B------:R-:W-:Y:S04]  /*4010*/  LDSM.16.M88.4 R80, [R0+0xa800] ;  /* 0x00a800000050783b */ /* 0x000fe80000000200 */
[----:B------:R-:W-:Y:S03]  /*4020*/  LDSM.16.M88.4 R60, [R0+0xb000] ;  /* 0x00b00000003c783b */ /* 0x000fe60000000200 */
[C---:B------:R-:W-:Y:S08]  /*4030*/  HMMA.16816.F32 R32, R16.reuse, R72, R56 ;  /* 0x000000481020723c */ /* 0x040ff00000001838 */
[C---:B-----5:R-:W-:Y:S08]  /*4040*/  HMMA.16816.F32 R4, R16.reuse, R78, R4 ;  /* 0x0000004e1004723c */ /* 0x060ff00000001804 */
[C---:B------:R-:W-:Y:S01]  /*4050*/  HMMA.16816.F32 R48, R16.reuse, R74, R48 ;  /* 0x0000004a1030723c */ /* 0x040fe20000001830 */
[----:B------:R-:W4:Y:S07]  /*4060*/  LDSM.16.M88.4 R72, [R0+0xa000] ;  /* 0x00a000000048783b */ /* 0x000f2e0000000200 */
[C---:B-1----:R-:W-:Y:S08]  /*4070*/  HMMA.16816.F32 R64, R16.reuse, R44, R64 ;  /* 0x0000002c1040723c */ /* 0x042ff00000001840 */
[C---:B------:R-:W-:Y:S08]  /*4080*/  HMMA.16816.F32 R52, R16.reuse, R46, R52 ;  /* 0x0000002e1034723c */ /* 0x040ff00000001834 */
[----:B------:R-:W-:Y:S01]  /*4090*/  HMMA.16816.F32 R56, R16, R76, R40 ;  /* 0x0000004c1038723c */ /* 0x000fe20000001828 */
[----:B------:R-:W-:Y:S07]  /*40a0*/  LDSM.16.M88.4 R76, [R3+0xb800] ;  /* 0x00b80000034c783b */ /* 0x000fee0000000200 */
[C---:B--2---:R-:W-:Y:S08]  /*40b0*/  HMMA.16816.F32 R16, R12.reuse, R26, R28 ;  /* 0x0000001a0c10723c */ /* 0x044ff0000000181c */
[C---:B------:R-:W-:Y:S08]  /*40c0*/  HMMA.16816.F32 R28, R12.reuse, R36, R32 ;  /* 0x000000240c1c723c */ /* 0x040ff00000001820 */
[C---:B------:R-:W-:Y:S01]  /*40d0*/  HMMA.16816.F32 R32, R12.reuse, R86, R4 ;  /* 0x000000560c20723c */ /* 0x040fe20000001804 */
[----:B------:R-:W1:Y:S07]  /*40e0*/  LDSM.16.M88.4 R4, [R98+0x4000] ;  /* 0x004000006204783b */ /* 0x000e6e0000000200 */
[C---:B------:R-:W-:Y:S01]  /*40f0*/  HMMA.16816.F32 R40, R12.reuse, R38, R48 ;  /* 0x000000260c28723c */ /* 0x040fe20000001830 */
[----:B------:R-:W2:Y:S07]  /*4100*/  LDSM.16.M88.4 R48, [R3+0xa000] ;  /* 0x00a000000330783b */ /* 0x000eae0000000200 */
[C---:B------:R-:W-:Y:S08]  /*4110*/  HMMA.16816.F32 R20, R12.reuse, R24, R20 ;  /* 0x000000180c14723c */ /* 0x040ff00000001814 */
[C---:B---3--:R-:W-:Y:S01]  /*4120*/  HMMA.16816.F32 R44, R12.reuse, R68, R64 ;  /* 0x000000440c2c723c */ /* 0x048fe20000001840 */
[----:B------:R-:W3:Y:S07]  /*4130*/  LDSM.16.M88.4 R64, [R3+0xa800] ;  /* 0x00a800000340783b */ /* 0x000eee0000000200 */
[C---:B------:R-:W-:Y:S08]  /*4140*/  HMMA.16816.F32 R52, R12.reuse, R70, R52 ;  /* 0x000000460c34723c */ /* 0x040ff00000001834 */
[----:B------:R-:W-:Y:S01]  /*4150*/  HMMA.16816.F32 R36, R12, R84, R56 ;  /* 0x000000540c24723c */ /* 0x000fe20000001838 */
[----:B------:R5:W3:Y:S01]  /*4160*/  LDSM.16.M88.4 R56, [R3+0xb000] ;  /* 0x00b000000338783b */ /* 0x000ae20000000200 */
[----:B------:R-:W-:-:S06]  /*4170*/  DEPBAR.LE SB0, 0x0 ;  /* 0x000080000000791a */ /* 0x000fcc0000000000 */
[C---:B------:R-:W-:Y:S08]  /*4180*/  HMMA.16816.F32 R12, R8.reuse, R90, R32 ;  /* 0x0000005a080c723c */ /* 0x040ff00000001820 */
[C---:B----4-:R-:W-:Y:S08]  /*4190*/  HMMA.16816.F32 R24, R8.reuse, R72, R20 ;  /* 0x000000480818723c */ /* 0x050ff00000001814 */
[C---:B------:R-:W-:Y:S08]  /*41a0*/  HMMA.16816.F32 R20, R8.reuse, R74, R16 ;  /* 0x0000004a0814723c */ /* 0x040ff00000001810 */
[C---:B------:R-:W-:Y:S08]  /*41b0*/  HMMA.16816.F32 R16, R8.reuse, R80, R28 ;  /* 0x000000500810723c */ /* 0x040ff0000000181c */
[C---:B------:R-:W-:Y:S08]  /*41c0*/  HMMA.16816.F32 R28, R8.reuse, R82, R40 ;  /* 0x00000052081c723c */ /* 0x040ff00000001828 */
[C---:B------:R-:W-:Y:S08]  /*41d0*/  HMMA.16816.F32 R40, R8.reuse, R60, R44 ;  /* 0x0000003c0828723c */ /* 0x040ff0000000182c */
[C---:B------:R-:W-:Y:S08]  /*41e0*/  HMMA.16816.F32 R52, R8.reuse, R62, R52 ;  /* 0x0000003e0834723c */ /* 0x040ff00000001834 */
[----:B------:R-:W-:Y:S08]  /*41f0*/  HMMA.16816.F32 R60, R8, R88, R36 ;  /* 0x00000058083c723c */ /* 0x000ff00000001824 */
[C---:B-1----:R-:W-:Y:S08]  /*4200*/  HMMA.16816.F32 R36, R4.reuse, R78, R12 ;  /* 0x0000004e0424723c */ /* 0x042ff0000000180c */
[C---:B--2---:R-:W-:Y:S08]  /*4210*/  HMMA.16816.F32 R44, R4.reuse, R48, R24 ;  /* 0x00000030042c723c */ /* 0x044ff00000001818 */
[----:B------:R-:W-:Y:S01]  /*4220*/  HMMA.16816.F32 R24, R4, R50, R20 ;  /* 0x000000320418723c */ /* 0x000fe20000001814 */
[----:B------:R-:W-:Y:S01]  /*4230*/  IMAD.IADD R22, R100, 0x1, R106 ;  /* 0x0000000164167824 */ /* 0x000fe200078e026a */
[----:B------:R-:W-:-:S02]  /*4240*/  VIMNMX R21, PT, PT, R102, R96, PT ;  /* 0x0000006066157248 */ /* 0x000fc40003fe0100 */
[----:B------:R-:W-:Y:S01]  /*4250*/  VIADDMNMX R20, R102, 0x8, R96, PT ;  /* 0x0000000866147846 */ /* 0x000fe20003800160 */
[C---:B------:R-:W-:Y:S02]  /*4260*/  VIADD R0, R22.reuse, 0x38 ;  /* 0x0000003816007836 */ /* 0x040fe40000000000 */
[C---:B-----5:R-:W-:Y:S01]  /*4270*/  VIADD R3, R22.reuse, 0x1 ;  /* 0x0000000116037836 */ /* 0x060fe20000000000 */
[C---:B---3--:R-:W-:Y:S01]  /*4280*/  HMMA.16816.F32 R32, R4.reuse, R64, R16 ;  /* 0x000000400420723c */ /* 0x048fe20000001810 */
[C---:B------:R-:W-:Y:S01]  /*4290*/  VIADD R2, R22.reuse, 0x8 ;  /* 0x0000000816027836 */ /* 0x040fe20000000000 */
[----:B------:R-:W-:Y:S01]  /*42a0*/  I2FP.F32.U32 R8, R0 ;  /* 0x0000000000087245 */ /* 0x000fe20000201000 */
[----:B------:R-:W-:Y:S01]  /*42b0*/  VIADD R10, R22, 0x10 ;  /* 0x00000010160a7836 */ /* 0x000fe20000000000 */
[-C--:B------:R-:W-:Y:S01]  /*42c0*/  ISETP.GE.AND P4, PT, R0, R21.reuse, PT ;  /* 0x000000150000720c */ /* 0x080fe20003f86270 */
[----:B------:R-:W-:Y:S01]  /*42d0*/  VIADD R12, R22, 0x11 ;  /* 0x00000011160c7836 */ /* 0x000fe20000000000 */
[----:B------:R-:W-:Y:S01]  /*42e0*/  ISETP.GE.AND P1, PT, R0, R20, PT ;  /* 0x000000140000720c */ /* 0x000fe20003f26270 */
[----:B------:R-:W-:Y:S01]  /*42f0*/  FFMA.FTZ R0, R8, R194, R36 ;  /* 0x000000c208007223 */ /* 0x000fe20000010024 */
[C---:B------:R-:W-:Y:S01]  /*4300*/  ISETP.GE.AND P6, PT, R3.reuse, R21, PT ;  /* 0x000000150300720c */ /* 0x040fe20003fc6270 */
[----:B------:R-:W-:Y:S01]  /*4310*/  HMMA.16816.F32 R28, R4, R66, R28 ;  /* 0x00000042041c723c */ /* 0x000fe2000000181c */
[----:B------:R-:W-:Y:S01]  /*4320*/  BAR.SYNC.DEFER_BLOCKING 0x0 ;  /* 0x0000000000007b1d */ /* 0x000fe20000010000 */
[----:B------:R-:W-:-:S02]  /*4330*/  ISETP.GE.AND P5, PT, R3, R20, PT ;  /* 0x000000140300720c */ /* 0x000fc40003fa6270 */
[----:B------:R-:W-:Y:S02]  /*4340*/  I2FP.F32.U32 R3, R3 ;  /* 0x0000000300037245 */ /* 0x000fe40000201000 */
[----:B------:R-:W-:Y:S02]  /*4350*/  I2FP.F32.U32 R9, R2 ;  /* 0x0000000200097245 */ /* 0x000fe40000201000 */
[----:B------:R-:W-:Y:S01]  /*4360*/  FSEL R166, R0, -INF , !P4 ;  /* 0xff80000000a67808 */ /* 0x000fe20006000000 */
[-C--:B------:R-:W-:Y:S01]  /*4370*/  FFMA.FTZ R0, R8, R194.reuse, R38 ;  /* 0x000000c208007223 */ /* 0x080fe20000010026 */
[C---:B------:R-:W-:Y:S01]  /*4380*/  ISETP.GE.AND P3, PT, R2.reuse, R21, PT ;  /* 0x000000150200720c */ /* 0x040fe20003f66270 */
[C---:B------:R-:W-:Y:S01]  /*4390*/  FFMA.FTZ R8, R3.reuse, R194, R45 ;  /* 0x000000c203087223 */ /* 0x040fe2000001002d */
[----:B------:R-:W-:Y:S01]  /*43a0*/  ISETP.GE.AND P4, PT, R2, R20, PT ;  /* 0x000000140200720c */ /* 0x000fe20003f86270 */
[-C--:B------:R-:W-:Y:S01]  /*43b0*/  FFMA.FTZ R2, R3, R194.reuse, R47 ;  /* 0x000000c203027223 */ /* 0x080fe2000001002f */
[CC--:B------:R-:W-:Y:S01]  /*43c0*/  FFMA.FTZ R3, R9.reuse, R194.reuse, R24 ;  /* 0x000000c209037223 */ /* 0x0c0fe20000010018 */
[----:B------:R-:W-:Y:S01]  /*43d0*/  FFMA.FTZ R11, R9, R194, R26 ;  /* 0x000000c2090b7223 */ /* 0x000fe2000001001a */
[----:B------:R-:W-:Y:S01]  /*43e0*/  VIADD R9, R22, 0x9 ;  /* 0x0000000916097836 */ /* 0x000fe20000000000 */
[----:B------:R-:W-:Y:S01]  /*43f0*/  FSEL R127, R0, -INF , !P1 ;  /* 0xff800000007f7808 */ /* 0x000fe20004800000 */
[----:B------:R-:W-:Y:S01]  /*4400*/  HMMA.16816.F32 R40, R4, R56, R40 ;  /* 0x000000380428723c */ /* 0x000fe20000001828 */
[----:B------:R-:W-:-:S02]  /*4410*/  FSEL R36, R2, -INF , !P5 ;  /* 0xff80000002247808 */ /* 0x000fc40006800000 */
[----:B------:R-:W-:Y:S02]  /*4420*/  I2FP.F32.U32 R0, R9 ;  /* 0x0000000900007245 */ /* 0x000fe40000201000 */
[----:B------:R-:W-:Y:S02]  /*4430*/  FSEL R45, R3, -INF , !P3 ;  /* 0xff800000032d7808 */ /* 0x000fe40005800000 */
[-C--:B------:R-:W-:Y:S01]  /*4440*/  ISETP.GE.AND P5, PT, R10, R21.reuse, PT ;  /* 0x000000150a00720c */ /* 0x080fe20003fa6270 */
[----:B------:R-:W-:Y:S01]  /*4450*/  FFMA.FTZ R3, R0, R194, R25 ;  /* 0x000000c200037223 */ /* 0x000fe20000010019 */
[----:B------:R-:W-:Y:S01]  /*4460*/  ISETP.GE.AND P3, PT, R10, R20, PT ;  /* 0x000000140a00720c */ /* 0x000fe20003f66270 */
[----:B------:R-:W-:Y:S01]  /*4470*/  FFMA.FTZ R0, R0, R194, R27 ;  /* 0x000000c200007223 */ /* 0x000fe2000001001b */
[----:B------:R-:W-:Y:S01]  /*4480*/  I2FP.F32.U32 R10, R10 ;  /* 0x0000000a000a7245 */ /* 0x000fe20000201000 */
[----:B------:R-:W-:Y:S01]  /*4490*/  HMMA.16816.F32 R16, R4, R58, R52 ;  /* 0x0000003a0410723c */ /* 0x000fe20000001834 */
[----:B------:R-:W-:-:S02]  /*44a0*/  ISETP.GE.AND P1, PT, R9, R21, PT ;  /* 0x000000150900720c */ /* 0x000fc40003f26270 */
[----:B------:R-:W-:Y:S01]  /*44b0*/  FSEL R38, R8, -INF , !P6 ;  /* 0xff80000008267808 */ /* 0x000fe20007000000 */
[----:B------:R-:W-:Y:S02]  /*44c0*/  VIADD R8, R22, 0x18 ;  /* 0x0000001816087836 */ /* 0x000fe40000000000 */
[----:B------:R-:W-:Y:S01]  /*44d0*/  FFMA.FTZ R2, R10, R194, R32 ;  /* 0x000000c20a027223 */ /* 0x000fe20000010020 */
[----:B------:R-:W-:Y:S02]  /*44e0*/  ISETP.GE.AND P6, PT, R9, R20, PT ;  /* 0x000000140900720c */ /* 0x000fe40003fc6270 */
[----:B------:R-:W-:Y:S02]  /*44f0*/  FSEL R32, R3, -INF , !P1 ;  /* 0xff80000003207808 */ /* 0x000fe40004800000 */
[----:B------:R-:W-:Y:S02]  /*4500*/  I2FP.F32.U32 R3, R12 ;  /* 0x0000000c00037245 */ /* 0x000fe40000201000 */
[----:B------:R-:W-:-:S02]  /*4510*/  I2FP.F32.U32 R9, R8 ;  /* 0x0000000800097245 */ /* 0x000fc40000201000 */
[----:B------:R-:W-:Y:S01]  /*4520*/  FSEL R27, R0, -INF , !P6 ;  /* 0xff800000001b7808 */ /* 0x000fe20007000000 */
[CC--:B------:R-:W-:Y:S01]  /*4530*/  FFMA.FTZ R0, R3.reuse, R194.reuse, R35 ;  /* 0x000000c203007223 */ /* 0x0c0fe20000010023 */
[----:B------:R-:W-:Y:S01]  /*4540*/  FSEL R47, R2, -INF , !P5 ;  /* 0xff800000022f7808 */ /* 0x000fe20006800000 */
[----:B------:R-:W-:Y:S01]  /*4550*/  FFMA.FTZ R2, R10, R194, R34 ;  /* 0x000000c20a027223 */ /* 0x000fe20000010022 */
[----:B------:R-:W-:Y:S01]  /*4560*/  ISETP.GE.AND P6, PT, R8, R21, PT ;  /* 0x000000150800720c */ /* 0x000fe20003fc6270 */
[----:B------:R-:W-:Y:S01]  /*4570*/  VIADD R10, R22, 0x20 ;  /* 0x00000020160a7836 */ /* 0x000fe20000000000 */
[----:B------:R-:W-:Y:S01]  /*4580*/  ISETP.GE.AND P5, PT, R8, R20, PT ;  /* 0x000000140800720c */ /* 0x000fe20003fa6270 */
[-C--:B------:R-:W-:Y:S01]  /*4590*/  FFMA.FTZ R8, R3, R194.reuse, R33 ;  /* 0x000000c203087223 */ /* 0x080fe20000010021 */
[----:B------:R-:W-:Y:S01]  /*45a0*/  FSEL R26, R11, -INF , !P4 ;  /* 0xff8000000b1a7808 */ /* 0x000fe20006000000 */
[CC--:B------:R-:W-:Y:S01]  /*45b0*/  FFMA.FTZ R3, R9.reuse, R194.reuse, R28 ;  /* 0x000000c209037223 */ /* 0x0c0fe2000001001c */
[----:B------:R-:W-:Y:S01]  /*45c0*/  FFMA.FTZ R11, R9, R194, R30 ;  /* 0x000000c2090b7223 */ /* 0x000fe2000001001e */
[----:B------:R-:W-:Y:S01]  /*45d0*/  VIADD R9, R22, 0x19 ;  /* 0x0000001916097836 */ /* 0x000fe20000000000 */
[----:B------:R-:W-:-:S02]  /*45e0*/  ISETP.GE.AND P1, PT, R12, R20, PT ;  /* 0x000000140c00720c */ /* 0x000fc40003f26270 */
[----:B------:R-:W-:Y:S02]  /*45f0*/  FSEL R24, R2, -INF , !P3 ;  /* 0xff80000002187808 */ /* 0x000fe40005800000 */
[----:B------:R-:W-:Y:S02]  /*4600*/  I2FP.F32.U32 R2, R9 ;  /* 0x0000000900027245 */ /* 0x000fe40000201000 */
[----:B------:R-:W-:Y:S02]  /*4610*/  FSEL R25, R0, -INF , !P1 ;  /* 0xff80000000197808 */ /* 0x000fe40004800000 */
[----:B------:R-:W-:Y:S01]  /*4620*/  FSEL R30, R3, -INF , !P6 ;  /* 0xff800000031e7808 */ /* 0x000fe20007000000 */
[-C--:B------:R-:W-:Y:S01]  /*4630*/  FFMA.FTZ R3, R2, R194.reuse, R29 ;  /* 0x000000c202037223 */ /* 0x080fe2000001001d */
[----:B------:R-:W-:Y:S01]  /*4640*/  ISETP.GE.AND P1, PT, R10, R21, PT ;  /* 0x000000150a00720c */ /* 0x000fe20003f26270 */
[----:B------:R-:W-:Y:S01]  /*4650*/  FFMA.FTZ R0, R2, R194, R31 ;  /* 0x000000c202007223 */ /* 0x000fe2000001001f */
[----:B------:R-:W-:-:S02]  /*4660*/  ISETP.GE.AND P6, PT, R10, R20, PT ;  /* 0x000000140a00720c */ /* 0x000fc40003fc6270 */
[----:B------:R-:W-:Y:S02]  /*4670*/  I2FP.F32.U32 R10, R10 ;  /* 0x0000000a000a7245 */ /* 0x000fe40000201000 */
[-C--:B------:R-:W-:Y:S01]  /*4680*/  ISETP.GE.AND P4, PT, R12, R21.reuse, PT ;  /* 0x000000150c00720c */ /* 0x080fe20003f86270 */
[----:B------:R-:W-:Y:S01]  /*4690*/  VIADD R12, R22, 0x21 ;  /* 0x00000021160c7836 */ /* 0x000fe20000000000 */
[C---:B------:R-:W-:Y:S01]  /*46a0*/  ISETP.GE.AND P3, PT, R9.reuse, R21, PT ;  /* 0x000000150900720c */ /* 0x040fe20003f66270 */
[----:B------:R-:W-:Y:S01]  /*46b0*/  FFMA.FTZ R2, R10, R194, R40 ;  /* 0x000000c20a027223 */ /* 0x000fe20000010028 */
[----:B------:R-:W-:Y:S01]  /*46c0*/  FSEL R28, R8, -INF , !P4 ;  /* 0xff800000081c7808 */ /* 0x000fe20006000000 */
[----:B------:R-:W-:Y:S01]  /*46d0*/  VIADD R8, R22, 0x28 ;  /* 0x0000002816087836 */ /* 0x000fe20000000000 */
[----:B------:R-:W-:Y:S02]  /*46e0*/  ISETP.GE.AND P4, PT, R9, R20, PT ;  /* 0x000000140900720c */ /* 0x000fe40003f86270 */
[----:B------:R-:W-:-:S02]  /*46f0*/  FSEL R23, R11, -INF , !P5 ;  /* 0xff8000000b177808 */ /* 0x000fc40006800000 */
[----:B------:R-:W-:Y:S02]  /*4700*/  FSEL R29, R3, -INF , !P3 ;  /* 0xff800000031d7808 */ /* 0x000fe40005800000 */
[CC--:B------:R-:W-:Y:S02]  /*4710*/  ISETP.GE.AND P5, PT, R12.reuse, R21.reuse, PT ;  /* 0x000000150c00720c */ /* 0x0c0fe40003fa6270 */
[----:B------:R-:W-:Y:S02]  /*4720*/  ISETP.GE.AND P3, PT, R12, R20, PT ;  /* 0x000000140c00720c */ /* 0x000fe40003f66270 */
[----:B------:R-:W-:Y:S02]  /*4730*/  I2FP.F32.U32 R3, R12 ;  /* 0x0000000c00037245 */ /* 0x000fe40000201000 */
[----:B------:R-:W-:Y:S01]  /*4740*/  FSEL R84, R2, -INF , !P1 ;  /* 0xff80000002547808 */ /* 0x000fe20004800000 */
[----:B------:R-:W-:Y:S01]  /*4750*/  HMMA.16816.F32 R12, R4, R76, R60 ;  /* 0x0000004c040c723c */ /* 0x000fe2000000183c */
[----:B------:R-:W-:Y:S01]  /*4760*/  FSEL R31, R0, -INF , !P4 ;  /* 0xff800000001f7808 */ /* 0x000fe20006000000 */
[----:B------:R-:W-:Y:S01]  /*4770*/  FFMA.FTZ R2, R10, R194, R42 ;  /* 0x000000c20a027223 */ /* 0x000fe2000001002a */
[-C--:B------:R-:W-:Y:S01]  /*4780*/  ISETP.GE.AND P4, PT, R8, R21.reuse, PT ;  /* 0x000000150800720c */ /* 0x080fe20003f86270 */
[----:B------:R-:W-:Y:S01]  /*4790*/  VIADD R6, R22, 0x29 ;  /* 0x0000002916067836 */ /* 0x000fe20000000000 */
[----:B------:R-:W-:Y:S01]  /*47a0*/  ISETP.GE.AND P1, PT, R8, R20, PT ;  /* 0x000000140800720c */ /* 0x000fe20003f26270 */
[C---:B------:R-:W-:Y:S01]  /*47b0*/  FFMA.FTZ R0, R3.reuse, R194, R43 ;  /* 0x000000c203007223 */ /* 0x040fe2000001002b */
[----:B------:R-:W-:Y:S01]  /*47c0*/  I2FP.F32.U32 R8, R8 ;  /* 0x0000000800087245 */ /* 0x000fe20000201000 */
[----:B------:R-:W-:Y:S01]  /*47d0*/  FFMA.FTZ R4, R3, R194, R41 ;  /* 0x000000c203047223 */ /* 0x000fe20000010029 */
[----:B------:R-:W-:Y:S01]  /*47e0*/  FSEL R61, R2, -INF , !P6 ;  /* 0xff800000023d7808 */ /* 0x000fe20007000000 */
[----:B------:R-:W-:Y:S01]  /*47f0*/  VIADD R7, R22, 0x30 ;  /* 0x0000003016077836 */ /* 0x000fe20000000000 */
[----:B------:R-:W-:Y:S01]  /*4800*/  I2FP.F32.U32 R2, R6 ;  /* 0x0000000600027245 */ /* 0x000fe20000201000 */
[CC--:B------:R-:W-:Y:S01]  /*4810*/  FFMA.FTZ R3, R8.reuse, R194.reuse, R16 ;  /* 0x000000c208037223 */ /* 0x0c0fe20000010010 */
[-C--:B------:R-:W-:Y:S01]  /*4820*/  FFMA.FTZ R5, R8, R194.reuse, R18 ;  /* 0x000000c208057223 */ /* 0x080fe20000010012 */
[----:B------:R-:W-:Y:S01]  /*4830*/  VIADD R8, R22, 0x31 ;  /* 0x0000003116087836 */ /* 0x000fe20000000000 */
[----:B------:R-:W-:Y:S01]  /*4840*/  FSEL R62, R0, -INF , !P3 ;  /* 0xff800000003e7808 */ /* 0x000fe20005800000 */
[----:B------:R-:W-:Y:S01]  /*4850*/  FFMA.FTZ R0, R2, R194, R17 ;  /* 0x000000c202007223 */ /* 0x000fe20000010011 */
[----:B------:R-:W-:-:S02]  /*4860*/  ISETP.GE.AND P6, PT, R6, R21, PT ;  /* 0x000000150600720c */ /* 0x000fc40003fc6270 */
[----:B------:R-:W-:Y:S02]  /*4870*/  FSEL R71, R5, -INF , !P1 ;  /* 0xff80000005477808 */ /* 0x000fe40004800000 */
[----:B------:R-:W-:Y:S02]  /*4880*/  I2FP.F32.U32 R5, R8 ;  /* 0x0000000800057245 */ /* 0x000fe40000201000 */
[----:B------:R-:W-:Y:S02]  /*4890*/  FSEL R87, R3, -INF , !P4 ;  /* 0xff80000003577808 */ /* 0x000fe40006000000 */
[----:B------:R-:W-:Y:S02]  /*48a0*/  I2FP.F32.U32 R3, R7 ;  /* 0x0000000700037245 */ /* 0x000fe40000201000 */
[----:B------:R-:W-:Y:S01]  /*48b0*/  FSEL R95, R0, -INF , !P6 ;  /* 0xff800000005f7808 */ /* 0x000fe20007000000 */
[-C--:B------:R-:W-:Y:S01]  /*48c0*/  FFMA.FTZ R0, R2, R194.reuse, R19 ;  /* 0x000000c202007223 */ /* 0x080fe20000010013 */
[----:B------:R-:W-:Y:S01]  /*48d0*/  FSEL R80, R4, -INF , !P5 ;  /* 0xff80000004507808 */ /* 0x000fe20006800000 */
[C---:B------:R-:W-:Y:S01]  /*48e0*/  FFMA.FTZ R4, R5.reuse, R194, R13 ;  /* 0x000000c205047223 */ /* 0x040fe2000001000d */
[----:B------:R-:W-:Y:S01]  /*48f0*/  ISETP.GE.AND P5, PT, R6, R20, PT ;  /* 0x000000140600720c */ /* 0x000fe20003fa6270 */
[----:B------:R-:W-:Y:S01]  /*4900*/  FFMA.FTZ R5, R5, R194, R15 ;  /* 0x000000c205057223 */ /* 0x000fe2000001000f */
[----:B------:R-:W-:Y:S01]  /*4910*/  ISETP.GE.AND P6, PT, R8, R20, PT ;  /* 0x000000140800720c */ /* 0x000fe20003fc6270 */
[CC--:B------:R-:W-:Y:S01]  /*4920*/  FFMA.FTZ R2, R3.reuse, R194.reuse, R12 ;  /* 0x000000c203027223 */ /* 0x0c0fe2000001000c */
[----:B------:R-:W-:Y:S01]  /*4930*/  FFMA.FTZ R3, R3, R194, R14 ;  /* 0x000000c203037223 */ /* 0x000fe2000001000e */
[----:B------:R-:W-:Y:S01]  /*4940*/  FSEL R74, R0, -INF , !P5 ;  /* 0xff800000004a7808 */ /* 0x000fe20006800000 */
[----:B------:R-:W-:Y:S01]  /*4950*/  VIADD R0, R22, 0x39 ;  /* 0x0000003916007836 */ /* 0x000fe20000000000 */
[----:B------:R-:W-:-:S02]  /*4960*/  ISETP.GE.AND P4, PT, R7, R20, PT ;  /* 0x000000140700720c */ /* 0x000fc40003f86270 */
[-C--:B------:R-:W-:Y:S02]  /*4970*/  ISETP.GE.AND P1, PT, R8, R21.reuse, PT ;  /* 0x000000150800720c */ /* 0x080fe40003f26270 */
[----:B------:R-:W-:Y:S02]  /*4980*/  ISETP.GE.AND P3, PT, R7, R21, PT ;  /* 0x000000150700720c */ /* 0x000fe40003f66270 */
[----:B------:R-:W-:Y:S02]  /*4990*/  FSEL R107, R5, -INF , !P6 ;  /* 0xff800000056b7808 */ /* 0x000fe40007000000 */
[----:B------:R-:W-:Y:S02]  /*49a0*/  ISETP.NE.AND P6, PT, R223, 0x1, PT ;  /* 0x00000001df00780c */ /* 0x000fe40003fc5270 */
[----:B------:R-:W-:Y:S02]  /*49b0*/  FSEL R113, R3, -INF , !P4 ;  /* 0xff80000003717808 */ /* 0x000fe40006000000 */
[----:B------:R-:W-:-:S02]  /*49c0*/  FSEL R114, R4, -INF , !P1 ;  /* 0xff80000004727808 */ /* 0x000fc40004800000 */
[----:B------:R-:W-:Y:S02]  /*49d0*/  FSEL R115, R2, -INF , !P3 ;  /* 0xff80000002737808 */ /* 0x000fe40005800000 */
[CC--:B------:R-:W-:Y:S02]  /*49e0*/  ISETP.GE.AND P4, PT, R0.reuse, R21.reuse, PT ;  /* 0x000000150000720c */ /* 0x0c0fe40003f86270 */
[----:B------:R-:W-:Y:S02]  /*49f0*/  ISETP.GE.AND P1, PT, R0, R20, PT ;  /* 0x000000140000720c */ /* 0x000fe40003f26270 */
[----:B------:R-:W-:Y:S02]  /*4a00*/  I2FP.F32.U32 R2, R22 ;  /* 0x0000001600027245 */ /* 0x000fe40000201000 */
[----:B------:R-:W-:Y:S02]  /*4a10*/  I2FP.F32.U32 R0, R0 ;  /* 0x0000000000007245 */ /* 0x000fe40000201000 */
[----:B------:R-:W-:Y:S01]  /*4a20*/  ISETP.GE.AND P5, PT, R22, R21, PT ;  /* 0x000000151600720c */ /* 0x000fe20003fa6270 */
[CC--:B------:R-:W-:Y:S01]  /*4a30*/  FFMA.FTZ R4, R2.reuse, R194.reuse, R44 ;  /* 0x000000c202047223 */ /* 0x0c0fe2000001002c */
[-C--:B------:R-:W-:Y:S01]  /*4a40*/  FFMA.FTZ R2, R2, R194.reuse, R46 ;  /* 0x000000c202027223 */ /* 0x080fe2000001002e */
[CC--:B------:R-:W-:Y:S01]  /*4a50*/  FFMA.FTZ R3, R0.reuse, R194.reuse, R37 ;  /* 0x000000c200037223 */ /* 0x0c0fe20000010025 */
[----:B------:R-:W-:Y:S01]  /*4a60*/  FFMA.FTZ R0, R0, R194, R39 ;  /* 0x000000c200007223 */ /* 0x000fe20000010027 */
[----:B------:R-:W-:-:S02]  /*4a70*/  ISETP.GE.AND P3, PT, R22, R20, PT ;  /* 0x000000141600720c */ /* 0x000fc40003f66270 */
        /* <DEDUP_REMOVED lines=13> */
[C-C-:B------:R-:W-:Y:S01]  /*4b50*/  IMAD.X R3, R121.reuse, 0x1, R4.reuse, P1 ;  /* 0x0000000179037824 */ /* 0x140fe200008e0604 */
[----:B------:R-:W-:Y:S02]  /*4b60*/  IADD3 R5, P1, PT, R252, R0, RZ ;  /* 0x00000000fc057210 */ /* 0x000fe40007f3e0ff */
[-C--:B------:R-:W-:Y:S02]  /*4b70*/  LEA.HI.X R9, R2, R116.reuse, R4, 0x1, P3 ;  /* 0x0000007402097211 */ /* 0x080fe400018f0c04 */
[CC--:B------:R-:W-:Y:S01]  /*4b80*/  LEA R6, P3, R0.reuse, R117.reuse, 0x1 ;  /* 0x0000007500067211 */ /* 0x0c0fe200078608ff */
        /* <DEDUP_REMOVED lines=72> */
.L_x_830:
[----:B------:R3:W-:Y:S02]  /*5010*/  STS.128 [R193+0xb800], RZ ;  /* 0x00b800ffc1007388 */ /* 0x0007e40000000c00 */
.L_x_831:
[----:B------:R-:W-:Y:S05]  /*5020*/  BSYNC.RECONVERGENT B0 ;  /* 0x0000000000007941 */ /* 0x000fea0003800200 */
.L_x_829:
[----:B------:R-:W0:Y:S02]  /*5030*/  LDGDEPBAR ;  /* 0x00000000000079af */ /* 0x000e240000000000 */
.L_x_828:
[----:B-12---:R-:W-:Y:S01]  /*5040*/  FMNMX3.FTZ R3, R10, R36, R26, !PT ;  /* 0x000000240a037276 */ /* 0x006fe2000781001a */
[----:B------:R-:W1:Y:S01]  /*5050*/  LDCU UR4, c[0x0][0x45c] ;  /* 0x00008b80ff0477ac */ /* 0x000e620008000800 */
[----:B------:R-:W-:Y:S01]  /*5060*/  FMNMX3.FTZ R0, R11, R38, R45, !PT ;  /* 0x000000260b007276 */ /* 0x000fe2000781002d */
[----:B------:R-:W-:Y:S01]  /*5070*/  IMAD.SHL.U32 R22, R97, 0x2, RZ ;  /* 0x0000000261167824 */ /* 0x000fe200078e00ff */
[----:B------:R-:W-:Y:S01]  /*5080*/  FMNMX3.FTZ R3, R3, R27, R24, !PT ;  /* 0x0000001b03037276 */ /* 0x000fe20007810018 */
[----:B------:R-:W-:Y:S01]  /*5090*/  IMAD.WIDE.U32 R170, R110, -0x2daee0ad, RZ ;  /* 0xd2511f536eaa7825 */ /* 0x000fe200078e00ff */
[----:B------:R-:W-:Y:S01]  /*50a0*/  FMNMX3.FTZ R0, R0, R32, R47, !PT ;  /* 0x0000002000007276 */ /* 0x000fe2000781002f */
[----:B------:R-:W-:Y:S01]  /*50b0*/  ULEA UR5, UR19, UR9, 0x18 ;  /* 0x0000000913057291 */ /* 0x000fe2000f8ec0ff */
[----:B------:R-:W-:Y:S01]  /*50c0*/  FMNMX3.FTZ R3, R3, R25, R23, !PT ;  /* 0x0000001903037276 */ /* 0x000fe20007810017 */
[----:B------:R-:W-:Y:S01]  /*50d0*/  IMAD.WIDE.U32 R168, R105, -0x326172a9, RZ ;  /* 0xcd9e8d5769a87825 */ /* 0x000fe200078e00ff */
[----:B------:R-:W-:Y:S01]  /*50e0*/  FMNMX3.FTZ R0, R0, R28, R30, !PT ;  /* 0x0000001c00007276 */ /* 0x000fe2000781001e */
[----:B------:R-:W-:Y:S01]  /*50f0*/  STL.64 [R1+0x50], R170 ;  /* 0x000050aa01007387 */ /* 0x000fe20000100a00 */
[----:B------:R-:W-:Y:S01]  /*5100*/  FMNMX3.FTZ R3, R3, R31, R61, !PT ;  /* 0x0000001f03037276 */ /* 0x000fe2000781003d */
[----:B------:R-:W-:Y:S01]  /*5110*/  VIADD R60, R196, 0x9e3779b9 ;  /* 0x9e3779b9c43c7836 */ /* 0x000fe20000000000 */
[----:B------:R-:W-:Y:S01]  /*5120*/  FMNMX3.FTZ R0, R0, R29, R84, !PT ;  /* 0x0000001d00007276 */ /* 0x000fe20007810054 */
[----:B------:R-:W-:Y:S01]  /*5130*/  VIADD R7, R197, 0xbb67ae85 ;  /* 0xbb67ae85c5077836 */ /* 0x000fe20000000000 */
[----:B------:R-:W-:Y:S01]  /*5140*/  FMNMX3.FTZ R3, R3, R62, R71, !PT ;  /* 0x0000003e03037276 */ /* 0x000fe20007810047 */
[----:B------:R-:W-:Y:S01]  /*5150*/  VIADD R66, R197, 0x76cf5d0a ;  /* 0x76cf5d0ac5427836 */ /* 0x000fe20000000000 */
[----:B------:R-:W-:Y:S01]  /*5160*/  FMNMX3.FTZ R116, R0, R80, R87, !PT ;  /* 0x0000005000747276 */ /* 0x000fe20007810057 */
[----:B------:R-:W-:Y:S01]  /*5170*/  VIADD R69, R196, 0xdaa66d2b ;  /* 0xdaa66d2bc4457836 */ /* 0x000fe20000000000 */
        /* <DEDUP_REMOVED lines=9> */
[C---:B------:R-:W-:Y:S01]  /*5210*/  VIADD R68, R197.reuse, 0xa9066899 ;  /* 0xa9066899c5447836 */ /* 0x040fe20000000000 */
[----:B------:R-:W-:Y:S01]  /*5220*/  FMNMX.FTZ R116, R112, R116, !PT ;  /* 0x0000007470747209 */ /* 0x000fe20007810000 */
[----:B------:R-:W-:-:S02]  /*5230*/  VIADD R83, R197, 0x646e171e ;  /* 0x646e171ec5537836 */ /* 0x000fc40000000000 */
[----:B------:R-:W2:Y:S01]  /*5240*/  SHFL.BFLY PT, R2, R3, 0x2, 0x1f ;  /* 0x0c401f0003027f89 */ /* 0x000ea200000e0000 */
[----:B------:R-:W-:Y:S02]  /*5250*/  VIADD R67, R196, 0xb54cda56 ;  /* 0xb54cda56c4437836 */ /* 0x000fe40000000000 */
[----:B------:R-:W-:Y:S01]  /*5260*/  IMAD.MOV.U32 R86, RZ, RZ, 0x20 ;  /* 0x00000020ff567424 */ /* 0x000fe200078e00ff */
[----:B------:R-:W4:Y:S04]  /*5270*/  SHFL.BFLY PT, R4, R116, 0x2, 0x1f ;  /* 0x0c401f0074047f89 */ /* 0x000f2800000e0000 */
[----:B------:R-:W-:Y:S02]  /*5280*/  SEL R86, R86, 0xffffffe0, !P2 ;  /* 0xffffffe056567807 */ /* 0x000fe40005000000 */
[----:B--2---:R-:W-:-:S02]  /*5290*/  FMNMX.FTZ R3, R3, R2, !PT ;  /* 0x0000000203037209 */ /* 0x004fc40007810000 */
[----:B----4-:R-:W-:-:S03]  /*52a0*/  FMNMX.FTZ R116, R116, R4, !PT ;  /* 0x0000000474747209 */ /* 0x010fc60007810000 */
[----:B------:R-:W2:Y:S04]  /*52b0*/  SHFL.BFLY PT, R0, R3, 0x1, 0x1f ;  /* 0x0c201f0003007f89 */ /* 0x000ea800000e0000 */
[----:B------:R-:W4:Y:S01]  /*52c0*/  SHFL.BFLY PT, R4, R116, 0x1, 0x1f ;  /* 0x0c201f0074047f89 */ /* 0x000f2200000e0000 */
[----:B--2---:R-:W-:-:S04]  /*52d0*/  FMNMX.FTZ R3, R3, R0, !PT ;  /* 0x0000000003037209 */ /* 0x004fc80007810000 */
[C---:B------:R-:W-:Y:S01]  /*52e0*/  FSETP.NEU.FTZ.AND P1, PT, R3.reuse, -INF , PT ;  /* 0xff8000000300780b */ /* 0x040fe20003f3d000 */
[----:B-1----:R-:W-:Y:S01]  /*52f0*/  FMUL.FTZ R2, R3, UR4 ;  /* 0x0000000403027c20 */ /* 0x002fe20008410000 */
[----:B----4-:R-:W-:Y:S02]  /*5300*/  FMNMX.FTZ R116, R116, R4, !PT ;  /* 0x0000000474747209 */ /* 0x010fe40007810000 */
[----:B------:R-:W-:Y:S02]  /*5310*/  LOP3.LUT R4, R197, R22, R171, 0x96, !PT ;  /* 0x00000016c5047212 */ /* 0x000fe400078e96ab */
[----:B------:R-:W-:Y:S01]  /*5320*/  FSEL R2, R2, RZ, P1 ;  /* 0x000000ff02027208 */ /* 0x000fe20000800000 */
[C---:B------:R-:W-:Y:S01]  /*5330*/  FMUL.FTZ R12, R116.reuse, UR4 ;  /* 0x00000004740c7c20 */ /* 0x040fe20008410000 */
[----:B------:R-:W-:Y:S01]  /*5340*/  FSETP.NEU.FTZ.AND P1, PT, R116, -INF , PT ;  /* 0xff8000007400780b */ /* 0x000fe20003f3d000 */
[----:B------:R-:W-:-:S04]  /*5350*/  IMAD.WIDE.U32 R4, R4, -0x326172a9, RZ ;  /* 0xcd9e8d5704047825 */ /* 0x000fc800078e00ff */
[--C-:B------:R-:W-:Y:S01]  /*5360*/  FFMA.FTZ R0, R10, UR4, -R2.reuse ;  /* 0x000000040a007c23 */ /* 0x100fe20008010802 */
[----:B------:R-:W-:Y:S01]  /*5370*/  FSEL R12, R12, RZ, P1 ;  /* 0x000000ff0c0c7208 */ /* 0x000fe20000800000 */
[----:B------:R-:W-:Y:S01]  /*5380*/  FFMA.FTZ R6, R25, UR4, -R2 ;  /* 0x0000000419067c23 */ /* 0x000fe20008010802 */
[----:B------:R-:W-:Y:S01]  /*5390*/  LOP3.LUT R8, R60, R168, R5, 0x96, !PT ;  /* 0x000000a83c087212 */ /* 0x000fe200078e9605 */
[----:B------:R1:W-:Y:S04]  /*53a0*/  MUFU.EX2 R145, R0 ;  /* 0x0000000000917308 */ /* 0x0003e80000000800 */
[----:B------:R-:W-:-:S04]  /*53b0*/  IMAD.WIDE.U32 R8, R8, -0x2daee0ad, RZ ;  /* 0xd2511f5308087825 */ /* 0x000fc800078e00ff */
[----:B------:R-:W-:Y:S01]  /*53c0*/  MUFU.EX2 R125, R6 ;  /* 0x00000006007d7308 */ /* 0x000fe20000000800 */
[----:B-1----:R-:W-:-:S07]  /*53d0*/  FFMA.FTZ R0, R36, UR4, -R2 ;  /* 0x0000000424007c23 */ /* 0x002fce0008010802 */
[----:B------:R1:W2:Y:S02]  /*53e0*/  MUFU.EX2 R144, R0 ;  /* 0x0000000000907308 */ /* 0x0002a40000000800 */
[----:B-1----:R-:W-:-:S06]  /*53f0*/  FFMA.FTZ R0, R26, UR4, -R2 ;  /* 0x000000041a007c23 */ /* 0x002fcc0008010802 */
[----:B------:R1:W-:Y:S02]  /*5400*/  MUFU.EX2 R129, R0 ;  /* 0x0000000000817308 */ /* 0x0003e40000000800 */
[----:B-1----:R-:W-:-:S06]  /*5410*/  FFMA.FTZ R0, R27, UR4, -R2 ;  /* 0x000000041b007c23 */ /* 0x002fcc0008010802 */
[----:B------:R1:W-:Y:S02]  /*5420*/  MUFU.EX2 R124, R0 ;  /* 0x00000000007c7308 */ /* 0x0003e40000000800 */
[----:B-1----:R-:W-:-:S06]  /*5430*/  FFMA.FTZ R0, R24, UR4, -R2 ;  /* 0x0000000418007c23 */ /* 0x002fcc0008010802 */
[----:B------:R1:W-:Y:S02]  /*5440*/  MUFU.EX2 R102, R0 ;  /* 0x0000000000667308 */ /* 0x0003e40000000800 */
[----:B-1----:R-:W-:-:S05]  /*5450*/  LOP3.LUT R0, R196, R109, R169, 0x96, !PT ;  /* 0x0000006dc4007212 */ /* 0x002fca00078e96a9 */
[----:B------:R-:W-:-:S04]  /*5460*/  IMAD.WIDE.U32 R150, R0, -0x2daee0ad, RZ ;  /* 0xd2511f5300967825 */ /* 0x000fc800078e00ff */
[----:B------:R-:W-:Y:S01]  /*5470*/  FFMA.FTZ R0, R23, UR4, -R2 ;  /* 0x0000000417007c23 */ /* 0x000fe20008010802 */
[----:B------:R-:W-:Y:S01]  /*5480*/  VIADD R23, R196, 0x3c6ef372 ;  /* 0x3c6ef372c4177836 */ /* 0x000fe20000000000 */
[----:B------:R-:W-:Y:S02]  /*5490*/  LOP3.LUT R5, R7, R170, R151, 0x96, !PT ;  /* 0x000000aa07057212 */ /* 0x000fe400078e9697 */
[----:B------:R1:W-:Y:S01]  /*54a0*/  MUFU.EX2 R148, R0 ;  /* 0x0000000000947308 */ /* 0x0003e20000000800 */
[----:B------:R-:W-:Y:S02]  /*54b0*/  STL.64 [R1+0x58], R150 ;  /* 0x0000589601007387 */ /* 0x000fe40000100a00 */
[----:B------:R-:W-:Y:S01]  /*54c0*/  IMAD.WIDE.U32 R220, R5, -0x326172a9, RZ ;  /* 0xcd9e8d5705dc7825 */ /* 0x000fe200078e00ff */
[----:B------:R-:W-:-:S04]  /*54d0*/  LOP3.LUT R5, R66, R150, R9, 0x96, !PT ;  /* 0x0000009642057212 */ /* 0x000fc800078e9609 */
[----:B------:R-:W-:Y:S01]  /*54e0*/  LOP3.LUT R6, R23, R4, R221, 0x96, !PT ;  /* 0x0000000417067212 */ /* 0x000fe200078e96dd */
[----:B------:R-:W-:-:S04]  /*54f0*/  IMAD.WIDE.U32 R4, R5, -0x326172a9, RZ ;  /* 0xcd9e8d5705047825 */ /* 0x000fc800078e00ff */
[----:B------:R-:W-:Y:S01]  /*5500*/  IMAD.WIDE.U32 R6, R6, -0x2daee0ad, RZ ;  /* 0xd2511f5306067825 */ /* 0x000fe200078e00ff */
[----:B------:R-:W-:-:S03]  /*5510*/  LOP3.LUT R10, R69, R220, R5, 0x96, !PT ;  /* 0x000000dc450a7212 */ /* 0x000fc600078e9605 */
[----:B-1----:R-:W-:Y:S01]  /*5520*/  FFMA.FTZ R0, R11, UR4, -R12 ;  /* 0x000000040b007c23 */ /* 0x002fe2000801080c */
[----:B------:R-:W-:Y:S01]  /*5530*/  LOP3.LUT R8, R64, R8, R7, 0x96, !PT ;  /* 0x0000000840087212 */ /* 0x000fe200078e9607 */
[----:B------:R-:W-:Y:S02]  /*5540*/  IMAD.WIDE.U32 R10, R10, -0x2daee0ad, RZ ;  /* 0xd2511f530a0a7825 */ /* 0x000fe400078e00ff */
[----:B------:R1:W-:Y:S02]  /*5550*/  MUFU.EX2 R149, R0 ;  /* 0x0000000000957308 */ /* 0x0003e40000000800 */
[----:B------:R-:W-:Y:S01]  /*5560*/  IMAD.WIDE.U32 R8, R8, -0x326172a9, RZ ;  /* 0xcd9e8d5708087825 */ /* 0x000fe200078e00ff */
[----:B------:R-:W-:-:S04]  /*5570*/  LOP3.LUT R5, R70, R6, R11, 0x96, !PT ;  /* 0x0000000646057212 */ /* 0x000fc800078e960b */
[----:B------:R-:W-:Y:S01]  /*5580*/  LOP3.LUT R6, R65, R4, R9, 0x96, !PT ;  /* 0x0000000441067212 */ /* 0x000fe200078e9609 */
[----:B------:R-:W-:-:S04]  /*5590*/  IMAD.WIDE.U32 R4, R5, -0x326172a9, RZ ;  /* 0xcd9e8d5705047825 */ /* 0x000fc800078e00ff */
[----:B------:R-:W-:Y:S01]  /*55a0*/  IMAD.WIDE.U32 R6, R6, -0x2daee0ad, RZ ;  /* 0xd2511f5306067825 */ /* 0x000fe200078e00ff */
[----:B------:R-:W-:-:S03]  /*55b0*/  LOP3.LUT R8, R82, R8, R5, 0x96, !PT ;  /* 0x0000000852087212 */ /* 0x000fc600078e9605 */
[--C-:B------:R-:W-:Y:S01]  /*55c0*/  FFMA.FTZ R5, R30, UR4, -R12.reuse ;  /* 0x000000041e057c23 */ /* 0x100fe2000801080c */
[----:B-1----:R-:W-:Y:S01]  /*55d0*/  FFMA.FTZ R0, R38, UR4, -R12 ;  /* 0x0000000426007c23 */ /* 0x002fe2000801080c */
[----:B------:R-:W-:Y:S02]  /*55e0*/  LOP3.LUT R10, R68, R10, R7, 0x96, !PT ;  /* 0x0000000a440a7212 */ /* 0x000fe400078e9607 */
[----:B------:R-:W-:Y:S01]  /*55f0*/  MUFU.EX2 R100, R5 ;  /* 0x0000000500647308 */ /* 0x000fe20000000800 */
[----:B------:R-:W1:Y:S01]  /*5600*/  LDC R7, c[0x0][0x4f8] ;  /* 0x00013e00ff077b82 */ /* 0x000e620000000800 */
[----:B------:R-:W-:-:S04]  /*5610*/  IMAD.WIDE.U32 R50, R8, -0x2daee0ad, RZ ;  /* 0xd2511f5308327825 */ /* 0x000fc800078e00ff */
[----:B------:R-:W-:Y:S01]  /*5620*/  IMAD.WIDE.U32 R48, R10, -0x326172a9, RZ ;  /* 0xcd9e8d570a307825 */ /* 0x000fe200078e00ff */
[----:B------:R-:W-:Y:S01]  /*5630*/  LOP3.LUT R13, R83, R6, R51, 0x96, !PT ;  /* 0x00000006530d7212 */ /* 0x000fe200078e9633 */
[----:B------:R4:W-:Y:S01]  /*5640*/  MUFU.EX2 R146, R0 ;  /* 0x0000000000927308 */ /* 0x0009e20000000800 */
[----:B--2---:R-:W-:Y:S02]  /*5650*/  F2FP.F16.F32.PACK_AB R6, R144, R145 ;  /* 0x000000919006723e */ /* 0x004fe400000000ff */
[----:B------:R-:W-:Y:S02]  /*5660*/  LOP3.LUT R4, R67, R4, R49, 0x96, !PT ;  /* 0x0000000443047212 */ /* 0x000fe400078e9631 */
[C---:B------:R-:W-:Y:S02]  /*5670*/  PRMT R142, R6.reuse, 0x7610, R142 ;  /* 0x00007610068e7816 */ /* 0x040fe4000000008e */
[----:B------:R-:W-:Y:S02]  /*5680*/  PRMT R154, R6, 0x7632, R154 ;  /* 0x00007632069a7816 */ /* 0x000fe4000000009a */
[----:B------:R-:W-:-:S02]  /*5690*/  LOP3.LUT R6, R4, 0xffff, RZ, 0xc0, !PT ;  /* 0x0000ffff04067812 */ /* 0x000fc400078ec0ff */
[----:B------:R-:W-:Y:S02]  /*56a0*/  LOP3.LUT R73, R4, 0xff, RZ, 0xc0, !PT ;  /* 0x000000ff04497812 */ /* 0x000fe400078ec0ff */
[----:B------:R-:W-:Y:S02]  /*56b0*/  SHF.R.U32.HI R72, RZ, 0x8, R6 ;  /* 0x00000008ff487819 */ /* 0x000fe40000011606 */
[C---:B------:R-:W-:Y:S01]  /*56c0*/  PRMT R96, R48.reuse, 0x7772, RZ ;  /* 0x0000777230607816 */ /* 0x040fe200000000ff */
[----:B----4-:R-:W-:Y:S01]  /*56d0*/  FFMA.FTZ R0, R45, UR4, -R12 ;  /* 0x000000042d007c23 */ /* 0x010fe2000801080c */
[C---:B------:R-:W-:Y:S02]  /*56e0*/  PRMT R97, R48.reuse, 0x7773, RZ ;  /* 0x0000777330617816 */ /* 0x040fe400000000ff */
[----:B------:R-:W-:Y:S01]  /*56f0*/  SHF.R.U32.HI R81, RZ, 0x18, R4 ;  /* 0x00000018ff517819 */ /* 0x000fe20000011604 */
[----:B------:R2:W-:Y:S01]  /*5700*/  MUFU.EX2 R130, R0 ;  /* 0x0000000000827308 */ /* 0x0005e20000000800 */
[----:B------:R-:W-:-:S02]  /*5710*/  PRMT R94, R48, 0x7771, RZ ;  /* 0x00007771305e7816 */ /* 0x000fc400000000ff */
[----:B------:R-:W-:Y:S02]  /*5720*/  LOP3.LUT R93, R13, 0xff, RZ, 0xc0, !PT ;  /* 0x000000ff0d5d7812 */ /* 0x000fe400078ec0ff */
[----:B------:R-:W-:Y:S02]  /*5730*/  SHF.R.U32.HI R98, RZ, 0x18, R13 ;  /* 0x00000018ff627819 */ /* 0x000fe4000001160d */
[C---:B------:R-:W-:Y:S02]  /*5740*/  PRMT R105, R50.reuse, 0x7772, RZ ;  /* 0x0000777232697816 */ /* 0x040fe400000000ff */
[C---:B------:R-:W-:Y:S02]  /*5750*/  PRMT R104, R50.reuse, 0x7773, RZ ;  /* 0x0000777332687816 */ /* 0x040fe400000000ff */
[----:B------:R-:W-:Y:S02]  /*5760*/  PRMT R99, R50, 0x7771, RZ ;  /* 0x0000777132637816 */ /* 0x000fe400000000ff */
[----:B------:R-:W-:-:S02]  /*5770*/  ISETP.LE.U32.AND P4, PT, R73, UR6, PT ;  /* 0x0000000649007c0c */ /* 0x000fc4000bf83070 */
[----:B------:R-:W-:Y:S01]  /*5780*/  ISETP.LE.U32.AND P1, PT, R81, UR6, PT ;  /* 0x0000000651007c0c */ /* 0x000fe2000bf23070 */
[----:B--2---:R-:W-:-:S04]  /*5790*/  FFMA.FTZ R0, R32, UR4, -R12 ;  /* 0x0000000420007c23 */ /* 0x004fc8000801080c */
[----:B------:R2:W4:Y:S02]  /*57a0*/  MUFU.EX2 R101, R0 ;  /* 0x0000000000657308 */ /* 0x0005240000000800 */
[----:B--2---:R-:W-:Y:S01]  /*57b0*/  FFMA.FTZ R0, R47, UR4, -R12 ;  /* 0x000000042f007c23 */ /* 0x004fe2000801080c */
[----:B----4-:R-:W-:-:S05]  /*57c0*/  F2FP.F16.F32.PACK_AB R5, R101, R130 ;  /* 0x000000826505723e */ /* 0x010fca00000000ff */
[----:B------:R2:W-:Y:S01]  /*57d0*/  MUFU.EX2 R103, R0 ;  /* 0x0000000000677308 */ /* 0x0005e20000000800 */
[C---:B------:R-:W-:Y:S02]  /*57e0*/  PRMT R153, R5.reuse, 0x7610, R153 ;  /* 0x0000761005997816 */ /* 0x040fe40000000099 */
[----:B------:R-:W-:Y:S01]  /*57f0*/  PRMT R152, R5, 0x7632, R152 ;  /* 0x0000763205987816 */ /* 0x000fe20000000098 */
[----:B------:R-:W-:-:S04]  /*5800*/  FFMA.FTZ R5, R31, UR4, -R2 ;  /* 0x000000041f057c23 */ /* 0x000fc80008010802 */
[----:B------:R4:W5:Y:S01]  /*5810*/  MUFU.EX2 R203, R5 ;  /* 0x0000000500cb7308 */ /* 0x0009620000000800 */
[----:B--2---:R-:W-:-:S07]  /*5820*/  FFMA.FTZ R0, R28, UR4, -R12 ;  /* 0x000000041c007c23 */ /* 0x004fce000801080c */
[----:B------:R2:W-:Y:S01]  /*5830*/  MUFU.EX2 R147, R0 ;  /* 0x0000000000937308 */ /* 0x0005e20000000800 */
[----:B----4-:R-:W-:Y:S02]  /*5840*/  F2FP.F16.F32.PACK_AB R5, R125, R102 ;  /* 0x000000667d05723e */ /* 0x010fe400000000ff */
[----:B-----5:R-:W-:Y:S02]  /*5850*/  F2FP.F16.F32.PACK_AB R6, R203, R148 ;  /* 0x00000094cb06723e */ /* 0x020fe400000000ff */
[C---:B------:R-:W-:Y:S02]  /*5860*/  PRMT R164, R5.reuse, 0x7610, R164 ;  /* 0x0000761005a47816 */ /* 0x040fe400000000a4 */
[----:B------:R-:W-:Y:S02]  /*5870*/  PRMT R163, R5, 0x7632, R163 ;  /* 0x0000763205a37816 */ /* 0x000fe400000000a3 */
[C---:B------:R-:W-:Y:S02]  /*5880*/  PRMT R162, R6.reuse, 0x7610, R162 ;  /* 0x0000761006a27816 */ /* 0x040fe400000000a2 */
[----:B------:R-:W-:-:S02]  /*5890*/  PRMT R160, R6, 0x7632, R160 ;  /* 0x0000763206a07816 */ /* 0x000fc400000000a0 */
[----:B--2---:R-:W-:Y:S02]  /*58a0*/  F2FP.F16.F32.PACK_AB R0, R146, R149 ;  /* 0x000000959200723e */ /* 0x004fe400000000ff */
[----:B------:R-:W-:Y:S02]  /*58b0*/  PRMT R14, R162, 0x5410, R160 ;  /* 0x00005410a20e7816 */ /* 0x000fe400000000a0 */
[C---:B------:R-:W-:Y:S02]  /*58c0*/  PRMT R139, R0.reuse, 0x7610, R139 ;  /* 0x00007610008b7816 */ /* 0x040fe4000000008b */
[----:B------:R-:W-:Y:S01]  /*58d0*/  PRMT R143, R0, 0x7632, R143 ;  /* 0x00007632008f7816 */ /* 0x000fe2000000008f */
[----:B------:R-:W-:-:S03]  /*58e0*/  FFMA.FTZ R0, R29, UR4, -R12 ;  /* 0x000000041d007c23 */ /* 0x000fc6000801080c */
[----:B------:R-:W-:Y:S01]  /*58f0*/  PRMT R6, R139, 0x5410, R143 ;  /* 0x000054108b067816 */ /* 0x000fe2000000008f */
[----:B------:R2:W4:Y:S02]  /*5900*/  MUFU.EX2 R131, R0 ;  /* 0x0000000000837308 */ /* 0x0005240000000800 */
[----:B--2---:R-:W-:Y:S02]  /*5910*/  F2FP.F16.F32.PACK_AB R0, R124, R129 ;  /* 0x000000817c00723e */ /* 0x004fe400000000ff */
[----:B----4-:R-:W-:Y:S02]  /*5920*/  F2FP.F16.F32.PACK_AB R5, R131, R100 ;  /* 0x000000648305723e */ /* 0x010fe400000000ff */
[C---:B------:R-:W-:Y:S02]  /*5930*/  PRMT R159, R0.reuse, 0x7610, R159 ;  /* 0x00007610009f7816 */ /* 0x040fe4000000009f */
[----:B------:R-:W-:Y:S02]  /*5940*/  PRMT R157, R0, 0x7632, R157 ;  /* 0x00007632009d7816 */ /* 0x000fe4000000009d */
[----:B------:R-:W-:-:S02]  /*5950*/  F2FP.F16.F32.PACK_AB R0, R147, R103 ;  /* 0x000000679300723e */ /* 0x000fc400000000ff */
[C---:B------:R-:W-:Y:S02]  /*5960*/  PRMT R161, R5.reuse, 0x7610, R161 ;  /* 0x0000761005a17816 */ /* 0x040fe400000000a1 */
        /* <DEDUP_REMOVED lines=8> */
[----:B------:R-:W-:Y:S01]  /*59f0*/  PRMT R7, R142, 0x5410, R154 ;  /* 0x000054108e077816 */ /* 0x000fe2000000009a */
[----:B------:R-:W-:Y:S01]  /*5a00*/  IMAD R0, R0, 0x10000, R0 ;  /* 0x0001000000007824 */ /* 0x000fe200078e0200 */
[----:B------:R-:W-:Y:S01]  /*5a10*/  LDSM.16.MT88.4 R40, [R117+0xc000] ;  /* 0x00c000007528783b */ /* 0x000fe20000004200 */
[----:B------:R-:W-:Y:S02]  /*5a20*/  VIADD R15, R117, 0xc000 ;  /* 0x0000c000750f7836 */ /* 0x000fe40000000000 */
[----:B------:R-:W-:Y:S01]  /*5a30*/  IMAD.MOV.U32 R73, RZ, RZ, R100 ;  /* 0x000000ffff497224 */ /* 0x000fe200078e0064 */
[----:B------:R-:W-:Y:S01]  /*5a40*/  HSET2.LE.AND R5, R5, R0, PT ;  /* 0x0000000005057233 */ /* 0x000fe20003803000 */
[----:B------:R-:W1:Y:S04]  /*5a50*/  LDSM.16.MT88.4 R52, [R51+0xe000] ;  /* 0x00e000003334783b */ /* 0x000e680000004200 */
[----:B------:R-:W-:Y:S01]  /*5a60*/  LOP3.LUT R8, R6, R5, RZ, 0xc0, !PT ;  /* 0x0000000506087212 */ /* 0x000fe200078ec0ff */
[----:B------:R-:W-:Y:S01]  /*5a70*/  IMAD.MOV.U32 R5, RZ, RZ, R48 ;  /* 0x000000ffff057224 */ /* 0x000fe200078e0030 */
[----:B------:R-:W-:Y:S01]  /*5a80*/  PRMT R6, R4, 0x7632, R6 ;  /* 0x0000763204067816 */ /* 0x000fe20000000006 */
[----:B------:R-:W2:Y:S01]  /*5a90*/  LDSM.16.MT88.4 R24, [R51+0xc000] ;  /* 0x00c000003318783b */ /* 0x000ea20000004200 */
[----:B------:R-:W-:-:S02]  /*5aa0*/  PRMT R4, R96, 0x5410, R97 ;  /* 0x0000541060047816 */ /* 0x000fc40000000061 */
[----:B------:R-:W-:Y:S01]  /*5ab0*/  LOP3.LUT R75, R6, 0xff, RZ, 0xc0, !PT ;  /* 0x000000ff064b7812 */ /* 0x000fe200078ec0ff */
[----:B------:R-:W4:Y:S01]  /*5ac0*/  LDSM.16.MT88.4 R56, [R51+0xe800] ;  /* 0x00e800003338783b */ /* 0x000f220000004200 */
[----:B------:R-:W-:Y:S02]  /*5ad0*/  LOP3.LUT R6, R4, 0xff00ff, RZ, 0xc0, !PT ;  /* 0x00ff00ff04067812 */ /* 0x000fe400078ec0ff */
[----:B------:R-:W-:Y:S01]  /*5ae0*/  PRMT R4, R75, 0x5410, R81 ;  /* 0x000054104b047816 */ /* 0x000fe20000000051 */
[----:B------:R-:W5:Y:S01]  /*5af0*/  LDSM.16.MT88.4 R44, [R51+0xc800] ;  /* 0x00c80000332c783b */ /* 0x000f620000004200 */
[----:B------:R-:W-:Y:S02]  /*5b00*/  LOP3.LUT R5, R5, 0xff, RZ, 0xc0, !PT ;  /* 0x000000ff05057812 */ /* 0x000fe400078ec0ff */
[--C-:B------:R-:W-:Y:S01]  /*5b10*/  HSET2.LE.AND R6, R6, R0.reuse, PT ;  /* 0x0000000006067233 */ /* 0x100fe20003803000 */
[----:B------:R-:W3:Y:S01]  /*5b20*/  LDSM.16.MT88.4 R36, [R117+0xc800] ;  /* 0x00c800007524783b */ /* 0x000ee20000004200 */
[----:B------:R-:W-:-:S02]  /*5b30*/  HSET2.LE.AND R4, R4, R0, PT ;  /* 0x0000000004047233 */ /* 0x000fc40003803000 */
[----:B------:R-:W-:Y:S02]  /*5b40*/  PRMT R5, R5, 0x5410, R94 ;  /* 0x0000541005057816 */ /* 0x000fe4000000005e */
[----:B------:R-:W-:Y:S02]  /*5b50*/  ISETP.LE.U32.AND P3, PT, R75, UR6, PT ;  /* 0x000000064b007c0c */ /* 0x000fe4000bf63070 */
[----:B------:R-:W-:Y:S02]  /*5b60*/  LOP3.LUT R9, R7, R4, RZ, 0xc0, !PT ;  /* 0x0000000407097212 */ /* 0x000fe400078ec0ff */
[----:B------:R-:W-:Y:S02]  /*5b70*/  HSET2.LE.AND R5, R5, R0, PT ;  /* 0x0000000005057233 */ /* 0x000fe40003803000 */
[----:B------:R-:W-:Y:S02]  /*5b80*/  PRMT R4, R153, 0x5410, R152 ;  /* 0x0000541099047816 */ /* 0x000fe40000000098 */
[----:B------:R-:W-:-:S02]  /*5b90*/  PRMT R7, R13, 0x7632, R7 ;  /* 0x000076320d077816 */ /* 0x000fc40000000007 */
[----:B------:R-:W-:Y:S01]  /*5ba0*/  LOP3.LUT R10, R4, R5, RZ, 0xc0, !PT ;  /* 0x00000005040a7212 */ /* 0x000fe200078ec0ff */
[----:B------:R-:W-:Y:S01]  /*5bb0*/  IMAD.MOV.U32 R5, RZ, RZ, R50 ;  /* 0x000000ffff057224 */ /* 0x000fe200078e0032 */
[----:B------:R-:W-:Y:S02]  /*5bc0*/  PRMT R4, R159, 0x5410, R157 ;  /* 0x000054109f047816 */ /* 0x000fe4000000009d */
[----:B------:R-:W-:Y:S02]  /*5bd0*/  LOP3.LUT R92, R7, 0xff, RZ, 0xc0, !PT ;  /* 0x000000ff075c7812 */ /* 0x000fe400078ec0ff */
[----:B------:R-:W-:Y:S02]  /*5be0*/  LOP3.LUT R11, R4, R6, RZ, 0xc0, !PT ;  /* 0x00000006040b7212 */ /* 0x000fe400078ec0ff */
[----:B------:R-:W-:Y:S02]  /*5bf0*/  LOP3.LUT R4, R13, 0xffff, RZ, 0xc0, !PT ;  /* 0x0000ffff0d047812 */ /* 0x000fe400078ec0ff */
[----:B------:R-:W-:-:S02]  /*5c00*/  LOP3.LUT R6, R5, 0xff, RZ, 0xc0, !PT ;  /* 0x000000ff05067812 */ /* 0x000fc400078ec0ff */
[----:B------:R-:W-:Y:S01]  /*5c10*/  SHF.R.U32.HI R85, RZ, 0x8, R4 ;  /* 0x00000008ff557819 */ /* 0x000fe20000011604 */
[C---:B-1----:R-:W-:Y:S01]  /*5c20*/  HMMA.16816.F32 R16, R8.reuse, R52, RZ ;  /* 0x000000340810723c */ /* 0x042fe200000018ff */
[----:B------:R-:W-:Y:S02]  /*5c30*/  PRMT R5, R156, 0x5410, R155 ;  /* 0x000054109c057816 */ /* 0x000fe4000000009b */
[----:B------:R-:W-:Y:S02]  /*5c40*/  PRMT R4, R93, 0x5410, R85 ;  /* 0x000054105d047816 */ /* 0x000fe40000000055 */
[----:B------:R-:W-:Y:S02]  /*5c50*/  PRMT R7, R105, 0x5410, R104 ;  /* 0x0000541069077816 */ /* 0x000fe40000000068 */
[----:B------:R-:W-:Y:S01]  /*5c60*/  PRMT R6, R6, 0x5410, R99 ;  /* 0x0000541006067816 */ /* 0x000fe20000000063 */
[----:B--2---:R-:W-:Y:S01]  /*5c70*/  HMMA.16816.F32 R28, R8, R24, RZ ;  /* 0x00000018081c723c */ /* 0x004fe200000018ff */
[----:B------:R-:W-:-:S02]  /*5c80*/  HSET2.LE.AND R4, R4, R0, PT ;  /* 0x0000000004047233 */ /* 0x000fc40003803000 */
[----:B------:R-:W-:Y:S02]  /*5c90*/  LOP3.LUT R13, R7, 0xff00ff, RZ, 0xc0, !PT ;  /* 0x00ff00ff070d7812 */ /* 0x000fe400078ec0ff */
[----:B------:R-:W-:Y:S02]  /*5ca0*/  PRMT R7, R164, 0x5410, R163 ;  /* 0x00005410a4077816 */ /* 0x000fe400000000a3 */
[----:B------:R-:W-:Y:S01]  /*5cb0*/  LOP3.LUT R4, R5, R4, RZ, 0xc0, !PT ;  /* 0x0000000405047212 */ /* 0x000fe200078ec0ff */
[----:B------:R-:W-:Y:S01]  /*5cc0*/  HMMA.16816.F32 R24, R8, R26, RZ ;  /* 0x0000001a0818723c */ /* 0x000fe200000018ff */
[----:B------:R-:W-:Y:S02]  /*5cd0*/  PRMT R5, R92, 0x5410, R98 ;  /* 0x000054105c057816 */ /* 0x000fe40000000062 */
[----:B------:R-:W-:-:S03]  /*5ce0*/  HSET2.LE.AND R6, R6, R0, PT ;  /* 0x0000000006067233 */ /* 0x000fc60003803000 */
[----:B------:R-:W-:-:S05]  /*5cf0*/  HSET2.LE.AND R5, R5, R0, PT ;  /* 0x0000000005057233 */ /* 0x000fca0003803000 */
[----:B------:R-:W-:Y:S02]  /*5d00*/  LOP3.LUT R5, R7, R5, RZ, 0xc0, !PT ;  /* 0x0000000507057212 */ /* 0x000fe400078ec0ff */
[----:B------:R-:W-:-:S04]  /*5d10*/  PRMT R7, R161, 0x5410, R158 ;  /* 0x00005410a1077816 */ /* 0x000fc8000000009e */
[----:B------:R-:W-:Y:S02]  /*5d20*/  LOP3.LUT R6, R7, R6, RZ, 0xc0, !PT ;  /* 0x0000000607067212 */ /* 0x000fe400078ec0ff */
[----:B------:R-:W-:Y:S01]  /*5d30*/  HSET2.LE.AND R7, R13, R0, PT ;  /* 0x000000000d077233 */ /* 0x000fe20003803000 */
[----:B------:R-:W-:Y:S02]  /*5d40*/  VIADD R13, R117, 0xc040 ;  /* 0x0000c040750d7836 */ /* 0x000fe40000000000 */
[----:B------:R-:W-:Y:S02]  /*5d50*/  @P0 VIADD R13, R15, 0xffffffc0 ;  /* 0xffffffc00f0d0836 */ /* 0x000fe40000000000 */
[----:B------:R-:W-:Y:S01]  /*5d60*/  LOP3.LUT R7, R14, R7, RZ, 0xc0, !PT ;  /* 0x000000070e077212 */ /* 0x000fe200078ec0ff */
[----:B------:R-:W-:Y:S02]  /*5d70*/  VIADD R14, R22, 0x1 ;  /* 0x00000001160e7836 */ /* 0x000fe40000000000 */
[----:B------:R-:W1:Y:S01]  /*5d80*/  LDSM.16.MT88.4 R32, [R13] ;  /* 0x000000000d20783b */ /* 0x000e620000004200 */
[----:B------:R-:W-:-:S02]  /*5d90*/  IMAD.IADD R86, R86, 0x1, R13 ;  /* 0x0000000156567824 */ /* 0x000fc400078e020d */
[----:B------:R-:W-:Y:S01]  /*5da0*/  LOP3.LUT R14, R197, R14, R171, 0x96, !PT ;  /* 0x0000000ec50e7212 */ /* 0x000fe200078e96ab */
[----:B----4-:R-:W-:Y:S08]  /*5db0*/  HMMA.16816.F32 R108, R4, R56, R16 ;  /* 0x00000038046c723c */ /* 0x010ff00000001810 */
[----:B------:R-:W-:Y:S08]  /*5dc0*/  HMMA.16816.F32 R16, R8, R54, RZ ;  /* 0x000000360810723c */ /* 0x000ff000000018ff */
[C---:B-----5:R-:W-:Y:S08]  /*5dd0*/  HMMA.16816.F32 R76, R4.reuse, R46, R24 ;  /* 0x0000002e044c723c */ /* 0x060ff00000001818 */
[----:B------:R-:W-:Y:S01]  /*5de0*/  HMMA.16816.F32 R88, R4, R44, R28 ;  /* 0x0000002c0458723c */ /* 0x000fe2000000181c */
[----:B------:R-:W2:Y:S07]  /*5df0*/  LDSM.16.MT88.4 R44, [R13+0x800] ;  /* 0x000800000d2c783b */ /* 0x000eae0000004200 */
[C---:B------:R-:W-:Y:S08]  /*5e00*/  HMMA.16816.F32 R24, R8.reuse, R40, RZ ;  /* 0x000000280818723c */ /* 0x040ff000000018ff */
[----:B------:R-:W-:Y:S01]  /*5e10*/  HMMA.16816.F32 R28, R8, R42, RZ ;  /* 0x0000002a081c723c */ /* 0x000fe200000018ff */
[----:B------:R-:W4:Y:S07]  /*5e20*/  LDSM.16.MT88.4 R40, [R86] ;  /* 0x000000005628783b */ /* 0x000f2e0000004200 */
[----:B------:R-:W-:Y:S01]  /*5e30*/  HMMA.16816.F32 R120, R4, R58, R16 ;  /* 0x0000003a0478723c */ /* 0x000fe20000001810 */
[----:B------:R-:W-:-:S04]  /*5e40*/  IMAD.WIDE.U32 R16, R14, -0x326172a9, RZ ;  /* 0xcd9e8d570e107825 */ /* 0x000fc800078e00ff */
[--C-:B------:R-:W-:Y:S01]  /*5e50*/  FFMA.FTZ R14, R61, UR4, -R2.reuse ;  /* 0x000000043d0e7c23 */ /* 0x100fe20008010802 */
[----:B------:R-:W-:Y:S01]  /*5e60*/  LDSM.16.MT88.4 R56, [R117+0xe800] ;  /* 0x00e800007538783b */ /* 0x000fe20000004200 */
[----:B------:R-:W-:Y:S01]  /*5e70*/  FFMA.FTZ R18, R71, UR4, -R2 ;  /* 0x0000000447127c23 */ /* 0x000fe20008010802 */
[----:B------:R-:W-:Y:S01]  /*5e80*/  IMAD.MOV.U32 R71, RZ, RZ, R147 ;  /* 0x000000ffff477224 */ /* 0x000fe200078e0093 */
[----:B------:R5:W-:Y:S01]  /*5e90*/  MUFU.EX2 R128, R14 ;  /* 0x0000000e00807308 */ /* 0x000be20000000800 */
[----:B------:R-:W-:Y:S01]  /*5ea0*/  LOP3.LUT R16, R23, R16, R221, 0x96, !PT ;  /* 0x0000001017107212 */ /* 0x000fe200078e96dd */
[----:B---3--:R-:W-:Y:S08]  /*5eb0*/  HMMA.16816.F32 R236, R4, R36, R24 ;  /* 0x0000002404ec723c */ /* 0x008ff00000001818 */
[----:B-1----:R-:W-:Y:S01]  /*5ec0*/  HMMA.16816.F32 R24, R8, R32, RZ ;  /* 0x000000200818723c */ /* 0x002fe200000018ff */
[----:B------:R1:W-:Y:S01]  /*5ed0*/  MUFU.EX2 R32, R18 ;  /* 0x0000001200207308 */ /* 0x0003e20000000800 */
[----:B-----5:R-:W-:-:S06]  /*5ee0*/  LOP3.LUT R14, R60, R168, R17, 0x96, !PT ;  /* 0x000000a83c0e7212 */ /* 0x020fcc00078e9611 */
[----:B------:R-:W-:Y:S01]  /*5ef0*/  HMMA.16816.F32 R232, R4, R38, R28 ;  /* 0x0000002604e8723c */ /* 0x000fe2000000181c */
[----:B------:R-:W3:Y:S01]  /*5f00*/  LDSM.16.MT88.4 R36, [R86+0x800] ;  /* 0x000800005624783b */ /* 0x000ee20000004200 */
[----:B------:R-:W-:Y:S01]  /*5f10*/  FFMA.FTZ R17, R62, UR4, -R2 ;  /* 0x000000043e117c23 */ /* 0x000fe20008010802 */
[----:B------:R-:W-:Y:S02]  /*5f20*/  IMAD.WIDE.U32 R14, R14, -0x2daee0ad, RZ ;  /* 0xd2511f530e0e7825 */ /* 0x000fe400078e00ff */
[----:B------:R-:W5:Y:S01]  /*5f30*/  LDSM.16.MT88.4 R60, [R117+0xe000] ;  /* 0x00e00000753c783b */ /* 0x000f620000004200 */
[----:B------:R4:W3:Y:S02]  /*5f40*/  MUFU.EX2 R201, R17 ;  /* 0x0000001100c97308 */ /* 0x0008e40000000800 */
[----:B------:R-:W-:Y:S01]  /*5f50*/  HMMA.16816.F32 R28, R8, R34, RZ ;  /* 0x00000022081c723c */ /* 0x000fe200000018ff */
[----:B------:R-:W-:Y:S01]  /*5f60*/  LOP3.LUT R15, R66, R150, R15, 0x96, !PT ;  /* 0x00000096420f7212 */ /* 0x000fe200078e960f */
[----:B-1----:R-:W-:Y:S01]  /*5f70*/  FFMA.FTZ R18, R80, UR4, -R12 ;  /* 0x0000000450127c23 */ /* 0x002fe2000801080c */
[----:B------:R-:W-:-:S03]  /*5f80*/  @!P4 HADD2 R80, -R139.H0_H0, -RZ.H0_H0 ;  /* 0xa00000ff8b50c230 */ /* 0x000fc60000000900 */
[----:B------:R-:W-:Y:S02]  /*5f90*/  MUFU.EX2 R202, R18 ;  /* 0x0000001200ca7308 */ /* 0x000fe40000000800 */
[----:B--2---:R-:W-:Y:S01]  /*5fa0*/  HMMA.16816.F32 R228, R4, R44, R24 ;  /* 0x0000002c04e4723c */ /* 0x004fe20000001818 */
[----:B------:R-:W-:-:S05]  /*5fb0*/  @!P4 PRMT R139, R80, 0x5410, RZ ;  /* 0x00005410508bc816 */ /* 0x000fca00000000ff */
[----:B------:R-:W-:Y:S01]  /*5fc0*/  STG.E.U16 desc[UR16][R190.64], R139 ;  /* 0x0000008bbe007986 */ /* 0x000fe2000c101510 */
[----:B----4-:R-:W-:Y:S01]  /*5fd0*/  IMAD.WIDE.U32 R16, R16, -0x2daee0ad, RZ ;  /* 0xd2511f5310107825 */ /* 0x010fe200078e00ff */
[----:B------:R-:W-:Y:S04]  /*5fe0*/  HMMA.16816.F32 R24, R8, R40, RZ ;  /* 0x000000280818723c */ /* 0x000fe800000018ff */
[----:B------:R-:W-:Y:S01]  /*5ff0*/  LOP3.LUT R19, R64, R14, R17, 0x96, !PT ;  /* 0x0000000e40137212 */ /* 0x000fe200078e9611 */
[----:B------:R-:W-:-:S04]  /*6000*/  IMAD.WIDE.U32 R14, R15, -0x326172a9, RZ ;  /* 0xcd9e8d570f0e7825 */ /* 0x000fc800078e00ff */
[----:B------:R-:W-:Y:S01]  /*6010*/  FFMA.FTZ R17, R84, UR4, -R12 ;  /* 0x0000000454117c23 */ /* 0x000fe2000801080c */
[----:B------:R-:W-:Y:S01]  /*6020*/  @!P1 HADD2 R84, -R154.H0_H0, -RZ.H0_H0 ;  /* 0xa00000ff9a549230 */ /* 0x000fe20000000900 */
[----:B------:R-:W-:Y:S01]  /*6030*/  HMMA.16816.F32 R224, R4, R46, R28 ;  /* 0x0000002e04e0723c */ /* 0x000fe2000000181c */
[----:B------:R-:W-:Y:S01]  /*6040*/  IMAD.WIDE.U32 R52, R19, -0x326172a9, RZ ;  /* 0xcd9e8d5713347825 */ /* 0x000fe200078e00ff */
[----:B------:R-:W-:Y:S01]  /*6050*/  LOP3.LUT R15, R69, R220, R15, 0x96, !PT ;  /* 0x000000dc450f7212 */ /* 0x000fe200078e960f */
[----:B------:R1:W-:Y:S01]  /*6060*/  MUFU.EX2 R200, R17 ;  /* 0x0000001100c87308 */ /* 0x0003e20000000800 */
[----:B------:R-:W-:Y:S01]  /*6070*/  LDSM.16.MT88.4 R44, [R86+0x2000] ;  /* 0x00200000562c783b */ /* 0x000fe20000004200 */
[----:B------:R-:W-:Y:S01]  /*6080*/  IMAD.MOV.U32 R69, RZ, RZ, R146 ;  /* 0x000000ffff457224 */ /* 0x000fe200078e0092 */
[----:B---3--:R-:W-:Y:S01]  /*6090*/  F2FP.F16.F32.PACK_AB R19, R201, R128 ;  /* 0x00000080c913723e */ /* 0x008fe200000000ff */
[----:B------:R-:W-:Y:S01]  /*60a0*/  IMAD.MOV.U32 R64, RZ, RZ, R125 ;  /* 0x000000ffff407224 */ /* 0x000fe200078e007d */
[----:B------:R-:W-:Y:S01]  /*60b0*/  HMMA.16816.F32 R28, R8, R42, RZ ;  /* 0x0000002a081c723c */ /* 0x000fe200000018ff */
[----:B------:R-:W-:Y:S01]  /*60c0*/  LDSM.16.MT88.4 R40, [R117+0x10800] ;  /* 0x010800007528783b */ /* 0x000fe20000004200 */
[----:B------:R-:W-:-:S02]  /*60d0*/  PRMT R135, R19, 0x7610, R135 ;  /* 0x0000761013877816 */ /* 0x000fc40000000087 */
[----:B------:R-:W-:Y:S02]  /*60e0*/  PRMT R133, R19, 0x7632, R133 ;  /* 0x0000763213857816 */ /* 0x000fe40000000085 */
[----:B------:R-:W-:Y:S02]  /*60f0*/  @!P1 PRMT R154, R84, 0x5410, RZ ;  /* 0x00005410549a9816 */ /* 0x000fe400000000ff */
[----:B------:R-:W-:Y:S01]  /*6100*/  HMMA.16816.F32 R216, R4, R36, R24 ;  /* 0x0000002404d8723c */ /* 0x000fe20000001818 */
[----:B------:R-:W-:Y:S02]  /*6110*/  ISETP.GT.U32.AND P1, PT, R97, UR6, PT ;  /* 0x0000000661007c0c */ /* 0x000fe4000bf24070 */
[----:B-1----:R-:W-:Y:S01]  /*6120*/  LOP3.LUT R17, R65, R14, R53, 0x96, !PT ;  /* 0x0000000e41117212 */ /* 0x002fe200078e9635 */
[----:B------:R-:W-:-:S04]  /*6130*/  IMAD.WIDE.U32 R14, R15, -0x2daee0ad, RZ ;  /* 0xd2511f530f0e7825 */ /* 0x000fc800078e00ff */
[----:B-----5:R-:W-:Y:S01]  /*6140*/  HMMA.16816.F32 R24, R8, R60, RZ ;  /* 0x0000003c0818723c */ /* 0x020fe200000018ff */
[----:B------:R-:W-:Y:S01]  /*6150*/  IMAD.WIDE.U32 R54, R17, -0x2daee0ad, RZ ;  /* 0xd2511f5311367825 */ /* 0x000fe200078e00ff */
[----:B------:R-:W-:-:S03]  /*6160*/  LOP3.LUT R15, R70, R16, R15, 0x96, !PT ;  /* 0x00000010460f7212 */ /* 0x000fc600078e960f */
[----:B------:R-:W-:Y:S01]  /*6170*/  FFMA.FTZ R16, R87, UR4, -R12 ;  /* 0x0000000457107c23 */ /* 0x000fe2000801080c */
[----:B------:R-:W-:Y:S01]  /*6180*/  FFMA.FTZ R17, R74, UR4, -R2 ;  /* 0x000000044a117c23 */ /* 0x000fe20008010802 */
[----:B------:R-:W-:Y:S01]  /*6190*/  IMAD.MOV.U32 R61, RZ, RZ, R32 ;  /* 0x000000ffff3d7224 */ /* 0x000fe200078e0020 */
[----:B------:R-:W-:Y:S01]  /*61a0*/  LOP3.LUT R14, R68, R14, R55, 0x96, !PT ;  /* 0x0000000e440e7212 */ /* 0x000fe200078e9637 */
[----:B------:R1:W-:Y:S01]  /*61b0*/  MUFU.EX2 R66, R16 ;  /* 0x0000001000427308 */ /* 0x0003e20000000800 */
[----:B------:R-:W-:Y:S01]  /*61c0*/  HMMA.16816.F32 R208, R4, R38, R28 ;  /* 0x0000002604d0723c */ /* 0x000fe2000000181c */
[----:B------:R-:W2:Y:S01]  /*61d0*/  LDSM.16.MT88.4 R36, [R13+0x2000] ;  /* 0x002000000d24783b */ /* 0x000ea20000004200 */
[----:B------:R-:W-:-:S04]  /*61e0*/  IMAD.WIDE.U32 R22, R15, -0x326172a9, RZ ;  /* 0xcd9e8d570f167825 */ /* 0x000fc800078e00ff */
[----:B------:R-:W-:Y:S01]  /*61f0*/  @P1 HADD2 R186, -R157.H0_H0, -RZ.H0_H0 ;  /* 0xa00000ff9dba1230 */ /* 0x000fe20000000900 */
[----:B------:R-:W-:Y:S01]  /*6200*/  LDSM.16.MT88.4 R28, [R51+0xd000] ;  /* 0x00d00000331c783b */ /* 0x000fe20000004200 */
[----:B------:R-:W-:Y:S01]  /*6210*/  IMAD.WIDE.U32 R14, R14, -0x326172a9, RZ ;  /* 0xcd9e8d570e0e7825 */ /* 0x000fe200078e00ff */
[----:B------:R-:W3:Y:S02]  /*6220*/  MUFU.EX2 R33, R17 ;  /* 0x0000001100217308 */ /* 0x000ee40000000800 */
[----:B------:R-:W-:Y:S01]  /*6230*/  @P1 PRMT R157, R186, 0x5410, RZ ;  /* 0x00005410ba9d1816 */ /* 0x000fe200000000ff */
[----:B------:R-:W-:Y:S01]  /*6240*/  IMAD.MOV.U32 R70, RZ, RZ, R145 ;  /* 0x000000ffff467224 */ /* 0x000fe200078e0091 */
[----:B------:R-:W-:Y:S01]  /*6250*/  LOP3.LUT R15, R67, R22, R15, 0x96, !PT ;  /* 0x00000016430f7212 */ /* 0x000fe200078e960f */
[----:B------:R-:W-:Y:S01]  /*6260*/  IMAD.MOV.U32 R68, RZ, RZ, R144 ;  /* 0x000000ffff447224 */ /* 0x000fe200078e0090 */
[C---:B------:R-:W-:Y:S01]  /*6270*/  PRMT R125, R14.reuse, 0x7772, RZ ;  /* 0x000077720e7d7816 */ /* 0x040fe200000000ff */
[----:B------:R-:W-:Y:S01]  /*6280*/  HMMA.16816.F32 R144, R4, R56, R24 ;  /* 0x000000380490723c */ /* 0x000fe20000001818 */
[----:B------:R-:W-:Y:S01]  /*6290*/  LOP3.LUT R60, R15, 0xff, RZ, 0xc0, !PT ;  /* 0x000000ff0f3c7812 */ /* 0x000fe200078ec0ff */
[----:B-1----:R-:W-:Y:S01]  /*62a0*/  FFMA.FTZ R16, R95, UR4, -R12 ;  /* 0x000000045f107c23 */ /* 0x002fe2000801080c */
[C---:B------:R-:W-:Y:S01]  /*62b0*/  PRMT R165, R14.reuse, 0x7773, RZ ;  /* 0x000077730ea57816 */ /* 0x040fe200000000ff */
[----:B------:R-:W-:Y:S01]  /*62c0*/  IMAD.MOV.U32 R65, RZ, RZ, R124 ;  /* 0x000000ffff417224 */ /* 0x000fe200078e007c */
[----:B------:R-:W-:Y:S01]  /*62d0*/  SHF.R.U32.HI R49, RZ, 0x18, R15 ;  /* 0x00000018ff317819 */ /* 0x000fe2000001160f */
[----:B------:R-:W1:Y:S01]  /*62e0*/  MUFU.EX2 R32, R16 ;  /* 0x0000001000207308 */ /* 0x000e620000000800 */
[----:B------:R-:W-:Y:S01]  /*62f0*/  PRMT R124, R14, 0x7771, RZ ;  /* 0x000077710e7c7816 */ /* 0x000fe200000000ff */
[----:B------:R-:W-:Y:S01]  /*6300*/  IMAD.MOV.U32 R56, RZ, RZ, R149 ;  /* 0x000000ffff387224 */ /* 0x000fe200078e0095 */
[----:B------:R-:W-:Y:S01]  /*6310*/  LOP3.LUT R22, R72, 0xffff, RZ, 0xc0, !PT ;  /* 0x0000ffff48167812 */ /* 0x000fe200078ec0ff */
[----:B---3--:R-:W-:Y:S01]  /*6320*/  IMAD.MOV.U32 R67, RZ, RZ, R33 ;  /* 0x000000ffff437224 */ /* 0x008fe200078e0021 */
[----:B------:R-:W-:Y:S01]  /*6330*/  LOP3.LUT R17, R15, 0xffff, RZ, 0xc0, !PT ;  /* 0x0000ffff0f117812 */ /* 0x000fe200078ec0ff */
[----:B------:R-:W-:-:S02]  /*6340*/  IMAD.MOV.U32 R72, RZ, RZ, R129 ;  /* 0x000000ffff487224 */ /* 0x000fc400078e0081 */
[----:B------:R-:W-:Y:S01]  /*6350*/  @!P3 HADD2 R95, -R142.H0_H0, -RZ.H0_H0 ;  /* 0xa00000ff8e5fb230 */ /* 0x000fe20000000900 */
[----:B------:R-:W-:Y:S02]  /*6360*/  ISETP.LE.U32.AND P5, PT, R22, UR6, PT ;  /* 0x0000000616007c0c */ /* 0x000fe4000bfa3070 */
[----:B------:R-:W-:Y:S02]  /*6370*/  SHF.R.U32.HI R55, RZ, 0x8, R17 ;  /* 0x00000008ff377819 */ /* 0x000fe40000011611 */
[----:B------:R-:W-:Y:S02]  /*6380*/  @!P3 PRMT R142, R95, 0x5410, RZ ;  /* 0x000054105f8eb816 */ /* 0x000fe400000000ff */
[----:B------:R-:W-:Y:S01]  /*6390*/  ISETP.GT.U32.AND P3, PT, R96, UR6, PT ;  /* 0x0000000660007c0c */ /* 0x000fe2000bf64070 */
[----:B------:R-:W-:Y:S01]  /*63a0*/  IMAD.MOV.U32 R96, RZ, RZ, R64 ;  /* 0x000000ffff607224 */ /* 0x000fe200078e0040 */
[----:B------:R-:W-:Y:S01]  /*63b0*/  PRMT R22, R48, 0x7770, RZ ;  /* 0x0000777030167816 */ /* 0x000fe200000000ff */
[----:B-1----:R-:W-:Y:S01]  /*63c0*/  IMAD.MOV.U32 R57, RZ, RZ, R32 ;  /* 0x000000ffff397224 */ /* 0x002fe200078e0020 */
[----:B------:R-:W-:Y:S01]  /*63d0*/  F2FP.F16.F32.PACK_AB R16, R202, R200 ;  /* 0x000000c8ca10723e */ /* 0x000fe200000000ff */
[----:B------:R-:W1:Y:S01]  /*63e0*/  LDSM.16.MT88.4 R32, [R13+0x2800] ;  /* 0x002800000d20783b */ /* 0x000e620000004200 */
[----:B------:R-:W-:Y:S01]  /*63f0*/  ISETP.LE.U32.AND P4, PT, R22, UR6, PT ;  /* 0x0000000616007c0c */ /* 0x000fe2000bf83070 */
[----:B--2---:R-:W-:Y:S01]  /*6400*/  HMMA.16816.F32 R24, R8, R36, RZ ;  /* 0x000000240818723c */ /* 0x004fe200000018ff */
[C---:B------:R-:W-:Y:S01]  /*6410*/  PRMT R138, R16.reuse, 0x7610, R138 ;  /* 0x00007610108a7816 */ /* 0x040fe2000000008a */
[----:B------:R-:W-:Y:S01]  /*6420*/  @!P5 HADD2 R74, -R143.H0_H0, -RZ.H0_H0 ;  /* 0xa00000ff8f4ad230 */ /* 0x000fe20000000900 */
[----:B------:R-:W-:-:S02]  /*6430*/  PRMT R137, R16, 0x7632, R137 ;  /* 0x0000763210897816 */ /* 0x000fc40000000089 */
[----:B------:R-:W-:Y:S01]  /*6440*/  PRMT R16, R60, 0x5410, R55 ;  /* 0x000054103c107816 */ /* 0x000fe20000000037 */
[----:B------:R-:W-:Y:S01]  /*6450*/  @P3 HADD2 R195, -R159.H0_H0, -RZ.H0_H0 ;  /* 0xa00000ff9fc33230 */ /* 0x000fe20000000900 */
[----:B------:R-:W-:Y:S02]  /*6460*/  PRMT R17, R138, 0x5410, R137 ;  /* 0x000054108a117816 */ /* 0x000fe40000000089 */
[----:B------:R-:W-:Y:S02]  /*6470*/  F2FP.F16.F32.PACK_AB R18, R57, R66 ;  /* 0x000000423912723e */ /* 0x000fe400000000ff */
[----:B------:R-:W-:Y:S01]  /*6480*/  HSET2.LE.AND R16, R16, R0, PT ;  /* 0x0000000010107233 */ /* 0x000fe20003803000 */
[----:B------:R-:W-:Y:S01]  /*6490*/  @!P4 HADD2 R126, -R153.H0_H0, -RZ.H0_H0 ;  /* 0xa00000ff997ec230 */ /* 0x000fe20000000900 */
[C---:B------:R-:W-:Y:S02]  /*64a0*/  PRMT R119, R18.reuse, 0x7610, R119 ;  /* 0x0000761012777816 */ /* 0x040fe40000000077 */
[----:B------:R-:W-:-:S02]  /*64b0*/  PRMT R136, R18, 0x7632, R136 ;  /* 0x0000763212887816 */ /* 0x000fc40000000088 */
[----:B------:R-:W-:Y:S02]  /*64c0*/  LOP3.LUT R16, R17, R16, RZ, 0xc0, !PT ;  /* 0x0000001011107212 */ /* 0x000fe400078ec0ff */
[----:B------:R-:W-:Y:S02]  /*64d0*/  F2FP.F16.F32.PACK_AB R17, R67, R61 ;  /* 0x0000003d4311723e */ /* 0x000fe400000000ff */
[----:B------:R-:W-:Y:S02]  /*64e0*/  PRMT R18, R15, 0x7632, R18 ;  /* 0x000076320f127816 */ /* 0x000fe40000000012 */
[C---:B------:R-:W-:Y:S02]  /*64f0*/  PRMT R134, R17.reuse, 0x7610, R134 ;  /* 0x0000761011867816 */ /* 0x040fe40000000086 */
[----:B------:R-:W-:Y:S01]  /*6500*/  PRMT R132, R17, 0x7632, R132 ;  /* 0x0000763211847816 */ /* 0x000fe20000000084 */
[----:B------:R-:W-:Y:S01]  /*6510*/  IMAD.MOV.U32 R17, RZ, RZ, R14 ;  /* 0x000000ffff117224 */ /* 0x000fe200078e000e */
[----:B------:R-:W-:-:S02]  /*6520*/  PRMT R15, R125, 0x5410, R165 ;  /* 0x000054107d0f7816 */ /* 0x000fc400000000a5 */
[----:B------:R-:W-:Y:S02]  /*6530*/  LOP3.LUT R87, R18, 0xff, RZ, 0xc0, !PT ;  /* 0x000000ff12577812 */ /* 0x000fe400078ec0ff */
[----:B------:R-:W-:Y:S02]  /*6540*/  LOP3.LUT R19, R15, 0xff00ff, RZ, 0xc0, !PT ;  /* 0x00ff00ff0f137812 */ /* 0x000fe400078ec0ff */
[----:B------:R-:W-:Y:S02]  /*6550*/  PRMT R15, R87, 0x5410, R49 ;  /* 0x00005410570f7816 */ /* 0x000fe40000000031 */
[----:B------:R-:W-:Y:S02]  /*6560*/  LOP3.LUT R18, R17, 0xff, RZ, 0xc0, !PT ;  /* 0x000000ff11127812 */ /* 0x000fe400078ec0ff */
[----:B------:R-:W-:Y:S01]  /*6570*/  PRMT R17, R135, 0x5410, R133 ;  /* 0x0000541087117816 */ /* 0x000fe20000000085 */
[----:B-1----:R-:W-:Y:S01]  /*6580*/  HMMA.16816.F32 R204, R4, R32, R24 ;  /* 0x0000002004cc723c */ /* 0x002fe20000001818 */
[----:B------:R-:W-:-:S02]  /*6590*/  HSET2.LE.AND R15, R15, R0, PT ;  /* 0x000000000f0f7233 */ /* 0x000fc40003803000 */
[----:B------:R-:W-:Y:S02]  /*65a0*/  PRMT R18, R18, 0x5410, R124 ;  /* 0x0000541012127816 */ /* 0x000fe4000000007c */
[--C-:B------:R-:W-:Y:S02]  /*65b0*/  HSET2.LE.AND R19, R19, R0.reuse, PT ;  /* 0x0000000013137233 */ /* 0x100fe40003803000 */
[----:B------:R-:W-:Y:S01]  /*65c0*/  LOP3.LUT R17, R17, R15, RZ, 0xc0, !PT ;  /* 0x0000000f11117212 */ /* 0x000fe200078ec0ff */
[----:B------:R-:W-:Y:S01]  /*65d0*/  HMMA.16816.F32 R24, R8, R38, RZ ;  /* 0x000000260818723c */ /* 0x000fe200000018ff */
[----:B------:R-:W1:Y:S01]  /*65e0*/  LDSM.16.MT88.4 R36, [R86+0x2800] ;  /* 0x002800005624783b */ /* 0x000e620000004200 */
[----:B------:R-:W-:Y:S02]  /*65f0*/  HSET2.LE.AND R18, R18, R0, PT ;  /* 0x0000000012127233 */ /* 0x000fe40003803000 */
[----:B------:R-:W-:Y:S02]  /*6600*/  PRMT R15, R119, 0x5410, R136 ;  /* 0x00005410770f7816 */ /* 0x000fe40000000088 */
[----:B------:R-:W-:-:S02]  /*6610*/  @P3 PRMT R159, R195, 0x5410, RZ ;  /* 0x00005410c39f3816 */ /* 0x000fc400000000ff */
[----:B------:R-:W-:Y:S02]  /*6620*/  LOP3.LUT R18, R15, R18, RZ, 0xc0, !PT ;  /* 0x000000120f127212 */ /* 0x000fe400078ec0ff */
[----:B------:R-:W-:Y:S02]  /*6630*/  PRMT R15, R134, 0x5410, R132 ;  /* 0x00005410860f7816 */ /* 0x000fe40000000084 */
[----:B------:R-:W-:Y:S02]  /*6640*/  ISETP.LE.U32.AND P3, PT, R92, UR6, PT ;  /* 0x000000065c007c0c */ /* 0x000fe4000bf63070 */
[----:B------:R-:W-:Y:S01]  /*6650*/  LOP3.LUT R19, R15, R19, RZ, 0xc0, !PT ;  /* 0x000000130f137212 */ /* 0x000fe200078ec0ff */
[----:B------:R-:W-:Y:S01]  /*6660*/  IMAD.MOV.U32 R15, RZ, RZ, R148 ;  /* 0x000000ffff0f7224 */ /* 0x000fe200078e0094 */
[----:B------:R-:W-:Y:S02]  /*6670*/  @!P5 PRMT R143, R74, 0x5410, RZ ;  /* 0x000054104a8fd816 */ /* 0x000fe400000000ff */
[----:B------:R-:W-:-:S02]  /*6680*/  ISETP.GT.U32.AND P5, PT, R94, UR6, PT ;  /* 0x000000065e007c0c */ /* 0x000fc4000bfa4070 */
[----:B------:R-:W-:Y:S01]  /*6690*/  HMMA.16816.F32 R168, R4, R34, R24 ;  /* 0x0000002204a8723c */ /* 0x000fe20000001818 */
[----:B------:R-:W2:Y:S01]  /*66a0*/  LDSM.16.MT88.4 R32, [R117+0x10000] ;  /* 0x010000007520783b */ /* 0x000ea20000004200 */
[----:B------:R-:W-:Y:S02]  /*66b0*/  @!P4 PRMT R153, R126, 0x5410, RZ ;  /* 0x000054107e99c816 */ /* 0x000fe400000000ff */
[----:B------:R-:W-:Y:S01]  /*66c0*/  PRMT R126, R14, 0x7770, RZ ;  /* 0x000077700e7e7816 */ /* 0x000fe200000000ff */
[----:B------:R-:W-:Y:S01]  /*66d0*/  FFMA.FTZ R14, R106, UR4, -R2 ;  /* 0x000000046a0e7c23 */ /* 0x000fe20008010802 */
[----:B------:R-:W-:Y:S01]  /*66e0*/  ISETP.LE.U32.AND P4, PT, R93, UR6, PT ;  /* 0x000000065d007c0c */ /* 0x000fe2000bf83070 */
[----:B------:R-:W-:Y:S01]  /*66f0*/  STG.E.U16 desc[UR16][R190.64+0x2], R143 ;  /* 0x0000028fbe007986 */ /* 0x000fe2000c101510 */
[----:B------:R-:W-:Y:S01]  /*6700*/  HMMA.16816.F32 R24, R8, R44, RZ ;  /* 0x0000002c0818723c */ /* 0x000fe200000018ff */
[----:B------:R-:W-:Y:S01]  /*6710*/  IMAD.MOV.U32 R44, RZ, RZ, R203 ;  /* 0x000000ffff2c7224 */ /* 0x000fe200078e00cb */
[----:B------:R-:W-:Y:S01]  /*6720*/  ISETP.LE.U32.AND P1, PT, R98, UR6, PT ;  /* 0x0000000662007c0c */ /* 0x000fe2000bf23070 */
[----:B------:R-:W-:-:S02]  /*6730*/  IMAD.MOV.U32 R45, RZ, RZ, R61 ;  /* 0x000000ffff2d7224 */ /* 0x000fc400078e003d */
[----:B------:R-:W-:Y:S02]  /*6740*/  @P5 HADD2 R192, -R152.H0_H0, -RZ.H0_H0 ;  /* 0xa00000ff98c05230 */ /* 0x000fe40000000900 */
[----:B------:R-:W-:Y:S02]  /*6750*/  IMAD.MOV.U32 R61, RZ, RZ, R68 ;  /* 0x000000ffff3d7224 */ /* 0x000fe400078e0044 */
[----:B------:R-:W-:Y:S01]  /*6760*/  IMAD.MOV.U32 R98, RZ, RZ, R72 ;  /* 0x000000ffff627224 */ /* 0x000fe200078e0048 */
[----:B------:R-:W-:Y:S01]  /*6770*/  HMMA.16816.F32 R88, R16, R28, R88 ;  /* 0x0000001c1058723c */ /* 0x000fe20000001858 */
[----:B------:R-:W-:Y:S01]  /*6780*/  @P5 PRMT R152, R192, 0x5410, RZ ;  /* 0x00005410c0985816 */ /* 0x000fe200000000ff */
[----:B------:R-:W-:-:S06]  /*6790*/  @!P4 HADD2 R184, -R156.H0_H0, -RZ.H0_H0 ;  /* 0xa00000ff9cb8c230 */ /* 0x000fcc0000000900 */
[----:B------:R-:W-:Y:S01]  /*67a0*/  HMMA.16816.F32 R76, R16, R30, R76 ;  /* 0x0000001e104c723c */ /* 0x000fe2000000184c */
[----:B------:R-:W-:-:S07]  /*67b0*/  @!P4 PRMT R156, R184, 0x5410, RZ ;  /* 0x00005410b89cc816 */ /* 0x000fce00000000ff */
[----:B-1----:R-:W-:Y:S08]  /*67c0*/  HMMA.16816.F32 R172, R4, R36, R24 ;  /* 0x0000002404ac723c */ /* 0x002ff00000001818 */
[----:B------:R-:W-:Y:S01]  /*67d0*/  HMMA.16816.F32 R28, R8, R62, RZ ;  /* 0x0000003e081c723c */ /* 0x000fe200000018ff */
[----:B------:R-:W-:Y:S02]  /*67e0*/  IMAD.MOV.U32 R63, RZ, RZ, R70 ;  /* 0x000000ffff3f7224 */ /* 0x000fe400078e0046 */
[----:B------:R-:W-:-:S05]  /*67f0*/  IMAD.MOV.U32 R62, RZ, RZ, R69 ;  /* 0x000000ffff3e7224 */ /* 0x000fca00078e0045 */
[----:B--2---:R-:W-:-:S12]  /*6800*/  HMMA.16816.F32 R24, R8, R32, RZ ;  /* 0x000000200818723c */ /* 0x004fd800000018ff */
[C---:B------:R-:W-:Y:S08]  /*6810*/  HMMA.16816.F32 R148, R4.reuse, R58, R28 ;  /* 0x0000003a0494723c */ /* 0x040ff0000000181c */
[----:B------:R-:W-:Y:S01]  /*6820*/  HMMA.16816.F32 R180, R4, R40, R24 ;  /* 0x0000002804b4723c */ /* 0x000fe20000001818 */
[----:B------:R-:W-:Y:S01]  /*6830*/  IMAD.MOV.U32 R40, RZ, RZ, R15 ;  /* 0x000000ffff287224 */ /* 0x000fe200078e000f */
[----:B------:R-:W-:Y:S01]  /*6840*/  LOP3.LUT R15, R82, R52, R23, 0x96, !PT ;  /* 0x00000034520f7212 */ /* 0x000fe200078e9617 */
[----:B------:R-:W-:-:S02]  /*6850*/  IMAD.MOV.U32 R82, RZ, RZ, R202 ;  /* 0x000000ffff527224 */ /* 0x000fc400078e00ca */
[----:B------:R-:W-:Y:S02]  /*6860*/  IMAD.MOV.U32 R23, RZ, RZ, R201 ;  /* 0x000000ffff177224 */ /* 0x000fe400078e00c9 */
[----:B------:R-:W-:Y:S01]  /*6870*/  IMAD.WIDE.U32 R52, R15, -0x2daee0ad, RZ ;  /* 0xd2511f530f347825 */ /* 0x000fe200078e00ff */
[C---:B------:R-:W-:Y:S03]  /*6880*/  HMMA.16816.F32 R28, R8.reuse, R46, RZ ;  /* 0x0000002e081c723c */ /* 0x040fe600000018ff */
[----:B------:R-:W-:Y:S01]  /*6890*/  IMAD.MOV.U32 R46, RZ, RZ, R56 ;  /* 0x000000ffff2e7224 */ /* 0x000fe200078e0038 */
[----:B------:R-:W-:Y:S01]  /*68a0*/  LOP3.LUT R15, R83, R54, R53, 0x96, !PT ;  /* 0x00000036530f7212 */ /* 0x000fe200078e9635 */
[----:B------:R-:W-:Y:S01]  /*68b0*/  IMAD.MOV.U32 R54, RZ, RZ, R200 ;  /* 0x000000ffff367224 */ /* 0x000fe200078e00c8 */
[----:B------:R-:W-:Y:S01]  /*68c0*/  PRMT R84, R52, 0x7773, RZ ;  /* 0x0000777334547816 */ /* 0x000fe200000000ff */
[----:B------:R-:W-:Y:S01]  /*68d0*/  IMAD.MOV.U32 R83, RZ, RZ, R103 ;  /* 0x000000ffff537224 */ /* 0x000fe200078e0067 */
[----:B------:R-:W-:Y:S01]  /*68e0*/  HMMA.16816.F32 R24, R8, R34, RZ ;  /* 0x000000220818723c */ /* 0x000fe200000018ff */
[----:B------:R-:W1:Y:S01]  /*68f0*/  LDSM.16.MT88.4 R32, [R51+0x10000] ;  /* 0x010000003320783b */ /* 0x000e620000004200 */
[----:B------:R-:W-:Y:S01]  /*6900*/  IMAD.MOV.U32 R47, RZ, RZ, R57 ;  /* 0x000000ffff2f7224 */ /* 0x000fe200078e0039 */
[----:B------:R-:W-:Y:S01]  /*6910*/  SHF.R.U32.HI R53, RZ, 0x18, R15 ;  /* 0x00000018ff357819 */ /* 0x000fe2000001160f */
[----:B------:R-:W-:-:S08]  /*6920*/  IMAD.MOV.U32 R41, RZ, RZ, R71 ;  /* 0x000000ffff297224 */ /* 0x000fd000078e0047 */
[C---:B------:R-:W-:Y:S01]  /*6930*/  HMMA.16816.F32 R176, R4.reuse, R38, R28 ;  /* 0x0000002604b0723c */ /* 0x040fe2000000181c */
[----:B------:R-:W-:Y:S04]  /*6940*/  LDSM.16.MT88.4 R28, [R51+0x10800] ;  /* 0x01080000331c783b */ /* 0x000fe80000004200 */
[----:B------:R-:W2:Y:S03]  /*6950*/  LDSM.16.MT88.4 R36, [R51+0xf000] ;  /* 0x00f000003324783b */ /* 0x000ea60000004200 */
[----:B------:R-:W-:Y:S01]  /*6960*/  HMMA.16816.F32 R200, R4, R42, R24 ;  /* 0x0000002a04c8723c */ /* 0x000fe20000001818 */
[----:B------:R-:W-:Y:S02]  /*6970*/  IMAD.MOV.U32 R42, RZ, RZ, R102 ;  /* 0x000000ffff2a7224 */ /* 0x000fe400078e0066 */
[----:B------:R-:W-:-:S05]  /*6980*/  IMAD.MOV.U32 R43, RZ, RZ, R101 ;  /* 0x000000ffff2b7224 */ /* 0x000fca00078e0065 */
[----:B-1----:R-:W-:Y:S08]  /*6990*/  HMMA.16816.F32 R24, R8, R32, RZ ;  /* 0x000000200818723c */ /* 0x002ff000000018ff */
[----:B--2---:R-:W-:Y:S01]  /*69a0*/  HMMA.16816.F32 R68, R16, R36, R108 ;  /* 0x000000241044723c */ /* 0x004fe2000000186c */
[----:B------:R-:W-:Y:S02]  /*69b0*/  IMAD.MOV.U32 R109, RZ, RZ, R41 ;  /* 0x000000ffff6d7224 */ /* 0x000fe400078e0029 */
[----:B------:R-:W-:-:S02]  /*69c0*/  IMAD.MOV.U32 R110, RZ, RZ, R42 ;  /* 0x000000ffff6e7224 */ /* 0x000fc400078e002a */
[----:B------:R-:W-:Y:S02]  /*69d0*/  IMAD.MOV.U32 R41, RZ, RZ, R44 ;  /* 0x000000ffff297224 */ /* 0x000fe400078e002c */
[----:B------:R-:W-:-:S05]  /*69e0*/  IMAD.MOV.U32 R108, RZ, RZ, R67 ;  /* 0x000000ffff6c7224 */ /* 0x000fca00078e0043 */
[----:B------:R-:W-:Y:S01]  /*69f0*/  HMMA.16816.F32 R100, R4, R28, R24 ;  /* 0x0000001c0464723c */ /* 0x000fe20000001818 */
[----:B------:R-:W-:Y:S02]  /*6a00*/  IMAD.MOV.U32 R42, RZ, RZ, R131 ;  /* 0x000000ffff2a7224 */ /* 0x000fe400078e0083 */
[----:B------:R-:W-:Y:S02]  /*6a10*/  IMAD.MOV.U32 R67, RZ, RZ, R130 ;  /* 0x000000ffff437224 */ /* 0x000fe400078e0082 */
[----:B------:R-:W-:Y:S02]  /*6a20*/  IMAD.MOV.U32 R44, RZ, RZ, R128 ;  /* 0x000000ffff2c7224 */ /* 0x000fe400078e0080 */
[----:B------:R-:W-:Y:S01]  /*6a30*/  IMAD.MOV.U32 R111, RZ, RZ, R43 ;  /* 0x000000ffff6f7224 */ /* 0x000fe200078e002b */
[----:B------:R-:W-:Y:S01]  /*6a40*/  HMMA.16816.F32 R24, R8, R34, RZ ;  /* 0x000000220818723c */ /* 0x000fe200000018ff */
[----:B------:R-:W-:Y:S01]  /*6a50*/  LDSM.16.MT88.4 R32, [R13+0x4800] ;  /* 0x004800000d20783b */ /* 0x000fe20000004200 */
[----:B------:R-:W-:-:S02]  /*6a60*/  IMAD.MOV.U32 R43, RZ, RZ, R83 ;  /* 0x000000ffff2b7224 */ /* 0x000fc400078e0053 */
[----:B------:R-:W-:Y:S02]  /*6a70*/  IMAD.MOV.U32 R36, RZ, RZ, R82 ;  /* 0x000000ffff247224 */ /* 0x000fe400078e0052 */
[----:B------:R-:W-:Y:S02]  /*6a80*/  IMAD.MOV.U32 R97, RZ, RZ, R108 ;  /* 0x000000ffff617224 */ /* 0x000fe400078e006c */
[----:B------:R-:W-:Y:S02]  /*6a90*/  IMAD.MOV.U32 R108, RZ, RZ, R40 ;  /* 0x000000ffff6c7224 */ /* 0x000fe400078e0028 */
[----:B------:R-:W-:Y:S02]  /*6aa0*/  IMAD.MOV.U32 R40, RZ, RZ, R44 ;  /* 0x000000ffff287224 */ /* 0x000fe400078e002c */
[----:B------:R-:W-:Y:S02]  /*6ab0*/  IMAD.MOV.U32 R94, RZ, RZ, R36 ;  /* 0x000000ffff5e7224 */ /* 0x000fe400078e0024 */
[----:B------:R-:W-:Y:S01]  /*6ac0*/  IMAD.MOV.U32 R37, RZ, RZ, R23 ;  /* 0x000000ffff257224 */ /* 0x000fe200078e0017 */
[----:B------:R-:W-:Y:S01]  /*6ad0*/  PRMT R23, R50, 0x7770, RZ ;  /* 0x0000777032177816 */ /* 0x000fe200000000ff */
[----:B------:R-:W-:-:S02]  /*6ae0*/  IMAD.MOV.U32 R92, RZ, RZ, R109 ;  /* 0x000000ffff5c7224 */ /* 0x000fc400078e006d */
[----:B------:R-:W-:Y:S01]  /*6af0*/  IMAD.MOV.U32 R95, RZ, RZ, R37 ;  /* 0x000000ffff5f7224 */ /* 0x000fe200078e0025 */
[----:B------:R-:W-:Y:S01]  /*6b00*/  ISETP.LE.U32.AND P4, PT, R23, UR6, PT ;  /* 0x0000000617007c0c */ /* 0x000fe2000bf83070 */
[----:B------:R-:W-:Y:S01]  /*6b10*/  HMMA.16816.F32 R56, R4, R30, R24 ;  /* 0x0000001e0438723c */ /* 0x000fe20000001818 */
[----:B------:R-:W1:Y:S01]  /*6b20*/  LDSM.16.MT88.4 R28, [R13+0x4000] ;  /* 0x004000000d1c783b */ /* 0x000e620000004200 */
[----:B------:R-:W-:-:S06]  /*6b30*/  IMAD.MOV.U32 R109, RZ, RZ, R73 ;  /* 0x000000ffff6d7224 */ /* 0x000fcc00078e0049 */
[----:B-1----:R-:W-:-:S15]  /*6b40*/  HMMA.16816.F32 R24, R8, R28, RZ ;  /* 0x0000001c0818723c */ /* 0x002fde00000018ff */
[----:B------:R-:W-:-:S05]  /*6b50*/  NOP ;  /* 0x0000000000007918 */ /* 0x000fca0000000000 */
[----:B------:R-:W-:Y:S08]  /*6b60*/  HMMA.16816.F32 R128, R4, R32, R24 ;  /* 0x000000200480723c */ /* 0x000ff00000001818 */
[----:B------:R-:W-:-:S15]  /*6b70*/  HMMA.16816.F32 R24, R8, R30, RZ ;  /* 0x0000001e0818723c */ /* 0x000fde00000018ff */
[----:B------:R-:W-:-:S05]  /*6b80*/  NOP ;  /* 0x0000000000007918 */ /* 0x000fca0000000000 */
[----:B------:R-:W-:Y:S01]  /*6b90*/  HMMA.16816.F32 R80, R4, R34, R24 ;  /* 0x000000220450723c */ /* 0x000fe20000001818 */
[----:B------:R-:W1:Y:S07]  /*6ba0*/  LDSM.16.MT88.4 R24, [R86+0x4000] ;  /* 0x004000005618783b */ /* 0x000e6e0000004200 */
[C---:B-1----:R-:W-:Y:S08]  /*6bb0*/  HMMA.16816.F32 R32, R8.reuse, R24, RZ ;  /* 0x000000180820723c */ /* 0x042ff000000018ff */
[----:B------:R-:W-:Y:S01]  /*6bc0*/  HMMA.16816.F32 R28, R8, R26, RZ ;  /* 0x0000001a081c723c */ /* 0x000fe200000018ff */
[--C-:B------:R-:W-:Y:S01]  /*6bd0*/  FFMA.FTZ R11, R127, UR4, -R2.reuse ;  /* 0x000000047f0b7c23 */ /* 0x100fe20008010802 */
[----:B------:R-:W-:Y:S01]  /*6be0*/  @!P3 HADD2 R127, -R164.H0_H0, -RZ.H0_H0 ;  /* 0xa00000ffa47fb230 */ /* 0x000fe20000000900 */
[----:B------:R-:W-:Y:S01]  /*6bf0*/  LOP3.LUT R8, R85, 0xffff, RZ, 0xc0, !PT ;  /* 0x0000ffff55087812 */ /* 0x000fe200078ec0ff */
[----:B------:R-:W-:Y:S01]  /*6c00*/  FFMA.FTZ R9, R113, UR4, -R2 ;  /* 0x0000000471097c23 */ /* 0x000fe20008010802 */
[----:B------:R-:W-:Y:S01]  /*6c10*/  FFMA.FTZ R10, R166, UR4, -R12 ;  /* 0x00000004a60a7c23 */ /* 0x000fe2000801080c */
[----:B------:R1:W-:Y:S01]  /*6c20*/  MUFU.EX2 R36, R11 ;  /* 0x0000000b00247308 */ /* 0x0003e20000000800 */
[----:B------:R-:W-:Y:S01]  /*6c30*/  @!P3 PRMT R164, R127, 0x5410, RZ ;  /* 0x000054107fa4b816 */ /* 0x000fe200000000ff */
[----:B------:R-:W-:Y:S01]  /*6c40*/  @!P1 HADD2 R113, -R163.H0_H0, -RZ.H0_H0 ;  /* 0xa00000ffa3719230 */ /* 0x000fe20000000900 */
[----:B------:R-:W-:Y:S01]  /*6c50*/  ISETP.GT.U32.AND P3, PT, R105, UR6, PT ;  /* 0x0000000669007c0c */ /* 0x000fe2000bf64070 */
[----:B------:R-:W-:Y:S01]  /*6c60*/  IMAD.MOV.U32 R105, RZ, RZ, R54 ;  /* 0x000000ffff697224 */ /* 0x000fe200078e0036 */
[----:B------:R-:W-:Y:S01]  /*6c70*/  ISETP.LE.U32.AND P5, PT, R8, UR6, PT ;  /* 0x0000000608007c0c */ /* 0x000fe2000bfa3070 */
[----:B------:R-:W-:Y:S01]  /*6c80*/  FFMA.FTZ R8, R107, UR4, -R2 ;  /* 0x000000046b087c23 */ /* 0x000fe20008010802 */
[----:B------:R-:W-:Y:S01]  /*6c90*/  FFMA.FTZ R2, R114, UR4, -R12 ;  /* 0x0000000472027c23 */ /* 0x000fe2000801080c */
[----:B------:R2:W-:Y:S01]  /*6ca0*/  MUFU.EX2 R44, R9 ;  /* 0x00000009002c7308 */ /* 0x0005e20000000800 */
[----:B------:R-:W-:Y:S01]  /*6cb0*/  PRMT R54, R52, 0x7771, RZ ;  /* 0x0000777134367816 */ /* 0x000fe200000000ff */
[----:B------:R-:W-:Y:S01]  /*6cc0*/  IMAD.MOV.U32 R127, RZ, RZ, R43 ;  /* 0x000000ffff7f7224 */ /* 0x000fe200078e002b */
[----:B------:R-:W-:-:S02]  /*6cd0*/  LOP3.LUT R27, R15, 0xff, RZ, 0xc0, !PT ;  /* 0x000000ff0f1b7812 */ /* 0x000fc400078ec0ff */
[----:B------:R-:W-:Y:S02]  /*6ce0*/  @!P1 PRMT R163, R113, 0x5410, RZ ;  /* 0x0000541071a39816 */ /* 0x000fe400000000ff */
[----:B------:R-:W-:Y:S01]  /*6cf0*/  ISETP.GT.U32.AND P1, PT, R104, UR6, PT ;  /* 0x0000000668007c0c */ /* 0x000fe2000bf24070 */
[----:B------:R-:W-:Y:S01]  /*6d00*/  @P3 HADD2 R106, -R162.H0_H0, -RZ.H0_H0 ;  /* 0xa00000ffa26a3230 */ /* 0x000fe20000000900 */
[----:B------:R3:W-:Y:S01]  /*6d10*/  MUFU.EX2 R195, R2 ;  /* 0x0000000200c37308 */ /* 0x0007e20000000800 */
[----:B-1----:R-:W-:Y:S01]  /*6d20*/  PRMT R11, R15, 0x7632, R11 ;  /* 0x000076320f0b7816 */ /* 0x002fe2000000000b */
[----:B------:R-:W-:Y:S02]  /*6d30*/  @!P5 HADD2 R167, -R155.H0_H0, -RZ.H0_H0 ;  /* 0xa00000ff9ba7d230 */ /* 0x000fe40000000900 */
[----:B------:R-:W-:Y:S01]  /*6d40*/  IMAD.MOV.U32 R104, RZ, RZ, R40 ;  /* 0x000000ffff687224 */ /* 0x000fe200078e0028 */
[----:B------:R-:W-:Y:S01]  /*6d50*/  @P3 PRMT R162, R106, 0x5410, RZ ;  /* 0x000054106aa23816 */ /* 0x000fe200000000ff */
[----:B------:R-:W-:Y:S01]  /*6d60*/  IMAD.MOV.U32 R106, RZ, RZ, R65 ;  /* 0x000000ffff6a7224 */ /* 0x000fe200078e0041 */
[----:B------:R-:W-:Y:S01]  /*6d70*/  LOP3.LUT R26, R11, 0xff, RZ, 0xc0, !PT ;  /* 0x000000ff0b1a7812 */ /* 0x000fe200078ec0ff */
[----:B------:R1:W-:Y:S01]  /*6d80*/  MUFU.EX2 R93, R8 ;  /* 0x00000008005d7308 */ /* 0x0003e20000000800 */
[----:B--2---:R-:W-:Y:S01]  /*6d90*/  FFMA.FTZ R9, R112, UR4, -R12 ;  /* 0x0000000470097c23 */ /* 0x004fe2000801080c */
[----:B------:R-:W-:Y:S01]  /*6da0*/  @!P5 PRMT R155, R167, 0x5410, RZ ;  /* 0x00005410a79bd816 */ /* 0x000fe200000000ff */
[----:B------:R-:W-:Y:S01]  /*6db0*/  @!P4 HADD2 R112, -R161.H0_H0, -RZ.H0_H0 ;  /* 0xa00000ffa170c230 */ /* 0x000fe20000000900 */
[----:B------:R-:W-:Y:S01]  /*6dc0*/  ISETP.GT.U32.AND P5, PT, R99, UR6, PT ;  /* 0x0000000663007c0c */ /* 0x000fe2000bfa4070 */
[----:B------:R-:W-:-:S02]  /*6dd0*/  IMAD.MOV.U32 R99, RZ, RZ, R42 ;  /* 0x000000ffff637224 */ /* 0x000fc400078e002a */
[----:B------:R-:W-:Y:S01]  /*6de0*/  @P1 HADD2 R166, -R160.H0_H0, -RZ.H0_H0 ;  /* 0xa00000ffa0a61230 */ /* 0x000fe20000000900 */
[----:B------:R2:W-:Y:S01]  /*6df0*/  MUFU.EX2 R186, R10 ;  /* 0x0000000a00ba7308 */ /* 0x0005e20000000800 */
[----:B---3--:R-:W-:Y:S02]  /*6e00*/  LOP3.LUT R2, R55, 0xffff, RZ, 0xc0, !PT ;  /* 0x0000ffff37027812 */ /* 0x008fe400078ec0ff */
[----:B------:R-:W-:Y:S02]  /*6e10*/  PRMT R55, R52, 0x7772, RZ ;  /* 0x0000777234377816 */ /* 0x000fe400000000ff */
[----:B------:R-:W-:Y:S01]  /*6e20*/  ISETP.LE.U32.AND P3, PT, R2, UR6, PT ;  /* 0x0000000602007c0c */ /* 0x000fe2000bf63070 */
[----:B------:R-:W-:Y:S01]  /*6e30*/  IMAD.MOV.U32 R2, RZ, RZ, R52 ;  /* 0x000000ffff027224 */ /* 0x000fe200078e0034 */
[----:B------:R-:W-:Y:S01]  /*6e40*/  @!P4 PRMT R161, R112, 0x5410, RZ ;  /* 0x0000541070a1c816 */ /* 0x000fe200000000ff */
[----:B------:R-:W-:Y:S01]  /*6e50*/  MUFU.EX2 R184, R9 ;  /* 0x0000000900b87308 */ /* 0x000fe20000000800 */
[----:B-1----:R-:W-:Y:S01]  /*6e60*/  FFMA.FTZ R8, R115, UR4, -R12 ;  /* 0x0000000473087c23 */ /* 0x002fe2000801080c */
[----:B------:R-:W-:Y:S01]  /*6e70*/  @P5 HADD2 R107, -R158.H0_H0, -RZ.H0_H0 ;  /* 0xa00000ff9e6b5230 */ /* 0x000fe20000000900 */
[----:B------:R-:W-:Y:S01]  /*6e80*/  ISETP.LE.U32.AND P4, PT, R60, UR6, PT ;  /* 0x000000063c007c0c */ /* 0x000fe2000bf83070 */
[----:B------:R-:W-:Y:S01]  /*6e90*/  IMAD.MOV.U32 R60, RZ, RZ, R41 ;  /* 0x000000ffff3c7224 */ /* 0x000fe200078e0029 */
[----:B------:R-:W-:Y:S01]  /*6ea0*/  @P1 PRMT R160, R166, 0x5410, RZ ;  /* 0x00005410a6a01816 */ /* 0x000fe200000000ff */
[----:B------:R-:W-:Y:S01]  /*6eb0*/  IMAD.MOV.U32 R41, RZ, RZ, R66 ;  /* 0x000000ffff297224 */ /* 0x000fe200078e0042 */
[----:B------:R-:W-:Y:S01]  /*6ec0*/  @P5 PRMT R158, R107, 0x5410, RZ ;  /* 0x000054106b9e5816 */ /* 0x000fe200000000ff */
[----:B------:R1:W3:Y:S01]  /*6ed0*/  MUFU.EX2 R192, R8 ;  /* 0x0000000800c07308 */ /* 0x0002e20000000800 */
[----:B--2---:R-:W-:Y:S01]  /*6ee0*/  LOP3.LUT R10, R15, 0xffff, RZ, 0xc0, !PT ;  /* 0x0000ffff0f0a7812 */ /* 0x004fe200078ec0ff */
[----:B------:R-:W-:Y:S01]  /*6ef0*/  IMAD.MOV.U32 R107, RZ, RZ, R67 ;  /* 0x000000ffff6b7224 */ /* 0x000fe200078e0043 */
[----:B------:R-:W-:Y:S01]  /*6f00*/  ISETP.LE.U32.AND P5, PT, R49, UR6, PT ;  /* 0x0000000631007c0c */ /* 0x000fe2000bfa3070 */
[----:B------:R-:W-:Y:S01]  /*6f10*/  HMMA.16816.F32 R64, R16, R38, R120 ;  /* 0x000000261040723c */ /* 0x000fe20000001878 */
[----:B------:R-:W-:Y:S01]  /*6f20*/  SHF.R.U32.HI R85, RZ, 0x8, R10 ;  /* 0x00000008ff557819 */ /* 0x000fe2000001160a */
[----:B------:R-:W-:Y:S01]  /*6f30*/  @!P3 HADD2 R198, -R137.H0_H0, -RZ.H0_H0 ;  /* 0xa00000ff89c6b230 */ /* 0x000fe20000000900 */
[----:B------:R-:W-:Y:S01]  /*6f40*/  PRMT R10, R26, 0x5410, R53 ;  /* 0x000054101a0a7816 */ /* 0x000fe20000000035 */
[----:B------:R-:W2:Y:S01]  /*6f50*/  MUFU.EX2 R167, R14 ;  /* 0x0000000e00a77308 */ /* 0x000ea20000000800 */
[----:B------:R-:W-:Y:S01]  /*6f60*/  ISETP.LE.U32.AND P1, PT, R87, UR6, PT ;  /* 0x0000000657007c0c */ /* 0x000fe2000bf23070 */
[----:B------:R-:W-:Y:S01]  /*6f70*/  @!P4 HADD2 R199, -R138.H0_H0, -RZ.H0_H0 ;  /* 0xa00000ff8ac7c230 */ /* 0x000fe20000000900 */
[----:B------:R-:W-:Y:S01]  /*6f80*/  @!P3 PRMT R137, R198, 0x5410, RZ ;  /* 0x00005410c689b816 */ /* 0x000fe200000000ff */
[----:B------:R-:W-:Y:S01]  /*6f90*/  IMAD.MOV.U32 R198, RZ, RZ, -0x1 ;  /* 0xffffffffffc67424 */ /* 0x000fe200078e00ff */
[----:B------:R-:W-:-:S02]  /*6fa0*/  ISETP.GT.U32.AND P3, PT, R124, UR6, PT ;  /* 0x000000067c007c0c */ /* 0x000fc4000bf64070 */
[----:B------:R-:W-:Y:S01]  /*6fb0*/  @!P4 PRMT R138, R199, 0x5410, RZ ;  /* 0x00005410c78ac816 */ /* 0x000fe200000000ff */
[----:B------:R-:W-:Y:S01]  /*6fc0*/  @!P5 HADD2 R214, -R133.H0_H0, -RZ.H0_H0 ;  /* 0xa00000ff85d6d230 */ /* 0x000fe20000000900 */
[----:B-1----:R-:W-:Y:S02]  /*6fd0*/  LOP3.LUT R8, R2, 0xff, RZ, 0xc0, !PT ;  /* 0x000000ff02087812 */ /* 0x002fe400078ec0ff */
[----:B------:R-:W-:Y:S02]  /*6fe0*/  PRMT R2, R55, 0x5410, R84 ;  /* 0x0000541037027816 */ /* 0x000fe40000000054 */
[----:B---3--:R-:W-:Y:S01]  /*6ff0*/  F2FP.F16.F32.PACK_AB R11, R195, R192 ;  /* 0x000000c0c30b723e */ /* 0x008fe200000000ff */
[----:B------:R-:W-:Y:S01]  /*7000*/  @!P1 HADD2 R222, -R135.H0_H0, -RZ.H0_H0 ;  /* 0xa00000ff87de9230 */ /* 0x000fe20000000900 */
[----:B------:R-:W-:Y:S02]  /*7010*/  LOP3.LUT R9, R2, 0xff00ff, RZ, 0xc0, !PT ;  /* 0x00ff00ff02097812 */ /* 0x000fe400078ec0ff */
[----:B------:R-:W-:Y:S01]  /*7020*/  PRMT R2, R8, 0x5410, R54 ;  /* 0x0000541008027816 */ /* 0x000fe20000000036 */
[----:B------:R-:W-:Y:S01]  /*7030*/  @P3 HADD2 R215, -R136.H0_H0, -RZ.H0_H0 ;  /* 0xa00000ff88d73230 */ /* 0x000fe20000000900 */
[----:B------:R-:W-:-:S02]  /*7040*/  PRMT R25, R11, 0x7610, R25 ;  /* 0x000076100b197816 */ /* 0x000fc40000000019 */
[--C-:B------:R-:W-:Y:S02]  /*7050*/  HSET2.LE.AND R9, R9, R0.reuse, PT ;  /* 0x0000000009097233 */ /* 0x100fe40003803000 */
[--C-:B------:R-:W-:Y:S02]  /*7060*/  HSET2.LE.AND R8, R2, R0.reuse, PT ;  /* 0x0000000002087233 */ /* 0x100fe40003803000 */
[----:B------:R-:W-:Y:S02]  /*7070*/  PRMT R2, R27, 0x5410, R85 ;  /* 0x000054101b027816 */ /* 0x000fe40000000055 */
[----:B------:R-:W-:Y:S02]  /*7080*/  PRMT R24, R11, 0x7632, R24 ;  /* 0x000076320b187816 */ /* 0x000fe40000000018 */
[----:B------:R-:W-:Y:S02]  /*7090*/  @!P5 PRMT R133, R214, 0x5410, RZ ;  /* 0x00005410d685d816 */ /* 0x000fe400000000ff */
[----:B------:R-:W-:-:S02]  /*70a0*/  HSET2.LE.AND R2, R2, R0, PT ;  /* 0x0000000002027233 */ /* 0x000fc40003803000 */
[----:B------:R-:W-:Y:S02]  /*70b0*/  HSET2.LE.AND R0, R10, R0, PT ;  /* 0x000000000a007233 */ /* 0x000fe40003803000 */
[----:B------:R-:W-:Y:S02]  /*70c0*/  F2FP.F16.F32.PACK_AB R10, R93, R44 ;  /* 0x0000002c5d0a723e */ /* 0x000fe400000000ff */
[----:B------:R-:W-:Y:S02]  /*70d0*/  ISETP.GT.U32.AND P5, PT, R165, UR6, PT ;  /* 0x00000006a5007c0c */ /* 0x000fe4000bfa4070 */
[C---:B------:R-:W-:Y:S02]  /*70e0*/  PRMT R23, R10.reuse, 0x7610, R23 ;  /* 0x000076100a177816 */ /* 0x040fe40000000017 */
[----:B------:R-:W-:Y:S02]  /*70f0*/  PRMT R22, R10, 0x7632, R22 ;  /* 0x000076320a167816 */ /* 0x000fe40000000016 */
[----:B------:R-:W-:-:S02]  /*7100*/  PRMT R10, R25, 0x5410, R24 ;  /* 0x00005410190a7816 */ /* 0x000fc40000000018 */
[----:B------:R-:W-:Y:S02]  /*7110*/  ISETP.LE.U32.AND P4, PT, R126, UR6, PT ;  /* 0x000000067e007c0c */ /* 0x000fe4000bf83070 */
[----:B------:R-:W-:Y:S02]  /*7120*/  LOP3.LUT R112, R10, R2, RZ, 0xc0, !PT ;  /* 0x000000020a707212 */ /* 0x000fe400078ec0ff */
[----:B------:R-:W-:Y:S01]  /*7130*/  PRMT R2, R23, 0x5410, R22 ;  /* 0x0000541017027816 */ /* 0x000fe20000000016 */
[----:B------:R-:W-:Y:S01]  /*7140*/  @P5 HADD2 R243, -R132.H0_H0, -RZ.H0_H0 ;  /* 0xa00000ff84f35230 */ /* 0x000fe20000000900 */
[----:B------:R-:W-:Y:S02]  /*7150*/  @!P1 PRMT R135, R222, 0x5410, RZ ;  /* 0x00005410de879816 */ /* 0x000fe400000000ff */
[----:B------:R-:W-:Y:S02]  /*7160*/  LOP3.LUT R113, R2, R0, RZ, 0xc0, !PT ;  /* 0x0000000002717212 */ /* 0x000fe400078ec0ff */
[----:B------:R-:W-:-:S02]  /*7170*/  F2FP.F16.F32.PACK_AB R2, R184, R186 ;  /* 0x000000bab802723e */ /* 0x000fc400000000ff */
[----:B--2---:R-:W-:Y:S01]  /*7180*/  F2FP.F16.F32.PACK_AB R0, R167, R36 ;  /* 0x00000024a700723e */ /* 0x004fe200000000ff */
[----:B------:R-:W-:Y:S01]  /*7190*/  @!P4 HADD2 R241, -R119.H0_H0, -RZ.H0_H0 ;  /* 0xa00000ff77f1c230 */ /* 0x000fe20000000900 */
[C---:B------:R-:W-:Y:S02]  /*71a0*/  PRMT R15, R2.reuse, 0x7610, R15 ;  /* 0x00007610020f7816 */ /* 0x040fe4000000000f */
[----:B------:R-:W-:Y:S02]  /*71b0*/  PRMT R14, R2, 0x7632, R14 ;  /* 0x00007632020e7816 */ /* 0x000fe4000000000e */
[C---:B------:R-:W-:Y:S02]  /*71c0*/  PRMT R12, R0.reuse, 0x7610, R12 ;  /* 0x00007610000c7816 */ /* 0x040fe4000000000c */
[----:B------:R-:W-:Y:S02]  /*71d0*/  PRMT R2, R0, 0x7632, R2 ;  /* 0x0000763200027816 */ /* 0x000fe40000000002 */
[----:B------:R-:W-:-:S02]  /*71e0*/  PRMT R0, R15, 0x5410, R14 ;  /* 0x000054100f007816 */ /* 0x000fc4000000000e */
[----:B------:R-:W-:Y:S02]  /*71f0*/  ISETP.GT.U32.AND P1, PT, R125, UR6, PT ;  /* 0x000000067d007c0c */ /* 0x000fe4000bf24070 */
[----:B------:R-:W-:Y:S02]  /*7200*/  LOP3.LUT R114, R0, R8, RZ, 0xc0, !PT ;  /* 0x0000000800727212 */ /* 0x000fe400078ec0ff */
[----:B------:R-:W-:Y:S02]  /*7210*/  PRMT R0, R12, 0x5410, R2 ;  /* 0x000054100c007816 */ /* 0x000fe40000000002 */
[----:B------:R-:W-:Y:S02]  /*7220*/  @P5 PRMT R132, R243, 0x5410, RZ ;  /* 0x00005410f3845816 */ /* 0x000fe400000000ff */
[----:B------:R-:W-:Y:S01]  /*7230*/  LOP3.LUT R115, R0, R9, RZ, 0xc0, !PT ;  /* 0x0000000900737212 */ /* 0x000fe200078ec0ff */
[----:B------:R-:W-:Y:S01]  /*7240*/  IMAD.MOV.U32 R0, RZ, RZ, 0x20 ;  /* 0x00000020ff007424 */ /* 0x000fe200078e00ff */
[----:B------:R-:W1:Y:S01]  /*7250*/  LDSM.16.MT88.4 R8, [R86+0x4800] ;  /* 0x004800005608783b */ /* 0x000e620000004200 */
[----:B------:R-:W-:-:S02]  /*7260*/  @!P4 PRMT R119, R241, 0x5410, RZ ;  /* 0x00005410f177c816 */ /* 0x000fc400000000ff */
[----:B------:R-:W-:Y:S01]  /*7270*/  @P1 HADD2 R242, -R134.H0_H0, -RZ.H0_H0 ;  /* 0xa00000ff86f21230 */ /* 0x000fe20000000900 */
[----:B------:R-:W-:Y:S02]  /*7280*/  SEL R0, R0, 0xffffffe0, !P2 ;  /* 0xffffffe000007807 */ /* 0x000fe40005000000 */
[----:B------:R-:W-:Y:S02]  /*7290*/  ISETP.LE.U32.AND P4, PT, R27, UR6, PT ;  /* 0x000000061b007c0c */ /* 0x000fe4000bf83070 */
[----:B------:R-:W-:Y:S01]  /*72a0*/  @P1 PRMT R134, R242, 0x5410, RZ ;  /* 0x00005410f2861816 */ /* 0x000fe200000000ff */
[----:B------:R-:W-:Y:S01]  /*72b0*/  IMAD.IADD R0, R0, 0x1, R117 ;  /* 0x0000000100007824 */ /* 0x000fe200078e0275 */
[----:B------:R-:W-:Y:S02]  /*72c0*/  ISETP.LE.U32.AND P1, PT, R53, UR6, PT ;  /* 0x0000000635007c0c */ /* 0x000fe4000bf23070 */
[----:B------:R-:W-:Y:S02]  /*72d0*/  @P3 PRMT R136, R215, 0x5410, RZ ;  /* 0x00005410d7883816 */ /* 0x000fe400000000ff */
[----:B------:R-:W2:Y:S01]  /*72e0*/  LDSM.16.MT88.4 R72, [R0+0xf800] ;  /* 0x00f800000048783b */ /* 0x000ea20000004200 */
[----:B------:R-:W-:-:S04]  /*72f0*/  ISETP.LE.U32.AND P3, PT, R26, UR6, PT ;  /* 0x000000061a007c0c */ /* 0x000fc8000bf63070 */
[----:B------:R-:W-:-:S04]  /*7300*/  @!P4 HADD2 R245, -R25.H0_H0, -RZ.H0_H0 ;  /* 0xa00000ff19f5c230 */ /* 0x000fc80000000900 */
[----:B------:R-:W-:Y:S01]  /*7310*/  @!P1 HADD2 R246, -R22.H0_H0, -RZ.H0_H0 ;  /* 0xa00000ff16f69230 */ /* 0x000fe20000000900 */
[----:B------:R-:W-:Y:S02]  /*7320*/  @!P4 PRMT R25, R245, 0x5410, RZ ;  /* 0x00005410f519c816 */ /* 0x000fe400000000ff */
[----:B------:R-:W-:Y:S02]  /*7330*/  ISETP.GT.U32.AND P4, PT, R54, UR6, PT ;  /* 0x0000000636007c0c */ /* 0x000fe4000bf84070 */
[----:B------:R-:W-:Y:S01]  /*7340*/  @!P1 PRMT R22, R246, 0x5410, RZ ;  /* 0x00005410f6169816 */ /* 0x000fe200000000ff */
[----:B------:R-:W-:Y:S01]  /*7350*/  @!P3 HADD2 R244, -R23.H0_H0, -RZ.H0_H0 ;  /* 0xa00000ff17f4b230 */ /* 0x000fe20000000900 */
[----:B------:R-:W-:-:S04]  /*7360*/  ISETP.GT.U32.AND P1, PT, R84, UR6, PT ;  /* 0x0000000654007c0c */ /* 0x000fc8000bf24070 */
[----:B------:R-:W-:Y:S02]  /*7370*/  @!P3 PRMT R23, R244, 0x5410, RZ ;  /* 0x00005410f417b816 */ /* 0x000fe400000000ff */
[----:B------:R-:W-:-:S03]  /*7380*/  ISETP.GT.U32.AND P3, PT, R55, UR6, PT ;  /* 0x0000000637007c0c */ /* 0x000fc6000bf64070 */
[----:B------:R-:W-:Y:S01]  /*7390*/  @P4 HADD2 R248, -R14.H0_H0, -RZ.H0_H0 ;  /* 0xa00000ff0ef84230 */ /* 0x000fe20000000900 */
[C---:B-1----:R-:W-:Y:S01]  /*73a0*/  HMMA.16816.F32 R48, R4.reuse, R8, R32 ;  /* 0x000000080430723c */ /* 0x042fe20000001820 */
[----:B------:R-:W-:Y:S02]  /*73b0*/  IMAD.MOV.U32 R35, RZ, RZ, R41 ;  /* 0x000000ffff237224 */ /* 0x000fe400078e0029 */
[----:B------:R-:W1:Y:S01]  /*73c0*/  LDSM.16.MT88.4 R40, [R0+0xd800] ;  /* 0x00d800000028783b */ /* 0x000e620000004200 */
[----:B------:R-:W-:Y:S02]  /*73d0*/  IMAD.MOV.U32 R34, RZ, RZ, R36 ;  /* 0x000000ffff227224 */ /* 0x000fe400078e0024 */
[----:B------:R-:W-:Y:S02]  /*73e0*/  @P1 HADD2 R249, -R2.H0_H0, -RZ.H0_H0 ;  /* 0xa00000ff02f91230 */ /* 0x000fe40000000900 */
[----:B------:R-:W-:Y:S01]  /*73f0*/  IMAD.MOV.U32 R9, RZ, RZ, R60 ;  /* 0x000000ffff097224 */ /* 0x000fe200078e003c */
[----:B------:R-:W-:Y:S01]  /*7400*/  @P4 PRMT R14, R248, 0x5410, RZ ;  /* 0x00005410f80e4816 */ /* 0x000fe200000000ff */
[----:B------:R-:W-:Y:S01]  /*7410*/  HMMA.16816.F32 R28, R4, R10, R28 ;  /* 0x0000000a041c723c */ /* 0x000fe2000000181c */
[----:B------:R-:W3:Y:S01]  /*7420*/  LDSM.16.MT88.4 R4, [R0+0x11000] ;  /* 0x011000000004783b */ /* 0x000ee20000004200 */
[----:B------:R-:W-:Y:S01]  /*7430*/  IMAD.MOV.U32 R60, RZ, RZ, R127 ;  /* 0x000000ffff3c7224 */ /* 0x000fe200078e007f */
[----:B------:R-:W-:Y:S01]  /*7440*/  @P1 PRMT R2, R249, 0x5410, RZ ;  /* 0x00005410f9021816 */ /* 0x000fe200000000ff */
[----:B------:R-:W-:-:S02]  /*7450*/  IMAD.MOV.U32 R127, RZ, RZ, R108 ;  /* 0x000000ffff7f7224 */ /* 0x000fc400078e006c */
[----:B------:R-:W-:Y:S02]  /*7460*/  @P3 HADD2 R250, -R12.H0_H0, -RZ.H0_H0 ;  /* 0xa00000ff0cfa3230 */ /* 0x000fe40000000900 */
[----:B------:R-:W-:Y:S02]  /*7470*/  IMAD.MOV.U32 R108, RZ, RZ, R109 ;  /* 0x000000ffff6c7224 */ /* 0x000fe400078e006d */
[----:B------:R-:W-:Y:S01]  /*7480*/  IMAD.MOV.U32 R109, RZ, RZ, R110 ;  /* 0x000000ffff6d7224 */ /* 0x000fe200078e006e */
[----:B--2---:R-:W-:Y:S01]  /*7490*/  HMMA.16816.F32 R68, R112, R72, R68 ;  /* 0x000000487044723c */ /* 0x004fe20000001844 */
[----:B------:R-:W-:Y:S01]  /*74a0*/  IMAD.MOV.U32 R110, RZ, RZ, R111 ;  /* 0x000000ffff6e7224 */ /* 0x000fe200078e006f */
[----:B------:R-:W-:Y:S01]  /*74b0*/  @P3 PRMT R12, R250, 0x5410, RZ ;  /* 0x00005410fa0c3816 */ /* 0x000fe200000000ff */
[----:B------:R-:W-:Y:S02]  /*74c0*/  IMAD.MOV.U32 R111, RZ, RZ, R46 ;  /* 0x000000ffff6f7224 */ /* 0x000fe400078e002e */
[----:B------:R-:W-:-:S02]  /*74d0*/  IMAD.MOV.U32 R11, RZ, RZ, R106 ;  /* 0x000000ffff0b7224 */ /* 0x000fc400078e006a */
[----:B------:R-:W-:Y:S01]  /*74e0*/  IMAD.MOV.U32 R8, RZ, RZ, R107 ;  /* 0x000000ffff087224 */ /* 0x000fe200078e006b */
[C---:B------:R-:W-:Y:S01]  /*74f0*/  HMMA.16816.F32 R72, R112.reuse, R74, R64 ;  /* 0x0000004a7048723c */ /* 0x040fe20000001840 */
[----:B------:R-:W-:Y:S01]  /*7500*/  IMAD.MOV.U32 R106, RZ, RZ, R104 ;  /* 0x000000ffff6a7224 */ /* 0x000fe200078e0068 */
[----:B------:R-:W-:Y:S01]  /*7510*/  LDSM.16.MT88.4 R64, [R117+0xf800] ;  /* 0x00f800007540783b */ /* 0x000fe20000004200 */
[----:B------:R-:W-:Y:S02]  /*7520*/  IMAD.MOV.U32 R107, RZ, RZ, R105 ;  /* 0x000000ffff6b7224 */ /* 0x000fe400078e0069 */
[----:B------:R-:W-:Y:S02]  /*7530*/  IMAD.MOV.U32 R104, RZ, RZ, R99 ;  /* 0x000000ffff687224 */ /* 0x000fe400078e0063 */
[----:B------:R-:W-:Y:S01]  /*7540*/  IMAD.MOV.U32 R105, RZ, RZ, R98 ;  /* 0x000000ffff697224 */ /* 0x000fe200078e0062 */
[----:B-1----:R-:W-:Y:S08]  /*7550*/  HMMA.16816.F32 R36, R112, R40, R88 ;  /* 0x000000287024723c */ /* 0x002ff00000001858 */
[C---:B---3--:R-:W-:Y:S08]  /*7560*/  HMMA.16816.F32 R100, R16.reuse, R4, R100 ;  /* 0x000000041064723c */ /* 0x048ff00000001864 */
[----:B------:R-:W-:Y:S01]  /*7570*/  HMMA.16816.F32 R56, R16, R6, R56 ;  /* 0x000000061038723c */ /* 0x000fe20000001838 */
[----:B------:R-:W1:Y:S07]  /*7580*/  LDSM.16.MT88.4 R4, [R117+0xd000] ;  /* 0x00d000007504783b */ /* 0x000e6e0000004200 */
[----:B------:R-:W-:Y:S08]  /*7590*/  HMMA.16816.F32 R40, R112, R42, R76 ;  /* 0x0000002a7028723c */ /* 0x000ff0000000184c */
[----:B-1----:R-:W-:Y:S01]  /*75a0*/  HMMA.16816.F32 R120, R16, R4, R236 ;  /* 0x000000041078723c */ /* 0x002fe200000018ec */
[----:B------:R-:W-:-:S02]  /*75b0*/  IMAD.MOV.U32 R239, RZ, RZ, R34 ;  /* 0x000000ffffef7224 */ /* 0x000fc400078e0022 */
[----:B------:R-:W-:Y:S02]  /*75c0*/  IMAD.MOV.U32 R236, RZ, RZ, R47 ;  /* 0x000000ffffec7224 */ /* 0x000fe400078e002f */
[----:B------:R-:W-:Y:S02]  /*75d0*/  IMAD.MOV.U32 R237, RZ, RZ, R44 ;  /* 0x000000ffffed7224 */ /* 0x000fe400078e002c */
[----:B------:R-:W-:Y:S01]  /*75e0*/  IMAD.MOV.U32 R238, RZ, RZ, R93 ;  /* 0x000000ffffee7224 */ /* 0x000fe200078e005d */
[----:B------:R-:W-:Y:S01]  /*75f0*/  HMMA.16816.F32 R88, R16, R6, R232 ;  /* 0x000000061058723c */ /* 0x000fe200000018e8 */
[----:B------:R-:W1:Y:S01]  /*7600*/  LDSM.16.MT88.4 R4, [R13+0x1000] ;  /* 0x001000000d04783b */ /* 0x000e620000004200 */
[----:B------:R-:W-:Y:S02]  /*7610*/  IMAD.MOV.U32 R234, RZ, RZ, R35 ;  /* 0x000000ffffea7224 */ /* 0x000fe400078e0023 */
[----:B------:R-:W-:Y:S02]  /*7620*/  IMAD.MOV.U32 R233, RZ, RZ, R45 ;  /* 0x000000ffffe97224 */ /* 0x000fe400078e002d */
[----:B------:R-:W-:-:S02]  /*7630*/  IMAD.MOV.U32 R232, RZ, RZ, R94 ;  /* 0x000000ffffe87224 */ /* 0x000fc400078e005e */
[----:B------:R-:W-:Y:S01]  /*7640*/  IMAD.MOV.U32 R235, RZ, RZ, R97 ;  /* 0x000000ffffeb7224 */ /* 0x000fe200078e0061 */
[C---:B-1----:R-:W-:Y:S01]  /*7650*/  HMMA.16816.F32 R44, R16.reuse, R4, R228 ;  /* 0x00000004102c723c */ /* 0x042fe200000018e4 */
[----:B------:R-:W-:Y:S02]  /*7660*/  IMAD.MOV.U32 R231, RZ, RZ, R95 ;  /* 0x000000ffffe77224 */ /* 0x000fe400078e005f */
[----:B------:R-:W-:Y:S02]  /*7670*/  IMAD.MOV.U32 R229, RZ, RZ, R106 ;  /* 0x000000ffffe57224 */ /* 0x000fe400078e006a */
[----:B------:R-:W-:Y:S02]  /*7680*/  IMAD.MOV.U32 R230, RZ, RZ, R107 ;  /* 0x000000ffffe67224 */ /* 0x000fe400078e006b */
[----:B------:R-:W-:Y:S01]  /*7690*/  IMAD.MOV.U32 R228, RZ, RZ, R104 ;  /* 0x000000ffffe47224 */ /* 0x000fe200078e0068 */
[----:B------:R-:W-:Y:S01]  /*76a0*/  HMMA.16816.F32 R32, R16, R6, R224 ;  /* 0x000000061020723c */ /* 0x000fe200000018e0 */
[----:B------:R-:W1:Y:S01]  /*76b0*/  LDSM.16.MT88.4 R4, [R86+0x1000] ;  /* 0x001000005604783b */ /* 0x000e620000004200 */
[----:B------:R-:W-:-:S02]  /*76c0*/  IMAD.MOV.U32 R224, RZ, RZ, R92 ;  /* 0x000000ffffe07224 */ /* 0x000fc400078e005c */
[----:B------:R-:W-:Y:S02]  /*76d0*/  IMAD.MOV.U32 R227, RZ, RZ, R9 ;  /* 0x000000ffffe37224 */ /* 0x000fe400078e0009 */
[----:B------:R-:W-:Y:S02]  /*76e0*/  IMAD.MOV.U32 R225, RZ, RZ, R127 ;  /* 0x000000ffffe17224 */ /* 0x000fe400078e007f */
[----:B------:R-:W2:Y:S01]  /*76f0*/  LDSM.16.MT88.4 R124, [R117+0xd800] ;  /* 0x00d80000757c783b */ /* 0x000ea20000004200 */
[----:B------:R-:W-:Y:S01]  /*7700*/  IMAD.MOV.U32 R226, RZ, RZ, R108 ;  /* 0x000000ffffe27224 */ /* 0x000fe200078e006c */
[----:B-1----:R-:W-:Y:S01]  /*7710*/  HMMA.16816.F32 R92, R16, R4, R216 ;  /* 0x00000004105c723c */ /* 0x002fe200000018d8 */
[----:B------:R-:W-:Y:S02]  /*7720*/  IMAD.MOV.U32 R219, RZ, RZ, R96 ;  /* 0x000000ffffdb7224 */ /* 0x000fe400078e0060 */
[----:B------:R-:W-:Y:S02]  /*7730*/  IMAD.MOV.U32 R218, RZ, RZ, R60 ;  /* 0x000000ffffda7224 */ /* 0x000fe400078e003c */
[----:B------:R-:W-:-:S02]  /*7740*/  IMAD.MOV.U32 R216, RZ, RZ, R110 ;  /* 0x000000ffffd87224 */ /* 0x000fc400078e006e */
[----:B------:R-:W-:Y:S01]  /*7750*/  IMAD.MOV.U32 R217, RZ, RZ, R109 ;  /* 0x000000ffffd97224 */ /* 0x000fe200078e006d */
[----:B------:R-:W-:Y:S01]  /*7760*/  HMMA.16816.F32 R96, R16, R6, R208 ;  /* 0x000000061060723c */ /* 0x000fe200000018d0 */
[----:B------:R-:W1:Y:S01]  /*7770*/  LDSM.16.MT88.4 R4, [R117+0xf000] ;  /* 0x00f000007504783b */ /* 0x000e620000004200 */
[----:B------:R-:W-:Y:S02]  /*7780*/  IMAD.MOV.U32 R211, RZ, RZ, R11 ;  /* 0x000000ffffd37224 */ /* 0x000fe400078e000b */
[----:B------:R-:W-:Y:S02]  /*7790*/  IMAD.MOV.U32 R210, RZ, RZ, R8 ;  /* 0x000000ffffd27224 */ /* 0x000fe400078e0008 */
[----:B------:R-:W-:Y:S02]  /*77a0*/  IMAD.MOV.U32 R209, RZ, RZ, R105 ;  /* 0x000000ffffd17224 */ /* 0x000fe400078e0069 */
[----:B------:R3:W4:Y:S01]  /*77b0*/  LDSM.16.MT88.4 R104, [R0+0x11800] ;  /* 0x011800000068783b */ /* 0x0007220000004200 */
[----:B------:R-:W-:Y:S01]  /*77c0*/  IMAD.MOV.U32 R208, RZ, RZ, R111 ;  /* 0x000000ffffd07224 */ /* 0x000fe200078e006f */
[C---:B--2---:R-:W-:Y:S02]  /*77d0*/  HMMA.16816.F32 R120, R112.reuse, R124, R120 ;  /* 0x0000007c7078723c */ /* 0x044fe40000001878 */
[----:B------:R-:W-:Y:S06]  /*77e0*/  LDSM.16.MT88.4 R108, [R13+0x5800] ;  /* 0x005800000d6c783b */ /* 0x000fec0000004200 */
[----:B------:R-:W-:Y:S01]  /*77f0*/  HMMA.16816.F32 R124, R112, R126, R88 ;  /* 0x0000007e707c723c */ /* 0x000fe20000001858 */
[----:B------:R-:W-:Y:S01]  /*7800*/  LDSM.16.MT88.4 R88, [R86+0x3800] ;  /* 0x003800005658783b */ /* 0x000fe20000004200 */
[----:B---3--:R-:W-:-:S04]  /*7810*/  PRMT R0, R52, 0x7770, RZ ;  /* 0x0000777034007816 */ /* 0x008fc800000000ff */
[----:B------:R-:W-:Y:S02]  /*7820*/  ISETP.LE.U32.AND P5, PT, R0, UR6, PT ;  /* 0x0000000600007c0c */ /* 0x000fe4000bfa3070 */
[C---:B-1----:R-:W-:Y:S11]  /*7830*/  HMMA.16816.F32 R144, R16.reuse, R4, R144 ;  /* 0x000000041090723c */ /* 0x042ff60000001890 */
[----:B------:R-:W-:Y:S01]  /*7840*/  @!P5 HADD2 R247, -R15.H0_H0, -RZ.H0_H0 ;  /* 0xa00000ff0ff7d230 */ /* 0x000fe20000000900 */
[----:B------:R-:W-:Y:S01]  /*7850*/  HMMA.16816.F32 R148, R16, R6, R148 ;  /* 0x000000061094723c */ /* 0x000fe20000001894 */
[----:B------:R-:W1:Y:S03]  /*7860*/  LDSM.16.MT88.4 R4, [R13+0x3000] ;  /* 0x003000000d04783b */ /* 0x000e660000004200 */
[----:B------:R-:W-:-:S04]  /*7870*/  @!P5 PRMT R15, R247, 0x5410, RZ ;  /* 0x00005410f70fd816 */ /* 0x000fc800000000ff */
[C---:B----4-:R-:W-:Y:S08]  /*7880*/  HMMA.16816.F32 R100, R112.reuse, R104, R100 ;  /* 0x000000687064723c */ /* 0x050ff00000001864 */
[----:B------:R-:W-:Y:S01]  /*7890*/  HMMA.16816.F32 R104, R112, R106, R56 ;  /* 0x0000006a7068723c */ /* 0x000fe20000001838 */
[----:B------:R-:W2:Y:S07]  /*78a0*/  LDSM.16.MT88.4 R56, [R86+0x1800] ;  /* 0x001800005638783b */ /* 0x000eae0000004200 */
[----:B-1----:R-:W-:Y:S01]  /*78b0*/  HMMA.16816.F32 R76, R16, R4, R204 ;  /* 0x00000004104c723c */ /* 0x002fe200000018cc */
[----:B------:R-:W-:-:S02]  /*78c0*/  IMAD.MOV.U32 R207, RZ, RZ, R62 ;  /* 0x000000ffffcf7224 */ /* 0x000fc400078e003e */
[----:B------:R-:W-:Y:S02]  /*78d0*/  IMAD.MOV.U32 R206, RZ, RZ, R63 ;  /* 0x000000ffffce7224 */ /* 0x000fe400078e003f */
[----:B------:R-:W-:-:S03]  /*78e0*/  IMAD.MOV.U32 R205, RZ, RZ, R61 ;  /* 0x000000ffffcd7224 */ /* 0x000fc600078e003d */
[----:B------:R-:W-:Y:S01]  /*78f0*/  HMMA.16816.F32 R8, R16, R6, R168 ;  /* 0x000000061008723c */ /* 0x000fe200000018a8 */
[----:B------:R-:W1:Y:S01]  /*7900*/  LDSM.16.MT88.4 R4, [R86+0x3000] ;  /* 0x003000005604783b */ /* 0x000e620000004200 */
[----:B------:R-:W-:Y:S01]  /*7910*/  FADD.FTZ R0, R206, R205 ;  /* 0x000000cdce007221 */ /* 0x000fe20000010000 */
[----:B------:R-:W-:-:S04]  /*7920*/  IADD3 R205, P1, PT, R190, -0x80, RZ ;  /* 0xffffff80becd7810 */ /* 0x000fc80007f3e0ff */
[----:B------:R-:W-:Y:S01]  /*7930*/  IADD3.X R204, PT, PT, R191, -0x1, RZ, P1, !PT ;  /* 0xffffffffbfcc7810 */ /* 0x000fe20000ffe4ff */
[C---:B--2---:R-:W-:Y:S08]  /*7940*/  HMMA.16816.F32 R52, R112.reuse, R56, R92 ;  /* 0x000000387034723c */ /* 0x044ff0000000185c */
[----:B------:R-:W-:Y:S01]  /*7950*/  HMMA.16816.F32 R56, R112, R58, R96 ;  /* 0x0000003a7038723c */ /* 0x000fe20000001860 */
[----:B------:R-:W-:Y:S07]  /*7960*/  LDSM.16.MT88.4 R96, [R117+0x11800] ;  /* 0x011800007560783b */ /* 0x000fee0000004200 */
[C---:B-1----:R-:W-:Y:S08]  /*7970*/  HMMA.16816.F32 R172, R16.reuse, R4, R172 ;  /* 0x0000000410ac723c */ /* 0x042ff000000018ac */
[C---:B------:R-:W-:Y:S01]  /*7980*/  HMMA.16816.F32 R176, R16.reuse, R6, R176 ;  /* 0x0000000610b0723c */ /* 0x040fe200000018b0 */
[----:B------:R-:W1:Y:S07]  /*7990*/  LDSM.16.MT88.4 R4, [R117+0x11000] ;  /* 0x011000007504783b */ /* 0x000e6e0000004200 */
[C---:B-1----:R-:W-:Y:S08]  /*79a0*/  HMMA.16816.F32 R180, R16.reuse, R4, R180 ;  /* 0x0000000410b4723c */ /* 0x042ff000000018b4 */
[----:B------:R-:W-:Y:S01]  /*79b0*/  HMMA.16816.F32 R200, R16, R6, R200 ;  /* 0x0000000610c8723c */ /* 0x000fe200000018c8 */
[----:B------:R-:W1:Y:S11]  /*79c0*/  LDSM.16.MT88.4 R4, [R13+0x5000] ;  /* 0x005000000d04783b */ /* 0x000e760000004200 */
[C---:B------:R-:W-:Y:S08]  /*79d0*/  HMMA.16816.F32 R92, R112.reuse, R96, R180 ;  /* 0x00000060705c723c */ /* 0x040ff000000018b4 */
[----:B------:R-:W-:Y:S08]  /*79e0*/  HMMA.16816.F32 R96, R112, R98, R200 ;  /* 0x000000627060723c */ /* 0x000ff000000018c8 */
[C---:B-1----:R-:W-:Y:S08]  /*79f0*/  HMMA.16816.F32 R128, R16.reuse, R4, R128 ;  /* 0x000000041080723c */ /* 0x042ff00000001880 */
[----:B------:R-:W-:Y:S01]  /*7a00*/  HMMA.16816.F32 R60, R16, R6, R80 ;  /* 0x00000006103c723c */ /* 0x000fe20000001850 */
[----:B------:R-:W1:Y:S04]  /*7a10*/  LDSM.16.MT88.4 R4, [R86+0x5000] ;  /* 0x005000005604783b */ /* 0x000e680000004200 */
[----:B------:R-:W2:Y:S07]  /*7a20*/  LDSM.16.MT88.4 R80, [R13+0x3800] ;  /* 0x003800000d50783b */ /* 0x000eae0000004200 */
[C---:B------:R-:W-:Y:S08]  /*7a30*/  HMMA.16816.F32 R128, R112.reuse, R108, R128 ;  /* 0x0000006c7080723c */ /* 0x040ff00000001880 */
[C---:B------:R-:W-:Y:S08]  /*7a40*/  HMMA.16816.F32 R108, R112.reuse, R110, R60 ;  /* 0x0000006e706c723c */ /* 0x040ff0000000183c */
[C---:B------:R-:W-:Y:S08]  /*7a50*/  HMMA.16816.F32 R60, R112.reuse, R64, R144 ;  /* 0x00000040703c723c */ /* 0x040ff00000001890 */
[----:B------:R-:W-:Y:S08]  /*7a60*/  HMMA.16816.F32 R64, R112, R66, R148 ;  /* 0x000000427040723c */ /* 0x000ff00000001894 */
[C---:B-1----:R-:W-:Y:S01]  /*7a70*/  HMMA.16816.F32 R168, R16.reuse, R4, R48 ;  /* 0x0000000410a8723c */ /* 0x042fe20000001830 */
[----:B------:R-:W-:Y:S01]  /*7a80*/  FADD.FTZ R4, R208, R207 ;  /* 0x000000cfd0047221 */ /* 0x000fe20000010000 */
[----:B------:R-:W-:Y:S01]  /*7a90*/  FADD.FTZ R5, R209, R0 ;  /* 0x00000000d1057221 */ /* 0x000fe20000010000 */
[----:B------:R-:W-:Y:S01]  /*7aa0*/  LOP3.LUT R0, R85, 0xffff, RZ, 0xc0, !PT ;  /* 0x0000ffff55007812 */ /* 0x000fe200078ec0ff */
[----:B------:R-:W1:Y:S01]  /*7ab0*/  LDSM.16.MT88.4 R48, [R13+0x1800] ;  /* 0x001800000d30783b */ /* 0x000e620000004200 */
[----:B------:R-:W-:Y:S01]  /*7ac0*/  FADD.FTZ R4, R210, R4 ;  /* 0x00000004d2047221 */ /* 0x000fe20000010000 */
[----:B------:R-:W-:Y:S01]  /*7ad0*/  FADD.FTZ R5, R211, R5 ;  /* 0x00000005d3057221 */ /* 0x000fe20000010000 */
[----:B------:R-:W-:Y:S01]  /*7ae0*/  ISETP.LE.U32.AND P5, PT, R0, UR6, PT ;  /* 0x0000000600007c0c */ /* 0x000fe2000bfa3070 */
[----:B------:R-:W-:Y:S01]  /*7af0*/  HMMA.16816.F32 R28, R16, R6, R28 ;  /* 0x00000006101c723c */ /* 0x000fe2000000181c */
[----:B------:R-:W-:Y:S01]  /*7b00*/  FADD.FTZ R4, R216, R4 ;  /* 0x00000004d8047221 */ /* 0x000fe20000010000 */
[----:B------:R-:W-:Y:S01]  /*7b10*/  FADD.FTZ R0, R217, R5 ;  /* 0x00000005d9007221 */ /* 0x000fe20000010000 */
[----:B------:R-:W-:-:S02]  /*7b20*/  IMAD.SHL.U32 R5, R251, 0x8, RZ ;  /* 0x00000008fb057824 */ /* 0x000fc400078e00ff */
[----:B------:R-:W-:Y:S01]  /*7b30*/  FADD.FTZ R4, R218, R4 ;  /* 0x00000004da047221 */ /* 0x000fe20000010000 */
[----:B------:R-:W-:Y:S02]  /*7b40*/  FADD.FTZ R6, R219, R0 ;  /* 0x00000000db067221 */ /* 0x000fe40000010000 */
[----:B--2---:R-:W-:Y:S01]  /*7b50*/  HMMA.16816.F32 R76, R112, R80, R76 ;  /* 0x00000050704c723c */ /* 0x004fe2000000184c */
[----:B------:R-:W-:Y:S01]  /*7b60*/  FADD.FTZ R0, R224, R4 ;  /* 0x00000004e0007221 */ /* 0x000fe20000010000 */
[----:B------:R-:W-:Y:S01]  /*7b70*/  FADD.FTZ R6, R225, R6 ;  /* 0x00000006e1067221 */ /* 0x000fe20000010000 */
[----:B------:R-:W-:-:S04]  /*7b80*/  IMAD.WIDE R4, R5, 0x2, R190 ;  /* 0x0000000205047825 */ /* 0x000fc800078e02be */
[----:B------:R-:W-:Y:S02]  /*7b90*/  @!P5 HADD2 R251, -R24.H0_H0, -RZ.H0_H0 ;  /* 0xa00000ff18fbd230 */ /* 0x000fe40000000900 */
[----:B------:R-:W-:Y:S01]  /*7ba0*/  FADD.FTZ R7, R226, R0 ;  /* 0x00000000e2077221 */ /* 0x000fe20000010000 */
[----:B------:R-:W-:Y:S01]  /*7bb0*/  FADD.FTZ R0, R227, R6 ;  /* 0x00000006e3007221 */ /* 0x000fe20000010000 */
[----:B------:R-:W-:Y:S02]  /*7bc0*/  STG.E.U16 desc[UR16][R4.64], R142 ;  /* 0x0000008e04007986 */ /* 0x000fe4000c101510 */
[----:B------:R-:W-:Y:S01]  /*7bd0*/  FADD.FTZ R6, R228, R7 ;  /* 0x00000007e4067221 */ /* 0x000fe20000010000 */
[----:B------:R-:W-:Y:S01]  /*7be0*/  FADD.FTZ R0, R229, R0 ;  /* 0x00000000e5007221 */ /* 0x000fe20000010000 */
[----:B------:R-:W-:Y:S01]  /*7bf0*/  @!P5 PRMT R24, R251, 0x5410, RZ ;  /* 0x00005410fb18d816 */ /* 0x000fe200000000ff */
[----:B------:R-:W-:Y:S01]  /*7c00*/  STG.E.U16 desc[UR16][R4.64+0x2], R154 ;  /* 0x0000029a04007986 */ /* 0x000fe2000c101510 */
[----:B------:R-:W-:Y:S01]  /*7c10*/  FADD.FTZ R6, R230, R6 ;  /* 0x00000006e6067221 */ /* 0x000fe20000010000 */
[----:B------:R-:W-:Y:S01]  /*7c20*/  FADD.FTZ R0, R231, R0 ;  /* 0x00000000e7007221 */ /* 0x000fe20000010000 */
[----:B------:R-:W-:Y:S01]  /*7c30*/  HMMA.16816.F32 R80, R112, R82, R8 ;  /* 0x000000527050723c */ /* 0x000fe20000001808 */
[----:B------:R-:W-:Y:S01]  /*7c40*/  STG.E.U16 desc[UR16][R190.64+0x10], R153 ;  /* 0x00001099be007986 */ /* 0x000fe2000c101510 */
[----:B------:R-:W-:Y:S01]  /*7c50*/  FADD.FTZ R6, R232, R6 ;  /* 0x00000006e8067221 */ /* 0x000fe20000010000 */
[----:B------:R-:W-:-:S02]  /*7c60*/  FADD.FTZ R0, R233, R0 ;  /* 0x00000000e9007221 */ /* 0x000fc40000010000 */
[----:B------:R-:W-:Y:S01]  /*7c70*/  STG.E.U16 desc[UR16][R190.64+0x12], R152 ;  /* 0x00001298be007986 */ /* 0x000fe2000c101510 */
[----:B------:R-:W-:Y:S01]  /*7c80*/  FADD.FTZ R6, R234, R6 ;  /* 0x00000006ea067221 */ /* 0x000fe20000010000 */
[----:B------:R-:W-:Y:S02]  /*7c90*/  FADD.FTZ R0, R235, R0 ;  /* 0x00000000eb007221 */ /* 0x000fe40000010000 */
[----:B------:R-:W-:Y:S01]  /*7ca0*/  STG.E.U16 desc[UR16][R4.64+0x10], R159 ;  /* 0x0000109f04007986 */ /* 0x000fe2000c101510 */
[----:B------:R-:W-:Y:S01]  /*7cb0*/  FADD.FTZ R6, R236, R6 ;  /* 0x00000006ec067221 */ /* 0x000fe20000010000 */
[----:B------:R-:W-:Y:S02]  /*7cc0*/  FADD.FTZ R0, R237, R0 ;  /* 0x00000000ed007221 */ /* 0x000fe40000010000 */
[----:B------:R-:W-:Y:S01]  /*7cd0*/  STG.E.U16 desc[UR16][R4.64+0x12], R157 ;  /* 0x0000129d04007986 */ /* 0x000fe2000c101510 */
[----:B-1----:R-:W-:Y:S01]  /*7ce0*/  HMMA.16816.F32 R44, R112, R48, R44 ;  /* 0x00000030702c723c */ /* 0x002fe2000000182c */
[----:B------:R-:W-:-:S02]  /*7cf0*/  FADD.FTZ R0, R238, R0 ;  /* 0x00000000ee007221 */ /* 0x000fc40000010000 */
[----:B------:R-:W-:Y:S02]  /*7d00*/  STG.E.U16 desc[UR16][R190.64+0x20], R156 ;  /* 0x0000209cbe007986 */ /* 0x000fe4000c101510 */
[----:B------:R-:W-:Y:S02]  /*7d10*/  FADD.FTZ R0, R239, R0 ;  /* 0x00000000ef007221 */ /* 0x000fe40000010000 */
[----:B------:R-:W-:Y:S01]  /*7d20*/  STG.E.U16 desc[UR16][R190.64+0x22], R155 ;  /* 0x0000229bbe007986 */ /* 0x000fe2000c101510 */
[C---:B------:R-:W-:Y:S01]  /*7d30*/  HMMA.16816.F32 R48, R112.reuse, R50, R32 ;  /* 0x000000327030723c */ /* 0x040fe20000001820 */
[----:B------:R-:W-:Y:S02]  /*7d40*/  FADD.FTZ R227, R167, R0 ;  /* 0x00000000a7e37221 */ /* 0x000fe40000010000 */
        /* <DEDUP_REMOVED lines=8> */
[----:B------:R1:W2:Y:S04]  /*7dd0*/  LDSM.16.MT88.4 R8, [R86+0x5800] ;  /* 0x005800005608783b */ /* 0x0002a80000004200 */
[----:B------:R-:W-:Y:S04]  /*7de0*/  STG.E.U16 desc[UR16][R4.64+0x40], R135 ;  /* 0x0000408704007986 */ /* 0x000fe8000c101510 */
[----:B------:R-:W-:Y:S04]  /*7df0*/  STG.E.U16 desc[UR16][R4.64+0x42], R133 ;  /* 0x0000428504007986 */ /* 0x000fe8000c101510 */
[----:B------:R-:W-:Y:S04]  /*7e00*/  STG.E.U16 desc[UR16][R190.64+0x50], R119 ;  /* 0x00005077be007986 */ /* 0x000fe8000c101510 */
[----:B------:R-:W-:Y:S04]  /*7e10*/  STG.E.U16 desc[UR16][R190.64+0x52], R136 ;  /* 0x00005288be007986 */ /* 0x000fe8000c101510 */
[----:B------:R-:W-:Y:S01]  /*7e20*/  STG.E.U16 desc[UR16][R4.64+0x50], R134 ;  /* 0x0000508604007986 */ /* 0x000fe2000c101510 */
[C---:B-1----:R-:W-:Y:S03]  /*7e30*/  HMMA.16816.F32 R84, R112.reuse, R88, R172 ;  /* 0x000000587054723c */ /* 0x042fe600000018ac */
[----:B------:R2:W-:Y:S04]  /*7e40*/  STG.E.U16 desc[UR16][R4.64+0x52], R132 ;  /* 0x0000528404007986 */ /* 0x0005e8000c101510 */
[----:B------:R-:W-:Y:S01]  /*7e50*/  STG.E.U16 desc[UR16][R190.64+0x60], R25 ;  /* 0x00006019be007986 */ /* 0x000fe2000c101510 */
[C---:B------:R-:W-:Y:S03]  /*7e60*/  HMMA.16816.F32 R88, R112.reuse, R90, R176 ;  /* 0x0000005a7058723c */ /* 0x040fe600000018b0 */
[----:B------:R-:W-:Y:S04]  /*7e70*/  STG.E.U16 desc[UR16][R190.64+0x62], R24 ;  /* 0x00006218be007986 */ /* 0x000fe8000c101510 */
[----:B------:R-:W-:Y:S04]  /*7e80*/  STG.E.U16 desc[UR16][R4.64+0x60], R23 ;  /* 0x0000601704007986 */ /* 0x000fe8000c101510 */
[----:B------:R-:W-:Y:S04]  /*7e90*/  STG.E.U16 desc[UR16][R4.64+0x62], R22 ;  /* 0x0000621604007986 */ /* 0x000fe8000c101510 */
[----:B------:R-:W-:Y:S04]  /*7ea0*/  STG.E.U16 desc[UR16][R190.64+0x70], R15 ;  /* 0x0000700fbe007986 */ /* 0x000fe8000c101510 */
[----:B------:R-:W-:Y:S01]  /*7eb0*/  STG.E.U16 desc[UR16][R190.64+0x72], R14 ;  /* 0x0000720ebe007986 */ /* 0x000fe2000c101510 */
[C---:B--2---:R-:W-:Y:S03]  /*7ec0*/  HMMA.16816.F32 R132, R112.reuse, R8, R168 ;  /* 0x000000087084723c */ /* 0x044fe600000018a8 */
[----:B------:R1:W-:Y:S04]  /*7ed0*/  STG.E.U16 desc[UR16][R4.64+0x72], R2 ;  /* 0x0000720204007986 */ /* 0x0003e8000c101510 */
[----:B------:R2:W-:Y:S01]  /*7ee0*/  STL [R1+0x3c], R227 ;  /* 0x00003ce301007387 */ /* 0x0005e20000100800 */
[----:B------:R-:W-:Y:S03]  /*7ef0*/  HMMA.16816.F32 R112, R112, R10, R28 ;  /* 0x0000000a7070723c */ /* 0x000fe6000000181c */
[----:B------:R2:W-:Y:S01]  /*7f00*/  STG.E.U16 desc[UR16][R4.64+0x70], R12 ;  /* 0x0000700c04007986 */ /* 0x0005e2000c101510 */
[----:B-1----:R-:W-:-:S04]  /*7f10*/  FADD.FTZ R2, R192, R6 ;  /* 0x00000006c0027221 */ /* 0x002fc80000010000 */
[----:B------:R-:W-:-:S04]  /*7f20*/  FADD.FTZ R2, R195, R2 ;  /* 0x00000002c3027221 */ /* 0x000fc80000010000 */
[----:B------:R-:W-:-:S04]  /*7f30*/  FADD.FTZ R2, R186, R2 ;  /* 0x00000002ba027221 */ /* 0x000fc80000010000 */
[----:B------:R-:W-:-:S05]  /*7f40*/  FADD.FTZ R192, R184, R2 ;  /* 0x00000002b8c07221 */ /* 0x000fca0000010000 */
[----:B------:R2:W-:Y:S01]  /*7f50*/  STL [R1+0x38], R192 ;  /* 0x000038c001007387 */ /* 0x0005e20000100800 */
[----:B------:R-:W-:Y:S05]  /*7f60*/  @!P6 BRA `(.L_x_832) ;  /* 0x000000580070e947 */ /* 0x000fea0003800000 */
[----:B------:R-:W3:Y:S04]  /*7f70*/  LDL R236, [R1+0x30] ;  /* 0x0000300001ec7983 */ /* 0x000ee80000100800 */
[----:B------:R-:W4:Y:S04]  /*7f80*/  LDL R239, [R1+0x2c] ;  /* 0x00002c0001ef7983 */ /* 0x000f280000100800 */
[----:B------:R-:W5:Y:S04]  /*7f90*/  LDL R234, [R1+0x40] ;  /* 0x0000400001ea7983 */ /* 0x000f680000100800 */
[----:B------:R-:W5:Y:S04]  /*7fa0*/  LDL R237, [R1+0x48] ;  /* 0x0000480001ed7983 */ /* 0x000f680000100800 */
[----:B------:R-:W5:Y:S01]  /*7fb0*/  LDL R238, [R1+0x70] ;  /* 0x0000700001ee7983 */ /* 0x000f620000100800 */
[----:B--2---:R-:W-:Y:S01]  /*7fc0*/  VIADD R4, R223, 0xfffffffe ;  /* 0xfffffffedf047836 */ /* 0x004fe20000000000 */
[----:B------:R-:W1:Y:S01]  /*7fd0*/  LDCU UR7, c[0x0][0x440] ;  /* 0x00008800ff0777ac */ /* 0x000e620008000800 */
[C---:B------:R-:W-:Y:S01]  /*7fe0*/  IMAD.SHL.U32 R7, R140.reuse, 0x10, RZ ;  /* 0x000000108c077824 */ /* 0x040fe200078e00ff */
[----:B------:R-:W-:Y:S01]  /*7ff0*/  SHF.L.U64.HI R6, R140, 0x4, R141 ;  /* 0x000000048c067819 */ /* 0x000fe2000001028d */
[----:B------:R-:W-:Y:S01]  /*8000*/  IMAD R2, R4, R141, RZ ;  /* 0x0000008d04027224 */ /* 0x000fe200078e02ff */
[----:B------:R-:W-:-:S04]  /*8010*/  DEPBAR.LE SB0, 0x0 ;  /* 0x000080000000791a */ /* 0x000fc80000000000 */
[----:B------:R-:W-:-:S04]  /*8020*/  IMAD.WIDE.U32 R4, R4, R140, RZ ;  /* 0x0000008c04047225 */ /* 0x000fc800078e00ff */
[----:B------:R-:W-:Y:S01]  /*8030*/  IMAD.IADD R8, R2, 0x1, R5 ;  /* 0x0000000102087824 */ /* 0x000fe200078e0205 */
[----:B------:R-:W-:Y:S01]  /*8040*/  LEA R0, P1, R4, R7, 0x6 ;  /* 0x0000000704007211 */ /* 0x000fe200078230ff */
[----:B------:R-:W-:-:S03]  /*8050*/  IMAD.IADD R9, R5, 0x1, R2 ;  /* 0x0000000105097824 */ /* 0x000fc600078e0202 */
[----:B------:R-:W-:Y:S02]  /*8060*/  LEA.HI.X R2, R4, R6, R8, 0x6, P1 ;  /* 0x0000000604027211 */ /* 0x000fe400008f3408 */
[----:B------:R-:W-:-:S04]  /*8070*/  LEA R5, P1, R140, R0, 0x5 ;  /* 0x000000008c057211 */ /* 0x000fc800078228ff */
[----:B------:R-:W-:Y:S01]  /*8080*/  LEA.HI.X R12, R140, R2, R141, 0x5, P1 ;  /* 0x000000028c0c7211 */ /* 0x000fe200008f2c8d */
[C---:B------:R-:W-:Y:S01]  /*8090*/  IMAD.SHL.U32 R188, R189.reuse, 0x20, RZ ;  /* 0x00000020bdbc7824 */ /* 0x040fe200078e00ff */
[----:B------:R-:W-:Y:S01]  /*80a0*/  SHF.R.U32.HI R187, RZ, 0x1, R189 ;  /* 0x00000001ffbb7819 */ /* 0x000fe200000116bd */
[----:B------:R-:W-:-:S03]  /*80b0*/  IMAD.SHL.U32 R235, R189, 0x40, RZ ;  /* 0x00000040bdeb7824 */ /* 0x000fc600078e00ff */
[----:B------:R-:W-:Y:S02]  /*80c0*/  LOP3.LUT R188, R188, 0x7c00, RZ, 0xc0, !PT ;  /* 0x00007c00bcbc7812 */ /* 0x000fe400078ec0ff */
[----:B------:R-:W-:Y:S01]  /*80d0*/  LOP3.LUT R22, R187, 0x8, RZ, 0xc0, !PT ;  /* 0x00000008bb167812 */ /* 0x000fe200078ec0ff */
[----:B------:R-:W-:-:S05]  /*80e0*/  IMAD.MOV.U32 R184, RZ, RZ, 0x20 ;  /* 0x00000020ffb87424 */ /* 0x000fca00078e00ff */
[----:B------:R-:W-:Y:S01]  /*80f0*/  SEL R184, R184, 0xffffffe0, !P2 ;  /* 0xffffffe0b8b87807 */ /* 0x000fe20005000000 */
[----:B------:R-:W-:Y:S01]  /*8100*/  BAR.SYNC.DEFER_BLOCKING 0x0 ;  /* 0x0000000000007b1d */ /* 0x000fe20000010000 */
[-C--:B---3--:R-:W-:Y:S02]  /*8110*/  LEA R10, P3, R4, R236.reuse, 0x7 ;  /* 0x000000ec040a7211 */ /* 0x088fe400078638ff */
[----:B------:R-:W-:Y:S02]  /*8120*/  LEA R8, P4, R0, R236, 0x1 ;  /* 0x000000ec00087211 */ /* 0x000fe400078808ff */
[----:B----4-:R-:W-:Y:S02]  /*8130*/  LEA.HI.X R11, R4, R239, R9, 0x7, P3 ;  /* 0x000000ef040b7211 */ /* 0x010fe400018f3c09 */
[C---:B------:R-:W-:Y:S02]  /*8140*/  IADD3 R7, P3, PT, R0.reuse, R7, RZ ;  /* 0x0000000700077210 */ /* 0x040fe40007f7e0ff */
[----:B------:R-:W-:-:S03]  /*8150*/  LEA.HI.X R9, R0, R239, R2, 0x1, P4 ;  /* 0x000000ef00097211 */ /* 0x000fc600020f0c02 */
[----:B------:R-:W-:Y:S01]  /*8160*/  IMAD.X R2, R2, 0x1, R6, P3 ;  /* 0x0000000102027824 */ /* 0x000fe200018e0606 */
[----:B------:R-:W-:Y:S02]  /*8170*/  LEA R6, P1, R7, R236, 0x1 ;  /* 0x000000ec07067211 */ /* 0x000fe400078208ff */
[----:B-1----:R-:W-:Y:S02]  /*8180*/  ISETP.GE.AND P4, PT, R185, UR7, PT ;  /* 0x00000007b9007c0c */ /* 0x002fe4000bf86270 */
[----:B-----5:R-:W-:Y:S02]  /*8190*/  ISETP.GE.AND P3, PT, R234, UR7, PT ;  /* 0x00000007ea007c0c */ /* 0x020fe4000bf66270 */
[----:B------:R-:W-:Y:S02]  /*81a0*/  LEA.HI.X R7, R7, R239, R2, 0x1, P1 ;  /* 0x000000ef07077211 */ /* 0x000fe400008f0c02 */
[----:B------:R-:W-:-:S07]  /*81b0*/  ISETP.GE.AND P1, PT, R237, UR7, PT ;  /* 0x00000007ed007c0c */ /* 0x000fce000bf26270 */
        /* <DEDUP_REMOVED lines=15> */
[----:B------:R-:W-:-:S03]  /*82b0*/  LEA R4, P5, R5, R236, 0x1 ;  /* 0x000000ec05047211 */ /* 0x000fc600078a08ff */
[----:B------:R-:W-:Y:S01]  /*82c0*/  @!PT LDS RZ, [RZ] ;  /* 0x00000000fffff984 */ /* 0x000fe20000000800 */
[----:B------:R-:W-:Y:S01]  /*82d0*/  @!PT LDS RZ, [RZ] ;  /* 0x00000000fffff984 */ /* 0x000fe20000000800 */
[----:B------:R-:W-:Y:S01]  /*82e0*/  @!PT LDS RZ, [RZ] ;  /* 0x00000000fffff984 */ /* 0x000fe20000000800 */
[----:B------:R-:W-:Y:S04]  /*82f0*/  @!P4 LDGSTS.E.BYPASS.LTC128B.128 [R193+0xc800], desc[UR16][R8.64] ;  /* 0x0c80000008c1cfae */ /* 0x000fe8000b981a10 */
[----:B------:R-:W-:Y:S01]  /*8300*/  @P4 STS.128 [R193+0xc800], RZ ;  /* 0x00c800ffc1004388 */ /* 0x000fe20000000c00 */
[----:B------:R-:W-:-:S03]  /*8310*/  LOP3.LUT R0, R188, 0x200, R235, 0xf8, !PT ;  /* 0x00000200bc007812 */ /* 0x000fc600078ef8eb */
[----:B------:R-:W-:Y:S01]  /*8320*/  @!PT LDS RZ, [RZ] ;  /* 0x00000000fffff984 */ /* 0x000fe20000000800 */
[----:B------:R-:W-:Y:S01]  /*8330*/  @!PT LDS RZ, [RZ] ;  /* 0x00000000fffff984 */ /* 0x000fe20000000800 */
[----:B------:R-:W-:Y:S01]  /*8340*/  @!PT LDS RZ, [RZ] ;  /* 0x00000000fffff984 */ /* 0x000fe20000000800 */
[----:B------:R-:W-:Y:S04]  /*8350*/  @!P3 LDGSTS.E.BYPASS.LTC128B.128 [R193+0xe800], desc[UR16][R8.64+0x80] ;  /* 0x0e80008008c1bfae */ /* 0x000fe8000b981a10 */
[----:B------:R-:W-:Y:S01]  /*8360*/  @P3 STS.128 [R193+0xe800], RZ ;  /* 0x00e800ffc1003388 */ /* 0x000fe20000000c00 */
[----:B------:R-:W-:-:S03]  /*8370*/  LEA.HI.X R5, R5, R239, R12, 0x1, P5 ;  /* 0x000000ef05057211 */ /* 0x000fc600028f0c0c */
        /* <DEDUP_REMOVED lines=37> */
[----:B-1----:R-:W-:Y:S04]  /*85d0*/  LDSM.16.M88.4 R8, [R22] ;  /* 0x000000001608783b */ /* 0x002fe80000000200 */
[----:B------:R-:W1:Y:S04]  /*85e0*/  LDSM.16.M88.4 R12, [R118+UR5+0x6000] ;  /* 0x00600005760c783b */ /* 0x000e680008000200 */
[----:B------:R-:W3:Y:S04]  /*85f0*/  LDSM.16.M88.4 R32, [R118+UR5+0x6800] ;  /* 0x006800057620783b */ /* 0x000ee80008000200 */
[----:B------:R-:W4:Y:S04]  /*8600*/  LDSM.16.M88.4 R28, [R118+UR5+0x7000] ;  /* 0x00700005761c783b */ /* 0x000f280008000200 */
[----:B------:R-:W5:Y:S01]  /*8610*/  LDSM.16.M88.4 R24, [R118+UR5+0x7800] ;  /* 0x007800057618783b */ /* 0x000f620008000200 */
[----:B------:R-:W-:-:S02]  /*8620*/  VIADD R0, R118, UR5 ;  /* 0x0000000576007c36 */ /* 0x000fc40008000000 */
[----:B------:R-:W-:Y:S01]  /*8630*/  IMAD.IADD R119, R184, 0x1, R22 ;  /* 0x00000001b8777824 */ /* 0x000fe200078e0216 */
[----:B------:R-:W0:Y:S01]  /*8640*/  LDGDEPBAR ;  /* 0x00000000000079af */ /* 0x000e220000000000 */
[----:B------:R-:W-:-:S03]  /*8650*/  IMAD.IADD R2, R0, 0x1, R184 ;  /* 0x0000000100027824 */ /* 0x000fc600078e02b8 */
[----:B--2---:R-:W-:Y:S04]  /*8660*/  LDSM.16.M88.4 R4, [R119] ;  /* 0x000000007704783b */ /* 0x004fe80000000200 */
[----:B------:R-:W2:Y:S04]  /*8670*/  LDSM.16.M88.4 R152, [R2+0x6000] ;  /* 0x006000000298783b */ /* 0x000ea80000000200 */
[----:B------:R-:W2:Y:S04]  /*8680*/  LDSM.16.M88.4 R164, [R2+0x6800] ;  /* 0x0068000002a4783b */ /* 0x000ea80000000200 */
[----:B------:R-:W2:Y:S04]  /*8690*/  LDSM.16.M88.4 R168, [R2+0x7000] ;  /* 0x0070000002a8783b */ /* 0x000ea80000000200 */
[----:B------:R-:W2:Y:S01]  /*86a0*/  LDSM.16.M88.4 R172, [R2+0x7800] ;  /* 0x0078000002ac783b */ /* 0x000ea20000000200 */
[----:B------:R-:W-:Y:S01]  /*86b0*/  IMAD.IADD R23, R240, 0x1, R22 ;  /* 0x00000001f0177824 */ /* 0x000fe200078e0216 */
[----:B-1----:R-:W-:Y:S01]  /*86c0*/  HMMA.16816.F32 R136, R8, R12, RZ ;  /* 0x0000000c0888723c */ /* 0x002fe200000018ff */
[----:B------:R-:W-:-:S03]  /*86d0*/  IMAD.IADD R0, R0, 0x1, R240 ;  /* 0x0000000100007824 */ /* 0x000fc600078e02f0 */
[----:B------:R-:W-:Y:S04]  /*86e0*/  LDSM.16.M88.4 R16, [R23] ;  /* 0x000000001710783b */ /* 0x000fe80000000200 */
[----:B------:R-:W1:Y:S01]  /*86f0*/  LDSM.16.M88.4 R176, [R0+0x6800] ;  /* 0x0068000000b0783b */ /* 0x000e620000000200 */
[C---:B---3--:R-:W-:Y:S03]  /*8700*/  HMMA.16816.F32 R148, R8.reuse, R32, RZ ;  /* 0x000000200894723c */ /* 0x048fe600000018ff */
[----:B------:R-:W3:Y:S04]  /*8710*/  LDSM.16.M88.4 R180, [R0+0x6000] ;  /* 0x0060000000b4783b */ /* 0x000ee80000000200 */
[----:B------:R-:W3:Y:S01]  /*8720*/  LDSM.16.M88.4 R204, [R0+0x7000] ;  /* 0x0070000000cc783b */ /* 0x000ee20000000200 */
[C---:B------:R-:W-:Y:S03]  /*8730*/  HMMA.16816.F32 R140, R8.reuse, R14, RZ ;  /* 0x0000000e088c723c */ /* 0x040fe600000018ff */
[----:B------:R-:W3:Y:S04]  /*8740*/  LDSM.16.M88.4 R200, [R0+0x7800] ;  /* 0x0078000000c8783b */ /* 0x000ee80000000200 */
[----:B------:R-:W-:Y:S01]  /*8750*/  LDSM.16.M88.4 R208, [R2+0x8800] ;  /* 0x0088000002d0783b */ /* 0x000fe20000000200 */
[C---:B------:R-:W-:Y:S08]  /*8760*/  HMMA.16816.F32 R32, R8.reuse, R34, RZ ;  /* 0x000000220820723c */ /* 0x040ff000000018ff */
[C---:B----4-:R-:W-:Y:S08]  /*8770*/  HMMA.16816.F32 R160, R8.reuse, R28, RZ ;  /* 0x0000001c08a0723c */ /* 0x050ff000000018ff */
[C---:B------:R-:W-:Y:S08]  /*8780*/  HMMA.16816.F32 R156, R8.reuse, R30, RZ ;  /* 0x0000001e089c723c */ /* 0x040ff000000018ff */
[C---:B-----5:R-:W-:Y:S08]  /*8790*/  HMMA.16816.F32 R144, R8.reuse, R24, RZ ;  /* 0x000000180890723c */ /* 0x060ff000000018ff */
[----:B------:R-:W-:Y:S08]  /*87a0*/  HMMA.16816.F32 R12, R8, R26, RZ ;  /* 0x0000001a080c723c */ /* 0x000ff000000018ff */
[C---:B--2---:R-:W-:Y:S08]  /*87b0*/  HMMA.16816.F32 R8, R4.reuse, R152, R136 ;  /* 0x000000980408723c */ /* 0x044ff00000001888 */
[C---:B------:R-:W-:Y:S08]  /*87c0*/  HMMA.16816.F32 R28, R4.reuse, R164, R148 ;  /* 0x000000a4041c723c */ /* 0x040ff00000001894 */
[C---:B------:R-:W-:Y:S08]  /*87d0*/  HMMA.16816.F32 R32, R4.reuse, R166, R32 ;  /* 0x000000a60420723c */ /* 0x040ff00000001820 */
[C---:B------:R-:W-:Y:S08]  /*87e0*/  HMMA.16816.F32 R136, R4.reuse, R168, R160 ;  /* 0x000000a80488723c */ /* 0x040ff000000018a0 */
[C---:B------:R-:W-:Y:S08]  /*87f0*/  HMMA.16816.F32 R24, R4.reuse, R154, R140 ;  /* 0x0000009a0418723c */ /* 0x040ff0000000188c */
[C---:B------:R-:W-:Y:S08]  /*8800*/  HMMA.16816.F32 R168, R4.reuse, R170, R156 ;  /* 0x000000aa04a8723c */ /* 0x040ff0000000189c */
[C---:B------:R-:W-:Y:S08]  /*8810*/  HMMA.16816.F32 R164, R4.reuse, R172, R144 ;  /* 0x000000ac04a4723c */ /* 0x040ff00000001890 */
[----:B------:R-:W-:Y:S01]  /*8820*/  HMMA.16816.F32 R160, R4, R174, R12 ;  /* 0x000000ae04a0723c */ /* 0x000fe2000000180c */
[C---:B------:R-:W-:Y:S01]  /*8830*/  IMAD.IADD R5, R184.reuse, 0x1, R23 ;  /* 0x00000001b8057824 */ /* 0x040fe200078e0217 */
[----:B------:R-:W-:Y:S01]  /*8840*/  LDSM.16.M88.4 R172, [R2+0x8000] ;  /* 0x0080000002ac783b */ /* 0x000fe20000000200 */
[----:B------:R-:W-:-:S03]  /*8850*/  IMAD.IADD R4, R184, 0x1, R0 ;  /* 0x00000001b8047824 */ /* 0x000fc600078e0200 */
[----:B------:R-:W-:Y:S04]  /*8860*/  LDSM.16.M88.4 R12, [R5] ;  /* 0x00000000050c783b */ /* 0x000fe80000000200 */
[----:B------:R-:W2:Y:S04]  /*8870*/  LDSM.16.M88.4 R152, [R4+0x6000] ;  /* 0x006000000498783b */ /* 0x000ea80000000200 */
[----:B------:R-:W4:Y:S01]  /*8880*/  LDSM.16.M88.4 R140, [R4+0x6800] ;  /* 0x00680000048c783b */ /* 0x000f220000000200 */
[C---:B-1----:R-:W-:Y:S08]  /*8890*/  HMMA.16816.F32 R144, R16.reuse, R176, R28 ;  /* 0x000000b01090723c */ /* 0x042ff0000000181c */
[C---:B---3--:R-:W-:Y:S01]  /*88a0*/  HMMA.16816.F32 R156, R16.reuse, R180, R8 ;  /* 0x000000b4109c723c */ /* 0x048fe20000001808 */
[----:B------:R-:W-:Y:S07]  /*88b0*/  LDSM.16.M88.4 R8, [R22+0x2000] ;  /* 0x002000001608783b */ /* 0x000fee0000000200 */
[C---:B------:R-:W-:Y:S08]  /*88c0*/  HMMA.16816.F32 R148, R16.reuse, R182, R24 ;  /* 0x000000b61094723c */ /* 0x040ff00000001818 */
[C---:B------:R-:W-:Y:S01]  /*88d0*/  HMMA.16816.F32 R28, R16.reuse, R204, R136 ;  /* 0x000000cc101c723c */ /* 0x040fe20000001888 */
[----:B------:R-:W1:Y:S07]  /*88e0*/  LDSM.16.M88.4 R136, [R4+0x7000] ;  /* 0x007000000488783b */ /* 0x000e6e0000000200 */
[C---:B------:R-:W-:Y:S01]  /*88f0*/  HMMA.16816.F32 R32, R16.reuse, R178, R32 ;  /* 0x000000b21020723c */ /* 0x040fe20000001820 */
[----:B------:R-:W-:Y:S07]  /*8900*/  LDSM.16.M88.4 R176, [R118+UR5+0x8800] ;  /* 0x0088000576b0783b */ /* 0x000fee0008000200 */
[C---:B------:R-:W-:Y:S01]  /*8910*/  HMMA.16816.F32 R24, R16.reuse, R206, R168 ;  /* 0x000000ce1018723c */ /* 0x040fe200000018a8 */
[----:B------:R-:W3:Y:S07]  /*8920*/  LDSM.16.M88.4 R204, [R4+0x7800] ;  /* 0x0078000004cc783b */ /* 0x000eee0000000200 */
[C---:B------:R-:W-:Y:S08]  /*8930*/  HMMA.16816.F32 R180, R16.reuse, R200, R164 ;  /* 0x000000c810b4723c */ /* 0x040ff000000018a4 */
[----:B------:R-:W-:Y:S01]  /*8940*/  HMMA.16816.F32 R168, R16, R202, R160 ;  /* 0x000000ca10a8723c */ /* 0x000fe200000018a0 */
[----:B------:R-:W5:Y:S04]  /*8950*/  LDSM.16.M88.4 R200, [R118+UR5+0x8000] ;  /* 0x0080000576c8783b */ /* 0x000f680008000200 */
[----:B------:R-:W-:Y:S03]  /*8960*/  LDSM.16.M88.4 R16, [R119+0x2000] ;  /* 0x002000007710783b */ /* 0x000fe60000000200 */
[C---:B--2---:R-:W-:Y:S08]  /*8970*/  HMMA.16816.F32 R164, R12.reuse, R152, R156 ;  /* 0x000000980ca4723c */ /* 0x044ff0000000189c */
[C---:B------:R-:W-:Y:S01]  /*8980*/  HMMA.16816.F32 R160, R12.reuse, R154, R148 ;  /* 0x0000009a0ca0723c */ /* 0x040fe20000001894 */
[----:B------:R-:W-:Y:S07]  /*8990*/  LDSM.16.M88.4 R148, [R118+UR5+0x9000] ;  /* 0x009000057694783b */ /* 0x000fee0008000200 */
[C---:B----4-:R-:W-:Y:S08]  /*89a0*/  HMMA.16816.F32 R156, R12.reuse, R140, R144 ;  /* 0x0000008c0c9c723c */ /* 0x050ff00000001890 */
[C---:B------:R-:W-:Y:S01]  /*89b0*/  HMMA.16816.F32 R152, R12.reuse, R142, R32 ;  /* 0x0000008e0c98723c */ /* 0x040fe20000001820 */
[----:B------:R-:W2:Y:S07]  /*89c0*/  LDSM.16.M88.4 R140, [R118+UR5+0x9800] ;  /* 0x00980005768c783b */ /* 0x000eae0008000200 */
[C---:B-1----:R-:W-:Y:S08]  /*89d0*/  HMMA.16816.F32 R144, R12.reuse, R136, R28 ;  /* 0x000000880c90723c */ /* 0x042ff0000000181c */
[C---:B------:R-:W-:Y:S08]  /*89e0*/  HMMA.16816.F32 R32, R12.reuse, R138, R24 ;  /* 0x0000008a0c20723c */ /* 0x040ff00000001818 */
[C---:B---3--:R-:W-:Y:S01]  /*89f0*/  HMMA.16816.F32 R28, R12.reuse, R204, R180 ;  /* 0x000000cc0c1c723c */ /* 0x048fe200000018b4 */
[----:B------:R-:W1:Y:S07]  /*8a00*/  LDSM.16.M88.4 R180, [R2+0x9000] ;  /* 0x0090000002b4783b */ /* 0x000e6e0000000200 */
[----:B------:R-:W-:Y:S01]  /*8a10*/  HMMA.16816.F32 R24, R12, R206, R168 ;  /* 0x000000ce0c18723c */ /* 0x000fe200000018a8 */
[----:B------:R-:W-:Y:S07]  /*8a20*/  LDSM.16.M88.4 R204, [R4+0xb800] ;  /* 0x00b8000004cc783b */ /* 0x000fee0000000200 */
[C---:B-----5:R-:W-:Y:S08]  /*8a30*/  HMMA.16816.F32 R136, R8.reuse, R202, R160 ;  /* 0x000000ca0888723c */ /* 0x060ff000000018a0 */
[C---:B------:R-:W-:Y:S01]  /*8a40*/  HMMA.16816.F32 R12, R8.reuse, R200, R164 ;  /* 0x000000c8080c723c */ /* 0x040fe200000018a4 */
[----:B------:R-:W3:Y:S07]  /*8a50*/  LDSM.16.M88.4 R200, [R2+0x9800] ;  /* 0x0098000002c8783b */ /* 0x000eee0000000200 */
[C---:B------:R-:W-:Y:S08]  /*8a60*/  HMMA.16816.F32 R168, R8.reuse, R178, R152 ;  /* 0x000000b208a8723c */ /* 0x040ff00000001898 */
[C---:B--2---:R-:W-:Y:S08]  /*8a70*/  HMMA.16816.F32 R152, R8.reuse, R140, R28 ;  /* 0x0000008c0898723c */ /* 0x044ff0000000181c */
[C---:B------:R-:W-:Y:S01]  /*8a80*/  HMMA.16816.F32 R156, R8.reuse, R176, R156 ;  /* 0x000000b0089c723c */ /* 0x040fe2000000189c */
[----:B------:R-:W-:Y:S07]  /*8a90*/  LDSM.16.M88.4 R176, [R0+0x9000] ;  /* 0x0090000000b0783b */ /* 0x000fee0000000200 */
[C---:B------:R-:W-:Y:S01]  /*8aa0*/  HMMA.16816.F32 R164, R8.reuse, R148, R144 ;  /* 0x0000009408a4723c */ /* 0x040fe20000001890 */
[----:B------:R-:W-:Y:S07]  /*8ab0*/  LDSM.16.M88.4 R144, [R0+0x8800] ;  /* 0x008800000090783b */ /* 0x000fee0000000200 */
[C---:B------:R-:W-:Y:S08]  /*8ac0*/  HMMA.16816.F32 R160, R8.reuse, R150, R32 ;  /* 0x0000009608a0723c */ /* 0x040ff00000001820 */
[----:B------:R-:W-:Y:S01]  /*8ad0*/  HMMA.16816.F32 R140, R8, R142, R24 ;  /* 0x0000008e088c723c */ /* 0x000fe20000001818 */
[----:B------:R-:W-:Y:S07]  /*8ae0*/  LDSM.16.M88.4 R8, [R23+0x2000] ;  /* 0x002000001708783b */ /* 0x000fee0000000200 */
[C---:B------:R-:W-:Y:S01]  /*8af0*/  HMMA.16816.F32 R28, R16.reuse, R174, R136 ;  /* 0x000000ae101c723c */ /* 0x040fe20000001888 */
[----:B------:R-:W2:Y:S07]  /*8b00*/  LDSM.16.M88.4 R136, [R0+0x8000] ;  /* 0x008000000088783b */ /* 0x000eae0000000200 */
[C---:B------:R-:W-:Y:S01]  /*8b10*/  HMMA.16816.F32 R32, R16.reuse, R172, R12 ;  /* 0x000000ac1020723c */ /* 0x040fe2000000180c */
[----:B------:R-:W-:Y:S07]  /*8b20*/  LDSM.16.M88.4 R12, [R5+0x2000] ;  /* 0x00200000050c783b */ /* 0x000fee0000000200 */
[C---:B------:R-:W-:Y:S08]  /*8b30*/  HMMA.16816.F32 R24, R16.reuse, R208, R156 ;  /* 0x000000d01018723c */ /* 0x040ff0000000189c */
[C---:B-1----:R-:W-:Y:S08]  /*8b40*/  HMMA.16816.F32 R156, R16.reuse, R180, R164 ;  /* 0x000000b4109c723c */ /* 0x042ff000000018a4 */
[C---:B------:R-:W-:Y:S01]  /*8b50*/  HMMA.16816.F32 R172, R16.reuse, R182, R160 ;  /* 0x000000b610ac723c */ /* 0x040fe200000018a0 */
[----:B------:R-:W1:Y:S07]  /*8b60*/  LDSM.16.M88.4 R180, [R0+0x9800] ;  /* 0x0098000000b4783b */ /* 0x000e6e0000000200 */
[C---:B------:R-:W-:Y:S08]  /*8b70*/  HMMA.16816.F32 R148, R16.reuse, R210, R168 ;  /* 0x000000d21094723c */ /* 0x040ff000000018a8 */
[C---:B---3--:R-:W-:Y:S08]  /*8b80*/  HMMA.16816.F32 R168, R16.reuse, R200, R152 ;  /* 0x000000c810a8723c */ /* 0x048ff00000001898 */
[----:B------:R-:W-:Y:S01]  /*8b90*/  HMMA.16816.F32 R164, R16, R202, R140 ;  /* 0x000000ca10a4723c */ /* 0x000fe2000000188c */
[----:B------:R-:W3:Y:S04]  /*8ba0*/  LDSM.16.M88.4 R200, [R4+0x8000] ;  /* 0x0080000004c8783b */ /* 0x000ee80000000200 */
[----:B------:R-:W4:Y:S03]  /*8bb0*/  LDSM.16.M88.4 R140, [R4+0x8800] ;  /* 0x00880000048c783b */ /* 0x000f260000000200 */
[C---:B--2---:R-:W-:Y:S08]  /*8bc0*/  HMMA.16816.F32 R160, R8.reuse, R136, R32 ;  /* 0x0000008808a0723c */ /* 0x044ff00000001820 */
[C---:B------:R-:W-:Y:S01]  /*8bd0*/  HMMA.16816.F32 R152, R8.reuse, R138, R28 ;  /* 0x0000008a0898723c */ /* 0x040fe2000000181c */
[----:B------:R-:W2:Y:S07]  /*8be0*/  LDSM.16.M88.4 R136, [R4+0x9000] ;  /* 0x009000000488783b */ /* 0x000eae0000000200 */
[C---:B------:R-:W-:Y:S08]  /*8bf0*/  HMMA.16816.F32 R32, R8.reuse, R144, R24 ;  /* 0x000000900820723c */ /* 0x040ff00000001818 */
[C---:B------:R-:W-:Y:S01]  /*8c00*/  HMMA.16816.F32 R24, R8.reuse, R176, R156 ;  /* 0x000000b00818723c */ /* 0x040fe2000000189c */
[----:B------:R-:W5:Y:S07]  /*8c10*/  LDSM.16.M88.4 R156, [R4+0x9800] ;  /* 0x00980000049c783b */ /* 0x000f6e0000000200 */
[C---:B------:R-:W-:Y:S08]  /*8c20*/  HMMA.16816.F32 R28, R8.reuse, R146, R148 ;  /* 0x00000092081c723c */ /* 0x040ff00000001894 */
[C---:B------:R-:W-:Y:S08]  /*8c30*/  HMMA.16816.F32 R16, R8.reuse, R178, R172 ;  /* 0x000000b20810723c */ /* 0x040ff000000018ac */
[C---:B-1----:R-:W-:Y:S08]  /*8c40*/  HMMA.16816.F32 R148, R8.reuse, R180, R168 ;  /* 0x000000b40894723c */ /* 0x042ff000000018a8 */
[----:B------:R-:W-:Y:S01]  /*8c50*/  HMMA.16816.F32 R144, R8, R182, R164 ;  /* 0x000000b60890723c */ /* 0x000fe200000018a4 */
[----:B------:R-:W-:Y:S04]  /*8c60*/  LDSM.16.M88.4 R8, [R22+0x4000] ;  /* 0x004000001608783b */ /* 0x000fe80000000200 */
[----:B------:R-:W-:Y:S03]  /*8c70*/  LDSM.16.M88.4 R164, [R118+UR5+0xa800] ;  /* 0x00a8000576a4783b */ /* 0x000fe60008000200 */
[C---:B---3--:R-:W-:Y:S01]  /*8c80*/  HMMA.16816.F32 R172, R12.reuse, R202, R152 ;  /* 0x000000ca0cac723c */ /* 0x048fe20000001898 */
[----:B------:R-:W1:Y:S07]  /*8c90*/  LDSM.16.M88.4 R152, [R118+UR5+0xa000] ;  /* 0x00a000057698783b */ /* 0x000e6e0008000200 */
[C---:B------:R-:W-:Y:S01]  /*8ca0*/  HMMA.16816.F32 R176, R12.reuse, R200, R160 ;  /* 0x000000c80cb0723c */ /* 0x040fe200000018a0 */
[----:B------:R-:W-:Y:S07]  /*8cb0*/  LDSM.16.M88.4 R200, [R0+0xb800] ;  /* 0x00b8000000c8783b */ /* 0x000fee0000000200 */
[C---:B----4-:R-:W-:Y:S08]  /*8cc0*/  HMMA.16816.F32 R180, R12.reuse, R140, R32 ;  /* 0x0000008c0cb4723c */ /* 0x050ff00000001820 */
[C---:B--2---:R-:W-:Y:S08]  /*8cd0*/  HMMA.16816.F32 R160, R12.reuse, R136, R24 ;  /* 0x000000880ca0723c */ /* 0x044ff00000001818 */
[C---:B------:R-:W-:Y:S01]  /*8ce0*/  HMMA.16816.F32 R168, R12.reuse, R142, R28 ;  /* 0x0000008e0ca8723c */ /* 0x040fe2000000181c */
[----:B------:R-:W-:Y:S07]  /*8cf0*/  LDSM.16.M88.4 R140, [R118+UR5+0xb000] ;  /* 0x00b00005768c783b */ /* 0x000fee0008000200 */
[C---:B------:R-:W-:Y:S01]  /*8d00*/  HMMA.16816.F32 R136, R12.reuse, R138, R16 ;  /* 0x0000008a0c88723c */ /* 0x040fe20000001810 */
[----:B------:R-:W-:Y:S07]  /*8d10*/  LDSM.16.M88.4 R16, [R119+0x4000] ;  /* 0x004000007710783b */ /* 0x000fee0000000200 */
[C---:B-----5:R-:W-:Y:S08]  /*8d20*/  HMMA.16816.F32 R32, R12.reuse, R156, R148 ;  /* 0x0000009c0c20723c */ /* 0x060ff00000001894 */
[----:B------:R-:W-:Y:S01]  /*8d30*/  HMMA.16816.F32 R24, R12, R158, R144 ;  /* 0x0000009e0c18723c */ /* 0x000fe20000001890 */
[----:B------:R-:W2:Y:S04]  /*8d40*/  LDSM.16.M88.4 R12, [R118+UR5+0xb800] ;  /* 0x00b80005760c783b */ /* 0x000ea80008000200 */
[----:B------:R-:W3:Y:S04]  /*8d50*/  LDSM.16.M88.4 R156, [R2+0xa800] ;  /* 0x00a80000029c783b */ /* 0x000ee80000000200 */
[----:B------:R-:W4:Y:S01]  /*8d60*/  LDSM.16.M88.4 R144, [R2+0xa000] ;  /* 0x00a000000290783b */ /* 0x000f220000000200 */
[C---:B-1----:R-:W-:Y:S03]  /*8d70*/  HMMA.16816.F32 R28, R8.reuse, R152, R176 ;  /* 0x00000098081c723c */ /* 0x042fe600000018b0 */
[----:B------:R-:W1:Y:S05]  /*8d80*/  LDSM.16.M88.4 R176, [R2+0xb800] ;  /* 0x00b8000002b0783b */ /* 0x000e6a0000000200 */
[C---:B------:R-:W-:Y:S01]  /*8d90*/  HMMA.16816.F32 R148, R8.reuse, R154, R172 ;  /* 0x0000009a0894723c */ /* 0x040fe200000018ac */
[----:B------:R-:W-:Y:S07]  /*8da0*/  LDSM.16.M88.4 R172, [R2+0xb000] ;  /* 0x00b0000002ac783b */ /* 0x000fee0000000200 */
[C---:B------:R-:W-:Y:S08]  /*8db0*/  HMMA.16816.F32 R152, R8.reuse, R164, R180 ;  /* 0x000000a40898723c */ /* 0x040ff000000018b4 */
[C---:B--2---:R-:W-:Y:S01]  /*8dc0*/  HMMA.16816.F32 R180, R8.reuse, R12, R32 ;  /* 0x0000000c08b4723c */ /* 0x044fe20000001820 */
[----:B------:R-:W-:Y:S07]  /*8dd0*/  LDSM.16.M88.4 R32, [R0+0xa000] ;  /* 0x00a000000020783b */ /* 0x000fee0000000200 */
[C---:B------:R-:W-:Y:S01]  /*8de0*/  HMMA.16816.F32 R24, R8.reuse, R14, R24 ;  /* 0x0000000e0818723c */ /* 0x040fe20000001818 */
[----:B------:R-:W2:Y:S07]  /*8df0*/  LDSM.16.M88.4 R12, [R23+0x4000] ;  /* 0x00400000170c783b */ /* 0x000eae0000000200 */
[C---:B------:R-:W-:Y:S08]  /*8e00*/  HMMA.16816.F32 R164, R8.reuse, R166, R168 ;  /* 0x000000a608a4723c */ /* 0x040ff000000018a8 */
[C---:B------:R-:W-:Y:S08]  /*8e10*/  HMMA.16816.F32 R160, R8.reuse, R140, R160 ;  /* 0x0000008c08a0723c */ /* 0x040ff000000018a0 */
[----:B------:R-:W-:Y:S01]  /*8e20*/  HMMA.16816.F32 R168, R8, R142, R136 ;  /* 0x0000008e08a8723c */ /* 0x000fe20000001888 */
[----:B------:R-:W-:Y:S07]  /*8e30*/  LDSM.16.M88.4 R8, [R5+0x4000] ;  /* 0x004000000508783b */ /* 0x000fee0000000200 */
[C---:B---3--:R-:W-:Y:S01]  /*8e40*/  HMMA.16816.F32 R140, R16.reuse, R156, R152 ;  /* 0x0000009c108c723c */ /* 0x048fe20000001898 */
[----:B------:R-:W3:Y:S07]  /*8e50*/  LDSM.16.M88.4 R152, [R4+0xa000] ;  /* 0x00a000000498783b */ /* 0x000eee0000000200 */
[C---:B----4-:R-:W-:Y:S08]  /*8e60*/  HMMA.16816.F32 R28, R16.reuse, R144, R28 ;  /* 0x00000090101c723c */ /* 0x050ff0000000181c */
[C---:B-1----:R-:W-:Y:S08]  /*8e70*/  HMMA.16816.F32 R24, R16.reuse, R178, R24 ;  /* 0x000000b21018723c */ /* 0x042ff00000001818 */
[----:B------:R-:W-:Y:S01]  /*8e80*/  HMMA.16816.F32 R136, R16, R146, R148 ;  /* 0x000000921088723c */ /* 0x000fe20000001894 */
[----:B------:R-:W1:Y:S07]  /*8e90*/  LDSM.16.M88.4 R144, [R0+0xa800] ;  /* 0x00a800000090783b */ /* 0x000e6e0000000200 */
[C---:B--2---:R-:W-:Y:S08]  /*8ea0*/  HMMA.16816.F32 R28, R12.reuse, R32, R28 ;  /* 0x000000200c1c723c */ /* 0x044ff0000000181c */
[----:B------:R-:W-:Y:S01]  /*8eb0*/  HMMA.16816.F32 R24, R12, R202, R24 ;  /* 0x000000ca0c18723c */ /* 0x000fe20000001818 */
[----:B------:R-:W-:-:S07]  /*8ec0*/  IMAD.SHL.U32 R186, R189, 0x2, RZ ;  /* 0x00000002bdba7824 */ /* 0x000fce00078e00ff */
[C---:B------:R-:W-:Y:S01]  /*8ed0*/  HMMA.16816.F32 R148, R16.reuse, R158, R164 ;  /* 0x0000009e1094723c */ /* 0x040fe200000018a4 */
[----:B------:R2:W-:Y:S07]  /*8ee0*/  LDSM.16.M88.4 R156, [R0+0xb000] ;  /* 0x00b00000009c783b */ /* 0x0005ee0000000200 */
[C---:B------:R-:W-:Y:S01]  /*8ef0*/  HMMA.16816.F32 R160, R16.reuse, R172, R160 ;  /* 0x000000ac10a0723c */ /* 0x040fe200000018a0 */
[----:B------:R-:W-:Y:S07]  /*8f00*/  STL [R1+0x4c], R186 ;  /* 0x00004cba01007387 */ /* 0x000fee0000100800 */
[C---:B------:R-:W-:Y:S08]  /*8f10*/  HMMA.16816.F32 R168, R16.reuse, R174, R168 ;  /* 0x000000ae10a8723c */ /* 0x040ff000000018a8 */
[----:B------:R-:W-:Y:S01]  /*8f20*/  HMMA.16816.F32 R180, R16, R176, R180 ;  /* 0x000000b010b4723c */ /* 0x000fe200000018b4 */
[----:B--2---:R-:W-:-:S07]  /*8f30*/  LOP3.LUT R0, R186, 0x6, RZ, 0xc0, !PT ;  /* 0x00000006ba007812 */ /* 0x004fce00078ec0ff */
[----:B------:R-:W-:Y:S01]  /*8f40*/  HMMA.16816.F32 R16, R12, R34, R136 ;  /* 0x000000220c10723c */ /* 0x000fe20000001888 */
[----:B------:R-:W2:Y:S07]  /*8f50*/  LDSM.16.M88.4 R136, [R4+0xa800] ;  /* 0x00a800000488783b */ /* 0x000eae0000000200 */
[C---:B---3--:R-:W-:Y:S01]  /*8f60*/  HMMA.16816.F32 R28, R8.reuse, R152, R28 ;  /* 0x00000098081c723c */ /* 0x048fe2000000181c */
[----:B------:R3:W-:Y:S07]  /*8f70*/  STL [R1+0x44], R0 ;  /* 0x0000440001007387 */ /* 0x0007ee0000100800 */
[----:B------:R-:W-:Y:S01]  /*8f80*/  HMMA.16816.F32 R164, R8, R206, R24 ;  /* 0x000000ce08a4723c */ /* 0x000fe20000001818 */
[----:B---3--:R-:W-:-:S04]  /*8f90*/  IMAD R0, R223, 0x40, R0 ;  /* 0x00000040df007824 */ /* 0x008fc800078e0200 */
[C---:B------:R-:W-:Y:S02]  /*8fa0*/  VIADD R2, R0.reuse, 0xffffff80 ;  /* 0xffffff8000027836 */ /* 0x040fe40000000000 */
[----:B------:R-:W-:-:S03]  /*8fb0*/  VIADD R6, R0, 0xffffffb8 ;  /* 0xffffffb800067836 */ /* 0x000fc60000000000 */
[----:B------:R-:W-:Y:S01]  /*8fc0*/  I2FP.F32.U32 R7, R2 ;  /* 0x0000000200077245 */ /* 0x000fe20000201000 */
[----:B------:R-:W-:Y:S01]  /*8fd0*/  HMMA.16816.F32 R24, R8, R154, R16 ;  /* 0x0000009a0818723c */ /* 0x000fe20000001810 */
[CC--:B------:R-:W-:Y:S02]  /*8fe0*/  ISETP.GE.AND P5, PT, R2.reuse, R21.reuse, PT ;  /* 0x000000150200720c */ /* 0x0c0fe40003fa6270 */
[----:B------:R-:W-:Y:S01]  /*8ff0*/  ISETP.GE.AND P6, PT, R2, R20, PT ;  /* 0x000000140200720c */ /* 0x000fe20003fc6270 */
[CC--:B------:R-:W-:Y:S01]  /*9000*/  FFMA.FTZ R5, R7.reuse, R194.reuse, R28 ;  /* 0x000000c207057223 */ /* 0x0c0fe2000001001c */
[----:B------:R-:W-:Y:S01]  /*9010*/  FFMA.FTZ R2, R7, R194, R30 ;  /* 0x000000c207027223 */ /* 0x000fe2000001001e */
[----:B------:R-:W-:Y:S02]  /*9020*/  I2FP.F32.U32 R7, R6 ;  /* 0x0000000600077245 */ /* 0x000fe40000201000 */
[C---:B-1----:R-:W-:Y:S01]  /*9030*/  HMMA.16816.F32 R32, R12.reuse, R144, R140 ;  /* 0x000000900c20723c */ /* 0x042fe2000000188c */
[----:B------:R1:W3:Y:S01]  /*9040*/  LDSM.16.M88.4 R140, [R4+0xb000] ;  /* 0x00b00000048c783b */ /* 0x0002e20000000200 */
[----:B------:R-:W-:Y:S01]  /*9050*/  FSEL R118, R5, -INF , !P5 ;  /* 0xff80000005767808 */ /* 0x000fe20006800000 */
[----:B------:R-:W-:Y:S01]  /*9060*/  VIADD R5, R0, 0xffffff81 ;  /* 0xffffff8100057836 */ /* 0x000fe20000000000 */
[----:B------:R-:W-:Y:S01]  /*9070*/  ISETP.GE.AND P5, PT, R6, R21, PT ;  /* 0x000000150600720c */ /* 0x000fe20003fa6270 */
[----:B------:R-:W-:Y:S01]  /*9080*/  VIADD R22, R0, 0xffffff88 ;  /* 0xffffff8800167836 */ /* 0x000fe20000000000 */
[----:B------:R-:W-:Y:S01]  /*9090*/  FSEL R119, R2, -INF , !P6 ;  /* 0xff80000002777808 */ /* 0x000fe20007000000 */
[----:B------:R-:W-:Y:S01]  /*90a0*/  FFMA.FTZ R2, R7, R194, R166 ;  /* 0x000000c207027223 */ /* 0x000fe200000100a6 */
[----:B------:R-:W-:Y:S01]  /*90b0*/  HMMA.16816.F32 R148, R12, R146, R148 ;  /* 0x000000920c94723c */ /* 0x000fe20000001894 */
[----:B------:R-:W-:Y:S01]  /*90c0*/  ISETP.GE.AND P6, PT, R6, R20, PT ;  /* 0x000000140600720c */ /* 0x000fe20003fc6270 */
[----:B------:R-:W-:-:S04]  /*90d0*/  DEPBAR.LE SB0, 0x0 ;  /* 0x000080000000791a */ /* 0x000fc80000000000 */
[----:B------:R-:W-:Y:S01]  /*90e0*/  FSEL R239, R2, -INF , !P6 ;  /* 0xff80000002ef7808 */ /* 0x000fe20007000000 */
[----:B-1----:R-:W-:Y:S01]  /*90f0*/  FFMA.FTZ R4, R7, R194, R164 ;  /* 0x000000c207047223 */ /* 0x002fe200000100a4 */
[----:B------:R-:W-:-:S04]  /*9100*/  I2FP.F32.U32 R7, R22 ;  /* 0x0000001600077245 */ /* 0x000fc80000201000 */
[----:B------:R-:W-:Y:S02]  /*9110*/  FSEL R238, R4, -INF , !P5 ;  /* 0xff80000004ee7808 */ /* 0x000fe40006800000 */
[----:B------:R-:W-:Y:S01]  /*9120*/  I2FP.F32.U32 R4, R5 ;  /* 0x0000000500047245 */ /* 0x000fe20000201000 */
[----:B------:R-:W-:Y:S01]  /*9130*/  FFMA.FTZ R2, R7, R194, R26 ;  /* 0x000000c207027223 */ /* 0x000fe2000001001a */
[----:B------:R-:W-:Y:S01]  /*9140*/  BAR.SYNC.DEFER_BLOCKING 0x0 ;  /* 0x0000000000007b1d */ /* 0x000fe20000010000 */
[C---:B------:R-:W-:Y:S02]  /*9150*/  ISETP.GE.AND P5, PT, R5.reuse, R21, PT ;  /* 0x000000150500720c */ /* 0x040fe40003fa6270 */
[----:B------:R-:W-:Y:S01]  /*9160*/  ISETP.GE.AND P6, PT, R5, R20, PT ;  /* 0x000000140500720c */ /* 0x000fe20003fc6270 */
[-C--:B------:R-:W-:Y:S01]  /*9170*/  FFMA.FTZ R6, R4, R194.reuse, R29 ;  /* 0x000000c204067223 */ /* 0x080fe2000001001d */
[-C--:B------:R-:W-:Y:S01]  /*9180*/  FFMA.FTZ R5, R7, R194.reuse, R24 ;  /* 0x000000c207057223 */ /* 0x080fe20000010018 */
[----:B------:R-:W-:Y:S01]  /*9190*/  VIADD R7, R0, 0xffffff89 ;  /* 0xffffff8900077836 */ /* 0x000fe20000000000 */
[----:B--2---:R-:W-:Y:S01]  /*91a0*/  HMMA.16816.F32 R16, R8, R136, R32 ;  /* 0x000000880810723c */ /* 0x004fe20000001820 */
[----:B------:R-:W-:Y:S01]  /*91b0*/  FFMA.FTZ R4, R4, R194, R31 ;  /* 0x000000c204047223 */ /* 0x000fe2000001001f */
[----:B------:R-:W-:-:S02]  /*91c0*/  FSEL R23, R6, -INF , !P5 ;  /* 0xff80000006177808 */ /* 0x000fc40006800000 */
[----:B------:R-:W-:Y:S02]  /*91d0*/  I2FP.F32.U32 R6, R7 ;  /* 0x0000000700067245 */ /* 0x000fe40000201000 */
[-C--:B------:R-:W-:Y:S02]  /*91e0*/  ISETP.GE.AND P5, PT, R22, R21.reuse, PT ;  /* 0x000000151600720c */ /* 0x080fe40003fa6270 */
[----:B------:R-:W-:Y:S01]  /*91f0*/  HMMA.16816.F32 R144, R12, R156, R160 ;  /* 0x0000009c0c90723c */ /* 0x000fe200000018a0 */
[----:B------:R-:W-:Y:S01]  /*9200*/  FSEL R34, R4, -INF , !P6 ;  /* 0xff80000004227808 */ /* 0x000fe20007000000 */
[----:B------:R-:W-:Y:S01]  /*9210*/  FFMA.FTZ R4, R6, R194, R25 ;  /* 0x000000c206047223 */ /* 0x000fe20000010019 */
[----:B------:R-:W-:Y:S01]  /*9220*/  ISETP.GE.AND P6, PT, R22, R20, PT ;  /* 0x000000141600720c */ /* 0x000fe20003fc6270 */
[C---:B------:R-:W-:Y:S01]  /*9230*/  VIADD R22, R0.reuse, 0xffffff91 ;  /* 0xffffff9100167836 */ /* 0x040fe20000000000 */
[----:B------:R-:W-:Y:S01]  /*9240*/  FSEL R33, R5, -INF , !P5 ;  /* 0xff80000005217808 */ /* 0x000fe20006800000 */
[----:B------:R-:W-:Y:S01]  /*9250*/  VIADD R5, R0, 0xffffff90 ;  /* 0xffffff9000057836 */ /* 0x000fe20000000000 */
[C---:B------:R-:W-:Y:S01]  /*9260*/  ISETP.GE.AND P5, PT, R7.reuse, R21, PT ;  /* 0x000000150700720c */ /* 0x040fe20003fa6270 */
[----:B------:R-:W-:Y:S01]  /*9270*/  HMMA.16816.F32 R28, R8, R138, R148 ;  /* 0x0000008a081c723c */ /* 0x000fe20000001894 */
[----:B------:R-:W-:Y:S01]  /*9280*/  FSEL R136, R2, -INF , !P6 ;  /* 0xff80000002887808 */ /* 0x000fe20007000000 */
[----:B------:R-:W-:Y:S01]  /*9290*/  FFMA.FTZ R2, R6, R194, R27 ;  /* 0x000000c206027223 */ /* 0x000fe2000001001b */
[----:B------:R-:W-:-:S02]  /*92a0*/  ISETP.GE.AND P6, PT, R7, R20, PT ;  /* 0x000000140700720c */ /* 0x000fc40003fc6270 */
[----:B------:R-:W-:Y:S02]  /*92b0*/  FSEL R32, R4, -INF , !P5 ;  /* 0xff80000004207808 */ /* 0x000fe40006800000 */
[----:B------:R-:W-:Y:S02]  /*92c0*/  I2FP.F32.U32 R4, R5 ;  /* 0x0000000500047245 */ /* 0x000fe40000201000 */
[----:B------:R-:W-:Y:S02]  /*92d0*/  I2FP.F32.U32 R7, R22 ;  /* 0x0000001600077245 */ /* 0x000fe40000201000 */
[----:B------:R-:W-:Y:S01]  /*92e0*/  FSEL R35, R2, -INF , !P6 ;  /* 0xff80000002237808 */ /* 0x000fe20007000000 */
[-C--:B------:R-:W-:Y:S01]  /*92f0*/  FFMA.FTZ R6, R4, R194.reuse, R16 ;  /* 0x000000c204067223 */ /* 0x080fe20000010010 */
[----:B------:R-:W-:Y:S01]  /*9300*/  ISETP.GE.AND P5, PT, R5, R21, PT ;  /* 0x000000150500720c */ /* 0x000fe20003fa6270 */
[----:B------:R-:W-:Y:S01]  /*9310*/  FFMA.FTZ R2, R7, R194, R19 ;  /* 0x000000c207027223 */ /* 0x000fe20000010013 */
[----:B------:R-:W-:Y:S01]  /*9320*/  ISETP.GE.AND P6, PT, R5, R20, PT ;  /* 0x000000140500720c */ /* 0x000fe20003fc6270 */
[-C--:B------:R-:W-:Y:S01]  /*9330*/  FFMA.FTZ R5, R7, R194.reuse, R17 ;  /* 0x000000c207057223 */ /* 0x080fe20000010011 */
[----:B------:R-:W-:Y:S01]  /*9340*/  VIADD R7, R0, 0xffffff98 ;  /* 0xffffff9800077836 */ /* 0x000fe20000000000 */
[----:B------:R-:W-:Y:S01]  /*9350*/  HMMA.16816.F32 R156, R12, R158, R168 ;  /* 0x0000009e0c9c723c */ /* 0x000fe200000018a8 */
[----:B------:R-:W-:Y:S01]  /*9360*/  FFMA.FTZ R4, R4, R194, R18 ;  /* 0x000000c204047223 */ /* 0x000fe20000010012 */
[----:B------:R-:W-:-:S02]  /*9370*/  FSEL R138, R6, -INF , !P5 ;  /* 0xff800000068a7808 */ /* 0x000fc40006800000 */
[----:B------:R-:W-:Y:S02]  /*9380*/  I2FP.F32.U32 R6, R7 ;  /* 0x0000000700067245 */ /* 0x000fe40000201000 */
[-C--:B------:R-:W-:Y:S02]  /*9390*/  ISETP.GE.AND P5, PT, R22, R21.reuse, PT ;  /* 0x000000151600720c */ /* 0x080fe40003fa6270 */
[----:B---3--:R-:W-:Y:S01]  /*93a0*/  HMMA.16816.F32 R24, R8, R140, R144 ;  /* 0x0000008c0818723c */ /* 0x008fe20000001890 */
[----:B------:R-:W-:Y:S01]  /*93b0*/  FSEL R145, R4, -INF , !P6 ;  /* 0xff80000004917808 */ /* 0x000fe20007000000 */
[----:B------:R-:W-:Y:S01]  /*93c0*/  FFMA.FTZ R4, R6, R194, R28 ;  /* 0x000000c206047223 */ /* 0x000fe2000001001c */
[----:B------:R-:W-:Y:S01]  /*93d0*/  FSEL R139, R5, -INF , !P5 ;  /* 0xff800000058b7808 */ /* 0x000fe20006800000 */
[----:B------:R-:W-:Y:S01]  /*93e0*/  VIADD R5, R0, 0xffffff99 ;  /* 0xffffff9900057836 */ /* 0x000fe20000000000 */
[----:B------:R-:W-:Y:S02]  /*93f0*/  ISETP.GE.AND P5, PT, R7, R21, PT ;  /* 0x000000150700720c */ /* 0x000fe40003fa6270 */
[----:B------:R-:W-:Y:S01]  /*9400*/  ISETP.GE.AND P6, PT, R22, R20, PT ;  /* 0x000000141600720c */ /* 0x000fe20003fc6270 */
[----:B------:R-:W-:Y:S01]  /*9410*/  HMMA.16816.F32 R12, R12, R200, R180 ;  /* 0x000000c80c0c723c */ /* 0x000fe200000018b4 */
[----:B------:R-:W-:Y:S01]  /*9420*/  VIADD R22, R0, 0xffffffa0 ;  /* 0xffffffa000167836 */ /* 0x000fe20000000000 */
[----:B------:R-:W-:-:S02]  /*9430*/  FSEL R137, R4, -INF , !P5 ;  /* 0xff80000004897808 */ /* 0x000fc40006800000 */
[----:B------:R-:W-:Y:S02]  /*9440*/  I2FP.F32.U32 R4, R5 ;  /* 0x0000000500047245 */ /* 0x000fe40000201000 */
[----:B------:R-:W-:Y:S01]  /*9450*/  FSEL R146, R2, -INF , !P6 ;  /* 0xff80000002927808 */ /* 0x000fe20007000000 */
[----:B------:R-:W-:Y:S01]  /*9460*/  FFMA.FTZ R2, R6, R194, R30 ;  /* 0x000000c206027223 */ /* 0x000fe2000001001e */
[----:B------:R-:W-:Y:S01]  /*9470*/  ISETP.GE.AND P6, PT, R7, R20, PT ;  /* 0x000000140700720c */ /* 0x000fe20003fc6270 */
[----:B------:R-:W-:Y:S01]  /*9480*/  FFMA.FTZ R6, R4, R194, R29 ;  /* 0x000000c204067223 */ /* 0x000fe2000001001d */
[----:B------:R-:W-:Y:S01]  /*9490*/  I2FP.F32.U32 R7, R22 ;  /* 0x0000001600077245 */ /* 0x000fe20000201000 */
[----:B------:R-:W-:Y:S01]  /*94a0*/  HMMA.16816.F32 R16, R8, R142, R156 ;  /* 0x0000008e0810723c */ /* 0x000fe2000000189c */
[C---:B------:R-:W-:Y:S02]  /*94b0*/  ISETP.GE.AND P5, PT, R5.reuse, R21, PT ;  /* 0x000000150500720c */ /* 0x040fe40003fa6270 */
[----:B------:R-:W-:Y:S01]  /*94c0*/  FSEL R141, R2, -INF , !P6 ;  /* 0xff800000028d7808 */ /* 0x000fe20007000000 */
[----:B------:R-:W-:Y:S01]  /*94d0*/  FFMA.FTZ R4, R4, R194, R31 ;  /* 0x000000c204047223 */ /* 0x000fe2000001001f */
[----:B------:R-:W-:Y:S01]  /*94e0*/  ISETP.GE.AND P6, PT, R5, R20, PT ;  /* 0x000000140500720c */ /* 0x000fe20003fc6270 */
[CC--:B------:R-:W-:Y:S01]  /*94f0*/  FFMA.FTZ R5, R7.reuse, R194.reuse, R24 ;  /* 0x000000c207057223 */ /* 0x0c0fe20000010018 */
[----:B------:R-:W-:Y:S01]  /*9500*/  FFMA.FTZ R2, R7, R194, R26 ;  /* 0x000000c207027223 */ /* 0x000fe2000001001a */
[----:B------:R-:W-:Y:S01]  /*9510*/  VIADD R7, R0, 0xffffffa1 ;  /* 0xffffffa100077836 */ /* 0x000fe20000000000 */
[----:B------:R-:W-:-:S02]  /*9520*/  FSEL R26, R6, -INF , !P5 ;  /* 0xff800000061a7808 */ /* 0x000fc40006800000 */
[----:B------:R-:W-:Y:S02]  /*9530*/  ISETP.GE.AND P5, PT, R22, R21, PT ;  /* 0x000000151600720c */ /* 0x000fe40003fa6270 */
[----:B------:R-:W-:Y:S02]  /*9540*/  FSEL R140, R4, -INF , !P6 ;  /* 0xff800000048c7808 */ /* 0x000fe40007000000 */
[----:B------:R-:W-:Y:S02]  /*9550*/  ISETP.GE.AND P6, PT, R22, R20, PT ;  /* 0x000000141600720c */ /* 0x000fe40003fc6270 */
[----:B------:R-:W-:Y:S02]  /*9560*/  I2FP.F32.U32 R6, R7 ;  /* 0x0000000700067245 */ /* 0x000fe40000201000 */
[----:B------:R-:W-:Y:S01]  /*9570*/  FSEL R216, R5, -INF , !P5 ;  /* 0xff80000005d87808 */ /* 0x000fe20006800000 */
[----:B------:R-:W-:Y:S01]  /*9580*/  VIADD R5, R0, 0xffffffa8 ;  /* 0xffffffa800057836 */ /* 0x000fe20000000000 */
[----:B------:R-:W-:Y:S01]  /*9590*/  FSEL R222, R2, -INF , !P6 ;  /* 0xff80000002de7808 */ /* 0x000fe20007000000 */
[----:B------:R-:W-:Y:S01]  /*95a0*/  HMMA.16816.F32 R8, R8, R204, R12 ;  /* 0x000000cc0808723c */ /* 0x000fe2000000180c */
[C---:B------:R-:W-:Y:S01]  /*95b0*/  ISETP.GE.AND P5, PT, R7.reuse, R21, PT ;  /* 0x000000150700720c */ /* 0x040fe20003fa6270 */
[----:B------:R-:W-:Y:S01]  /*95c0*/  FFMA.FTZ R2, R6, R194, R27 ;  /* 0x000000c206027223 */ /* 0x000fe2000001001b */
[----:B------:R-:W-:Y:S01]  /*95d0*/  ISETP.GE.AND P6, PT, R7, R20, PT ;  /* 0x000000140700720c */ /* 0x000fe20003fc6270 */
[----:B------:R-:W-:Y:S01]  /*95e0*/  VIADD R12, R0, 0xffffffa9 ;  /* 0xffffffa9000c7836 */ /* 0x000fe20000000000 */
[----:B------:R-:W-:Y:S01]  /*95f0*/  I2FP.F32.U32 R7, R5 ;  /* 0x0000000500077245 */ /* 0x000fe20000201000 */
[----:B------:R-:W-:Y:S01]  /*9600*/  FFMA.FTZ R4, R6, R194, R25 ;  /* 0x000000c206047223 */ /* 0x000fe20000010019 */
[----:B------:R-:W-:-:S02]  /*9610*/  FSEL R218, R2, -INF , !P6 ;  /* 0xff80000002da7808 */ /* 0x000fc40007000000 */
[----:B------:R-:W-:Y:S01]  /*9620*/  I2FP.F32.U32 R6, R12 ;  /* 0x0000000c00067245 */ /* 0x000fe20000201000 */
[----:B------:R-:W-:Y:S01]  /*9630*/  FFMA.FTZ R2, R7, R194, R18 ;  /* 0x000000c207027223 */ /* 0x000fe20000010012 */
[----:B------:R-:W-:Y:S02]  /*9640*/  FSEL R199, R4, -INF , !P5 ;  /* 0xff80000004c77808 */ /* 0x000fe40006800000 */
[C---:B------:R-:W-:Y:S02]  /*9650*/  ISETP.GE.AND P6, PT, R5.reuse, R20, PT ;  /* 0x000000140500720c */ /* 0x040fe40003fc6270 */
[----:B------:R-:W-:Y:S01]  /*9660*/  ISETP.GE.AND P5, PT, R5, R21, PT ;  /* 0x000000150500720c */ /* 0x000fe20003fa6270 */
[-C--:B------:R-:W-:Y:S01]  /*9670*/  FFMA.FTZ R5, R7, R194.reuse, R16 ;  /* 0x000000c207057223 */ /* 0x080fe20000010010 */
[----:B------:R-:W-:Y:S02]  /*9680*/  VIADD R7, R0, 0xffffffb0 ;  /* 0xffffffb000077836 */ /* 0x000fe40000000000 */
[CC--:B------:R-:W-:Y:S01]  /*9690*/  FFMA.FTZ R4, R6.reuse, R194.reuse, R17 ;  /* 0x000000c206047223 */ /* 0x0c0fe20000010011 */
[----:B------:R-:W-:Y:S01]  /*96a0*/  FFMA.FTZ R6, R6, R194, R19 ;  /* 0x000000c206067223 */ /* 0x000fe20000010013 */
[----:B------:R-:W-:-:S02]  /*96b0*/  FSEL R217, R2, -INF , !P6 ;  /* 0xff80000002d97808 */ /* 0x000fc40007000000 */
[C---:B------:R-:W-:Y:S02]  /*96c0*/  ISETP.GE.AND P6, PT, R12.reuse, R20, PT ;  /* 0x000000140c00720c */ /* 0x040fe40003fc6270 */
[----:B------:R-:W-:Y:S02]  /*96d0*/  FSEL R198, R5, -INF , !P5 ;  /* 0xff80000005c67808 */ /* 0x000fe40006800000 */
[----:B------:R-:W-:Y:S02]  /*96e0*/  ISETP.GE.AND P5, PT, R12, R21, PT ;  /* 0x000000150c00720c */ /* 0x000fe40003fa6270 */
[----:B------:R-:W-:Y:S02]  /*96f0*/  I2FP.F32.U32 R5, R7 ;  /* 0x0000000700057245 */ /* 0x000fe40000201000 */
[----:B------:R-:W-:Y:S01]  /*9700*/  FSEL R219, R6, -INF , !P6 ;  /* 0xff80000006db7808 */ /* 0x000fe20007000000 */
[----:B------:R-:W-:Y:S01]  /*9710*/  VIADD R6, R0, 0xffffffb1 ;  /* 0xffffffb100067836 */ /* 0x000fe20000000000 */
[----:B------:R-:W-:Y:S01]  /*9720*/  FSEL R195, R4, -INF , !P5 ;  /* 0xff80000004c37808 */ /* 0x000fe20006800000 */
[CC--:B------:R-:W-:Y:S01]  /*9730*/  FFMA.FTZ R4, R5.reuse, R194.reuse, R8 ;  /* 0x000000c205047223 */ /* 0x0c0fe20000010008 */
[----:B------:R-:W-:Y:S01]  /*9740*/  FFMA.FTZ R2, R5, R194, R10 ;  /* 0x000000c205027223 */ /* 0x000fe2000001000a */
[----:B------:R-:W-:Y:S01]  /*9750*/  VIADD R5, R0, 0xffffffb9 ;  /* 0xffffffb900057836 */ /* 0x000fe20000000000 */
[----:B------:R-:W-:-:S02]  /*9760*/  ISETP.GE.AND P5, PT, R7, R21, PT ;  /* 0x000000150700720c */ /* 0x000fc40003fa6270 */
[----:B------:R-:W-:Y:S02]  /*9770*/  I2FP.F32.U32 R0, R6 ;  /* 0x0000000600007245 */ /* 0x000fe40000201000 */
[----:B------:R-:W-:Y:S02]  /*9780*/  ISETP.GE.AND P6, PT, R7, R20, PT ;  /* 0x000000140700720c */ /* 0x000fe40003fc6270 */
[----:B------:R-:W-:Y:S01]  /*9790*/  FSEL R236, R4, -INF , !P5 ;  /* 0xff80000004ec7808 */ /* 0x000fe20006800000 */
[-C--:B------:R-:W-:Y:S01]  /*97a0*/  FFMA.FTZ R4, R0, R194.reuse, R9 ;  /* 0x000000c200047223 */ /* 0x080fe20000010009 */
[----:B------:R-:W-:Y:S02]  /*97b0*/  I2FP.F32.U32 R7, R5 ;  /* 0x0000000500077245 */ /* 0x000fe40000201000 */
[----:B------:R-:W-:Y:S02]  /*97c0*/  ISETP.GE.AND P5, PT, R6, R21, PT ;  /* 0x000000150600720c */ /* 0x000fe40003fa6270 */
[----:B------:R-:W-:Y:S01]  /*97d0*/  FSEL R237, R2, -INF , !P6 ;  /* 0xff80000002ed7808 */ /* 0x000fe20007000000 */
[----:B------:R-:W-:Y:S01]  /*97e0*/  FFMA.FTZ R2, R7, R194, R165 ;  /* 0x000000c207027223 */ /* 0x000fe200000100a5 */
[----:B------:R-:W-:-:S02]  /*97f0*/  FSEL R234, R4, -INF , !P5 ;  /* 0xff80000004ea7808 */ /* 0x000fc40006800000 */
[----:B------:R-:W-:-:S04]  /*9800*/  ISETP.GE.AND P5, PT, R5, R21, PT ;  /* 0x000000150500720c */ /* 0x000fc80003fa6270 */
[----:B------:R-:W-:Y:S02]  /*9810*/  FSEL R232, R2, -INF , !P5 ;  /* 0xff80000002e87808 */ /* 0x000fe40006800000 */
[----:B------:R-:W-:Y:S01]  /*9820*/  ISETP.GE.U32.AND P5, PT, R223, 0x3, PT ;  /* 0x00000003df00780c */ /* 0x000fe20003fa6070 */
[----:B------:R-:W-:Y:S01]  /*9830*/  FFMA.FTZ R0, R0, R194, R11 ;  /* 0x000000c200007223 */ /* 0x000fe2000001000b */
[----:B------:R-:W-:-:S04]  /*9840*/  ISETP.GE.AND P6, PT, R6, R20, PT ;  /* 0x000000140600720c */ /* 0x000fc80003fc6270 */
[----:B------:R-:W-:Y:S01]  /*9850*/  FSEL R235, R0, -INF , !P6 ;  /* 0xff80000000eb7808 */ /* 0x000fe20007000000 */
[----:B------:R-:W-:Y:S01]  /*9860*/  FFMA.FTZ R0, R7, R194, R167 ;  /* 0x000000c207007223 */ /* 0x000fe200000100a7 */
[----:B------:R-:W-:-:S04]  /*9870*/  ISETP.GE.AND P6, PT, R5, R20, PT ;  /* 0x000000140500720c */ /* 0x000fc80003fc6270 */
[----:B------:R-:W-:Y:S01]  /*9880*/  FSEL R233, R0, -INF , !P6 ;  /* 0xff80000000e97808 */ /* 0x000fe20007000000 */
[----:B------:R-:W-:Y:S08]  /*9890*/  @!P5 BRA `(.L_x_833) ;  /* 0x00000004005cd947 */ /* 0x000ff00003800000 */
[----:B------:R-:W2:Y:S04]  /*98a0*/  LDL.LU R229, [R1] ;  /* 0x0000000001e57983 */ /* 0x000ea80000300800 */
[----:B------:R-:W3:Y:S04]  /*98b0*/  LDL R230, [R1+0x28] ;  /* 0x0000280001e67983 */ /* 0x000ee80000100800 */
[----:B------:R-:W4:Y:S01]  /*98c0*/  LDL R231, [R1+0x24] ;  /* 0x0000240001e77983 */ /* 0x000f220000100800 */
[----:B------:R-:W-:Y:S01]  /*98d0*/  VIADD R4, R223, 0xfffffffd ;  /* 0xfffffffddf047836 */ /* 0x000fe20000000000 */
[----:B------:R-:W-:Y:S03]  /*98e0*/  BSSY.RECONVERGENT B0, `(.L_x_834) ;  /* 0x0000051000007945 */ /* 0x000fe60003800200 */
[----:B------:R-:W-:-:S02]  /*98f0*/  IMAD R0, R4, R213, RZ ;  /* 0x000000d504007224 */ /* 0x000fc400078e02ff */
[----:B------:R-:W-:-:S04]  /*9900*/  IMAD.WIDE.U32 R4, R4, R212, RZ ;  /* 0x000000d404047225 */ /* 0x000fc800078e00ff */
[----:B------:R-:W-:Y:S02]  /*9910*/  IMAD.IADD R6, R5, 0x1, R0 ;  /* 0x0000000105067824 */ /* 0x000fe400078e0200 */
[----:B------:R-:W-:Y:S01]  /*9920*/  IMAD.IADD R2, R0, 0x1, R5 ;  /* 0x0000000100027824 */ /* 0x000fe200078e0205 */
[C---:B------:R-:W-:Y:S02]  /*9930*/  LEA R0, P5, R4.reuse, R252, 0x6 ;  /* 0x000000fc04007211 */ /* 0x040fe400078a30ff */
[----:B---3--:R-:W-:-:S04]  /*9940*/  LEA R10, P6, R4, R230, 0x7 ;  /* 0x000000e6040a7211 */ /* 0x008fc800078c38ff */
[C---:B----4-:R-:W-:Y:S02]  /*9950*/  LEA.HI.X R11, R4.reuse, R231, R6, 0x7, P6 ;  /* 0x000000e7040b7211 */ /* 0x050fe400030f3c06 */
[----:B--2---:R-:W-:Y:S02]  /*9960*/  LEA.HI.X R4, R4, R229, R2, 0x6, P5 ;  /* 0x000000e504047211 */ /* 0x004fe400028f3402 */
        /* <DEDUP_REMOVED lines=71> */
.L_x_835:
[----:B------:R2:W-:Y:S02]  /*9de0*/  STS.128 [R193+0xb800], RZ ;  /* 0x00b800ffc1007388 */ /* 0x0005e40000000c00 */
.L_x_836:
[----:B------:R-:W-:Y:S05]  /*9df0*/  BSYNC.RECONVERGENT B0 ;  /* 0x0000000000007941 */ /* 0x000fea0003800200 */
.L_x_834:
[----:B------:R-:W0:Y:S02]  /*9e00*/  LDGDEPBAR ;  /* 0x00000000000079af */ /* 0x000e240000000000 */
.L_x_833:
[----:B------:R-:W4:Y:S04]  /*9e10*/  LDL.64 R152, [R1+0x50] ;  /* 0x0000500001987983 */ /* 0x000f280000100a00 */
[----:B------:R-:W5:Y:S01]  /*9e20*/  LDL.64 R228, [R1+0x58] ;  /* 0x0000580001e47983 */ /* 0x000f620000100a00 */
[----:B------:R-:W-:Y:S01]  /*9e30*/  FMNMX3.FTZ R0, R116, R118, R23, !PT ;  /* 0x0000007674007276 */ /* 0x000fe20007810017 */
[----:B------:R-:W-:Y:S01]  /*9e40*/  VIADD R177, R196, 0x3c6ef372 ;  /* 0x3c6ef372c4b17836 */ /* 0x000fe20000000000 */
[----:B------:R-:W-:Y:S01]  /*9e50*/  FMNMX3.FTZ R2, R3, R119, R34, !PT ;  /* 0x0000007703027276 */ /* 0x000fe20007810022 */
[----:B-1----:R-:W1:Y:S01]  /*9e60*/  S2R R8, SR_CTAID.X ;  /* 0x0000000000087919 */ /* 0x002e620000002500 */
[----:B------:R-:W-:Y:S01]  /*9e70*/  FMNMX3.FTZ R0, R0, R33, R32, !PT ;  /* 0x0000002100007276 */ /* 0x000fe20007810020 */
[C---:B------:R-:W-:Y:S01]  /*9e80*/  VIADD R179, R197.reuse, 0x76cf5d0a ;  /* 0x76cf5d0ac5b37836 */ /* 0x040fe20000000000 */
[----:B------:R-:W-:Y:S01]  /*9e90*/  FMNMX3.FTZ R2, R2, R136, R35, !PT ;  /* 0x0000008802027276 */ /* 0x000fe20007810023 */
[C---:B------:R-:W-:Y:S01]  /*9ea0*/  VIADD R180, R197.reuse, 0x32370b8f ;  /* 0x32370b8fc5b47836 */ /* 0x040fe20000000000 */
[----:B------:R-:W-:Y:S01]  /*9eb0*/  FMNMX3.FTZ R0, R0, R138, R139, !PT ;  /* 0x0000008a00007276 */ /* 0x000fe2000781008b */
[----:B------:R-:W-:Y:S01]  /*9ec0*/  VIADD R182, R196, 0xdaa66d2b ;  /* 0xdaa66d2bc4b67836 */ /* 0x000fe20000000000 */
[----:B------:R-:W-:Y:S01]  /*9ed0*/  FMNMX3.FTZ R2, R2, R145, R146, !PT ;  /* 0x0000009102027276 */ /* 0x000fe20007810092 */
[C---:B------:R-:W-:Y:S01]  /*9ee0*/  VIADD R186, R197.reuse, 0xa9066899 ;  /* 0xa9066899c5ba7836 */ /* 0x040fe20000000000 */
[----:B------:R-:W-:Y:S01]  /*9ef0*/  FMNMX3.FTZ R0, R0, R137, R26, !PT ;  /* 0x0000008900007276 */ /* 0x000fe2000781001a */
[----:B------:R-:W-:Y:S01]  /*9f00*/  VIADD R183, R197, 0xed9eba14 ;  /* 0xed9eba14c5b77836 */ /* 0x000fe20000000000 */
[----:B------:R-:W-:Y:S01]  /*9f10*/  FMNMX3.FTZ R2, R2, R141, R140, !PT ;  /* 0x0000008d02027276 */ /* 0x000fe2000781008c */
[----:B------:R-:W2:Y:S01]  /*9f20*/  LDC R30, c[0x0][0x4f8] ;  /* 0x00013e00ff1e7b82 */ /* 0x000ea20000000800 */
[----:B------:R-:W-:Y:S01]  /*9f30*/  FMNMX3.FTZ R0, R0, R216, R199, !PT ;  /* 0x000000d800007276 */ /* 0x000fe200078100c7 */
[----:B------:R-:W-:Y:S01]  /*9f40*/  IMAD.MOV.U32 R155, RZ, RZ, R192 ;  /* 0x000000ffff9b7224 */ /* 0x000fe200078e00c0 */
[----:B------:R-:W-:Y:S01]  /*9f50*/  FMNMX3.FTZ R2, R2, R222, R218, !PT ;  /* 0x000000de02027276 */ /* 0x000fe200078100da */
[----:B------:R-:W-:Y:S01]  /*9f60*/  LDSM.16.MT88.4 R16, [R117+0xc000] ;  /* 0x00c000007510783b */ /* 0x000fe20000004200 */
[----:B------:R-:W-:Y:S01]  /*9f70*/  FMNMX3.FTZ R0, R0, R198, R195, !PT ;  /* 0x000000c600007276 */ /* 0x000fe200078100c3 */
[----:B------:R-:W-:Y:S01]  /*9f80*/  VIADD R31, R117, 0xc040 ;  /* 0x0000c040751f7836 */ /* 0x000fe20000000000 */
[----:B------:R-:W-:-:S02]  /*9f90*/  FMNMX3.FTZ R2, R2, R217, R219, !PT ;  /* 0x000000d902027276 */ /* 0x000fc400078100db */
[----:B------:R-:W-:Y:S02]  /*9fa0*/  FMNMX3.FTZ R0, R0, R236, R234, !PT ;  /* 0x000000ec00007276 */ /* 0x000fe400078100ea */
[----:B------:R-:W-:Y:S02]  /*9fb0*/  FMNMX3.FTZ R2, R2, R237, R235, !PT ;  /* 0x000000ed02027276 */ /* 0x000fe400078100eb */
[----:B------:R-:W-:Y:S02]  /*9fc0*/  FMNMX3.FTZ R0, R0, R238, R232, !PT ;  /* 0x000000ee00007276 */ /* 0x000fe400078100e8 */
[----:B------:R-:W-:Y:S02]  /*9fd0*/  FMNMX3.FTZ R2, R2, R239, R233, !PT ;  /* 0x000000ef02027276 */ /* 0x000fe400078100e9 */
[----:B------:R-:W-:Y:S01]  /*9fe0*/  SHF.R.U32.HI R7, RZ, 0x5, R189 ;  /* 0x00000005ff077819 */ /* 0x000fe200000116bd */
[----:B---3--:R-:W3:Y:S01]  /*9ff0*/  SHFL.BFLY PT, R4, R0, 0x2, 0x1f ;  /* 0x0c401f0000047f89 */ /* 0x008ee200000e0000 */
[----:B------:R-:W-:-:S02]  /*a000*/  IADD3 R178, PT, PT, R196, -0x61c88647, RZ ;  /* 0x9e3779b9c4b27810 */ /* 0x000fc40007ffe0ff */
[----:B------:R-:W-:Y:S01]  /*a010*/  IADD3 R181, PT, PT, R196, 0x78dde6e4, RZ ;  /* 0x78dde6e4c4b57810 */ /* 0x000fe20007ffe0ff */
[----:B------:R-:W3:Y:S01]  /*a020*/  SHFL.BFLY PT, R5, R2, 0x2, 0x1f ;  /* 0x0c401f0002057f89 */ /* 0x000ee200000e0000 */
[----:B-1----:R-:W-:Y:S01]  /*a030*/  IMAD R8, R8, 0x4, R7 ;  /* 0x0000000408087824 */ /* 0x002fe200078e0207 */
[----:B------:R-:W-:Y:S02]  /*a040*/  IADD3 R192, PT, PT, R196, -0x4ab325aa, RZ ;  /* 0xb54cda56c4c07810 */ /* 0x000fe40007ffe0ff */
[----:B--2---:R-:W-:Y:S01]  /*a050*/  LOP3.LUT R30, R30, 0xff, RZ, 0xc0, !PT ;  /* 0x000000ff1e1e7812 */ /* 0x004fe200078ec0ff */
[----:B------:R-:W-:-:S04]  /*a060*/  IMAD.WIDE.U32 R8, R8, -0x326172a9, RZ ;  /* 0xcd9e8d5708087825 */ /* 0x000fc800078e00ff */
[----:B------:R-:W-:Y:S01]  /*a070*/  IMAD R30, R30, 0x10000, R30 ;  /* 0x000100001e1e7824 */ /* 0x000fe200078e021e */
[----:B---3--:R-:W-:Y:S01]  /*a080*/  FMNMX.FTZ R0, R0, R4, !PT ;  /* 0x0000000400007209 */ /* 0x008fe20007810000 */
[----:B------:R-:W-:Y:S01]  /*a090*/  VIADD R4, R223, 0xffffffff ;  /* 0xffffffffdf047836 */ /* 0x000fe20000000000 */
[----:B------:R-:W-:-:S03]  /*a0a0*/  FMNMX.FTZ R2, R2, R5, !PT ;  /* 0x0000000502027209 */ /* 0x000fc60007810000 */
[----:B------:R-:W1:Y:S01]  /*a0b0*/  SHFL.BFLY PT, R6, R0, 0x1, 0x1f ;  /* 0x0c201f0000067f89 */ /* 0x000e6200000e0000 */
[----:B------:R-:W-:-:S04]  /*a0c0*/  IMAD.SHL.U32 R176, R4, 0x2, RZ ;  /* 0x0000000204b07824 */ /* 0x000fc800078e00ff */
[----:B------:R-:W-:Y:S01]  /*a0d0*/  VIADD R4, R176, 0xfffffffe ;  /* 0xfffffffeb0047836 */ /* 0x000fe20000000000 */
[----:B-1----:R-:W-:-:S04]  /*a0e0*/  FMNMX.FTZ R184, R0, R6, !PT ;  /* 0x0000000600b87209 */ /* 0x002fc80007810000 */
[C---:B------:R-:W-:Y:S01]  /*a0f0*/  FSETP.NEU.FTZ.AND P3, PT, R184.reuse, -INF , PT ;  /* 0xff800000b800780b */ /* 0x040fe20003f7d000 */
[----:B------:R-:W-:-:S05]  /*a100*/  FMUL.FTZ R28, R184, UR4 ;  /* 0x00000004b81c7c20 */ /* 0x000fca0008410000 */
[----:B------:R-:W-:-:S05]  /*a110*/  FSEL R28, R28, RZ, P3 ;  /* 0x000000ff1c1c7208 */ /* 0x000fca0001800000 */
[----:B------:R-:W-:-:S04]  /*a120*/  FFMA.FTZ R0, R118, UR4, -R28 ;  /* 0x0000000476007c23 */ /* 0x000fc8000801081c */
[----:B------:R1:W-:Y:S02]  /*a130*/  MUFU.EX2 R154, R0 ;  /* 0x00000000009a7308 */ /* 0x0003e40000000800 */
[----:B-1----:R-:W-:-:S06]  /*a140*/  FFMA.FTZ R0, R23, UR4, -R28 ;  /* 0x0000000417007c23 */ /* 0x002fcc000801081c */
[----:B------:R-:W1:Y:S01]  /*a150*/  MUFU.EX2 R9, R0 ;  /* 0x0000000000097308 */ /* 0x000e620000000800 */
[----:B----4-:R-:W-:-:S05]  /*a160*/  LOP3.LUT R4, R197, R4, R153, 0x96, !PT ;  /* 0x00000004c5047212 */ /* 0x010fca00078e9699 */
[----:B------:R-:W-:-:S05]  /*a170*/  IMAD.WIDE.U32 R10, R4, -0x326172a9, RZ ;  /* 0xcd9e8d57040a7825 */ /* 0x000fca00078e00ff */
[----:B------:R-:W-:Y:S02]  /*a180*/  LOP3.LUT R4, R178, R8, R11, 0x96, !PT ;  /* 0x00000008b2047212 */ /* 0x000fe400078e960b */
[----:B------:R-:W2:Y:S01]  /*a190*/  SHFL.BFLY PT, R8, R2, 0x1, 0x1f ;  /* 0x0c201f0002087f89 */ /* 0x000ea200000e0000 */
[----:B------:R-:W-:Y:S02]  /*a1a0*/  LOP3.LUT R6, R177, R10, R221, 0x96, !PT ;  /* 0x0000000ab1067212 */ /* 0x000fe400078e96dd */
[----:B------:R-:W-:-:S04]  /*a1b0*/  IMAD.WIDE.U32 R4, R4, -0x2daee0ad, RZ ;  /* 0xd2511f5304047825 */ /* 0x000fc800078e00ff */
[----:B------:R-:W-:Y:S01]  /*a1c0*/  IMAD.WIDE.U32 R6, R6, -0x2daee0ad, RZ ;  /* 0xd2511f5306067825 */ /* 0x000fe200078e00ff */
[----:B-----5:R-:W-:-:S04]  /*a1d0*/  LOP3.LUT R5, R179, R228, R5, 0x96, !PT ;  /* 0x000000e4b3057212 */ /* 0x020fc800078e9605 */
[----:B------:R-:W-:Y:S01]  /*a1e0*/  LOP3.LUT R7, R180, R4, R7, 0x96, !PT ;  /* 0x00000004b4077212 */ /* 0x000fe200078e9607 */
[----:B------:R-:W-:-:S04]  /*a1f0*/  IMAD.WIDE.U32 R4, R5, -0x326172a9, RZ ;  /* 0xcd9e8d5705047825 */ /* 0x000fc800078e00ff */
[----:B------:R-:W-:Y:S01]  /*a200*/  IMAD.WIDE.U32 R22, R7, -0x326172a9, RZ ;  /* 0xcd9e8d5707167825 */ /* 0x000fe200078e00ff */
[----:B------:R-:W-:-:S03]  /*a210*/  LOP3.LUT R5, R182, R220, R5, 0x96, !PT ;  /* 0x000000dcb6057212 */ /* 0x000fc600078e9605 */
[----:B------:R-:W-:Y:S01]  /*a220*/  FFMA.FTZ R7, R33, UR4, -R28 ;  /* 0x0000000421077c23 */ /* 0x000fe2000801081c */
[----:B-1----:R-:W-:Y:S01]  /*a230*/  IMAD.MOV.U32 R33, RZ, RZ, R9 ;  /* 0x000000ffff217224 */ /* 0x002fe200078e0009 */
[----:B------:R-:W-:Y:S01]  /*a240*/  LOP3.LUT R0, R181, R4, R23, 0x96, !PT ;  /* 0x00000004b5007212 */ /* 0x000fe200078e9617 */
[----:B------:R-:W-:Y:S01]  /*a250*/  IMAD.WIDE.U32 R4, R5, -0x2daee0ad, RZ ;  /* 0xd2511f5305047825 */ /* 0x000fe200078e00ff */
[----:B--2---:R-:W-:Y:S01]  /*a260*/  FMNMX.FTZ R175, R2, R8, !PT ;  /* 0x0000000802af7209 */ /* 0x004fe20007810000 */
[----:B------:R1:W-:Y:S02]  /*a270*/  MUFU.EX2 R225, R7 ;  /* 0x0000000700e17308 */ /* 0x0003e40000000800 */
[----:B------:R-:W-:Y:S01]  /*a280*/  IMAD.WIDE.U32 R24, R0, -0x2daee0ad, RZ ;  /* 0xd2511f5300187825 */ /* 0x000fe200078e00ff */
[----:B------:R-:W-:-:S03]  /*a290*/  FSETP.NEU.FTZ.AND P1, PT, R175, -INF , PT ;  /* 0xff800000af00780b */ /* 0x000fc60003f3d000 */
[----:B------:R-:W-:Y:S01]  /*a2a0*/  FMUL.FTZ R29, R175, UR4 ;  /* 0x00000004af1d7c20 */ /* 0x000fe20008410000 */
[----:B------:R-:W-:Y:S01]  /*a2b0*/  FFMA.FTZ R0, R32, UR4, -R28 ;  /* 0x0000000420007c23 */ /* 0x000fe2000801081c */
[----:B------:R-:W-:Y:S01]  /*a2c0*/  IMAD.MOV.U32 R32, RZ, RZ, R228 ;  /* 0x000000ffff207224 */ /* 0x000fe200078e00e4 */
[----:B------:R-:W-:Y:S02]  /*a2d0*/  LOP3.LUT R118, R186, R4, R25, 0x96, !PT ;  /* 0x00000004ba767212 */ /* 0x000fe400078e9619 */
[----:B------:R-:W-:Y:S01]  /*a2e0*/  FSEL R29, R29, RZ, P1 ;  /* 0x000000ff1d1d7208 */ /* 0x000fe20000800000 */
[----:B------:R2:W-:Y:S01]  /*a2f0*/  MUFU.EX2 R230, R0 ;  /* 0x0000000000e67308 */ /* 0x0005e20000000800 */
[----:B------:R-:W-:Y:S02]  /*a300*/  FSEL R2, R175, RZ, P1 ;  /* 0x000000ffaf027208 */ /* 0x000fe40000800000 */
[----:B------:R-:W-:Y:S01]  /*a310*/  LOP3.LUT R4, R183, R6, R5, 0x96, !PT ;  /* 0x00000006b7047212 */ /* 0x000fe200078e9605 */
[----:B------:R-:W-:-:S02]  /*a320*/  FFMA.FTZ R8, R35, UR4, -R29 ;  /* 0x0000000423087c23 */ /* 0x000fc4000801081d */
[----:B------:R-:W-:Y:S01]  /*a330*/  FADD.FTZ R11, R3, -R2 ;  /* 0x80000002030b7221 */ /* 0x000fe20000010000 */
[----:B-1----:R-:W-:Y:S01]  /*a340*/  FSEL R7, R184, RZ, P3 ;  /* 0x000000ffb8077208 */ /* 0x002fe20001800000 */
[----:B------:R-:W-:-:S04]  /*a350*/  IMAD.WIDE.U32 R20, R4, -0x326172a9, RZ ;  /* 0xcd9e8d5704147825 */ /* 0x000fc800078e00ff */
[----:B------:R-:W-:Y:S01]  /*a360*/  FFMA.FTZ R3, R34, UR4, -R29 ;  /* 0x0000000422037c23 */ /* 0x000fe2000801081d */
[----:B------:R-:W-:Y:S01]  /*a370*/  MUFU.EX2 R231, R8 ;  /* 0x0000000800e77308 */ /* 0x000fe20000000800 */
[----:B------:R-:W-:Y:S01]  /*a380*/  FMUL.FTZ R11, R11, UR4 ;  /* 0x000000040b0b7c20 */ /* 0x000fe20008410000 */
[----:B------:R-:W-:-:S04]  /*a390*/  FADD.FTZ R10, R116, -R7 ;  /* 0x80000007740a7221 */ /* 0x000fc80000010000 */
[----:B------:R-:W-:Y:S01]  /*a3a0*/  FMUL.FTZ R10, R10, UR4 ;  /* 0x000000040a0a7c20 */ /* 0x000fe20008410000 */
[----:B--2---:R-:W-:Y:S01]  /*a3b0*/  FFMA.FTZ R0, R119, UR4, -R29 ;  /* 0x0000000477007c23 */ /* 0x004fe2000801081d */
[----:B------:R-:W-:Y:S01]  /*a3c0*/  IMAD.WIDE.U32 R118, R118, -0x326172a9, RZ ;  /* 0xcd9e8d5776767825 */ /* 0x000fe200078e00ff */
[----:B------:R-:W-:Y:S02]  /*a3d0*/  MUFU.EX2 R226, R3 ;  /* 0x0000000300e27308 */ /* 0x000fe40000000800 */
[----:B------:R-:W-:Y:S02]  /*a3e0*/  PRMT R2, R118, 0x7773, RZ ;  /* 0x0000777376027816 */ /* 0x000fe400000000ff */
[----:B------:R-:W-:Y:S01]  /*a3f0*/  LOP3.LUT R116, R192, R20, R119, 0x96, !PT ;  /* 0x00000014c0747212 */ /* 0x000fe200078e9677 */
[----:B------:R-:W-:-:S03]  /*a400*/  IMAD.MOV.U32 R20, RZ, RZ, 0x20 ;  /* 0x00000020ff147424 */ /* 0x000fc600078e00ff */
[----:B------:R1:W-:Y:S01]  /*a410*/  MUFU.EX2 R27, R0 ;  /* 0x00000000001b7308 */ /* 0x0003e20000000800 */
[----:B------:R-:W-:Y:S02]  /*a420*/  PRMT R5, R118, 0x7771, RZ ;  /* 0x0000777176057816 */ /* 0x000fe400000000ff */
[----:B------:R-:W-:Y:S02]  /*a430*/  LOP3.LUT R7, R116, 0xff, RZ, 0xc0, !PT ;  /* 0x000000ff74077812 */ /* 0x000fe400078ec0ff */
[----:B------:R-:W-:Y:S02]  /*a440*/  SHF.R.U32.HI R6, RZ, 0x18, R116 ;  /* 0x00000018ff067819 */ /* 0x000fe40000011674 */
[----:B------:R-:W-:Y:S01]  /*a450*/  SEL R20, R20, 0xffffffe0, !P2 ;  /* 0xffffffe014147807 */ /* 0x000fe20005000000 */
[----:B------:R-:W2:Y:S04]  /*a460*/  MUFU.EX2 R34, R10 ;  /* 0x0000000a00227308 */ /* 0x000ea80000000800 */
[----:B------:R-:W-:-:S04]  /*a470*/  IMAD.IADD R143, R20, 0x1, R117 ;  /* 0x00000001148f7824 */ /* 0x000fc800078e0275 */
[----:B------:R-:W3:Y:S01]  /*a480*/  MUFU.EX2 R35, R11 ;  /* 0x0000000b00237308 */ /* 0x000ee20000000800 */
[----:B-1----:R-:W-:-:S04]  /*a490*/  PRMT R0, R118, 0x7772, RZ ;  /* 0x0000777276007816 */ /* 0x002fc800000000ff */
[----:B------:R-:W-:Y:S01]  /*a4a0*/  PRMT R9, R0, 0x5410, R2 ;  /* 0x0000541000097816 */ /* 0x000fe20000000002 */
[----:B------:R-:W-:Y:S02]  /*a4b0*/  IMAD.MOV.U32 R0, RZ, RZ, R118 ;  /* 0x000000ffff007224 */ /* 0x000fe400078e0076 */
[----:B------:R-:W-:Y:S01]  /*a4c0*/  FFMA.FTZ R2, R136, UR4, -R29 ;  /* 0x0000000488027c23 */ /* 0x000fe2000801081d */
[-C--:B--2---:R-:W-:Y:S01]  /*a4d0*/  FMUL.FTZ R120, R120, R34.reuse ;  /* 0x0000002278787220 */ /* 0x084fe20000410000 */
[-C--:B------:R-:W-:Y:S02]  /*a4e0*/  FMUL.FTZ R121, R121, R34.reuse ;  /* 0x0000002279797220 */ /* 0x080fe40000410000 */
[----:B------:R1:W2:Y:S01]  /*a4f0*/  MUFU.EX2 R224, R2 ;  /* 0x0000000200e07308 */ /* 0x0002a20000000800 */
[----:B------:R-:W-:Y:S01]  /*a500*/  LOP3.LUT R3, R0, 0xff, RZ, 0xc0, !PT ;  /* 0x000000ff00037812 */ /* 0x000fe200078ec0ff */
[-C--:B------:R-:W-:Y:S01]  /*a510*/  FMUL.FTZ R124, R124, R34.reuse ;  /* 0x000000227c7c7220 */ /* 0x080fe20000410000 */
[----:B------:R-:W-:Y:S01]  /*a520*/  PRMT R0, R116, 0x7632, R0 ;  /* 0x0000763274007816 */ /* 0x000fe20000000000 */
[-C--:B------:R-:W-:Y:S01]  /*a530*/  FMUL.FTZ R125, R125, R34.reuse ;  /* 0x000000227d7d7220 */ /* 0x080fe20000410000 */
[----:B------:R-:W-:Y:S01]  /*a540*/  PRMT R5, R3, 0x5410, R5 ;  /* 0x0000541003057816 */ /* 0x000fe20000000005 */
        /* <DEDUP_REMOVED lines=11> */
[----:B-1----:R-:W-:Y:S01]  /*a600*/  LOP3.LUT R2, R116, 0xffff, RZ, 0xc0, !PT ;  /* 0x0000ffff74027812 */ /* 0x002fe200078ec0ff */
[-C--:B------:R-:W-:Y:S01]  /*a610*/  FMUL.FTZ R43, R43, R35.reuse ;  /* 0x000000232b2b7220 */ /* 0x080fe20000410000 */
[-C--:B------:R-:W-:Y:S01]  /*a620*/  FMUL.FTZ R44, R44, R34.reuse ;  /* 0x000000222c2c7220 */ /* 0x080fe20000410000 */
[----:B------:R-:W-:Y:S01]  /*a630*/  FMUL.FTZ R45, R45, R34 ;  /* 0x000000222d2d7220 */ /* 0x000fe20000410000 */
[----:B------:R-:W-:Y:S01]  /*a640*/  SHF.R.U32.HI R4, RZ, 0x8, R2 ;  /* 0x00000008ff047819 */ /* 0x000fe20000011602 */
[-C--:B------:R-:W-:Y:S01]  /*a650*/  FMUL.FTZ R46, R46, R35.reuse ;  /* 0x000000232e2e7220 */ /* 0x080fe20000410000 */
[----:B------:R-:W-:Y:S01]  /*a660*/  LOP3.LUT R2, R0, 0xff, RZ, 0xc0, !PT ;  /* 0x000000ff00027812 */ /* 0x000fe200078ec0ff */
[-C--:B------:R-:W-:Y:S01]  /*a670*/  FMUL.FTZ R47, R47, R35.reuse ;  /* 0x000000232f2f7220 */ /* 0x080fe20000410000 */
[----:B------:R-:W-:Y:S01]  /*a680*/  F2FP.F16.F32.PACK_AB R0, R33, R154 ;  /* 0x0000009a2100723e */ /* 0x000fe200000000ff */
[-C--:B------:R-:W-:Y:S01]  /*a690*/  FMUL.FTZ R48, R48, R34.reuse ;  /* 0x0000002230307220 */ /* 0x080fe20000410000 */
[----:B------:R-:W-:Y:S01]  /*a6a0*/  PRMT R3, R7, 0x5410, R4 ;  /* 0x0000541007037816 */ /* 0x000fe20000000004 */
[-C--:B------:R-:W-:Y:S01]  /*a6b0*/  FMUL.FTZ R49, R49, R34.reuse ;  /* 0x0000002231317220 */ /* 0x080fe20000410000 */
[----:B------:R-:W-:Y:S01]  /*a6c0*/  PRMT R147, R0, 0x7610, R147 ;  /* 0x0000761000937816 */ /* 0x000fe20000000093 */
[-C--:B------:R-:W-:Y:S01]  /*a6d0*/  FMUL.FTZ R50, R50, R35.reuse ;  /* 0x0000002332327220 */ /* 0x080fe20000410000 */
[----:B------:R-:W-:Y:S01]  /*a6e0*/  PRMT R168, R0, 0x7632, R168 ;  /* 0x0000763200a87816 */ /* 0x000fe200000000a8 */
[----:B------:R-:W-:Y:S01]  /*a6f0*/  FMUL.FTZ R51, R51, R35 ;  /* 0x0000002333337220 */ /* 0x000fe20000410000 */
[----:B------:R-:W-:Y:S01]  /*a700*/  F2FP.F16.F32.PACK_AB R0, R230, R225 ;  /* 0x000000e1e600723e */ /* 0x000fe200000000ff */
[-C--:B------:R-:W-:Y:S01]  /*a710*/  FMUL.FTZ R52, R52, R34.reuse ;  /* 0x0000002234347220 */ /* 0x080fe20000410000 */
[----:B------:R-:W-:Y:S01]  /*a720*/  PRMT R6, R2, 0x5410, R6 ;  /* 0x0000541002067816 */ /* 0x000fe20000000006 */
[----:B------:R-:W-:Y:S01]  /*a730*/  FMUL.FTZ R53, R53, R34 ;  /* 0x0000002235357220 */ /* 0x000fe20000410000 */
[----:B------:R-:W-:Y:S01]  /*a740*/  PRMT R172, R0, 0x7610, R172 ;  /* 0x0000761000ac7816 */ /* 0x000fe200000000ac */
[-C--:B------:R-:W-:Y:S01]  /*a750*/  FMUL.FTZ R54, R54, R35.reuse ;  /* 0x0000002336367220 */ /* 0x080fe20000410000 */
[----:B------:R-:W-:Y:S01]  /*a760*/  PRMT R171, R0, 0x7632, R171 ;  /* 0x0000763200ab7816 */ /* 0x000fe200000000ab */
[----:B------:R-:W-:Y:S01]  /*a770*/  FMUL.FTZ R55, R55, R35 ;  /* 0x0000002337377220 */ /* 0x000fe20000410000 */
[----:B--2---:R-:W-:Y:S01]  /*a780*/  F2FP.F16.F32.PACK_AB R0, R231, R224 ;  /* 0x000000e0e700723e */ /* 0x004fe200000000ff */
        /* <DEDUP_REMOVED lines=8> */
[-C--:B------:R-:W-:Y:S01]  /*a810*/  FMUL.FTZ R60, R60, R34.reuse ;  /* 0x000000223c3c7220 */ /* 0x080fe20000410000 */
[----:B------:R-:W-:Y:S01]  /*a820*/  PRMT R173, R2, 0x7632, R173 ;  /* 0x0000763202ad7816 */ /* 0x000fe200000000ad */
[-C--:B------:R-:W-:Y:S01]  /*a830*/  FMUL.FTZ R61, R61, R34.reuse ;  /* 0x000000223d3d7220 */ /* 0x080fe20000410000 */
[--C-:B------:R-:W-:Y:S01]  /*a840*/  HSET2.LE.AND R0, R3, R30.reuse, PT ;  /* 0x0000001e03007233 */ /* 0x100fe20003803000 */
[-C--:B------:R-:W-:Y:S01]  /*a850*/  FMUL.FTZ R62, R62, R35.reuse ;  /* 0x000000233e3e7220 */ /* 0x080fe20000410000 */
[----:B------:R-:W-:Y:S01]  /*a860*/  PRMT R2, R147, 0x5410, R168 ;  /* 0x0000541093027816 */ /* 0x000fe200000000a8 */
[-C--:B------:R-:W-:Y:S01]  /*a870*/  FMUL.FTZ R63, R63, R35.reuse ;  /* 0x000000233f3f7220 */ /* 0x080fe20000410000 */
[----:B------:R-:W-:Y:S01]  /*a880*/  LOP3.LUT R3, R9, 0xff00ff, RZ, 0xc0, !PT ;  /* 0x00ff00ff09037812 */ /* 0x000fe200078ec0ff */
[----:B------:R-:W-:Y:S01]  /*a890*/  FMUL.FTZ R64, R64, R34 ;  /* 0x0000002240407220 */ /* 0x000fe20000410000 */
[----:B------:R-:W-:Y:S01]  /*a8a0*/  LOP3.LUT R4, R2, R0, RZ, 0xc0, !PT ;  /* 0x0000000002047212 */ /* 0x000fe200078ec0ff */
[----:B------:R-:W1:Y:S01]  /*a8b0*/  LDSM.16.MT88.4 R8, [R143+0xc000] ;  /* 0x00c000008f08783b */ /* 0x000e620000004200 */
[--C-:B------:R-:W-:Y:S01]  /*a8c0*/  HSET2.LE.AND R0, R6, R30.reuse, PT ;  /* 0x0000001e06007233 */ /* 0x100fe20003803000 */
[-C--:B------:R-:W-:Y:S01]  /*a8d0*/  FMUL.FTZ R65, R65, R34.reuse ;  /* 0x0000002241417220 */ /* 0x080fe20000410000 */
[--C-:B------:R-:W-:Y:S01]  /*a8e0*/  HSET2.LE.AND R2, R5, R30.reuse, PT ;  /* 0x0000001e05027233 */ /* 0x100fe20003803000 */
[-C--:B------:R-:W-:Y:S01]  /*a8f0*/  FMUL.FTZ R66, R66, R35.reuse ;  /* 0x0000002342427220 */ /* 0x080fe20000410000 */
[----:B------:R-:W-:Y:S01]  /*a900*/  PRMT R5, R174, 0x5410, R173 ;  /* 0x00005410ae057816 */ /* 0x000fe200000000ad */
[-C--:B------:R-:W-:Y:S01]  /*a910*/  FMUL.FTZ R67, R67, R35.reuse ;  /* 0x0000002343437220 */ /* 0x080fe20000410000 */
[----:B------:R-:W-:Y:S01]  /*a920*/  HSET2.LE.AND R3, R3, R30, PT ;  /* 0x0000001e03037233 */ /* 0x000fe20003803000 */
[----:B------:R-:W-:Y:S01]  /*a930*/  FMUL.FTZ R68, R68, R34 ;  /* 0x0000002244447220 */ /* 0x000fe20000410000 */
[----:B------:R-:W-:Y:S01]  /*a940*/  LOP3.LUT R5, R5, R0, RZ, 0xc0, !PT ;  /* 0x0000000005057212 */ /* 0x000fe200078ec0ff */
[-C--:B------:R-:W-:Y:S01]  /*a950*/  FMUL.FTZ R69, R69, R34.reuse ;  /* 0x0000002245457220 */ /* 0x080fe20000410000 */
[----:B------:R-:W-:Y:S01]  /*a960*/  PRMT R0, R172, 0x5410, R171 ;  /* 0x00005410ac007816 */ /* 0x000fe200000000ab */
[-C--:B------:R-:W-:Y:S01]  /*a970*/  FMUL.FTZ R70, R70, R35.reuse ;  /* 0x0000002346467220 */ /* 0x080fe20000410000 */
[-C--:B------:R-:W-:Y:S01]  /*a980*/  FMUL.FTZ R71, R71, R35.reuse ;  /* 0x0000002347477220 */ /* 0x080fe20000410000 */
[----:B------:R-:W-:Y:S01]  /*a990*/  FMUL.FTZ R72, R72, R34 ;  /* 0x0000002248487220 */ /* 0x000fe20000410000 */
[----:B------:R-:W-:Y:S01]  /*a9a0*/  LOP3.LUT R6, R0, R2, RZ, 0xc0, !PT ;  /* 0x0000000200067212 */ /* 0x000fe200078ec0ff */
[----:B------:R-:W-:Y:S01]  /*a9b0*/  IMAD.MOV.U32 R2, RZ, RZ, R152 ;  /* 0x000000ffff027224 */ /* 0x000fe200078e0098 */
[----:B------:R-:W-:Y:S01]  /*a9c0*/  PRMT R0, R170, 0x5410, R169 ;  /* 0x00005410aa007816 */ /* 0x000fe200000000a9 */
[-C--:B------:R-:W-:Y:S01]  /*a9d0*/  FMUL.FTZ R73, R73, R34.reuse ;  /* 0x0000002249497220 */ /* 0x080fe20000410000 */
[-C--:B------:R-:W-:Y:S01]  /*a9e0*/  FMUL.FTZ R74, R74, R35.reuse ;  /* 0x000000234a4a7220 */ /* 0x080fe20000410000 */
[----:B------:R-:W-:Y:S01]  /*a9f0*/  FMUL.FTZ R75, R75, R35 ;  /* 0x000000234b4b7220 */ /* 0x000fe20000410000 */
[----:B------:R-:W-:Y:S01]  /*aa00*/  LOP3.LUT R7, R0, R3, RZ, 0xc0, !PT ;  /* 0x0000000300077212 */ /* 0x000fe200078ec0ff */
[----:B------:R-:W-:Y:S01]  /*aa10*/  IMAD.MOV.U32 R3, RZ, RZ, R153 ;  /* 0x000000ffff037224 */ /* 0x000fe200078e0099 */
[----:B------:R-:W-:Y:S01]  /*aa20*/  IADD3 R0, PT, PT, R117, 0xc000, RZ ;  /* 0x0000c00075007810 */ /* 0x000fe20007ffe0ff */
[-C--:B------:R-:W-:Y:S01]  /*aa30*/  FMUL.FTZ R76, R76, R34.reuse ;  /* 0x000000224c4c7220 */ /* 0x080fe20000410000 */
[-C--:B------:R-:W-:Y:S01]  /*aa40*/  FMUL.FTZ R77, R77, R34.reuse ;  /* 0x000000224d4d7220 */ /* 0x080fe20000410000 */
[-C--:B------:R-:W-:Y:S01]  /*aa50*/  FMUL.FTZ R78, R78, R35.reuse ;  /* 0x000000234e4e7220 */ /* 0x080fe20000410000 */
[-C--:B------:R-:W-:Y:S01]  /*aa60*/  FMUL.FTZ R79, R79, R35.reuse ;  /* 0x000000234f4f7220 */ /* 0x080fe20000410000 */
[----:B------:R-:W-:Y:S01]  /*aa70*/  @P0 VIADD R31, R0, 0xffffffc0 ;  /* 0xffffffc0001f0836 */ /* 0x000fe20000000000 */
[C---:B------:R-:W-:Y:S01]  /*aa80*/  HMMA.16816.F32 R148, R4.reuse, R16, R120 ;  /* 0x000000100494723c */ /* 0x040fe20000001878 */
[-C--:B------:R-:W-:Y:S01]  /*aa90*/  FMUL.FTZ R80, R80, R34.reuse ;  /* 0x0000002250507220 */ /* 0x080fe20000410000 */
[-C--:B------:R-:W-:Y:S01]  /*aaa0*/  FMUL.FTZ R81, R81, R34.reuse ;  /* 0x0000002251517220 */ /* 0x080fe20000410000 */
[----:B------:R-:W-:Y:S01]  /*aab0*/  IMAD.IADD R144, R20, 0x1, R31 ;  /* 0x0000000114907824 */ /* 0x000fe200078e021f */
[----:B------:R-:W2:Y:S01]  /*aac0*/  LDSM.16.MT88.4 R12, [R31] ;  /* 0x000000001f0c783b */ /* 0x000ea20000004200 */
[-C--:B------:R-:W-:Y:S01]  /*aad0*/  FMUL.FTZ R82, R82, R35.reuse ;  /* 0x0000002352527220 */ /* 0x080fe20000410000 */
[-C--:B------:R-:W-:Y:S01]  /*aae0*/  FMUL.FTZ R83, R83, R35.reuse ;  /* 0x0000002353537220 */ /* 0x080fe20000410000 */
[-C--:B------:R-:W-:Y:S01]  /*aaf0*/  FMUL.FTZ R84, R84, R34.reuse ;  /* 0x0000002254547220 */ /* 0x080fe20000410000 */
[C---:B------:R-:W-:Y:S01]  /*ab00*/  HMMA.16816.F32 R212, R4.reuse, R18, R124 ;  /* 0x0000001204d4723c */ /* 0x040fe2000000187c */
[----:B------:R-:W3:Y:S01]  /*ab10*/  LDSM.16.MT88.4 R16, [R144] ;  /* 0x000000009010783b */ /* 0x000ee20000004200 */
        /* <DEDUP_REMOVED lines=18> */
[----:B------:R-:W-:Y:S01]  /*ac40*/  FFMA.FTZ R0, R138, UR4, -R28 ;  /* 0x000000048a007c23 */ /* 0x000fe2000801081c */
        /* <DEDUP_REMOVED lines=25> */
[----:B------:R-:W-:Y:S01]  /*ade0*/  IMAD.MOV.U32 R50, RZ, RZ, R155 ;  /* 0x000000ffff327224 */ /* 0x000fe200078e009b */
[----:B------:R-:W-:Y:S01]  /*adf0*/  MOV R51, R154 ;  /* 0x0000009a00337202 */ /* 0x000fe20000000f00 */
[----:B------:R-:W-:-:S02]  /*ae00*/  VIADD R49, R196, 0x1715609d ;  /* 0x1715609dc4317836 */ /* 0x000fc40000000000 */
[----:B------:R-:W-:Y:S01]  /*ae10*/  FMUL.FTZ R113, R113, R34 ;  /* 0x0000002271717220 */ /* 0x000fe20000410000 */
[----:B------:R-:W-:Y:S02]  /*ae20*/  VIADD R48, R197, 0x646e171e ;  /* 0x646e171ec5307836 */ /* 0x000fe40000000000 */
[-C--:B------:R-:W-:Y:S01]  /*ae30*/  FMUL.FTZ R114, R114, R35.reuse ;  /* 0x0000002372727220 */ /* 0x080fe20000410000 */
[C---:B---3--:R-:W-:Y:S01]  /*ae40*/  HMMA.16816.F32 R152, R4.reuse, R16, R52 ;  /* 0x000000100498723c */ /* 0x048fe20000001834 */
[----:B------:R-:W-:Y:S01]  /*ae50*/  MOV R54, R32 ;  /* 0x0000002000367202 */ /* 0x000fe20000000f00 */
[----:B--2---:R-:W-:Y:S01]  /*ae60*/  FFMA.FTZ R0, R137, UR4, -R28 ;  /* 0x0000000489007c23 */ /* 0x004fe2000801081c */
[----:B------:R-:W-:Y:S01]  /*ae70*/  FMUL.FTZ R115, R115, R35 ;  /* 0x0000002373737220 */ /* 0x000fe20000410000 */
[----:B------:R-:W-:Y:S02]  /*ae80*/  LDSM.16.MT88.4 R36, [R117+0xc800] ;  /* 0x00c800007524783b */ /* 0x000fe40000004200 */
[----:B------:R2:W-:Y:S02]  /*ae90*/  MUFU.EX2 R46, R0 ;  /* 0x00000000002e7308 */ /* 0x0005e40000000800 */
[C---:B------:R-:W-:Y:S01]  /*aea0*/  HMMA.16816.F32 R120, R4.reuse, R18, R56 ;  /* 0x000000120478723c */ /* 0x040fe20000001838 */
[----:B------:R-:W3:Y:S07]  /*aeb0*/  LDSM.16.MT88.4 R16, [R31+0x2000] ;  /* 0x002000001f10783b */ /* 0x000eee0000004200 */
[----:B-1----:R-:W-:Y:S01]  /*aec0*/  HMMA.16816.F32 R60, R4, R8, R60 ;  /* 0x00000008043c723c */ /* 0x002fe2000000183c */
[----:B--2---:R-:W-:-:S07]  /*aed0*/  FFMA.FTZ R0, R145, UR4, -R29 ;  /* 0x0000000491007c23 */ /* 0x004fce000801081d */
[C---:B------:R-:W-:Y:S01]  /*aee0*/  HMMA.16816.F32 R156, R4.reuse, R10, R64 ;  /* 0x0000000a049c723c */ /* 0x040fe20000001840 */
[----:B------:R-:W1:Y:S07]  /*aef0*/  LDSM.16.MT88.4 R8, [R144+0x2000] ;  /* 0x002000009008783b */ /* 0x000e6e0000004200 */
[C---:B----4-:R-:W-:Y:S08]  /*af00*/  HMMA.16816.F32 R160, R4.reuse, R12, R68 ;  /* 0x0000000c04a0723c */ /* 0x050ff00000001844 */
[----:B------:R-:W-:Y:S01]  /*af10*/  HMMA.16816.F32 R164, R4, R14, R72 ;  /* 0x0000000e04a4723c */ /* 0x000fe20000001848 */
[----:B------:R-:W2:Y:S01]  /*af20*/  LDSM.16.MT88.4 R12, [R117+0x10000] ;  /* 0x01000000750c783b */ /* 0x000ea20000004200 */
[----:B------:R-:W-:-:S02]  /*af30*/  IMAD.MOV.U32 R74, RZ, RZ, R2 ;  /* 0x000000ffff4a7224 */ /* 0x000fc400078e0002 */
[----:B------:R-:W-:Y:S01]  /*af40*/  FFMA.FTZ R2, R139, UR4, -R28 ;  /* 0x000000048b027c23 */ /* 0x000fe2000801081c */
[----:B------:R-:W-:Y:S01]  /*af50*/  MOV R73, R33 ;  /* 0x0000002100497202 */ /* 0x000fe20000000f00 */
[----:B------:R-:W-:Y:S02]  /*af60*/  IMAD.MOV.U32 R33, RZ, RZ, R229 ;  /* 0x000000ffff217224 */ /* 0x000fe400078e00e5 */
[----:B------:R4:W-:Y:S01]  /*af70*/  MUFU.EX2 R229, R2 ;  /* 0x0000000200e57308 */ /* 0x0009e20000000800 */
[----:B---3--:R-:W-:Y:S01]  /*af80*/  HMMA.16816.F32 R76, R4, R16, R76 ;  /* 0x00000010044c723c */ /* 0x008fe2000000184c */
[----:B------:R-:W-:Y:S02]  /*af90*/  IMAD.MOV.U32 R55, RZ, RZ, R33 ;  /* 0x000000ffff377224 */ /* 0x000fe400078e0021 */
[----:B------:R-:W-:Y:S02]  /*afa0*/  IMAD.MOV.U32 R75, RZ, RZ, R3 ;  /* 0x000000ffff4b7224 */ /* 0x000fe400078e0003 */
[----:B------:R-:W-:-:S03]  /*afb0*/  IMAD.MOV.U32 R72, RZ, RZ, R27 ;  /* 0x000000ffff487224 */ /* 0x000fc600078e001b */
[C---:B------:R-:W-:Y:S01]  /*afc0*/  HMMA.16816.F32 R80, R4.reuse, R18, R80 ;  /* 0x000000120450723c */ /* 0x040fe20000001850 */
[----:B------:R-:W3:Y:S07]  /*afd0*/  LDSM.16.MT88.4 R16, [R143+0x10000] ;  /* 0x010000008f10783b */ /* 0x000eee0000004200 */
[----:B-1----:R-:W-:Y:S01]  /*afe0*/  HMMA.16816.F32 R68, R4, R8, R84 ;  /* 0x000000080444723c */ /* 0x002fe20000001854 */
[----:B----4-:R-:W-:-:S07]  /*aff0*/  FFMA.FTZ R2, R26, UR4, -R28 ;  /* 0x000000041a027c23 */ /* 0x010fce000801081c */
[C---:B------:R-:W-:Y:S01]  /*b000*/  HMMA.16816.F32 R88, R4.reuse, R10, R88 ;  /* 0x0000000a0458723c */ /* 0x040fe20000001858 */
[----:B------:R-:W1:Y:S07]  /*b010*/  LDSM.16.MT88.4 R8, [R31+0x4000] ;  /* 0x004000001f08783b */ /* 0x000e6e0000004200 */
[C---:B--2---:R-:W-:Y:S08]  /*b020*/  HMMA.16816.F32 R92, R4.reuse, R12, R92 ;  /* 0x0000000c045c723c */ /* 0x044ff0000000185c */
[C---:B------:R-:W-:Y:S01]  /*b030*/  HMMA.16816.F32 R96, R4.reuse, R14, R96 ;  /* 0x0000000e0460723c */ /* 0x040fe20000001860 */
[----:B------:R-:W2:Y:S07]  /*b040*/  LDSM.16.MT88.4 R12, [R144+0x4000] ;  /* 0x00400000900c783b */ /* 0x000eae0000004200 */
[----:B---3--:R-:W-:Y:S01]  /*b050*/  HMMA.16816.F32 R64, R4, R18, R104 ;  /* 0x000000120440723c */ /* 0x008fe20000001868 */
[----:B------:R-:W-:-:S02]  /*b060*/  IMAD.MOV.U32 R107, RZ, RZ, R227 ;  /* 0x000000ffff6b7224 */ /* 0x000fc400078e00e3 */
[----:B------:R3:W-:Y:S05]  /*b070*/  MUFU.EX2 R227, R0 ;  /* 0x0000000000e37308 */ /* 0x0007ea0000000800 */
[C---:B------:R-:W-:Y:S03]  /*b080*/  HMMA.16816.F32 R100, R4.reuse, R16, R100 ;  /* 0x000000100464723c */ /* 0x040fe60000001864 */
[----:B------:R4:W5:Y:S05]  /*b090*/  MUFU.EX2 R16, R2 ;  /* 0x0000000200107308 */ /* 0x00096a0000000800 */
[----:B-1----:R-:W-:Y:S01]  /*b0a0*/  HMMA.16816.F32 R40, R4, R8, R128 ;  /* 0x000000080428723c */ /* 0x002fe20000001880 */
[----:B---3--:R-:W-:-:S02]  /*b0b0*/  LOP3.LUT R0, R49, R22, R21, 0x96, !PT ;  /* 0x0000001631007212 */ /* 0x008fc400078e9615 */
[----:B------:R-:W1:Y:S05]  /*b0c0*/  LDSM.16.MT88.4 R20, [R143+0xc800] ;  /* 0x00c800008f14783b */ /* 0x000e6a0000004200 */
[----:B------:R-:W-:Y:S01]  /*b0d0*/  HMMA.16816.F32 R108, R4, R10, R108 ;  /* 0x0000000a046c723c */ /* 0x000fe2000000186c */
[----:B------:R-:W-:-:S04]  /*b0e0*/  IMAD.WIDE.U32 R32, R0, -0x2daee0ad, RZ ;  /* 0xd2511f5300207825 */ /* 0x000fc800078e00ff */
[--C-:B------:R-:W-:Y:S01]  /*b0f0*/  FFMA.FTZ R0, R140, UR4, -R29.reuse ;  /* 0x000000048c007c23 */ /* 0x100fe2000801081d */
[----:B----4-:R-:W-:-:S03]  /*b100*/  FFMA.FTZ R2, R146, UR4, -R29 ;  /* 0x0000000492027c23 */ /* 0x010fc6000801081d */
[----:B------:R3:W-:Y:S01]  /*b110*/  MUFU.EX2 R44, R0 ;  /* 0x00000000002c7308 */ /* 0x0007e20000000800 */
[----:B------:R-:W-:Y:S01]  /*b120*/  LOP3.LUT R33, R48, R24, R33, 0x96, !PT ;  /* 0x0000001830217212 */ /* 0x000fe200078e9621 */
[----:B--2---:R-:W-:Y:S01]  /*b130*/  HMMA.16816.F32 R132, R4, R12, R132 ;  /* 0x0000000c0484723c */ /* 0x004fe20000001884 */
[----:B------:R-:W-:Y:S01]  /*b140*/  PRMT R11, R32, 0x7771, RZ ;  /* 0x00007771200b7816 */ /* 0x000fe200000000ff */
[----:B------:R-:W-:Y:S01]  /*b150*/  LDSM.16.MT88.4 R24, [R143+0xe800] ;  /* 0x00e800008f18783b */ /* 0x000fe20000004200 */
[----:B------:R-:W-:-:S03]  /*b160*/  LOP3.LUT R12, R33, 0xff, RZ, 0xc0, !PT ;  /* 0x000000ff210c7812 */ /* 0x000fc600078ec0ff */
[----:B------:R2:W4:Y:S01]  /*b170*/  MUFU.EX2 R228, R2 ;  /* 0x0000000200e47308 */ /* 0x0005220000000800 */
[C---:B------:R-:W-:Y:S02]  /*b180*/  PRMT R10, R32.reuse, 0x7773, RZ ;  /* 0x00007773200a7816 */ /* 0x040fe400000000ff */
[----:B------:R-:W-:Y:S01]  /*b190*/  PRMT R9, R32, 0x7772, RZ ;  /* 0x0000777220097816 */ /* 0x000fe200000000ff */
[----:B------:R-:W-:Y:S01]  /*b1a0*/  HMMA.16816.F32 R112, R4, R14, R112 ;  /* 0x0000000e0470723c */ /* 0x000fe20000001870 */
[----:B------:R-:W-:Y:S02]  /*b1b0*/  SHF.R.U32.HI R13, RZ, 0x18, R33 ;  /* 0x00000018ff0d7819 */ /* 0x000fe40000011621 */
[----:B------:R-:W-:Y:S01]  /*b1c0*/  PRMT R9, R9, 0x5410, R10 ;  /* 0x0000541009097816 */ /* 0x000fe2000000000a */
[----:B---3--:R-:W-:-:S03]  /*b1d0*/  IMAD.MOV.U32 R0, RZ, RZ, R32 ;  /* 0x000000ffff007224 */ /* 0x008fc600078e0020 */
[----:B------:R-:W-:Y:S02]  /*b1e0*/  LOP3.LUT R4, R9, 0xff00ff, RZ, 0xc0, !PT ;  /* 0x00ff00ff09047812 */ /* 0x000fe400078ec0ff */
[----:B------:R-:W-:Y:S02]  /*b1f0*/  LOP3.LUT R8, R0, 0xff, RZ, 0xc0, !PT ;  /* 0x000000ff00087812 */ /* 0x000fe400078ec0ff */
[----:B------:R-:W-:Y:S01]  /*b200*/  LOP3.LUT R0, R33, 0xffff, RZ, 0xc0, !PT ;  /* 0x0000ffff21007812 */ /* 0x000fe200078ec0ff */
[----:B--2---:R-:W-:Y:S01]  /*b210*/  FFMA.FTZ R2, R141, UR4, -R29 ;  /* 0x000000048d027c23 */ /* 0x004fe2000801081d */
[----:B------:R-:W-:Y:S02]  /*b220*/  PRMT R8, R8, 0x5410, R11 ;  /* 0x0000541008087816 */ /* 0x000fe4000000000b */
[----:B------:R-:W-:Y:S01]  /*b230*/  SHF.R.U32.HI R3, RZ, 0x8, R0 ;  /* 0x00000008ff037819 */ /* 0x000fe20000011600 */
[----:B------:R2:W3:Y:S03]  /*b240*/  MUFU.EX2 R45, R2 ;  /* 0x00000002002d7308 */ /* 0x0004e60000000800 */
[----:B------:R-:W-:-:S02]  /*b250*/  PRMT R11, R12, 0x5410, R3 ;  /* 0x000054100c0b7816 */ /* 0x000fc40000000003 */
[----:B-----5:R-:W-:-:S04]  /*b260*/  F2FP.F16.F32.PACK_AB R3, R16, R46 ;  /* 0x0000002e1003723e */ /* 0x020fc800000000ff */
[C---:B------:R-:W-:Y:S02]  /*b270*/  PRMT R85, R3.reuse, 0x7610, R85 ;  /* 0x0000761003557816 */ /* 0x040fe40000000055 */
[----:B------:R-:W-:-:S04]  /*b280*/  PRMT R84, R3, 0x7632, R84 ;  /* 0x0000763203547816 */ /* 0x000fc80000000054 */
[----:B------:R-:W-:Y:S02]  /*b290*/  PRMT R3, R85, 0x5410, R84 ;  /* 0x0000541055037816 */ /* 0x000fe40000000054 */
[----:B--2---:R-:W-:-:S04]  /*b2a0*/  PRMT R2, R33, 0x7632, R2 ;  /* 0x0000763221027816 */ /* 0x004fc80000000002 */
[----:B------:R-:W-:Y:S02]  /*b2b0*/  LOP3.LUT R0, R2, 0xff, RZ, 0xc0, !PT ;  /* 0x000000ff02007812 */ /* 0x000fe400078ec0ff */
[----:B------:R-:W-:Y:S02]  /*b2c0*/  F2FP.F16.F32.PACK_AB R2, R229, R47 ;  /* 0x0000002fe502723e */ /* 0x000fe400000000ff */
[----:B------:R-:W-:Y:S02]  /*b2d0*/  PRMT R10, R0, 0x5410, R13 ;  /* 0x00005410000a7816 */ /* 0x000fe4000000000d */
[----:B----4-:R-:W-:Y:S01]  /*b2e0*/  F2FP.F16.F32.PACK_AB R0, R228, R227 ;  /* 0x000000e3e400723e */ /* 0x010fe200000000ff */
[----:B------:R-:W2:Y:S01]  /*b2f0*/  LDSM.16.MT88.4 R12, [R144+0x800] ;  /* 0x00080000900c783b */ /* 0x000ea20000004200 */
[----:B------:R-:W-:Y:S02]  /*b300*/  PRMT R142, R2, 0x7610, R142 ;  /* 0x00007610028e7816 */ /* 0x000fe4000000008e */
[----:B------:R-:W-:-:S02]  /*b310*/  PRMT R87, R0, 0x7610, R87 ;  /* 0x0000761000577816 */ /* 0x000fc40000000057 */
[----:B------:R-:W-:Y:S02]  /*b320*/  PRMT R86, R0, 0x7632, R86 ;  /* 0x0000763200567816 */ /* 0x000fe40000000056 */
[--C-:B------:R-:W-:Y:S02]  /*b330*/  HSET2.LE.AND R0, R8, R30.reuse, PT ;  /* 0x0000001e08007233 */ /* 0x100fe40003803000 */
[----:B------:R-:W-:Y:S02]  /*b340*/  PRMT R141, R2, 0x7632, R141 ;  /* 0x00007632028d7816 */ /* 0x000fe4000000008d */
[----:B---3--:R-:W-:Y:S02]  /*b350*/  F2FP.F16.F32.PACK_AB R2, R44, R45 ;  /* 0x0000002d2c02723e */ /* 0x008fe400000000ff */
[----:B------:R-:W-:Y:S02]  /*b360*/  LOP3.LUT R6, R3, R0, RZ, 0xc0, !PT ;  /* 0x0000000003067212 */ /* 0x000fe400078ec0ff */
[----:B------:R-:W-:-:S02]  /*b370*/  HSET2.LE.AND R0, R11, R30, PT ;  /* 0x0000001e0b007233 */ /* 0x000fc40003803000 */
[--C-:B------:R-:W-:Y:S02]  /*b380*/  HSET2.LE.AND R3, R10, R30.reuse, PT ;  /* 0x0000001e0a037233 */ /* 0x100fe40003803000 */
[----:B------:R-:W3:Y:S01]  /*b390*/  LDSM.16.MT88.4 R8, [R117+0xe800] ;  /* 0x00e800007508783b */ /* 0x000ee20000004200 */
[C---:B------:R-:W-:Y:S02]  /*b3a0*/  PRMT R140, R2.reuse, 0x7610, R140 ;  /* 0x00007610028c7816 */ /* 0x040fe4000000008c */
[----:B------:R-:W-:Y:S02]  /*b3b0*/  PRMT R139, R2, 0x7632, R139 ;  /* 0x00007632028b7816 */ /* 0x000fe4000000008b */
[----:B------:R-:W-:Y:S02]  /*b3c0*/  HSET2.LE.AND R2, R4, R30, PT ;  /* 0x0000001e04027233 */ /* 0x000fe40003803000 */
[----:B------:R-:W-:-:S04]  /*b3d0*/  PRMT R7, R140, 0x5410, R139 ;  /* 0x000054108c077816 */ /* 0x000fc8000000008b */
[----:B------:R-:W-:Y:S02]  /*b3e0*/  LOP3.LUT R7, R7, R2, RZ, 0xc0, !PT ;  /* 0x0000000207077212 */ /* 0x000fe400078ec0ff */
[----:B------:R-:W-:-:S04]  /*b3f0*/  PRMT R2, R142, 0x5410, R141 ;  /* 0x000054108e027816 */ /* 0x000fc8000000008d */
[----:B------:R-:W-:Y:S02]  /*b400*/  LOP3.LUT R4, R2, R0, RZ, 0xc0, !PT ;  /* 0x0000000002047212 */ /* 0x000fe400078ec0ff */
[----:B------:R-:W-:Y:S02]  /*b410*/  PRMT R0, R87, 0x5410, R86 ;  /* 0x0000541057007816 */ /* 0x000fe40000000056 */
[----:B------:R-:W-:Y:S02]  /*b420*/  SHF.R.U32.HI R2, RZ, 0x5, R189 ;  /* 0x00000005ff027819 */ /* 0x000fe400000116bd */
[----:B------:R-:W-:Y:S01]  /*b430*/  LOP3.LUT R5, R0, R3, RZ, 0xc0, !PT ;  /* 0x0000000300057212 */ /* 0x000fe200078ec0ff */
[----:B------:R-:W-:Y:S02]  /*b440*/  IMAD.MOV.U32 R3, RZ, RZ, R16 ;  /* 0x000000ffff037224 */ /* 0x000fe400078e0010 */
[----:B------:R-:W4:Y:S01]  /*b450*/  LDSM.16.MT88.4 R16, [R31+0x800] ;  /* 0x000800001f10783b */ /* 0x000f220000004200 */
[----:B------:R-:W-:-:S03]  /*b460*/  VIADD R0, R176, 0xffffffff ;  /* 0xffffffffb0007836 */ /* 0x000fc60000000000 */
[----:B------:R-:W-:Y:S01]  /*b470*/  HMMA.16816.F32 R56, R4, R36, R148 ;  /* 0x000000240438723c */ /* 0x000fe20000001894 */
[----:B------:R-:W-:Y:S01]  /*b480*/  MOV R36, R54 ;  /* 0x0000003600247202 */ /* 0x000fe20000000f00 */
[----:B------:R-:W-:-:S06]  /*b490*/  IMAD.MOV.U32 R37, RZ, RZ, R55 ;  /* 0x000000ffff257224 */ /* 0x000fcc00078e0037 */
[C---:B------:R-:W-:Y:S01]  /*b4a0*/  HMMA.16816.F32 R52, R4.reuse, R38, R212 ;  /* 0x000000260434723c */ /* 0x040fe200000018d4 */
[----:B------:R-:W-:Y:S01]  /*b4b0*/  MOV R212, R47 ;  /* 0x0000002f00d47202 */ /* 0x000fe20000000f00 */
[----:B------:R-:W-:Y:S02]  /*b4c0*/  IMAD.MOV.U32 R213, RZ, RZ, R46 ;  /* 0x000000ffffd57224 */ /* 0x000fe400078e002e */
[----:B------:R-:W-:Y:S02]  /*b4d0*/  IMAD.MOV.U32 R215, RZ, RZ, R45 ;  /* 0x000000ffffd77224 */ /* 0x000fe400078e002d */
[----:B------:R-:W-:Y:S02]  /*b4e0*/  IMAD.MOV.U32 R214, RZ, RZ, R44 ;  /* 0x000000ffffd67224 */ /* 0x000fe400078e002c */
[----:B-1----:R-:W-:Y:S01]  /*b4f0*/  HMMA.16816.F32 R44, R4, R20, R208 ;  /* 0x00000014042c723c */ /* 0x002fe200000018d0 */
[----:B------:R-:W-:Y:S01]  /*b500*/  IMAD.MOV.U32 R38, RZ, RZ, R107 ;  /* 0x000000ffff267224 */ /* 0x000fe200078e006b */
[----:B------:R-:W1:Y:S01]  /*b510*/  S2R R208, SR_CTAID.X ;  /* 0x0000000000d07919 */ /* 0x000e620000002500 */
[----:B------:R-:W-:-:S02]  /*b520*/  IMAD.MOV.U32 R39, RZ, RZ, R72 ;  /* 0x000000ffff277224 */ /* 0x000fc400078e0048 */
[----:B------:R-:W-:Y:S02]  /*b530*/  IMAD.MOV.U32 R211, RZ, RZ, R73 ;  /* 0x000000ffffd37224 */ /* 0x000fe400078e0049 */
[----:B------:R-:W-:Y:S01]  /*b540*/  IMAD.MOV.U32 R210, RZ, RZ, R38 ;  /* 0x000000ffffd27224 */ /* 0x000fe200078e0026 */
[C---:B------:R-:W-:Y:S01]  /*b550*/  HMMA.16816.F32 R148, R4.reuse, R22, R204 ;  /* 0x000000160494723c */ /* 0x040fe200000018cc */
[----:B------:R-:W-:Y:S01]  /*b560*/  MOV R206, R74 ;  /* 0x0000004a00ce7202 */ /* 0x000fe20000000f00 */
[----:B------:R-:W-:Y:S01]  /*b570*/  IMAD.MOV.U32 R207, RZ, RZ, R75 ;  /* 0x000000ffffcf7224 */ /* 0x000fe200078e004b */
[----:B------:R-:W-:Y:S04]  /*b580*/  LDSM.16.MT88.4 R20, [R143+0x10800] ;  /* 0x010800008f14783b */ /* 0x000fe80000004200 */
[----:B------:R-:W-:Y:S01]  /*b590*/  LOP3.LUT R0, R197, R0, R207, 0x96, !PT ;  /* 0x00000000c5007212 */ /* 0x000fe200078e96cf */
[C---:B--2---:R-:W-:Y:S08]  /*b5a0*/  HMMA.16816.F32 R104, R4.reuse, R12, R152 ;  /* 0x0000000c0468723c */ /* 0x044ff00000001898 */
[C---:B------:R-:W-:Y:S01]  /*b5b0*/  HMMA.16816.F32 R72, R4.reuse, R14, R120 ;  /* 0x0000000e0448723c */ /* 0x040fe20000001878 */
[----:B------:R-:W2:Y:S07]  /*b5c0*/  LDSM.16.MT88.4 R12, [R31+0x2800] ;  /* 0x002800001f0c783b */ /* 0x000eae0000004200 */
[----:B---3--:R-:W-:Y:S01]  /*b5d0*/  HMMA.16816.F32 R60, R4, R8, R60 ;  /* 0x00000008043c723c */ /* 0x008fe2000000183c */
[----:B-1----:R-:W-:-:S04]  /*b5e0*/  IMAD R208, R208, 0x4, R2 ;  /* 0x00000004d0d07824 */ /* 0x002fc800078e0202 */
[----:B------:R-:W-:Y:S01]  /*b5f0*/  IMAD.WIDE.U32 R208, R208, -0x326172a9, RZ ;  /* 0xcd9e8d57d0d07825 */ /* 0x000fe200078e00ff */
[----:B------:R-:W-:Y:S02]  /*b600*/  MOV R209, R39 ;  /* 0x0000002700d17202 */ /* 0x000fe40000000f00 */
[C---:B------:R-:W-:Y:S01]  /*b610*/  HMMA.16816.F32 R156, R4.reuse, R10, R156 ;  /* 0x0000000a049c723c */ /* 0x040fe2000000189c */
[----:B------:R-:W1:Y:S07]  /*b620*/  LDSM.16.MT88.4 R8, [R144+0x2800] ;  /* 0x002800009008783b */ /* 0x000e6e0000004200 */
[C---:B----4-:R-:W-:Y:S08]  /*b630*/  HMMA.16816.F32 R128, R4.reuse, R16, R200 ;  /* 0x000000100480723c */ /* 0x050ff000000018c8 */
[C---:B------:R-:W-:Y:S01]  /*b640*/  HMMA.16816.F32 R124, R4.reuse, R18, R124 ;  /* 0x00000012047c723c */ /* 0x040fe2000000187c */
[----:B------:R-:W3:Y:S07]  /*b650*/  LDSM.16.MT88.4 R16, [R117+0x10800] ;  /* 0x010800007510783b */ /* 0x000eee0000004200 */
[C---:B------:R-:W-:Y:S08]  /*b660*/  HMMA.16816.F32 R160, R4.reuse, R24, R160 ;  /* 0x0000001804a0723c */ /* 0x040ff000000018a0 */
[C---:B--2---:R-:W-:Y:S08]  /*b670*/  HMMA.16816.F32 R120, R4.reuse, R14, R80 ;  /* 0x0000000e0478723c */ /* 0x044ff00000001850 */
[C---:B------:R-:W-:Y:S01]  /*b680*/  HMMA.16816.F32 R152, R4.reuse, R12, R76 ;  /* 0x0000000c0498723c */ /* 0x040fe2000000184c */
[----:B------:R-:W2:Y:S07]  /*b690*/  LDSM.16.MT88.4 R12, [R31+0x4800] ;  /* 0x004800001f0c783b */ /* 0x000eae0000004200 */
[----:B-1----:R-:W-:Y:S01]  /*b6a0*/  HMMA.16816.F32 R80, R4, R8, R68 ;  /* 0x000000080450723c */ /* 0x002fe20000001844 */
[----:B------:R-:W-:-:S05]  /*b6b0*/  IMAD.WIDE.U32 R8, R0, -0x326172a9, RZ ;  /* 0xcd9e8d5700087825 */ /* 0x000fca00078e00ff */
[----:B------:R-:W-:Y:S01]  /*b6c0*/  LOP3.LUT R2, R178, R208, R9, 0x96, !PT ;  /* 0x000000d0b2027212 */ /* 0x000fe200078e9609 */
[----:B------:R-:W-:Y:S01]  /*b6d0*/  IMAD.MOV.U32 R208, RZ, RZ, R212 ;  /* 0x000000ffffd07224 */ /* 0x000fe200078e00d4 */
[----:B------:R-:W-:Y:S01]  /*b6e0*/  LOP3.LUT R0, R177, R8, R221, 0x96, !PT ;  /* 0x00000008b1007212 */ /* 0x000fe200078e96dd */
[----:B------:R-:W-:Y:S01]  /*b6f0*/  IMAD.MOV.U32 R212, RZ, RZ, R213 ;  /* 0x000000ffffd47224 */ /* 0x000fe200078e00d5 */
[----:B------:R-:W-:Y:S01]  /*b700*/  HMMA.16816.F32 R88, R4, R10, R88 ;  /* 0x0000000a0458723c */ /* 0x000fe20000001858 */
[----:B------:R-:W-:Y:S02]  /*b710*/  IMAD.MOV.U32 R213, RZ, RZ, R3 ;  /* 0x000000ffffd57224 */ /* 0x000fe400078e0003 */
[----:B------:R-:W-:-:S04]  /*b720*/  IMAD.WIDE.U32 R2, R2, -0x2daee0ad, RZ ;  /* 0xd2511f5302027825 */ /* 0x000fc800078e00ff */
[----:B------:R-:W-:Y:S01]  /*b730*/  IMAD.WIDE.U32 R8, R0, -0x2daee0ad, RZ ;  /* 0xd2511f5300087825 */ /* 0x000fe200078e00ff */
[----:B------:R-:W-:Y:S01]  /*b740*/  LOP3.LUT R3, R179, R36, R3, 0x96, !PT ;  /* 0x00000024b3037212 */ /* 0x000fe200078e9603 */
[----:B------:R-:W-:Y:S01]  /*b750*/  HMMA.16816.F32 R164, R4, R26, R164 ;  /* 0x0000001a04a4723c */ /* 0x000fe200000018a4 */
[----:B------:R-:W1:Y:S01]  /*b760*/  LDSM.16.MT88.4 R24, [R144+0x4800] ;  /* 0x004800009018783b */ /* 0x000e620000004200 */
[----:B------:R-:W-:Y:S01]  /*b770*/  IMAD.MOV.U32 R203, RZ, RZ, R208 ;  /* 0x000000ffffcb7224 */ /* 0x000fe200078e00d0 */
[----:B------:R-:W-:Y:S01]  /*b780*/  LOP3.LUT R0, R180, R2, R9, 0x96, !PT ;  /* 0x00000002b4007212 */ /* 0x000fe200078e9609 */
[----:B------:R-:W-:-:S04]  /*b790*/  IMAD.WIDE.U32 R2, R3, -0x326172a9, RZ ;  /* 0xcd9e8d5703027825 */ /* 0x000fc800078e00ff */
[----:B------:R-:W-:-:S04]  /*b7a0*/  IMAD.WIDE.U32 R38, R0, -0x326172a9, RZ ;  /* 0xcd9e8d5700267825 */ /* 0x000fc800078e00ff */
[----:B------:R-:W-:Y:S01]  /*b7b0*/  FFMA.FTZ R0, R216, UR4, -R28 ;  /* 0x00000004d8007c23 */ /* 0x000fe2000801081c */
[----:B------:R-:W-:Y:S01]  /*b7c0*/  LOP3.LUT R3, R182, R220, R3, 0x96, !PT ;  /* 0x000000dcb6037212 */ /* 0x000fe200078e9603 */
[----:B---3--:R-:W-:Y:S01]  /*b7d0*/  HMMA.16816.F32 R92, R4, R16, R92 ;  /* 0x00000010045c723c */ /* 0x008fe2000000185c */
[----:B------:R-:W-:Y:S01]  /*b7e0*/  IMAD.MOV.U32 R216, RZ, RZ, R230 ;  /* 0x000000ffffd87224 */ /* 0x000fe200078e00e6 */
[----:B------:R3:W4:Y:S01]  /*b7f0*/  MUFU.EX2 R10, R0 ;  /* 0x00000000000a7308 */ /* 0x0007220000000800 */
[----:B------:R-:W-:Y:S01]  /*b800*/  LOP3.LUT R9, R181, R2, R39, 0x96, !PT ;  /* 0x00000002b5097212 */ /* 0x000fe200078e9627 */
[----:B------:R-:W-:-:S04]  /*b810*/  IMAD.WIDE.U32 R2, R3, -0x2daee0ad, RZ ;  /* 0xd2511f5303027825 */ /* 0x000fc800078e00ff */
[----:B------:R-:W-:Y:S01]  /*b820*/  IMAD.WIDE.U32 R36, R9, -0x2daee0ad, RZ ;  /* 0xd2511f5309247825 */ /* 0x000fe200078e00ff */
[----:B--2---:R-:W-:Y:S01]  /*b830*/  HMMA.16816.F32 R40, R4, R12, R40 ;  /* 0x0000000c0428723c */ /* 0x004fe20000001828 */
[----:B------:R-:W-:Y:S02]  /*b840*/  LOP3.LUT R8, R183, R8, R3, 0x96, !PT ;  /* 0x00000008b7087212 */ /* 0x000fe400078e9603 */
[----:B------:R-:W-:Y:S01]  /*b850*/  FFMA.FTZ R3, R222, UR4, -R29 ;  /* 0x00000004de037c23 */ /* 0x000fe2000801081d */
[----:B------:R-:W-:-:S04]  /*b860*/  LOP3.LUT R2, R186, R2, R37, 0x96, !PT ;  /* 0x00000002ba027212 */ /* 0x000fc800078e9625 */
[----:B------:R-:W-:Y:S01]  /*b870*/  HMMA.16816.F32 R76, R4, R18, R96 ;  /* 0x00000012044c723c */ /* 0x000fe20000001860 */
[----:B------:R-:W-:-:S04]  /*b880*/  IMAD.WIDE.U32 R16, R2, -0x326172a9, RZ ;  /* 0xcd9e8d5702107825 */ /* 0x000fc800078e00ff */
[----:B---3--:R-:W-:Y:S01]  /*b890*/  FFMA.FTZ R0, R199, UR4, -R28 ;  /* 0x00000004c7007c23 */ /* 0x008fe2000801081c */
[----:B------:R-:W-:Y:S01]  /*b8a0*/  MOV R96, R231 ;  /* 0x000000e700607202 */ /* 0x000fe20000000f00 */
[----:B----4-:R-:W-:Y:S01]  /*b8b0*/  IMAD.MOV.U32 R199, RZ, RZ, R10 ;  /* 0x000000ffffc77224 */ /* 0x010fe200078e000a */
[----:B------:R-:W-:Y:S01]  /*b8c0*/  PRMT R2, R16, 0x7773, RZ ;  /* 0x0000777310027816 */ /* 0x000fe200000000ff */
[----:B------:R2:W3:Y:S01]  /*b8d0*/  MUFU.EX2 R10, R0 ;  /* 0x00000000000a7308 */ /* 0x0004e20000000800 */
[----:B------:R-:W-:Y:S01]  /*b8e0*/  IMAD.WIDE.U32 R18, R8, -0x326172a9, RZ ;  /* 0xcd9e8d5708127825 */ /* 0x000fe200078e00ff */
[----:B------:R-:W-:Y:S03]  /*b8f0*/  HMMA.16816.F32 R108, R4, R14, R108 ;  /* 0x0000000e046c723c */ /* 0x000fe6000000186c */
[----:B------:R-:W-:Y:S01]  /*b900*/  IMAD.MOV.U32 R97, RZ, RZ, R209 ;  /* 0x000000ffff617224 */ /* 0x000fe200078e00d1 */
[----:B------:R-:W-:Y:S01]  /*b910*/  LOP3.LUT R17, R192, R18, R17, 0x96, !PT ;  /* 0x00000012c0117212 */ /* 0x000fe200078e9611 */
[----:B------:R-:W-:-:S02]  /*b920*/  IMAD.MOV.U32 R192, RZ, RZ, R229 ;  /* 0x000000ffffc07224 */ /* 0x000fc400078e00e5 */
[----:B------:R-:W-:Y:S01]  /*b930*/  FFMA.FTZ R18, R233, UR4, -R29 ;  /* 0x00000004e9127c23 */ /* 0x000fe2000801081d */
[----:B------:R-:W-:Y:S01]  /*b940*/  IMAD.MOV.U32 R98, RZ, RZ, R210 ;  /* 0x000000ffff627224 */ /* 0x000fe200078e00d2 */
[----:B------:R-:W-:Y:S01]  /*b950*/  LOP3.LUT R8, R17, 0xffff, RZ, 0xc0, !PT ;  /* 0x0000ffff11087812 */ /* 0x000fe200078ec0ff */
[----:B-1----:R-:W-:Y:S01]  /*b960*/  HMMA.16816.F32 R68, R4, R24, R132 ;  /* 0x000000180444723c */ /* 0x002fe20000001884 */
[----:B------:R-:W-:Y:S02]  /*b970*/  IMAD.MOV.U32 R99, RZ, RZ, R211 ;  /* 0x000000ffff637224 */ /* 0x000fe400078e00d3 */
[----:B------:R-:W-:Y:S01]  /*b980*/  SHF.R.U32.HI R8, RZ, 0x8, R8 ;  /* 0x00000008ff087819 */ /* 0x000fe20000011608 */
[----:B--2---:R-:W-:Y:S01]  /*b990*/  FFMA.FTZ R0, R198, UR4, -R28 ;  /* 0x00000004c6007c23 */ /* 0x004fe2000801081c */
[----:B---3--:R-:W-:-:S03]  /*b9a0*/  MOV R186, R10 ;  /* 0x0000000a00ba7202 */ /* 0x008fc60000000f00 */
[C---:B------:R-:W-:Y:S01]  /*b9b0*/  HMMA.16816.F32 R100, R4.reuse, R20, R100 ;  /* 0x000000140464723c */ /* 0x040fe20000001864 */
[----:B------:R1:W2:Y:S07]  /*b9c0*/  MUFU.EX2 R10, R3 ;  /* 0x00000003000a7308 */ /* 0x0002ae0000000800 */
[C---:B------:R-:W-:Y:S01]  /*b9d0*/  HMMA.16816.F32 R64, R4.reuse, R22, R64 ;  /* 0x000000160440723c */ /* 0x040fe20000001840 */
[----:B------:R3:W4:Y:S01]  /*b9e0*/  MUFU.EX2 R12, R0 ;  /* 0x00000000000c7308 */ /* 0x0007220000000800 */
[----:B------:R-:W-:Y:S06]  /*b9f0*/  LDSM.16.MT88.4 R20, [R143+0xd000] ;  /* 0x00d000008f14783b */ /* 0x000fec0000004200 */
[----:B------:R-:W-:Y:S01]  /*ba00*/  HMMA.16816.F32 R112, R4, R26, R112 ;  /* 0x0000001a0470723c */ /* 0x000fe20000001870 */
[----:B------:R-:W-:Y:S01]  /*ba10*/  LDSM.16.MT88.4 R24, [R117+0xf000] ;  /* 0x00f000007518783b */ /* 0x000fe20000004200 */
[----:B-1----:R-:W-:-:S04]  /*ba20*/  FFMA.FTZ R3, R217, UR4, -R29 ;  /* 0x00000004d9037c23 */ /* 0x002fc8000801081d */
[----:B------:R-:W-:Y:S01]  /*ba30*/  MUFU.EX2 R202, R3 ;  /* 0x0000000300ca7308 */ /* 0x000fe20000000800 */
[----:B---3--:R-:W-:-:S07]  /*ba40*/  FFMA.FTZ R0, R195, UR4, -R28 ;  /* 0x00000004c3007c23 */ /* 0x008fce000801081c */
[----:B------:R1:W-:Y:S02]  /*ba50*/  MUFU.EX2 R201, R0 ;  /* 0x0000000000c97308 */ /* 0x0003e40000000800 */
[----:B-1----:R-:W-:-:S04]  /*ba60*/  PRMT R0, R16, 0x7772, RZ ;  /* 0x0000777210007816 */ /* 0x002fc800000000ff */
[----:B------:R-:W-:Y:S01]  /*ba70*/  PRMT R11, R0, 0x5410, R2 ;  /* 0x00005410000b7816 */ /* 0x000fe20000000002 */
[----:B------:R-:W-:Y:S01]  /*ba80*/  FFMA.FTZ R2, R218, UR4, -R29 ;  /* 0x00000004da027c23 */ /* 0x000fe2000801081d */
[----:B------:R-:W-:Y:S02]  /*ba90*/  IMAD.MOV.U32 R0, RZ, RZ, R16 ;  /* 0x000000ffff007224 */ /* 0x000fe400078e0010 */
[----:B--2---:R-:W-:Y:S01]  /*baa0*/  IMAD.MOV.U32 R218, RZ, RZ, R10 ;  /* 0x000000ffffda7224 */ /* 0x004fe200078e000a */
[----:B------:R1:W2:Y:S01]  /*bab0*/  MUFU.EX2 R9, R2 ;  /* 0x0000000200097308 */ /* 0x0002a20000000800 */
[----:B------:R-:W-:Y:S02]  /*bac0*/  PRMT R10, R16, 0x7771, RZ ;  /* 0x00007771100a7816 */ /* 0x000fe400000000ff */
[----:B------:R-:W-:-:S04]  /*bad0*/  LOP3.LUT R0, R0, 0xff, RZ, 0xc0, !PT ;  /* 0x000000ff00007812 */ /* 0x000fc800078ec0ff */
[----:B------:R-:W-:Y:S01]  /*bae0*/  PRMT R10, R0, 0x5410, R10 ;  /* 0x00005410000a7816 */ /* 0x000fe2000000000a */
[----:B------:R-:W-:Y:S01]  /*baf0*/  FFMA.FTZ R0, R219, UR4, -R29 ;  /* 0x00000004db007c23 */ /* 0x000fe2000801081d */
[----:B----4-:R-:W-:Y:S02]  /*bb00*/  IMAD.MOV.U32 R219, RZ, RZ, R12 ;  /* 0x000000ffffdb7224 */ /* 0x010fe400078e000c */
[----:B------:R-:W3:Y:S01]  /*bb10*/  LDSM.16.MT88.4 R12, [R117+0xd000] ;  /* 0x00d00000750c783b */ /* 0x000ee20000004200 */
[----:B------:R4:W5:Y:S01]  /*bb20*/  MUFU.EX2 R200, R0 ;  /* 0x0000000000c87308 */ /* 0x0009620000000800 */
[----:B-1----:R-:W-:Y:S02]  /*bb30*/  PRMT R2, R17, 0x7632, R2 ;  /* 0x0000763211027816 */ /* 0x002fe40000000002 */
[----:B--2---:R-:W-:Y:S02]  /*bb40*/  MOV R217, R9 ;  /* 0x0000000900d97202 */ /* 0x004fe40000000f00 */
[----:B------:R-:W-:-:S02]  /*bb50*/  LOP3.LUT R3, R2, 0xff, RZ, 0xc0, !PT ;  /* 0x000000ff02037812 */ /* 0x000fc400078ec0ff */
[----:B------:R-:W-:Y:S02]  /*bb60*/  SHF.R.U32.HI R2, RZ, 0x18, R17 ;  /* 0x00000018ff027819 */ /* 0x000fe40000011611 */
[----:B------:R-:W-:Y:S02]  /*bb70*/  LOP3.LUT R9, R17, 0xff, RZ, 0xc0, !PT ;  /* 0x000000ff11097812 */ /* 0x000fe400078ec0ff */
[----:B------:R-:W-:Y:S02]  /*bb80*/  PRMT R3, R3, 0x5410, R2 ;  /* 0x0000541003037816 */ /* 0x000fe40000000002 */
[----:B----4-:R-:W-:Y:S02]  /*bb90*/  F2FP.F16.F32.PACK_AB R0, R186, R199 ;  /* 0x000000c7ba00723e */ /* 0x010fe400000000ff */
[----:B------:R-:W-:Y:S02]  /*bba0*/  PRMT R8, R9, 0x5410, R8 ;  /* 0x0000541009087816 */ /* 0x000fe40000000008 */
[----:B------:R-:W-:-:S02]  /*bbb0*/  F2FP.F16.F32.PACK_AB R2, R217, R218 ;  /* 0x000000dad902723e */ /* 0x000fc400000000ff */
[C---:B------:R-:W-:Y:S02]  /*bbc0*/  PRMT R138, R0.reuse, 0x7610, R138 ;  /* 0x00007610008a7816 */ /* 0x040fe4000000008a */
[----:B------:R-:W-:Y:S02]  /*bbd0*/  PRMT R137, R0, 0x7632, R137 ;  /* 0x0000763200897816 */ /* 0x000fe40000000089 */
[C---:B------:R-:W-:Y:S02]  /*bbe0*/  PRMT R136, R2.reuse, 0x7610, R136 ;  /* 0x0000761002887816 */ /* 0x040fe40000000088 */
[----:B------:R-:W-:Y:S02]  /*bbf0*/  PRMT R135, R2, 0x7632, R135 ;  /* 0x0000763202877816 */ /* 0x000fe40000000087 */
[--C-:B------:R-:W-:Y:S02]  /*bc00*/  HSET2.LE.AND R0, R8, R30.reuse, PT ;  /* 0x0000001e08007233 */ /* 0x100fe40003803000 */
[----:B------:R-:W-:-:S02]  /*bc10*/  HSET2.LE.AND R2, R3, R30, PT ;  /* 0x0000001e03027233 */ /* 0x000fc40003803000 */
[----:B------:R-:W-:-:S04]  /*bc20*/  PRMT R3, R138, 0x5410, R137 ;  /* 0x000054108a037816 */ /* 0x000fc80000000089 */
[----:B------:R-:W-:Y:S02]  /*bc30*/  LOP3.LUT R4, R3, R0, RZ, 0xc0, !PT ;  /* 0x0000000003047212 */ /* 0x000fe400078ec0ff */
[----:B------:R-:W-:Y:S02]  /*bc40*/  PRMT R0, R136, 0x5410, R135 ;  /* 0x0000541088007816 */ /* 0x000fe40000000087 */
[----:B------:R-:W-:Y:S02]  /*bc50*/  LOP3.LUT R3, R11, 0xff00ff, RZ, 0xc0, !PT ;  /* 0x00ff00ff0b037812 */ /* 0x000fe400078ec0ff */
[----:B------:R-:W-:Y:S02]  /*bc60*/  LOP3.LUT R5, R0, R2, RZ, 0xc0, !PT ;  /* 0x0000000200057212 */ /* 0x000fe400078ec0ff */
[----:B------:R-:W-:Y:S02]  /*bc70*/  F2FP.F16.F32.PACK_AB R0, R201, R219 ;  /* 0x000000dbc900723e */ /* 0x000fe400000000ff */
[----:B-----5:R-:W-:-:S02]  /*bc80*/  F2FP.F16.F32.PACK_AB R2, R200, R202 ;  /* 0x000000cac802723e */ /* 0x020fc400000000ff */
[C---:B------:R-:W-:Y:S02]  /*bc90*/  PRMT R132, R0.reuse, 0x7610, R132 ;  /* 0x0000761000847816 */ /* 0x040fe40000000084 */
[----:B------:R-:W-:Y:S02]  /*bca0*/  PRMT R134, R0, 0x7632, R134 ;  /* 0x0000763200867816 */ /* 0x000fe40000000086 */
[C---:B------:R-:W-:Y:S02]  /*bcb0*/  PRMT R133, R2.reuse, 0x7610, R133 ;  /* 0x0000761002857816 */ /* 0x040fe40000000085 */
[----:B------:R-:W-:Y:S02]  /*bcc0*/  PRMT R119, R2, 0x7632, R119 ;  /* 0x0000763202777816 */ /* 0x000fe40000000077 */
[--C-:B------:R-:W-:Y:S02]  /*bcd0*/  HSET2.LE.AND R0, R10, R30.reuse, PT ;  /* 0x0000001e0a007233 */ /* 0x100fe40003803000 */
[----:B------:R-:W-:Y:S01]  /*bce0*/  HSET2.LE.AND R2, R3, R30, PT ;  /* 0x0000001e03027233 */ /* 0x000fe20003803000 */
[----:B------:R-:W1:Y:S01]  /*bcf0*/  LDSM.16.MT88.4 R8, [R144+0x1000] ;  /* 0x001000009008783b */ /* 0x000e620000004200 */
[----:B------:R-:W-:-:S04]  /*bd00*/  PRMT R3, R132, 0x5410, R134 ;  /* 0x0000541084037816 */ /* 0x000fc80000000086 */
[----:B------:R-:W-:Y:S01]  /*bd10*/  LOP3.LUT R6, R3, R0, RZ, 0xc0, !PT ;  /* 0x0000000003067212 */ /* 0x000fe200078ec0ff */
[----:B------:R-:W-:Y:S01]  /*bd20*/  IMAD.MOV.U32 R3, RZ, RZ, R228 ;  /* 0x000000ffff037224 */ /* 0x000fe200078e00e4 */
[----:B------:R-:W-:-:S04]  /*bd30*/  PRMT R0, R133, 0x5410, R119 ;  /* 0x0000541085007816 */ /* 0x000fc80000000077 */
[----:B------:R-:W-:Y:S02]  /*bd40*/  LOP3.LUT R7, R0, R2, RZ, 0xc0, !PT ;  /* 0x0000000200077212 */ /* 0x000fe400078ec0ff */
[----:B------:R-:W-:Y:S01]  /*bd50*/  LOP3.LUT R0, R49, R38, R19, 0x96, !PT ;  /* 0x0000002631007212 */ /* 0x000fe200078e9613 */
[----:B------:R-:W-:Y:S01]  /*bd60*/  FFMA.FTZ R19, R235, UR4, -R29 ;  /* 0x00000004eb137c23 */ /* 0x000fe2000801081d */
[----:B------:R-:W-:-:S03]  /*bd70*/  MOV R2, R215 ;  /* 0x000000d700027202 */ /* 0x000fc60000000f00 */
[C---:B---3--:R-:W-:Y:S08]  /*bd80*/  HMMA.16816.F32 R56, R4.reuse, R12, R56 ;  /* 0x0000000c0438723c */ /* 0x048ff00000001838 */
[C---:B------:R-:W-:Y:S01]  /*bd90*/  HMMA.16816.F32 R52, R4.reuse, R14, R52 ;  /* 0x0000000e0434723c */ /* 0x040fe20000001834 */
[----:B------:R-:W2:Y:S07]  /*bda0*/  LDSM.16.MT88.4 R12, [R31+0x1000] ;  /* 0x001000001f0c783b */ /* 0x000eae0000004200 */
[C---:B------:R-:W-:Y:S08]  /*bdb0*/  HMMA.16816.F32 R176, R4.reuse, R20, R44 ;  /* 0x0000001404b0723c */ /* 0x040ff0000000182c */
[----:B-1----:R-:W-:Y:S01]  /*bdc0*/  HMMA.16816.F32 R228, R4, R8, R104 ;  /* 0x0000000804e4723c */ /* 0x002fe20000001868 */
[----:B------:R-:W-:Y:S01]  /*bdd0*/  IMAD.MOV.U32 R107, RZ, RZ, R227 ;  /* 0x000000ffff6b7224 */ /* 0x000fe200078e00e3 */
[----:B------:R-:W-:Y:S01]  /*bde0*/  MOV R105, R225 ;  /* 0x000000e100697202 */ /* 0x000fe20000000f00 */
[----:B------:R-:W-:-:S02]  /*bdf0*/  IMAD.MOV.U32 R106, RZ, RZ, R226 ;  /* 0x000000ffff6a7224 */ /* 0x000fc400078e00e2 */
[----:B------:R-:W-:-:S03]  /*be00*/  IMAD.MOV.U32 R104, RZ, RZ, R224 ;  /* 0x000000ffff687224 */ /* 0x000fc600078e00e0 */
[C---:B------:R-:W-:Y:S01]  /*be10*/  HMMA.16816.F32 R224, R4.reuse, R10, R72 ;  /* 0x0000000a04e0723c */ /* 0x040fe20000001848 */
[----:B------:R-:W1:Y:S01]  /*be20*/  LDSM.16.MT88.4 R8, [R31+0x3000] ;  /* 0x003000001f08783b */ /* 0x000e620000004200 */
[----:B------:R-:W-:Y:S01]  /*be30*/  IMAD.MOV.U32 R75, RZ, RZ, R3 ;  /* 0x000000ffff4b7224 */ /* 0x000fe200078e0003 */
[----:B------:R-:W-:Y:S01]  /*be40*/  MOV R72, R192 ;  /* 0x000000c000487202 */ /* 0x000fe20000000f00 */
[----:B------:R-:W-:Y:S02]  /*be50*/  IMAD.MOV.U32 R3, RZ, RZ, R200 ;  /* 0x000000ffff037224 */ /* 0x000fe400078e00c8 */
[----:B------:R-:W-:Y:S02]  /*be60*/  IMAD.MOV.U32 R74, RZ, RZ, R219 ;  /* 0x000000ffff4a7224 */ /* 0x000fe400078e00db */
[----:B------:R-:W-:Y:S01]  /*be70*/  HMMA.16816.F32 R180, R4, R22, R148 ;  /* 0x0000001604b4723c */ /* 0x000fe20000001894 */
[----:B------:R-:W-:Y:S01]  /*be80*/  IMAD.MOV.U32 R149, RZ, RZ, R202 ;  /* 0x000000ffff957224 */ /* 0x000fe200078e00ca */
[----:B------:R-:W3:Y:S01]  /*be90*/  LDSM.16.MT88.4 R20, [R144+0x3000] ;  /* 0x003000009014783b */ /* 0x000ee20000004200 */
[----:B------:R-:W-:Y:S01]  /*bea0*/  IMAD.MOV.U32 R150, RZ, RZ, R201 ;  /* 0x000000ffff967224 */ /* 0x000fe200078e00c9 */
[----:B------:R-:W-:Y:S01]  /*beb0*/  MOV R148, R212 ;  /* 0x000000d400947202 */ /* 0x000fe20000000f00 */
[----:B------:R-:W-:-:S02]  /*bec0*/  IMAD.MOV.U32 R73, RZ, RZ, R217 ;  /* 0x000000ffff497224 */ /* 0x000fc400078e00d9 */
[----:B------:R-:W-:Y:S01]  /*bed0*/  IMAD.MOV.U32 R192, RZ, RZ, R213 ;  /* 0x000000ffffc07224 */ /* 0x000fe200078e00d5 */
[----:B------:R-:W-:Y:S01]  /*bee0*/  HMMA.16816.F32 R44, R4, R26, R156 ;  /* 0x0000001a042c723c */ /* 0x000fe2000000189c */
[----:B------:R-:W-:Y:S01]  /*bef0*/  IMAD.MOV.U32 R151, RZ, RZ, R214 ;  /* 0x000000ffff977224 */ /* 0x000fe200078e00d6 */
[----:B------:R-:W-:-:S06]  /*bf00*/  MOV R37, R148 ;  /* 0x0000009400257202 */ /* 0x000fcc0000000f00 */
[C---:B--2---:R-:W-:Y:S08]  /*bf10*/  HMMA.16816.F32 R204, R4.reuse, R12, R128 ;  /* 0x0000000c04cc723c */ /* 0x044ff00000001880 */
[----:B------:R-:W-:Y:S01]  /*bf20*/  HMMA.16816.F32 R208, R4, R14, R124 ;  /* 0x0000000e04d0723c */ /* 0x000fe2000000187c */
[----:B------:R-:W2:Y:S01]  /*bf30*/  LDSM.16.MT88.4 R12, [R143+0xf000] ;  /* 0x00f000008f0c783b */ /* 0x000ea20000004200 */
[----:B------:R-:W-:-:S02]  /*bf40*/  IMAD.MOV.U32 R127, RZ, RZ, R96 ;  /* 0x000000ffff7f7224 */ /* 0x000fc400078e0060 */
[----:B------:R-:W-:Y:S02]  /*bf50*/  IMAD.MOV.U32 R96, RZ, RZ, R203 ;  /* 0x000000ffff607224 */ /* 0x000fe400078e00cb */
[----:B------:R-:W-:Y:S02]  /*bf60*/  IMAD.MOV.U32 R125, RZ, RZ, R218 ;  /* 0x000000ffff7d7224 */ /* 0x000fe400078e00da */
[----:B------:R-:W-:Y:S01]  /*bf70*/  HMMA.16816.F32 R60, R4, R24, R60 ;  /* 0x00000018043c723c */ /* 0x000fe2000000183c */
[----:B------:R-:W4:Y:S01]  /*bf80*/  LDSM.16.MT88.4 R24, [R31+0x5000] ;  /* 0x005000001f18783b */ /* 0x000f220000004200 */
[----:B------:R-:W-:Y:S02]  /*bf90*/  IMAD.MOV.U32 R126, RZ, RZ, R216 ;  /* 0x000000ffff7e7224 */ /* 0x000fe400078e00d8 */
[----:B------:R-:W-:Y:S02]  /*bfa0*/  IMAD.MOV.U32 R39, RZ, RZ, R125 ;  /* 0x000000ffff277224 */ /* 0x000fe400078e007d */
[----:B------:R-:W-:-:S02]  /*bfb0*/  IMAD.MOV.U32 R38, RZ, RZ, R126 ;  /* 0x000000ffff267224 */ /* 0x000fc400078e007e */
[C---:B-1----:R-:W-:Y:S01]  /*bfc0*/  HMMA.16816.F32 R200, R4.reuse, R10, R120 ;  /* 0x0000000a04c8723c */ /* 0x042fe20000001878 */
[----:B------:R-:W-:Y:S02]  /*bfd0*/  IMAD.MOV.U32 R49, RZ, RZ, R127 ;  /* 0x000000ffff317224 */ /* 0x000fe400078e007f */
[----:B------:R-:W-:Y:S05]  /*bfe0*/  LDSM.16.MT88.4 R124, [R117+0xd800] ;  /* 0x00d80000757c783b */ /* 0x000fea0000004200 */
[----:B---3--:R-:W-:Y:S01]  /*bff0*/  HMMA.16816.F32 R216, R4, R20, R80 ;  /* 0x0000001404d8723c */ /* 0x008fe20000001850 */
[----:B------:R-:W-:Y:S02]  /*c000*/  IMAD.MOV.U32 R80, RZ, RZ, R192 ;  /* 0x000000ffff507224 */ /* 0x000fe400078e00c0 */
[----:B------:R-:W-:-:S02]  /*c010*/  IMAD.MOV.U32 R82, RZ, RZ, R199 ;  /* 0x000000ffff527224 */ /* 0x000fc400078e00c7 */
[----:B------:R-:W-:Y:S02]  /*c020*/  IMAD.MOV.U32 R81, RZ, RZ, R186 ;  /* 0x000000ffff517224 */ /* 0x000fe400078e00ba */
[----:B------:R-:W-:Y:S01]  /*c030*/  IMAD.MOV.U32 R83, RZ, RZ, R96 ;  /* 0x000000ffff537224 */ /* 0x000fe200078e0060 */
[C---:B------:R-:W-:Y:S01]  /*c040*/  HMMA.16816.F32 R212, R4.reuse, R22, R88 ;  /* 0x0000001604d4723c */ /* 0x040fe20000001858 */
[----:B------:R-:W1:Y:S07]  /*c050*/  LDSM.16.MT88.4 R20, [R144+0x5000] ;  /* 0x005000009014783b */ /* 0x000e6e0000004200 */
[C---:B--2---:R-:W-:Y:S08]  /*c060*/  HMMA.16816.F32 R156, R4.reuse, R14, R164 ;  /* 0x0000000e049c723c */ /* 0x044ff000000018a4 */
[C---:B------:R-:W-:Y:S01]  /*c070*/  HMMA.16816.F32 R164, R4.reuse, R8, R152 ;  /* 0x0000000804a4723c */ /* 0x040fe20000001898 */
[----:B------:R-:W2:Y:S07]  /*c080*/  LDSM.16.MT88.4 R8, [R117+0x11000] ;  /* 0x011000007508783b */ /* 0x000eae0000004200 */
[C---:B------:R-:W-:Y:S01]  /*c090*/  HMMA.16816.F32 R128, R4.reuse, R12, R160 ;  /* 0x0000000c0480723c */ /* 0x040fe200000018a0 */
[----:B------:R-:W3:Y:S07]  /*c0a0*/  LDSM.16.MT88.4 R12, [R143+0x11000] ;  /* 0x011000008f0c783b */ /* 0x000eee0000004200 */
[----:B----4-:R-:W-:Y:S01]  /*c0b0*/  HMMA.16816.F32 R160, R4, R24, R40 ;  /* 0x0000001804a0723c */ /* 0x010fe20000001828 */
[----:B------:R-:W-:Y:S01]  /*c0c0*/  MOV R41, R3 ;  /* 0x0000000300297202 */ /* 0x000fe20000000f00 */
[----:B------:R-:W-:Y:S01]  /*c0d0*/  IMAD.MOV.U32 R42, RZ, RZ, R2 ;  /* 0x000000ffff2a7224 */ /* 0x000fe200078e0002 */
[----:B------:R-:W-:Y:S01]  /*c0e0*/  PRMT R24, R32, 0x7771, RZ ;  /* 0x0000777120187816 */ /* 0x000fe200000000ff */
[----:B------:R-:W-:Y:S01]  /*c0f0*/  IMAD.MOV.U32 R43, RZ, RZ, R151 ;  /* 0x000000ffff2b7224 */ /* 0x000fe200078e0097 */
[----:B------:R-:W-:Y:S01]  /*c100*/  MOV R40, R97 ;  /* 0x0000006100287202 */ /* 0x000fe20000000f00 */
[----:B------:R-:W-:-:S02]  /*c110*/  IMAD.MOV.U32 R25, RZ, RZ, R32 ;  /* 0x000000ffff197224 */ /* 0x000fc400078e0020 */
[C---:B-1----:R-:W-:Y:S08]  /*c120*/  HMMA.16816.F32 R152, R4.reuse, R20, R68 ;  /* 0x000000140498723c */ /* 0x042ff00000001844 */
[C---:B------:R-:W-:Y:S08]  /*c130*/  HMMA.16816.F32 R20, R4.reuse, R22, R112 ;  /* 0x000000160414723c */ /* 0x040ff00000001870 */
[----:B--2---:R-:W-:Y:S01]  /*c140*/  HMMA.16816.F32 R92, R4, R8, R92 ;  /* 0x00000008045c723c */ /* 0x004fe2000000185c */
[----:B------:R-:W-:Y:S01]  /*c150*/  IMAD.WIDE.U32 R8, R0, -0x2daee0ad, RZ ;  /* 0xd2511f5300087825 */ /* 0x000fe200078e00ff */
[----:B------:R-:W-:-:S04]  /*c160*/  LOP3.LUT R0, R116, 0xffff, RZ, 0xc0, !PT ;  /* 0x0000ffff74007812 */ /* 0x000fc800078ec0ff */
[--C-:B------:R-:W-:Y:S02]  /*c170*/  SHF.R.U32.HI R3, RZ, 0x8, R0.reuse ;  /* 0x00000008ff037819 */ /* 0x100fe40000011600 */
[----:B------:R-:W-:Y:S01]  /*c180*/  PRMT R0, R116, 0x7632, R0 ;  /* 0x0000763274007816 */ /* 0x000fe20000000000 */
[C---:B------:R-:W-:Y:S01]  /*c190*/  HMMA.16816.F32 R76, R4.reuse, R10, R76 ;  /* 0x0000000a044c723c */ /* 0x040fe2000000184c */
[----:B------:R-:W-:Y:S01]  /*c1a0*/  PRMT R11, R118, 0x7772, RZ ;  /* 0x00007772760b7816 */ /* 0x000fe200000000ff */
[--C-:B------:R-:W-:Y:S01]  /*c1b0*/  FFMA.FTZ R10, R239, UR4, -R29.reuse ;  /* 0x00000004ef0a7c23 */ /* 0x100fe2000801081d */
[----:B------:R-:W-:Y:S02]  /*c1c0*/  LOP3.LUT R2, R0, 0xff, RZ, 0xc0, !PT ;  /* 0x000000ff00027812 */ /* 0x000fe400078ec0ff */
[----:B------:R-:W-:Y:S01]  /*c1d0*/  LOP3.LUT R0, R3, 0xffff, RZ, 0xc0, !PT ;  /* 0x0000ffff03007812 */ /* 0x000fe200078ec0ff */
[----:B------:R-:W-:Y:S01]  /*c1e0*/  FFMA.FTZ R3, R237, UR4, -R29 ;  /* 0x00000004ed037c23 */ /* 0x000fe2000801081d */
[----:B------:R-:W-:Y:S01]  /*c1f0*/  ISETP.LE.U32.AND P5, PT, R2, UR6, PT ;  /* 0x0000000602007c0c */ /* 0x000fe2000bfa3070 */
[----:B------:R-:W-:Y:S01]  /*c200*/  FFMA.FTZ R2, R236, UR4, -R28 ;  /* 0x00000004ec027c23 */ /* 0x000fe2000801081c */
[----:B------:R-:W-:Y:S01]  /*c210*/  ISETP.LE.U32.AND P4, PT, R0, UR6, PT ;  /* 0x0000000600007c0c */ /* 0x000fe2000bf83070 */
[----:B---3--:R-:W-:Y:S01]  /*c220*/  HMMA.16816.F32 R100, R4, R12, R100 ;  /* 0x0000000c0464723c */ /* 0x008fe20000001864 */
[----:B------:R-:W-:Y:S01]  /*c230*/  LOP3.LUT R0, R116, 0xff, RZ, 0xc0, !PT ;  /* 0x000000ff74007812 */ /* 0x000fe200078ec0ff */
[----:B------:R-:W-:Y:S01]  /*c240*/  MUFU.EX2 R29, R18 ;  /* 0x00000012001d7308 */ /* 0x000fe20000000800 */
[----:B------:R-:W-:-:S02]  /*c250*/  PRMT R13, R118, 0x7771, RZ ;  /* 0x00007771760d7816 */ /* 0x000fc400000000ff */
[----:B------:R-:W-:Y:S01]  /*c260*/  ISETP.LE.U32.AND P1, PT, R0, UR6, PT ;  /* 0x0000000600007c0c */ /* 0x000fe2000bf23070 */
[----:B------:R-:W-:Y:S01]  /*c270*/  FFMA.FTZ R0, R238, UR4, -R28 ;  /* 0x00000004ee007c23 */ /* 0x000fe2000801081c */
[----:B------:R-:W-:Y:S01]  /*c280*/  LOP3.LUT R12, R48, R36, R9, 0x96, !PT ;  /* 0x00000024300c7212 */ /* 0x000fe200078e9609 */
[C---:B------:R-:W-:Y:S01]  /*c290*/  HMMA.16816.F32 R88, R4.reuse, R14, R64 ;  /* 0x0000000e0458723c */ /* 0x040fe20000001840 */
[----:B------:R-:W-:Y:S01]  /*c2a0*/  IMAD.MOV.U32 R15, RZ, RZ, R118 ;  /* 0x000000ffff0f7224 */ /* 0x000fe200078e0076 */
[----:B------:R-:W-:Y:S01]  /*c2b0*/  PRMT R14, R118, 0x7773, RZ ;  /* 0x00007773760e7816 */ /* 0x000fe200000000ff */
[----:B------:R-:W-:Y:S01]  /*c2c0*/  @!P5 HADD2 R145, -R174.H0_H0, -RZ.H0_H0 ;  /* 0xa00000ffae91d230 */ /* 0x000fe20000000900 */
[----:B------:R1:W-:Y:S01]  /*c2d0*/  MUFU.EX2 R118, R2 ;  /* 0x0000000200767308 */ /* 0x0003e20000000800 */
[----:B------:R-:W-:Y:S02]  /*c2e0*/  @!P4 HADD2 R146, -R168.H0_H0, -RZ.H0_H0 ;  /* 0xa00000ffa892c230 */ /* 0x000fe40000000900 */
[----:B------:R-:W-:Y:S01]  /*c2f0*/  FFMA.FTZ R9, R232, UR4, -R28 ;  /* 0x00000004e8097c23 */ /* 0x000fe2000801081c */
[----:B------:R-:W-:Y:S01]  /*c300*/  ISETP.GT.U32.AND P3, PT, R13, UR6, PT ;  /* 0x000000060d007c0c */ /* 0x000fe2000bf64070 */
[----:B------:R-:W-:Y:S01]  /*c310*/  IMAD.MOV.U32 R36, RZ, RZ, R149 ;  /* 0x000000ffff247224 */ /* 0x000fe200078e0095 */
[----:B------:R-:W-:Y:S01]  /*c320*/  @!P5 PRMT R174, R145, 0x5410, RZ ;  /* 0x0000541091aed816 */ /* 0x000fe200000000ff */
[----:B------:R-:W-:Y:S01]  /*c330*/  IMAD.MOV.U32 R48, RZ, RZ, R150 ;  /* 0x000000ffff307224 */ /* 0x000fe200078e0096 */
[----:B------:R-:W-:Y:S01]  /*c340*/  @!P4 PRMT R168, R146, 0x5410, RZ ;  /* 0x0000541092a8c816 */ /* 0x000fe200000000ff */
[----:B------:R2:W-:Y:S01]  /*c350*/  MUFU.EX2 R192, R0 ;  /* 0x0000000000c07308 */ /* 0x0005e20000000800 */
[----:B------:R-:W-:Y:S01]  /*c360*/  HMMA.16816.F32 R148, R4, R26, R108 ;  /* 0x0000001a0494723c */ /* 0x000fe2000000186c */
[C---:B------:R-:W-:Y:S01]  /*c370*/  PRMT R27, R32.reuse, 0x7772, RZ ;  /* 0x00007772201b7816 */ /* 0x040fe200000000ff */
[----:B------:R-:W-:Y:S01]  /*c380*/  @!P1 HADD2 R195, -R147.H0_H0, -RZ.H0_H0 ;  /* 0xa00000ff93c39230 */ /* 0x000fe20000000900 */
[----:B------:R-:W-:Y:S01]  /*c390*/  PRMT R26, R32, 0x7773, RZ ;  /* 0x00007773201a7816 */ /* 0x000fe200000000ff */
[----:B------:R-:W-:Y:S01]  /*c3a0*/  IMAD.MOV.U32 R146, RZ, RZ, R99 ;  /* 0x000000ffff927224 */ /* 0x000fe200078e0063 */
[----:B------:R-:W-:Y:S01]  /*c3b0*/  ISETP.GT.U32.AND P6, PT, R11, UR6, PT ;  /* 0x000000060b007c0c */ /* 0x000fe2000bfc4070 */
[----:B------:R-:W3:Y:S01]  /*c3c0*/  LDSM.16.MT88.4 R64, [R117+0xf800] ;  /* 0x00f800007540783b */ /* 0x000ee20000004200 */
[----:B------:R-:W-:Y:S01]  /*c3d0*/  MUFU.EX2 R186, R9 ;  /* 0x0000000900ba7308 */ /* 0x000fe20000000800 */
[----:B-1----:R-:W-:Y:S01]  /*c3e0*/  FFMA.FTZ R2, R234, UR4, -R28 ;  /* 0x00000004ea027c23 */ /* 0x002fe2000801081c */
[----:B------:R-:W-:Y:S01]  /*c3f0*/  PRMT R11, R8, 0x7771, RZ ;  /* 0x00007771080b7816 */ /* 0x000fe200000000ff */
[----:B------:R-:W-:Y:S01]  /*c400*/  @P3 HADD2 R232, -R171.H0_H0, -RZ.H0_H0 ;  /* 0xa00000ffabe83230 */ /* 0x000fe20000000900 */
[----:B------:R-:W-:Y:S01]  /*c410*/  @!P1 PRMT R147, R195, 0x5410, RZ ;  /* 0x00005410c3939816 */ /* 0x000fe200000000ff */
[----:B------:R-:W-:Y:S01]  /*c420*/  IMAD.MOV.U32 R195, RZ, RZ, R98 ;  /* 0x000000ffffc37224 */ /* 0x000fe200078e0062 */
[----:B------:R-:W-:Y:S01]  /*c430*/  ISETP.GT.U32.AND P1, PT, R14, UR6, PT ;  /* 0x000000060e007c0c */ /* 0x000fe2000bf24070 */
[----:B------:R1:W4:Y:S01]  /*c440*/  LDSM.16.MT88.4 R96, [R117+0x11800] ;  /* 0x011800007560783b */ /* 0x0003220000004200 */
[----:B------:R5:W5:Y:S01]  /*c450*/  MUFU.EX2 R199, R2 ;  /* 0x0000000200c77308 */ /* 0x000b620000000800 */
[----:B--2---:R-:W-:Y:S01]  /*c460*/  LOP3.LUT R0, R15, 0xff, RZ, 0xc0, !PT ;  /* 0x000000ff0f007812 */ /* 0x004fe200078ec0ff */
[----:B------:R-:W-:Y:S01]  /*c470*/  IMAD.MOV.U32 R111, RZ, RZ, R107 ;  /* 0x000000ffff6f7224 */ /* 0x000fe200078e006b */
[----:B------:R-:W-:Y:S01]  /*c480*/  @P3 PRMT R171, R232, 0x5410, RZ ;  /* 0x00005410e8ab3816 */ /* 0x000fe200000000ff */
[----:B------:R-:W-:Y:S01]  /*c490*/  @P6 HADD2 R222, -R170.H0_H0, -RZ.H0_H0 ;  /* 0xa00000ffaade6230 */ /* 0x000fe20000000900 */
[----:B------:R-:W-:Y:S01]  /*c4a0*/  ISETP.LE.U32.AND P5, PT, R0, UR6, PT ;  /* 0x0000000600007c0c */ /* 0x000fe2000bfa3070 */
[----:B------:R-:W-:Y:S01]  /*c4b0*/  IMAD.MOV.U32 R110, RZ, RZ, R42 ;  /* 0x000000ffff6e7224 */ /* 0x000fe200078e002a */
[----:B------:R-:W-:Y:S01]  /*c4c0*/  PRMT R0, R8, 0x7772, RZ ;  /* 0x0000777208007816 */ /* 0x000fe200000000ff */
[----:B------:R2:W1:Y:S01]  /*c4d0*/  MUFU.EX2 R32, R10 ;  /* 0x0000000a00207308 */ /* 0x0004620000000800 */
[----:B------:R-:W-:Y:S01]  /*c4e0*/  @P6 PRMT R170, R222, 0x5410, RZ ;  /* 0x00005410deaa6816 */ /* 0x000fe200000000ff */
[----:B------:R-:W-:-:S02]  /*c4f0*/  IMAD.MOV.U32 R109, RZ, RZ, R43 ;  /* 0x000000ffff6d7224 */ /* 0x000fc400078e002b */
[----:B------:R-:W-:Y:S01]  /*c500*/  @P1 HADD2 R234, -R169.H0_H0, -RZ.H0_H0 ;  /* 0xa00000ffa9ea1230 */ /* 0x000fe20000000900 */
[----:B------:R-:W-:Y:S01]  /*c510*/  PRMT R18, R16, 0x7772, RZ ;  /* 0x0000777210127816 */ /* 0x000fe200000000ff */
[----:B------:R-:W-:Y:S01]  /*c520*/  IMAD.MOV.U32 R145, RZ, RZ, R36 ;  /* 0x000000ffff917224 */ /* 0x000fe200078e0024 */
[----:B------:R-:W-:Y:S01]  /*c530*/  MOV R108, R37 ;  /* 0x00000025006c7202 */ /* 0x000fe20000000f00 */
[----:B------:R1:W-:Y:S01]  /*c540*/  MUFU.EX2 R28, R19 ;  /* 0x00000013001c7308 */ /* 0x0003e20000000800 */
[----:B-----5:R-:W-:Y:S01]  /*c550*/  SHF.R.U32.HI R2, RZ, 0x18, R116 ;  /* 0x00000018ff027819 */ /* 0x020fe20000011674 */
[----:B------:R-:W-:Y:S01]  /*c560*/  @!P5 HADD2 R233, -R172.H0_H0, -RZ.H0_H0 ;  /* 0xa00000fface9d230 */ /* 0x000fe20000000900 */
[----:B------:R-:W-:Y:S02]  /*c570*/  F2FP.F16.F32.PACK_AB R4, R199, R118 ;  /* 0x00000076c704723e */ /* 0x000fe400000000ff */
[----:B------:R-:W-:Y:S02]  /*c580*/  ISETP.LE.U32.AND P4, PT, R2, UR6, PT ;  /* 0x0000000602007c0c */ /* 0x000fe4000bf83070 */
[----:B------:R-:W-:Y:S01]  /*c590*/  PRMT R2, R8, 0x7773, RZ ;  /* 0x0000777308027816 */ /* 0x000fe200000000ff */
[----:B------:R5:W3:Y:S01]  /*c5a0*/  MUFU.EX2 R116, R3 ;  /* 0x0000000300747308 */ /* 0x000ae20000000800 */
[----:B--2---:R-:W-:-:S02]  /*c5b0*/  LOP3.LUT R10, R12, 0xff, RZ, 0xc0, !PT ;  /* 0x000000ff0c0a7812 */ /* 0x004fc400078ec0ff */
[--C-:B------:R-:W-:Y:S02]  /*c5c0*/  PRMT R13, R0, 0x5410, R2.reuse ;  /* 0x00005410000d7816 */ /* 0x100fe40000000002 */
[----:B------:R-:W-:Y:S02]  /*c5d0*/  MOV R0, R8 ;  /* 0x0000000800007202 */ /* 0x000fe40000000f00 */
[----:B------:R-:W-:Y:S02]  /*c5e0*/  PRMT R2, R12, 0x7632, R2 ;  /* 0x000076320c027816 */ /* 0x000fe40000000002 */
[----:B------:R-:W-:Y:S01]  /*c5f0*/  LOP3.LUT R9, R0, 0xff, RZ, 0xc0, !PT ;  /* 0x000000ff00097812 */ /* 0x000fe200078ec0ff */
[----:B------:R-:W-:Y:S01]  /*c600*/  @!P4 HADD2 R198, -R173.H0_H0, -RZ.H0_H0 ;  /* 0xa00000ffadc6c230 */ /* 0x000fe20000000900 */
[----:B------:R-:W-:Y:S01]  /*c610*/  LOP3.LUT R2, R2, 0xff, RZ, 0xc0, !PT ;  /* 0x000000ff02027812 */ /* 0x000fe200078ec0ff */
[----:B-1----:R-:W-:Y:S01]  /*c620*/  IMAD.MOV.U32 R19, RZ, RZ, R74 ;  /* 0x000000ffff137224 */ /* 0x002fe200078e004a */
[----:B------:R-:W-:-:S02]  /*c630*/  SHF.R.U32.HI R0, RZ, 0x18, R12 ;  /* 0x00000018ff007819 */ /* 0x000fc4000001160c */
[----:B------:R-:W-:Y:S02]  /*c640*/  PRMT R11, R9, 0x5410, R11 ;  /* 0x00005410090b7816 */ /* 0x000fe4000000000b */
[----:B-----5:R-:W-:Y:S02]  /*c650*/  LOP3.LUT R3, R12, 0xffff, RZ, 0xc0, !PT ;  /* 0x0000ffff0c037812 */ /* 0x020fe400078ec0ff */
[----:B------:R-:W-:Y:S02]  /*c660*/  PRMT R9, R2, 0x5410, R0 ;  /* 0x0000541002097816 */ /* 0x000fe40000000000 */
[----:B------:R-:W-:Y:S02]  /*c670*/  SHF.R.U32.HI R3, RZ, 0x8, R3 ;  /* 0x00000008ff037819 */ /* 0x000fe40000011603 */
[----:B------:R-:W-:Y:S02]  /*c680*/  F2FP.F16.F32.PACK_AB R0, R186, R192 ;  /* 0x000000c0ba00723e */ /* 0x000fe400000000ff */
[----:B------:R-:W-:-:S02]  /*c690*/  PRMT R10, R10, 0x5410, R3 ;  /* 0x000054100a0a7816 */ /* 0x000fc40000000003 */
[----:B------:R-:W-:Y:S02]  /*c6a0*/  LOP3.LUT R3, R13, 0xff00ff, RZ, 0xc0, !PT ;  /* 0x00ff00ff0d037812 */ /* 0x000fe400078ec0ff */
[C---:B------:R-:W-:Y:S02]  /*c6b0*/  PRMT R15, R0.reuse, 0x7610, R15 ;  /* 0x00007610000f7816 */ /* 0x040fe4000000000f */
[----:B------:R-:W-:Y:S02]  /*c6c0*/  PRMT R14, R0, 0x7632, R14 ;  /* 0x00007632000e7816 */ /* 0x000fe4000000000e */
[--C-:B------:R-:W-:Y:S02]  /*c6d0*/  HSET2.LE.AND R0, R3, R30.reuse, PT ;  /* 0x0000001e03007233 */ /* 0x100fe40003803000 */
[--C-:B------:R-:W-:Y:S02]  /*c6e0*/  HSET2.LE.AND R3, R10, R30.reuse, PT ;  /* 0x0000001e0a037233 */ /* 0x100fe40003803000 */
[----:B------:R-:W-:-:S02]  /*c6f0*/  HSET2.LE.AND R2, R11, R30, PT ;  /* 0x0000001e0b027233 */ /* 0x000fc40003803000 */
[C---:B------:R-:W-:Y:S02]  /*c700*/  PRMT R13, R4.reuse, 0x7610, R13 ;  /* 0x00007610040d7816 */ /* 0x040fe4000000000d */
[----:B------:R-:W-:Y:S02]  /*c710*/  PRMT R10, R4, 0x7632, R10 ;  /* 0x00007632040a7816 */ /* 0x000fe4000000000a */
[----:B------:R-:W-:Y:S02]  /*c720*/  PRMT R4, R15, 0x5410, R14 ;  /* 0x000054100f047816 */ /* 0x000fe4000000000e */
[----:B------:R-:W-:Y:S02]  /*c730*/  F2FP.F16.F32.PACK_AB R6, R29, R32 ;  /* 0x000000201d06723e */ /* 0x000fe400000000ff */
[----:B------:R-:W-:Y:S01]  /*c740*/  LOP3.LUT R114, R4, R2, RZ, 0xc0, !PT ;  /* 0x0000000204727212 */ /* 0x000fe200078ec0ff */
[----:B------:R-:W-:Y:S01]  /*c750*/  IMAD.MOV.U32 R4, RZ, RZ, R16 ;  /* 0x000000ffff047224 */ /* 0x000fe200078e0010 */
[----:B------:R-:W-:Y:S01]  /*c760*/  HSET2.LE.AND R5, R9, R30, PT ;  /* 0x0000001e09057233 */ /* 0x000fe20003803000 */
[----:B------:R-:W-:Y:S01]  /*c770*/  IMAD.MOV.U32 R30, RZ, RZ, R49 ;  /* 0x000000ffff1e7224 */ /* 0x000fe200078e0031 */
[----:B---3--:R-:W-:-:S02]  /*c780*/  F2FP.F16.F32.PACK_AB R2, R28, R116 ;  /* 0x000000741c02723e */ /* 0x008fc400000000ff */
[C---:B------:R-:W-:Y:S02]  /*c790*/  PRMT R11, R6.reuse, 0x7610, R11 ;  /* 0x00007610060b7816 */ /* 0x040fe4000000000b */
[----:B------:R-:W-:Y:S02]  /*c7a0*/  PRMT R9, R6, 0x7632, R9 ;  /* 0x0000763206097816 */ /* 0x000fe40000000009 */
[C---:B------:R-:W-:Y:S02]  /*c7b0*/  PRMT R7, R2.reuse, 0x7610, R7 ;  /* 0x0000761002077816 */ /* 0x040fe40000000007 */
[----:B------:R-:W-:Y:S02]  /*c7c0*/  PRMT R6, R2, 0x7632, R6 ;  /* 0x0000763202067816 */ /* 0x000fe40000000006 */
[----:B------:R-:W-:Y:S02]  /*c7d0*/  PRMT R2, R11, 0x5410, R9 ;  /* 0x000054100b027816 */ /* 0x000fe40000000009 */
[----:B------:R-:W-:Y:S01]  /*c7e0*/  @!P5 PRMT R172, R233, 0x5410, RZ ;  /* 0x00005410e9acd816 */ /* 0x000fe200000000ff */
[----:B------:R-:W-:Y:S01]  /*c7f0*/  IMAD.MOV.U32 R233, RZ, RZ, R51 ;  /* 0x000000ffffe97224 */ /* 0x000fe200078e0033 */
[----:B------:R-:W-:-:S02]  /*c800*/  LOP3.LUT R115, R2, R0, RZ, 0xc0, !PT ;  /* 0x0000000002737212 */ /* 0x000fc400078ec0ff */
[----:B------:R-:W-:Y:S02]  /*c810*/  PRMT R0, R13, 0x5410, R10 ;  /* 0x000054100d007816 */ /* 0x000fe4000000000a */
[----:B------:R-:W-:Y:S02]  /*c820*/  LOP3.LUT R2, R33, 0xff, RZ, 0xc0, !PT ;  /* 0x000000ff21027812 */ /* 0x000fe400078ec0ff */
[----:B------:R-:W-:Y:S02]  /*c830*/  LOP3.LUT R112, R0, R3, RZ, 0xc0, !PT ;  /* 0x0000000300707212 */ /* 0x000fe400078ec0ff */
[----:B------:R-:W-:Y:S02]  /*c840*/  PRMT R0, R7, 0x5410, R6 ;  /* 0x0000541007007816 */ /* 0x000fe40000000006 */
[----:B------:R-:W-:Y:S02]  /*c850*/  ISETP.LE.U32.AND P5, PT, R2, UR6, PT ;  /* 0x0000000602007c0c */ /* 0x000fe4000bfa3070 */
[----:B------:R-:W-:-:S02]  /*c860*/  LOP3.LUT R113, R0, R5, RZ, 0xc0, !PT ;  /* 0x0000000500717212 */ /* 0x000fc400078ec0ff */
[----:B------:R-:W-:Y:S02]  /*c870*/  SHF.R.U32.HI R0, RZ, 0x18, R33 ;  /* 0x00000018ff007819 */ /* 0x000fe40000011621 */
[----:B------:R-:W-:Y:S02]  /*c880*/  @!P4 PRMT R173, R198, 0x5410, RZ ;  /* 0x00005410c6adc816 */ /* 0x000fe400000000ff */
[----:B------:R-:W-:Y:S01]  /*c890*/  ISETP.LE.U32.AND P3, PT, R0, UR6, PT ;  /* 0x0000000600007c0c */ /* 0x000fe2000bf63070 */
[C---:B------:R-:W-:Y:S01]  /*c8a0*/  HMMA.16816.F32 R120, R112.reuse, R124, R56 ;  /* 0x0000007c7078723c */ /* 0x040fe20000001838 */
[----:B------:R-:W-:Y:S01]  /*c8b0*/  LOP3.LUT R0, R25, 0xff, RZ, 0xc0, !PT ;  /* 0x000000ff19007812 */ /* 0x000fe200078ec0ff */
[----:B------:R-:W-:Y:S01]  /*c8c0*/  IMAD.MOV.U32 R58, RZ, RZ, R38 ;  /* 0x000000ffff3a7224 */ /* 0x000fe200078e0026 */
[----:B------:R-:W-:Y:S01]  /*c8d0*/  ISETP.GT.U32.AND P4, PT, R24, UR6, PT ;  /* 0x0000000618007c0c */ /* 0x000fe2000bf84070 */
[----:B------:R-:W-:Y:S01]  /*c8e0*/  @!P5 HADD2 R235, -R142.H0_H0, -RZ.H0_H0 ;  /* 0xa00000ff8eebd230 */ /* 0x000fe20000000900 */
[----:B------:R-:W-:Y:S01]  /*c8f0*/  ISETP.LE.U32.AND P6, PT, R0, UR6, PT ;  /* 0x0000000600007c0c */ /* 0x000fe2000bfc3070 */
[----:B------:R-:W-:Y:S01]  /*c900*/  IMAD.MOV.U32 R56, RZ, RZ, R75 ;  /* 0x000000ffff387224 */ /* 0x000fe200078e004b */
[----:B------:R-:W-:Y:S01]  /*c910*/  PRMT R0, R17, 0x7632, R0 ;  /* 0x0000763211007816 */ /* 0x000fe20000000000 */
[C---:B------:R-:W-:Y:S01]  /*c920*/  HMMA.16816.F32 R124, R112.reuse, R126, R52 ;  /* 0x0000007e707c723c */ /* 0x040fe20000001834 */
[----:B------:R-:W-:Y:S01]  /*c930*/  @P1 PRMT R169, R234, 0x5410, RZ ;  /* 0x00005410eaa91816 */ /* 0x000fe200000000ff */
[----:B------:R-:W-:Y:S01]  /*c940*/  IMAD.MOV.U32 R52, RZ, RZ, R50 ;  /* 0x000000ffff347224 */ /* 0x000fe200078e0032 */
[----:B------:R-:W-:Y:S01]  /*c950*/  LOP3.LUT R0, R0, 0xff, RZ, 0xc0, !PT ;  /* 0x000000ff00007812 */ /* 0x000fe200078ec0ff */
[----:B------:R-:W-:Y:S01]  /*c960*/  @!P3 HADD2 R117, -R86.H0_H0, -RZ.H0_H0 ;  /* 0xa00000ff5675b230 */ /* 0x000fe20000000900 */
[----:B------:R-:W-:Y:S01]  /*c970*/  ISETP.GT.U32.AND P1, PT, R27, UR6, PT ;  /* 0x000000061b007c0c */ /* 0x000fe2000bf24070 */
[----:B------:R-:W-:Y:S01]  /*c980*/  IMAD.MOV.U32 R55, RZ, RZ, R104 ;  /* 0x000000ffff377224 */ /* 0x000fe200078e0068 */
[----:B------:R-:W-:Y:S01]  /*c990*/  LOP3.LUT R2, R17, 0xff, RZ, 0xc0, !PT ;  /* 0x000000ff11027812 */ /* 0x000fe200078ec0ff */
[----:B------:R-:W-:Y:S01]  /*c9a0*/  @P4 HADD2 R237, -R84.H0_H0, -RZ.H0_H0 ;  /* 0xa00000ff54ed4230 */ /* 0x000fe20000000900 */
[----:B------:R-:W-:Y:S01]  /*c9b0*/  @!P3 PRMT R86, R117, 0x5410, RZ ;  /* 0x000054107556b816 */ /* 0x000fe200000000ff */
[----:B------:R-:W-:Y:S01]  /*c9c0*/  @!P6 HADD2 R236, -R85.H0_H0, -RZ.H0_H0 ;  /* 0xa00000ff55ece230 */ /* 0x000fe20000000900 */
[----:B------:R-:W-:Y:S01]  /*c9d0*/  ISETP.LE.U32.AND P3, PT, R0, UR6, PT ;  /* 0x0000000600007c0c */ /* 0x000fe2000bf63070 */
[----:B------:R-:W-:Y:S01]  /*c9e0*/  IMAD.MOV.U32 R27, RZ, RZ, R40 ;  /* 0x000000ffff1b7224 */ /* 0x000fe200078e0028 */
[----:B------:R-:W-:Y:S01]  /*c9f0*/  LOP3.LUT R0, R17, 0xffff, RZ, 0xc0, !PT ;  /* 0x0000ffff11007812 */ /* 0x000fe200078ec0ff */
[----:B------:R-:W-:Y:S01]  /*ca00*/  IMAD.MOV.U32 R234, RZ, RZ, R146 ;  /* 0x000000ffffea7224 */ /* 0x000fe200078e0092 */
[----:B------:R-:W-:Y:S01]  /*ca10*/  @!P6 PRMT R85, R236, 0x5410, RZ ;  /* 0x00005410ec55e816 */ /* 0x000fe200000000ff */
[----:B------:R-:W-:Y:S01]  /*ca20*/  IMAD.MOV.U32 R54, RZ, RZ, R105 ;  /* 0x000000ffff367224 */ /* 0x000fe200078e0069 */
[----:B------:R-:W-:Y:S01]  /*ca30*/  SHF.R.U32.HI R0, RZ, 0x8, R0 ;  /* 0x00000008ff007819 */ /* 0x000fe20000011600 */
[----:B------:R-:W-:Y:S01]  /*ca40*/  @P1 HADD2 R239, -R140.H0_H0, -RZ.H0_H0 ;  /* 0xa00000ff8cef1230 */ /* 0x000fe20000000900 */
[----:B------:R-:W-:Y:S01]  /*ca50*/  ISETP.LE.U32.AND P6, PT, R2, UR6, PT ;  /* 0x0000000602007c0c */ /* 0x000fe2000bfc3070 */
[----:B------:R-:W-:Y:S01]  /*ca60*/  IMAD.MOV.U32 R2, RZ, RZ, R8 ;  /* 0x000000ffff027224 */ /* 0x000fe200078e0008 */
[----:B------:R-:W-:Y:S01]  /*ca70*/  @!P5 PRMT R142, R235, 0x5410, RZ ;  /* 0x00005410eb8ed816 */ /* 0x000fe200000000ff */
[----:B------:R-:W-:Y:S01]  /*ca80*/  IMAD.MOV.U32 R232, RZ, RZ, R54 ;  /* 0x000000ffffe87224 */ /* 0x000fe200078e0036 */
[----:B------:R-:W-:Y:S01]  /*ca90*/  LOP3.LUT R0, R0, 0xffff, RZ, 0xc0, !PT ;  /* 0x0000ffff00007812 */ /* 0x000fe200078ec0ff */
[----:B------:R-:W-:Y:S01]  /*caa0*/  @!P3 HADD2 R242, -R136.H0_H0, -RZ.H0_H0 ;  /* 0xa00000ff88f2b230 */ /* 0x000fe20000000900 */
[----:B------:R-:W-:Y:S01]  /*cab0*/  ISETP.GT.U32.AND P5, PT, R26, UR6, PT ;  /* 0x000000061a007c0c */ /* 0x000fe2000bfa4070 */
[----:B------:R-:W-:Y:S01]  /*cac0*/  IMAD.MOV.U32 R57, RZ, RZ, R72 ;  /* 0x000000ffff397224 */ /* 0x000fe200078e0048 */
[----:B------:R-:W-:Y:S01]  /*cad0*/  @P4 PRMT R84, R237, 0x5410, RZ ;  /* 0x00005410ed544816 */ /* 0x000fe200000000ff */
[----:B------:R1:W2:Y:S01]  /*cae0*/  LDL.LU.S16 R26, [R1] ;  /* 0x00000000011a7983 */ /* 0x0002a20000300600 */
[----:B------:R-:W-:Y:S01]  /*caf0*/  ISETP.LE.U32.AND P4, PT, R0, UR6, PT ;  /* 0x0000000600007c0c */ /* 0x000fe2000bf83070 */
[----:B------:R-:W-:Y:S01]  /*cb00*/  IMAD.MOV.U32 R54, RZ, RZ, R58 ;  /* 0x000000ffff367224 */ /* 0x000fe200078e003a */
[----:B------:R-:W-:Y:S01]  /*cb10*/  SHF.R.U32.HI R0, RZ, 0x18, R17 ;  /* 0x00000018ff007819 */ /* 0x000fe20000011611 */
[----:B------:R-:W-:Y:S01]  /*cb20*/  @!P6 HADD2 R240, -R138.H0_H0, -RZ.H0_H0 ;  /* 0xa00000ff8af0e230 */ /* 0x000fe20000000900 */
[----:B------:R-:W-:Y:S01]  /*cb30*/  @P1 PRMT R140, R239, 0x5410, RZ ;  /* 0x00005410ef8c1816 */ /* 0x000fe200000000ff */
[----:B------:R-:W-:Y:S01]  /*cb40*/  IMAD.MOV.U32 R58, RZ, RZ, R110 ;  /* 0x000000ffff3a7224 */ /* 0x000fe200078e006e */
[----:B------:R-:W-:Y:S01]  /*cb50*/  ISETP.LE.U32.AND P1, PT, R0, UR6, PT ;  /* 0x0000000600007c0c */ /* 0x000fe2000bf23070 */
[----:B------:R-:W-:Y:S01]  /*cb60*/  IMAD.MOV.U32 R110, RZ, RZ, R83 ;  /* 0x000000ffff6e7224 */ /* 0x000fe200078e0053 */
[----:B------:R-:W-:Y:S01]  /*cb70*/  LOP3.LUT R0, R4, 0xff, RZ, 0xc0, !PT ;  /* 0x000000ff04007812 */ /* 0x000fe200078ec0ff */
[----:B------:R-:W-:Y:S01]  /*cb80*/  @P5 HADD2 R238, -R139.H0_H0, -RZ.H0_H0 ;  /* 0xa00000ff8bee5230 */ /* 0x000fe20000000900 */
[----:B------:R-:W-:Y:S01]  /*cb90*/  @!P6 PRMT R138, R240, 0x5410, RZ ;  /* 0x00005410f08ae816 */ /* 0x000fe200000000ff */
[----:B------:R-:W-:Y:S01]  /*cba0*/  IMAD.MOV.U32 R59, RZ, RZ, R39 ;  /* 0x000000ffff3b7224 */ /* 0x000fe200078e0027 */
[----:B------:R-:W-:Y:S01]  /*cbb0*/  ISETP.LE.U32.AND P6, PT, R0, UR6, PT ;  /* 0x0000000600007c0c */ /* 0x000fe2000bfc3070 */
[----:B------:R-:W-:Y:S01]  /*cbc0*/  @!P4 HADD2 R241, -R137.H0_H0, -RZ.H0_H0 ;  /* 0xa00000ff89f1c230 */ /* 0x000fe20000000900 */
[C---:B------:R-:W-:Y:S01]  /*cbd0*/  PRMT R3, R16.reuse, 0x7771, RZ ;  /* 0x0000777110037816 */ /* 0x040fe200000000ff */
[----:B------:R-:W-:Y:S01]  /*cbe0*/  IMAD.MOV.U32 R146, RZ, RZ, R48 ;  /* 0x000000ffff927224 */ /* 0x000fe200078e0030 */
[----:B------:R-:W-:Y:S01]  /*cbf0*/  PRMT R5, R16, 0x7773, RZ ;  /* 0x0000777310057816 */ /* 0x000fe200000000ff */
[----:B------:R-:W-:Y:S01]  /*cc00*/  IMAD.MOV.U32 R16, RZ, RZ, R195 ;  /* 0x000000ffff107224 */ /* 0x000fe200078e00c3 */
[----:B------:R-:W-:Y:S01]  /*cc10*/  @P5 PRMT R139, R238, 0x5410, RZ ;  /* 0x00005410ee8b5816 */ /* 0x000fe200000000ff */
[----:B------:R-:W-:Y:S01]  /*cc20*/  @!P1 HADD2 R243, -R135.H0_H0, -RZ.H0_H0 ;  /* 0xa00000ff87f39230 */ /* 0x000fe20000000900 */
[----:B------:R-:W-:Y:S01]  /*cc30*/  ISETP.GT.U32.AND P5, PT, R3, UR6, PT ;  /* 0x0000000603007c0c */ /* 0x000fe2000bfa4070 */
[----:B------:R-:W-:Y:S01]  /*cc40*/  LDSM.16.MT88.4 R48, [R31+0x1800] ;  /* 0x001800001f30783b */ /* 0x000fe20000004200 */
[----:B------:R-:W-:Y:S01]  /*cc50*/  @!P3 PRMT R136, R242, 0x5410, RZ ;  /* 0x00005410f288b816 */ /* 0x000fe200000000ff */
[----:B------:R-:W-:Y:S01]  /*cc60*/  HMMA.16816.F32 R60, R112, R64, R60 ;  /* 0x00000040703c723c */ /* 0x000fe2000000183c */
[----:B------:R-:W-:Y:S01]  /*cc70*/  ISETP.GT.U32.AND P3, PT, R5, UR6, PT ;  /* 0x0000000605007c0c */ /* 0x000fe2000bf64070 */
[----:B------:R-:W-:Y:S01]  /*cc80*/  @!P6 HADD2 R245, -R132.H0_H0, -RZ.H0_H0 ;  /* 0xa00000ff84f5e230 */ /* 0x000fe20000000900 */
[----:B------:R-:W-:-:S02]  /*cc90*/  LOP3.LUT R0, R12, 0xff, RZ, 0xc0, !PT ;  /* 0x000000ff0c007812 */ /* 0x000fc400078ec0ff */
[----:B------:R-:W-:Y:S02]  /*cca0*/  @!P1 PRMT R135, R243, 0x5410, RZ ;  /* 0x00005410f3879816 */ /* 0x000fe400000000ff */
[----:B------:R-:W-:Y:S01]  /*ccb0*/  ISETP.LE.U32.AND P1, PT, R0, UR6, PT ;  /* 0x0000000600007c0c */ /* 0x000fe2000bf23070 */
[C---:B----4-:R-:W-:Y:S01]  /*ccc0*/  HMMA.16816.F32 R92, R112.reuse, R96, R92 ;  /* 0x00000060705c723c */ /* 0x050fe2000000185c */
[----:B------:R-:W-:Y:S01]  /*ccd0*/  SHF.R.U32.HI R0, RZ, 0x18, R12 ;  /* 0x00000018ff007819 */ /* 0x000fe2000001160c */
[----:B------:R-:W-:Y:S01]  /*cce0*/  @P5 HADD2 R244, -R134.H0_H0, -RZ.H0_H0 ;  /* 0xa00000ff86f45230 */ /* 0x000fe20000000900 */
[----:B------:R-:W-:Y:S02]  /*ccf0*/  @!P6 PRMT R132, R245, 0x5410, RZ ;  /* 0x00005410f584e816 */ /* 0x000fe400000000ff */
[----:B------:R-:W-:Y:S01]  /*cd00*/  ISETP.LE.U32.AND P6, PT, R0, UR6, PT ;  /* 0x0000000600007c0c */ /* 0x000fe2000bfc3070 */
[----:B------:R-:W-:Y:S01]  /*cd10*/  @P3 HADD2 R247, -R119.H0_H0, -RZ.H0_H0 ;  /* 0xa00000ff77f73230 */ /* 0x000fe20000000900 */
[----:B------:R-:W-:Y:S01]  /*cd20*/  LOP3.LUT R0, R2, 0xff, RZ, 0xc0, !PT ;  /* 0x000000ff02007812 */ /* 0x000fe200078ec0ff */
[----:B------:R-:W-:Y:S01]  /*cd30*/  HMMA.16816.F32 R64, R112, R66, R44 ;  /* 0x000000427040723c */ /* 0x000fe2000000182c */
[----:B------:R-:W-:-:S02]  /*cd40*/  MOV R53, R106 ;  /* 0x0000006a00357202 */ /* 0x000fc40000000f00 */
[----:B------:R-:W-:Y:S01]  /*cd50*/  PRMT R3, R8, 0x7772, RZ ;  /* 0x0000777208037816 */ /* 0x000fe200000000ff */
[----:B------:R-:W-:Y:S01]  /*cd60*/  @!P1 HADD2 R246, -R13.H0_H0, -RZ.H0_H0 ;  /* 0xa00000ff0df69230 */ /* 0x000fe20000000900 */
[----:B------:R-:W-:Y:S01]  /*cd70*/  @P5 PRMT R134, R244, 0x5410, RZ ;  /* 0x00005410f4865816 */ /* 0x000fe200000000ff */
[----:B------:R-:W3:Y:S01]  /*cd80*/  LDSM.16.MT88.4 R104, [R143+0x11800] ;  /* 0x011800008f68783b */ /* 0x000ee20000004200 */
[----:B------:R-:W-:Y:S01]  /*cd90*/  ISETP.LE.U32.AND P5, PT, R0, UR6, PT ;  /* 0x0000000600007c0c */ /* 0x000fe2000bfa3070 */
[----:B------:R-:W-:Y:S01]  /*cda0*/  FFMA.FTZ R0, R52, R34, R233 ;  /* 0x0000002234007223 */ /* 0x000fe200000100e9 */
[----:B------:R-:W-:Y:S01]  /*cdb0*/  @P3 PRMT R119, R247, 0x5410, RZ ;  /* 0x00005410f7773816 */ /* 0x000fe200000000ff */
[----:B------:R-:W-:Y:S01]  /*cdc0*/  IMAD.MOV.U32 R233, RZ, RZ, R55 ;  /* 0x000000ffffe97224 */ /* 0x000fe200078e0037 */
[----:B------:R-:W-:Y:S01]  /*cdd0*/  ISETP.GT.U32.AND P3, PT, R3, UR6, PT ;  /* 0x0000000603007c0c */ /* 0x000fe2000bf64070 */
[----:B------:R-:W-:Y:S01]  /*cde0*/  FFMA.FTZ R3, R16, R35, R27 ;  /* 0x0000002310037223 */ /* 0x000fe2000001001b */
[----:B------:R-:W-:Y:S01]  /*cdf0*/  MOV R222, R53 ;  /* 0x0000003500de7202 */ /* 0x000fe20000000f00 */
[----:B------:R-:W-:Y:S01]  /*ce00*/  IMAD.MOV.U32 R16, RZ, RZ, R233 ;  /* 0x000000ffff107224 */ /* 0x000fe200078e00e9 */
[----:B------:R-:W-:Y:S01]  /*ce10*/  PRMT R5, R8, 0x7773, RZ ;  /* 0x0000777308057816 */ /* 0x000fe200000000ff */
[----:B------:R-:W-:Y:S01]  /*ce20*/  @!P6 HADD2 R250, -R6.H0_H0, -RZ.H0_H0 ;  /* 0xa00000ff06fae230 */ /* 0x000fe20000000900 */
[----:B------:R-:W-:Y:S01]  /*ce30*/  @!P1 PRMT R13, R246, 0x5410, RZ ;  /* 0x00005410f60d9816 */ /* 0x000fe200000000ff */
[----:B------:R-:W-:Y:S01]  /*ce40*/  FADD.FTZ R3, R222, R3 ;  /* 0x00000003de037221 */ /* 0x000fe20000010000 */
[----:B------:R-:W-:Y:S01]  /*ce50*/  @!P4 PRMT R137, R241, 0x5410, RZ ;  /* 0x00005410f189c816 */ /* 0x000fe200000000ff */
[----:B------:R-:W-:Y:S01]  /*ce60*/  @!P5 HADD2 R249, -R15.H0_H0, -RZ.H0_H0 ;  /* 0xa00000ff0ff9d230 */ /* 0x000fe20000000900 */
[----:B------:R-:W-:Y:S01]  /*ce70*/  ISETP.GT.U32.AND P1, PT, R5, UR6, PT ;  /* 0x0000000605007c0c */ /* 0x000fe2000bf24070 */
[----:B------:R-:W-:Y:S01]  /*ce80*/  FADD.FTZ R3, R16, R3 ;  /* 0x0000000310037221 */ /* 0x000fe20000010000 */
[----:B------:R-:W-:Y:S01]  /*ce90*/  ISETP.GT.U32.AND P4, PT, R18, UR6, PT ;  /* 0x0000000612007c0c */ /* 0x000fe2000bf84070 */
[----:B------:R1:W4:Y:S01]  /*cea0*/  LDL.LU.S16 R5, [R1+0x4] ;  /* 0x0000040001057983 */ /* 0x0003220000300600 */
[----:B------:R-:W-:Y:S01]  /*ceb0*/  PRMT R4, R8, 0x7771, RZ ;  /* 0x0000777108047816 */ /* 0x000fe200000000ff */
[----:B------:R-:W-:Y:S01]  /*cec0*/  IMAD.MOV.U32 R27, RZ, RZ, R232 ;  /* 0x000000ffff1b7224 */ /* 0x000fe200078e00e8 */
[----:B------:R-:W-:Y:S01]  /*ced0*/  @!P6 PRMT R6, R250, 0x5410, RZ ;  /* 0x00005410fa06e816 */ /* 0x000fe200000000ff */
[----:B------:R1:W5:Y:S01]  /*cee0*/  LDL.LU.S16 R18, [R1+0x8] ;  /* 0x0000080001127983 */ /* 0x0003620000300600 */
[----:B------:R-:W-:Y:S01]  /*cef0*/  IMAD.MOV.U32 R52, RZ, RZ, R56 ;  /* 0x000000ffff347224 */ /* 0x000fe200078e0038 */
[----:B------:R-:W-:Y:S01]  /*cf00*/  @!P5 PRMT R15, R249, 0x5410, RZ ;  /* 0x00005410f90fd816 */ /* 0x000fe200000000ff */
[----:B------:R-:W-:Y:S01]  /*cf10*/  IMAD.MOV.U32 R56, RZ, RZ, R108 ;  /* 0x000000ffff387224 */ /* 0x000fe200078e006c */
[----:B------:R1:W5:Y:S01]  /*cf20*/  LDL.LU.S16 R17, [R1+0xc] ;  /* 0x00000c0001117983 */ /* 0x0003620000300600 */
[----:B------:R-:W-:Y:S01]  /*cf30*/  IMAD.MOV.U32 R55, RZ, RZ, R30 ;  /* 0x000000ffff377224 */ /* 0x000fe200078e001e */
[----:B------:R-:W-:Y:S01]  /*cf40*/  MOV R53, R57 ;  /* 0x0000003900357202 */ /* 0x000fe20000000f00 */
[----:B------:R-:W-:Y:S01]  /*cf50*/  IMAD.MOV.U32 R232, RZ, RZ, R54 ;  /* 0x000000ffffe87224 */ /* 0x000fe200078e0036 */
[----:B------:R1:W5:Y:S01]  /*cf60*/  LDL.LU.S16 R16, [R1+0x10] ;  /* 0x0000100001107983 */ /* 0x0003620000300600 */
[----:B------:R-:W-:Y:S01]  /*cf70*/  @P4 HADD2 R248, -R133.H0_H0, -RZ.H0_H0 ;  /* 0xa00000ff85f84230 */ /* 0x000fe20000000900 */
[----:B------:R-:W-:Y:S01]  /*cf80*/  MOV R57, R109 ;  /* 0x0000006d00397202 */ /* 0x000fe20000000f00 */
[----:B------:R-:W-:Y:S01]  /*cf90*/  IMAD.MOV.U32 R233, RZ, RZ, R55 ;  /* 0x000000ffffe97224 */ /* 0x000fe200078e0037 */
[----:B------:R-:W-:Y:S01]  /*cfa0*/  MOV R222, R52 ;  /* 0x0000003400de7202 */ /* 0x000fe20000000f00 */
[----:B------:R-:W-:Y:S01]  /*cfb0*/  IMAD.MOV.U32 R30, RZ, RZ, R80 ;  /* 0x000000ffff1e7224 */ /* 0x000fe200078e0050 */
[----:B------:R-:W-:Y:S01]  /*cfc0*/  @P4 PRMT R133, R248, 0x5410, RZ ;  /* 0x00005410f8854816 */ /* 0x000fe200000000ff */
[----:B------:R-:W-:Y:S01]  /*cfd0*/  @P3 HADD2 R252, -R11.H0_H0, -RZ.H0_H0 ;  /* 0xa00000ff0bfc3230 */ /* 0x000fe20000000900 */
[----:B------:R-:W-:Y:S01]  /*cfe0*/  ISETP.GT.U32.AND P4, PT, R4, UR6, PT ;  /* 0x0000000604007c0c */ /* 0x000fe2000bf84070 */
[--C-:B------:R-:W-:Y:S01]  /*cff0*/  FADD.FTZ R4, R234, R0.reuse ;  /* 0x00000000ea047221 */ /* 0x100fe20000010000 */
[----:B------:R-:W-:Y:S01]  /*d000*/  PRMT R0, R33, 0x7632, R0 ;  /* 0x0000763221007816 */ /* 0x000fe20000000000 */
[----:B------:R-:W-:Y:S01]  /*d010*/  IMAD.MOV.U32 R234, RZ, RZ, R53 ;  /* 0x000000ffffea7224 */ /* 0x000fe200078e0035 */
[----:B------:R-:W-:Y:S01]  /*d020*/  MOV R52, R56 ;  /* 0x0000003800347202 */ /* 0x000fe20000000f00 */
[----:B------:R-:W-:Y:S01]  /*d030*/  IMAD.MOV.U32 R56, RZ, RZ, R110 ;  /* 0x000000ffff387224 */ /* 0x000fe200078e006e */
[----:B------:R-:W-:Y:S01]  /*d040*/  LOP3.LUT R2, R0, 0xff, RZ, 0xc0, !PT ;  /* 0x000000ff00027812 */ /* 0x000fe200078ec0ff */
[----:B------:R-:W-:Y:S01]  /*d050*/  IMAD.MOV.U32 R53, RZ, RZ, R57 ;  /* 0x000000ffff357224 */ /* 0x000fe200078e0039 */
[----:B------:R-:W-:Y:S01]  /*d060*/  PRMT R0, R12, 0x7632, R0 ;  /* 0x000076320c007816 */ /* 0x000fe20000000000 */
[----:B------:R-:W-:Y:S01]  /*d070*/  IMAD.MOV.U32 R57, RZ, RZ, R111 ;  /* 0x000000ffff397224 */ /* 0x000fe200078e006f */
[----:B------:R-:W-:Y:S01]  /*d080*/  ISETP.LE.U32.AND P6, PT, R2, UR6, PT ;  /* 0x0000000602007c0c */ /* 0x000fe2000bfc3070 */
[----:B------:R-:W-:Y:S01]  /*d090*/  FADD.FTZ R3, R233, R3 ;  /* 0x00000003e9037221 */ /* 0x000fe20000010000 */
[----:B------:R-:W-:Y:S01]  /*d0a0*/  LOP3.LUT R2, R0, 0xff, RZ, 0xc0, !PT ;  /* 0x000000ff00027812 */ /* 0x000fe200078ec0ff */
[----:B------:R-:W-:Y:S01]  /*d0b0*/  @P4 HADD2 R251, -R14.H0_H0, -RZ.H0_H0 ;  /* 0xa00000ff0efb4230 */ /* 0x000fe20000000900 */
[----:B------:R-:W-:Y:S01]  /*d0c0*/  LOP3.LUT R0, R33, 0xffff, RZ, 0xc0, !PT ;  /* 0x0000ffff21007812 */ /* 0x000fe200078ec0ff */
[----:B------:R-:W-:Y:S01]  /*d0d0*/  IMAD.MOV.U32 R55, RZ, RZ, R30 ;  /* 0x000000ffff377224 */ /* 0x000fe200078e001e */
[----:B------:R-:W-:Y:S01]  /*d0e0*/  ISETP.LE.U32.AND P5, PT, R2, UR6, PT ;  /* 0x0000000602007c0c */ /* 0x000fe2000bfa3070 */
[----:B------:R-:W-:Y:S01]  /*d0f0*/  FADD.FTZ R2, R27, R4 ;  /* 0x000000041b027221 */ /* 0x000fe20000010000 */
[----:B------:R-:W-:Y:S01]  /*d100*/  SHF.R.U32.HI R0, RZ, 0x8, R0 ;  /* 0x00000008ff007819 */ /* 0x000fe20000011600 */
[----:B------:R-:W-:Y:S01]  /*d110*/  IMAD.MOV.U32 R54, RZ, RZ, R58 ;  /* 0x000000ffff367224 */ /* 0x000fe200078e003a */
[----:B------:R-:W-:Y:S01]  /*d120*/  MOV R109, R82 ;  /* 0x00000052006d7202 */ /* 0x000fe20000000f00 */
[----:B------:R-:W-:Y:S01]  /*d130*/  IMAD.MOV.U32 R108, RZ, RZ, R81 ;  /* 0x000000ffff6c7224 */ /* 0x000fe200078e0051 */
[----:B------:R-:W-:Y:S01]  /*d140*/  LOP3.LUT R0, R0, 0xffff, RZ, 0xc0, !PT ;  /* 0x0000ffff00007812 */ /* 0x000fe200078ec0ff */
[C---:B---3--:R-:W-:Y:S01]  /*d150*/  HMMA.16816.F32 R100, R112.reuse, R104, R100 ;  /* 0x000000687064723c */ /* 0x048fe20000001864 */
[----:B------:R-:W-:Y:S01]  /*d160*/  @P4 PRMT R14, R251, 0x5410, RZ ;  /* 0x00005410fb0e4816 */ /* 0x000fe200000000ff */
[----:B------:R-:W-:Y:S01]  /*d170*/  FADD.FTZ R2, R232, R2 ;  /* 0x00000002e8027221 */ /* 0x000fe20000010000 */
[----:B------:R-:W-:Y:S01]  /*d180*/  ISETP.LE.U32.AND P4, PT, R0, UR6, PT ;  /* 0x0000000600007c0c */ /* 0x000fe2000bf83070 */
[----:B------:R-:W-:Y:S01]  /*d190*/  FADD.FTZ R4, R57, R3 ;  /* 0x0000000339047221 */ /* 0x000fe20000010000 */
[----:B------:R-:W-:Y:S01]  /*d1a0*/  LOP3.LUT R0, R12, 0xffff, RZ, 0xc0, !PT ;  /* 0x0000ffff0c007812 */ /* 0x000fe200078ec0ff */
[----:B------:R-:W-:Y:S01]  /*d1b0*/  FADD.FTZ R2, R56, R2 ;  /* 0x0000000238027221 */ /* 0x000fe20000010000 */
[----:B------:R-:W3:Y:S01]  /*d1c0*/  LDC R12, c[0x0][0x448] ;  /* 0x00011200ff0c7b82 */ /* 0x000ee20000000800 */
[----:B------:R-:W-:Y:S01]  /*d1d0*/  @P3 PRMT R11, R252, 0x5410, RZ ;  /* 0x00005410fc0b3816 */ /* 0x000fe200000000ff */
[----:B------:R-:W-:Y:S01]  /*d1e0*/  IMAD.MOV.U32 R58, RZ, RZ, R109 ;  /* 0x000000ffff3a7224 */ /* 0x000fe200078e006d */
[----:B------:R-:W-:Y:S01]  /*d1f0*/  SHF.R.U32.HI R0, RZ, 0x8, R0 ;  /* 0x00000008ff007819 */ /* 0x000fe20000011600 */
[----:B------:R-:W-:Y:S01]  /*d200*/  FADD.FTZ R3, R234, R2 ;  /* 0x00000002ea037221 */ /* 0x000fe20000010000 */
[----:B------:R-:W-:Y:S01]  /*d210*/  MOV R232, R52 ;  /* 0x0000003400e87202 */ /* 0x000fe20000000f00 */
[----:B------:R-:W-:Y:S01]  /*d220*/  IMAD.MOV.U32 R233, RZ, RZ, R54 ;  /* 0x000000ffffe97224 */ /* 0x000fe200078e0036 */
[----:B------:R-:W-:Y:S01]  /*d230*/  LOP3.LUT R0, R0, 0xffff, RZ, 0xc0, !PT ;  /* 0x0000ffff00007812 */ /* 0x000fe200078ec0ff */
[----:B------:R-:W-:Y:S01]  /*d240*/  IMAD.MOV.U32 R52, RZ, RZ, R55 ;  /* 0x000000ffff347224 */ /* 0x000fe200078e0037 */
[----:B------:R-:W-:Y:S01]  /*d250*/  MOV R30, R108 ;  /* 0x0000006c001e7202 */ /* 0x000fe20000000f00 */
[C---:B------:R-:W-:Y:S01]  /*d260*/  HMMA.16816.F32 R104, R112.reuse, R106, R88 ;  /* 0x0000006a7068723c */ /* 0x040fe20000001858 */
[----:B------:R-:W-:Y:S01]  /*d270*/  ISETP.LE.U32.AND P3, PT, R0, UR6, PT ;  /* 0x0000000600007c0c */ /* 0x000fe2000bf63070 */
[----:B------:R-:W-:Y:S01]  /*d280*/  FADD.FTZ R3, R232, R3 ;  /* 0x00000003e8037221 */ /* 0x000fe20000010000 */
[----:B------:R-:W-:Y:S01]  /*d290*/  FADD.FTZ R2, R222, R4 ;  /* 0x00000004de027221 */ /* 0x000fe20000010000 */
[----:B------:R-:W-:Y:S01]  /*d2a0*/  IMAD.MOV.U32 R54, RZ, RZ, R58 ;  /* 0x000000ffff367224 */ /* 0x000fe200078e003a */
[----:B------:R-:W-:Y:S01]  /*d2b0*/  MOV R55, R59 ;  /* 0x0000003b00377202 */ /* 0x000fe20000000f00 */
[----:B------:R-:W-:Y:S01]  /*d2c0*/  FADD.FTZ R3, R52, R3 ;  /* 0x0000000334037221 */ /* 0x000fe20000010000 */
[----:B------:R-:W-:Y:S01]  /*d2d0*/  FADD.FTZ R2, R233, R2 ;  /* 0x00000002e9027221 */ /* 0x000fe20000010000 */
[----:B------:R-:W-:Y:S01]  /*d2e0*/  MOV R198, R73 ;  /* 0x0000004900c67202 */ /* 0x000fe20000000f00 */
[----:B------:R-:W1:Y:S01]  /*d2f0*/  LDSM.16.MT88.4 R80, [R31+0x3800] ;  /* 0x003800001f50783b */ /* 0x000e620000004200 */
[----:B------:R-:W-:Y:S01]  /*d300*/  FADD.FTZ R3, R54, R3 ;  /* 0x0000000336037221 */ /* 0x000fe20000010000 */
[----:B------:R-:W-:Y:S01]  /*d310*/  FADD.FTZ R2, R53, R2 ;  /* 0x0000000235027221 */ /* 0x000fe20000010000 */
[----:B------:R-:W-:Y:S01]  /*d320*/  MOV R195, R41 ;  /* 0x0000002900c37202 */ /* 0x000fe20000000f00 */
[----:B------:R-:W1:Y:S01]  /*d330*/  LDSM.16.MT88.4 R72, [R143+0xf800] ;  /* 0x00f800008f48783b */ /* 0x000e620000004200 */
[----:B------:R-:W-:Y:S01]  /*d340*/  FADD.FTZ R3, R30, R3 ;  /* 0x000000031e037221 */ /* 0x000fe20000010000 */
[----:B------:R-:W-:Y:S01]  /*d350*/  FADD.FTZ R2, R55, R2 ;  /* 0x0000000237027221 */ /* 0x000fe20000010000 */
[----:B------:R-:W-:Y:S01]  /*d360*/  HMMA.16816.F32 R96, R112, R98, R76 ;  /* 0x000000627060723c */ /* 0x000fe2000000184c */
[----:B------:R-:W1:Y:S01]  /*d370*/  LDSM.16.MT88.4 R40, [R143+0xd800] ;  /* 0x00d800008f28783b */ /* 0x000e620000004200 */
[----:B------:R-:W-:Y:S01]  /*d380*/  FADD.FTZ R3, R19, R3 ;  /* 0x0000000313037221 */ /* 0x000fe20000010000 */
[----:B------:R-:W-:-:S02]  /*d390*/  FADD.FTZ R2, R198, R2 ;  /* 0x00000002c6027221 */ /* 0x000fc40000010000 */
[----:B------:R-:W1:Y:S01]  /*d3a0*/  LDSM.16.MT88.4 R108, [R31+0x5800] ;  /* 0x005800001f6c783b */ /* 0x000e620000004200 */
[----:B---3--:R-:W-:-:S03]  /*d3b0*/  IMAD.SHL.U32 R12, R12, 0x8, RZ ;  /* 0x000000080c0c7824 */ /* 0x008fc600078e00ff */
[----:B------:R-:W3:Y:S04]  /*d3c0*/  LDSM.16.MT88.4 R56, [R144+0x1800] ;  /* 0x001800009038783b */ /* 0x000ee80000004200 */
[----:B------:R-:W5:Y:S01]  /*d3d0*/  LDSM.16.MT88.4 R88, [R144+0x3800] ;  /* 0x003800009058783b */ /* 0x000f620000004200 */
[C---:B------:R-:W-:Y:S08]  /*d3e0*/  HMMA.16816.F32 R44, R112.reuse, R48, R204 ;  /* 0x00000030702c723c */ /* 0x040ff000000018cc */
[C---:B------:R-:W-:Y:S08]  /*d3f0*/  HMMA.16816.F32 R48, R112.reuse, R50, R208 ;  /* 0x000000327030723c */ /* 0x040ff000000018d0 */
[C---:B-1----:R-:W-:Y:S08]  /*d400*/  HMMA.16816.F32 R76, R112.reuse, R80, R164 ;  /* 0x00000050704c723c */ /* 0x042ff000000018a4 */
[C---:B------:R-:W-:Y:S08]  /*d410*/  HMMA.16816.F32 R68, R112.reuse, R72, R128 ;  /* 0x000000487044723c */ /* 0x040ff00000001880 */
[C---:B------:R-:W-:Y:S08]  /*d420*/  HMMA.16816.F32 R36, R112.reuse, R40, R176 ;  /* 0x000000287024723c */ /* 0x040ff000000018b0 */
[C---:B------:R-:W-:Y:S08]  /*d430*/  HMMA.16816.F32 R128, R112.reuse, R108, R160 ;  /* 0x0000006c7080723c */ /* 0x040ff000000018a0 */
[C---:B---3--:R-:W-:Y:S08]  /*d440*/  HMMA.16816.F32 R52, R112.reuse, R56, R228 ;  /* 0x000000387034723c */ /* 0x048ff000000018e4 */
[C---:B------:R-:W-:Y:S08]  /*d450*/  HMMA.16816.F32 R40, R112.reuse, R42, R180 ;  /* 0x0000002a7028723c */ /* 0x040ff000000018b4 */
[C---:B------:R-:W-:Y:S08]  /*d460*/  HMMA.16816.F32 R72, R112.reuse, R74, R156 ;  /* 0x0000004a7048723c */ /* 0x040ff0000000189c */
[C---:B------:R-:W-:Y:S08]  /*d470*/  HMMA.16816.F32 R80, R112.reuse, R82, R200 ;  /* 0x000000527050723c */ /* 0x040ff000000018c8 */
[C---:B------:R-:W-:Y:S08]  /*d480*/  HMMA.16816.F32 R108, R112.reuse, R110, R148 ;  /* 0x0000006e706c723c */ /* 0x040ff00000001894 */
[----:B------:R-:W-:Y:S01]  /*d490*/  HMMA.16816.F32 R56, R112, R58, R224 ;  /* 0x0000003a7038723c */ /* 0x000fe200000018e0 */
[----:B--2---:R-:W-:-:S05]  /*d4a0*/  @P1 HADD2 R26, -R9.H0_H0, -RZ.H0_H0 ;  /* 0xa00000ff091a1230 */ /* 0x004fca0000000900 */
[----:B------:R-:W-:-:S04]  /*d4b0*/  PRMT R4, R26, 0x7610, R4 ;  /* 0x000076101a047816 */ /* 0x000fc80000000004 */
[----:B------:R-:W-:Y:S01]  /*d4c0*/  @P1 PRMT R9, R4, 0x5410, RZ ;  /* 0x0000541004091816 */ /* 0x000fe200000000ff */
[----:B------:R-:W-:Y:S02]  /*d4d0*/  IMAD.MOV.U32 R4, RZ, RZ, R190 ;  /* 0x000000ffff047224 */ /* 0x000fe400078e00be */
[----:B----4-:R-:W-:Y:S02]  /*d4e0*/  @!P6 HADD2 R5, -R87.H0_H0, -RZ.H0_H0 ;  /* 0xa00000ff5705e230 */ /* 0x010fe40000000900 */
[----:B-----5:R-:W-:Y:S02]  /*d4f0*/  @!P5 HADD2 R18, -R7.H0_H0, -RZ.H0_H0 ;  /* 0xa00000ff0712d230 */ /* 0x020fe40000000900 */
[----:B------:R-:W-:Y:S02]  /*d500*/  @!P4 HADD2 R17, -R141.H0_H0, -RZ.H0_H0 ;  /* 0xa00000ff8d11c230 */ /* 0x000fe40000000900 */
[----:B------:R-:W-:Y:S01]  /*d510*/  @!P3 HADD2 R16, -R10.H0_H0, -RZ.H0_H0 ;  /* 0xa00000ff0a10b230 */ /* 0x000fe20000000900 */
[----:B------:R-:W-:-:S02]  /*d520*/  PRMT R8, R18, 0x7610, R8 ;  /* 0x0000761012087816 */ /* 0x000fc40000000008 */
[----:B------:R-:W-:Y:S02]  /*d530*/  PRMT R0, R17, 0x7610, R0 ;  /* 0x0000761011007816 */ /* 0x000fe40000000000 */
[----:B------:R-:W-:Y:S02]  /*d540*/  PRMT R24, R16, 0x7610, R24 ;  /* 0x0000761010187816 */ /* 0x000fe40000000018 */
[----:B------:R-:W-:Y:S01]  /*d550*/  PRMT R25, R5, 0x7610, R25 ;  /* 0x0000761005197816 */ /* 0x000fe20000000019 */
[----:B------:R-:W1:Y:S01]  /*d560*/  LDSM.16.MT88.4 R16, [R144+0x5800] ;  /* 0x005800009010783b */ /* 0x000e620000004200 */
[----:B------:R-:W-:Y:S01]  /*d570*/  IMAD.MOV.U32 R5, RZ, RZ, R191 ;  /* 0x000000ffff057224 */ /* 0x000fe200078e00bf */
[----:B------:R-:W-:Y:S01]  /*d580*/  @!P5 PRMT R7, R8, 0x5410, RZ ;  /* 0x000054100807d816 */ /* 0x000fe200000000ff */
[----:B------:R-:W-:Y:S01]  /*d590*/  FADD.FTZ R8, R145, R2 ;  /* 0x0000000291087221 */ /* 0x000fe20000010000 */
[----:B------:R-:W-:Y:S01]  /*d5a0*/  @!P4 PRMT R141, R0, 0x5410, RZ ;  /* 0x00005410008dc816 */ /* 0x000fe200000000ff */
[----:B------:R-:W-:Y:S01]  /*d5b0*/  FADD.FTZ R0, R146, R3 ;  /* 0x0000000392007221 */ /* 0x000fe20000010000 */
[----:B------:R-:W-:Y:S01]  /*d5c0*/  IMAD.WIDE R2, R12, 0x2, R4 ;  /* 0x000000020c027825 */ /* 0x000fe200078e0204 */
[----:B------:R-:W-:Y:S01]  /*d5d0*/  STG.E.U16 desc[UR16][R4.64+-0x80], R147 ;  /* 0xffff809304007986 */ /* 0x000fe2000c101510 */
[----:B------:R-:W-:-:S03]  /*d5e0*/  @!P6 PRMT R87, R25, 0x5410, RZ ;  /* 0x000054101957e816 */ /* 0x000fc600000000ff */
[----:B------:R-:W-:Y:S04]  /*d5f0*/  STG.E.U16 desc[UR16][R4.64+-0x7e], R168 ;  /* 0xffff82a804007986 */ /* 0x000fe8000c101510 */
[----:B------:R-:W-:Y:S04]  /*d600*/  STG.E.U16 desc[UR16][R2.64+-0x80], R174 ;  /* 0xffff80ae02007986 */ /* 0x000fe8000c101510 */
[----:B------:R-:W-:Y:S04]  /*d610*/  STG.E.U16 desc[UR16][R2.64+-0x7e], R173 ;  /* 0xffff82ad02007986 */ /* 0x000fe8000c101510 */
[----:B------:R-:W-:Y:S04]  /*d620*/  STG.E.U16 desc[UR16][R4.64+-0x70], R172 ;  /* 0xffff90ac04007986 */ /* 0x000fe8000c101510 */
[----:B------:R-:W-:Y:S04]  /*d630*/  STG.E.U16 desc[UR16][R4.64+-0x6e], R171 ;  /* 0xffff92ab04007986 */ /* 0x000fe8000c101510 */
[----:B------:R-:W-:Y:S04]  /*d640*/  STG.E.U16 desc[UR16][R2.64+-0x70], R170 ;  /* 0xffff90aa02007986 */ /* 0x000fe8000c101510 */
[----:B------:R-:W-:Y:S01]  /*d650*/  STG.E.U16 desc[UR16][R2.64+-0x6e], R169 ;  /* 0xffff92a902007986 */ /* 0x000fe2000c101510 */
[----:B------:R-:W-:-:S03]  /*d660*/  @!P3 PRMT R10, R24, 0x5410, RZ ;  /* 0x00005410180ab816 */ /* 0x000fc600000000ff */
[----:B------:R-:W-:Y:S04]  /*d670*/  STG.E.U16 desc[UR16][R4.64+-0x60], R142 ;  /* 0xffffa08e04007986 */ /* 0x000fe8000c101510 */
[----:B------:R-:W-:Y:S04]  /*d680*/  STG.E.U16 desc[UR16][R4.64+-0x5e], R141 ;  /* 0xffffa28d04007986 */ /* 0x000fe8000c101510 */
[----:B------:R-:W-:Y:S04]  /*d690*/  STG.E.U16 desc[UR16][R2.64+-0x60], R87 ;  /* 0xffffa05702007986 */ /* 0x000fe8000c101510 */
[----:B------:R-:W-:Y:S01]  /*d6a0*/  STG.E.U16 desc[UR16][R2.64+-0x5e], R86 ;  /* 0xffffa25602007986 */ /* 0x000fe2000c101510 */
[----:B------:R-:W-:-:S03]  /*d6b0*/  FADD.FTZ R8, R195, R8 ;  /* 0x00000008c3087221 */ /* 0x000fc60000010000 */
[----:B------:R-:W-:Y:S04]  /*d6c0*/  STG.E.U16 desc[UR16][R4.64+-0x50], R85 ;  /* 0xffffb05504007986 */ /* 0x000fe8000c101510 */
[----:B------:R2:W-:Y:S04]  /*d6d0*/  STG.E.U16 desc[UR16][R4.64+-0x4e], R84 ;  /* 0xffffb25404007986 */ /* 0x0005e8000c101510 */
[----:B------:R-:W-:Y:S04]  /*d6e0*/  STG.E.U16 desc[UR16][R2.64+-0x50], R140 ;  /* 0xffffb08c02007986 */ /* 0x000fe8000c101510 */
[----:B------:R-:W-:Y:S04]  /*d6f0*/  STG.E.U16 desc[UR16][R2.64+-0x4e], R139 ;  /* 0xffffb28b02007986 */ /* 0x000fe8000c101510 */
[----:B------:R-:W-:Y:S04]  /*d700*/  STG.E.U16 desc[UR16][R4.64+-0x40], R138 ;  /* 0xffffc08a04007986 */ /* 0x000fe8000c101510 */
[----:B------:R-:W-:Y:S01]  /*d710*/  STG.E.U16 desc[UR16][R4.64+-0x3e], R137 ;  /* 0xffffc28904007986 */ /* 0x000fe2000c101510 */
[----:B------:R-:W-:-:S03]  /*d720*/  FADD.FTZ R12, R118, R0 ;  /* 0x00000000760c7221 */ /* 0x000fc60000010000 */
[----:B------:R-:W-:Y:S04]  /*d730*/  STG.E.U16 desc[UR16][R2.64+-0x40], R136 ;  /* 0xffffc08802007986 */ /* 0x000fe8000c101510 */
[----:B------:R-:W-:Y:S01]  /*d740*/  STG.E.U16 desc[UR16][R2.64+-0x3e], R135 ;  /* 0xffffc28702007986 */ /* 0x000fe2000c101510 */
[----:B------:R-:W-:-:S03]  /*d750*/  FADD.FTZ R0, R116, R8 ;  /* 0x0000000874007221 */ /* 0x000fc60000010000 */
        /* <DEDUP_REMOVED lines=15> */
[----:B--2---:R-:W-:Y:S01]  /*d850*/  HMMA.16816.F32 R84, R112, R88, R216 ;  /* 0x000000587054723c */ /* 0x004fe200000018d8 */
[----:B---3--:R-:W-:-:S04]  /*d860*/  FADD.FTZ R2, R199, R12 ;  /* 0x0000000cc7027221 */ /* 0x008fc80000010000 */
[----:B------:R-:W-:-:S04]  /*d870*/  FADD.FTZ R2, R192, R2 ;  /* 0x00000002c0027221 */ /* 0x000fc80000010000 */
[----:B------:R-:W-:Y:S01]  /*d880*/  FADD.FTZ R2, R186, R2 ;  /* 0x00000002ba027221 */ /* 0x000fe20000010000 */
[C---:B------:R-:W-:Y:S04]  /*d890*/  HMMA.16816.F32 R88, R112.reuse, R90, R212 ;  /* 0x0000005a7058723c */ /* 0x040fe800000018d4 */
[----:B------:R3:W-:Y:S04]  /*d8a0*/  STL [R1+0x38], R2 ;  /* 0x0000380201007387 */ /* 0x0007e80000100800 */
[----:B------:R3:W-:Y:S01]  /*d8b0*/  STL [R1+0x3c], R0 ;  /* 0x00003c0001007387 */ /* 0x0007e20000100800 */
[C---:B-1----:R-:W-:Y:S08]  /*d8c0*/  HMMA.16816.F32 R132, R112.reuse, R16, R152 ;  /* 0x000000107084723c */ /* 0x042ff00000001898 */
[----:B------:R-:W-:Y:S01]  /*d8d0*/  HMMA.16816.F32 R112, R112, R18, R20 ;  /* 0x000000127070723c */ /* 0x000fe20000001814 */
[----:B------:R-:W-:Y:S01]  /*d8e0*/  IADD3 R205, P1, PT, R190, -0x100, RZ ;  /* 0xffffff00becd7810 */ /* 0x000fe20007f3e0ff */
[----:B------:R-:W-:Y:S01]  /*d8f0*/  IMAD.MOV.U32 R3, RZ, RZ, R175 ;  /* 0x000000ffff037224 */ /* 0x000fe200078e00af */
[----:B------:R-:W-:Y:S01]  /*d900*/  IADD3 R198, PT, PT, R223, -0x3, RZ ;  /* 0xfffffffddfc67810 */ /* 0x000fe20007ffe0ff */
[----:B------:R-:W-:Y:S01]  /*d910*/  IMAD.MOV.U32 R116, RZ, RZ, R184 ;  /* 0x000000ffff747224 */ /* 0x000fe200078e00b8 */
[----:B------:R-:W-:-:S15]  /*d920*/  IADD3.X R204, PT, PT, R191, -0x1, RZ, P1, !PT ;  /* 0xffffffffbfcc7810 */ /* 0x000fde0000ffe4ff */
.L_x_832:
[----:B------:R-:W-:-:S13]  /*d930*/  ISETP.GE.AND P1, PT, R198, RZ, PT ;  /* 0x000000ffc600720c */ /* 0x000fda0003f26270 */
[----:B------:R-:W-:Y:S05]  /*d940*/  @!P1 BRA `(.L_x_837) ;  /* 0x0000004c00389947 */ /* 0x000fea0003800000 */
[----:B--2---:R-:W2:Y:S01]  /*d950*/  LDL.LU R4, [R1+0x70] ;  /* 0x0000700001047983 */ /* 0x004ea20000300800 */
[----:B------:R-:W-:Y:S01]  /*d960*/  SHF.R.U32.HI R180, RZ, 0x1, R189 ;  /* 0x00000001ffb47819 */ /* 0x000fe200000116bd */
[----:B------:R-:W3:Y:S01]  /*d970*/  LDC.64 R224, c[0x0][0x3c0] ;  /* 0x0000f000ffe07b82 */ /* 0x000ee20000000a00 */
[----:B------:R-:W-:Y:S01]  /*d980*/  IMAD.MOV.U32 R117, RZ, RZ, R3 ;  /* 0x000000ffff757224 */ /* 0x000fe200078e0003 */
[----:B------:R-:W1:Y:S01]  /*d990*/  S2R R189, SR_TID.X ;  /* 0x0000000000bd7919 */ /* 0x000e620000002100 */
[----:B------:R-:W4:Y:S01]  /*d9a0*/  LDCU UR4, c[0x0][0x440] ;  /* 0x00008800ff0477ac */ /* 0x000f220008000800 */
[----:B------:R-:W-:Y:S02]  /*d9b0*/  IMAD.MOV.U32 R182, RZ, RZ, 0x20 ;  /* 0x00000020ffb67424 */ /* 0x000fe400078e00ff */
[----:B------:R-:W-:Y:S01]  /*d9c0*/  IMAD.MOV.U32 R186, RZ, RZ, 0x20 ;  /* 0x00000020ffba7424 */ /* 0x000fe200078e00ff */
[----:B------:R-:W-:Y:S01]  /*d9d0*/  UMOV UR8, 0x400 ;  /* 0x0000040000087882 */ /* 0x000fe20000000000 */
[----:B------:R-:W5:Y:S01]  /*d9e0*/  LDC R195, c[0x0][0x4f8] ;  /* 0x00013e00ffc37b82 */ /* 0x000f620000000800 */
[----:B------:R-:W-:Y:S01]  /*d9f0*/  SEL R182, R182, 0xffffffe0, !P2 ;  /* 0xffffffe0b6b67807 */ /* 0x000fe20005000000 */
[----:B------:R-:W-:Y:S01]  /*da00*/  IMAD.MOV.U32 R192, RZ, RZ, 0x40 ;  /* 0x00000040ffc07424 */ /* 0x000fe200078e00ff */
[----:B------:R-:W1:Y:S01]  /*da10*/  LDCU UR9, c[0x0][0x440] ;  /* 0x00008800ff0977ac */ /* 0x000e620008000800 */
[----:B------:R-:W1:Y:S04]  /*da20*/  LDCU.U8 UR6, c[0x0][0x4f8] ;  /* 0x00009f00ff0677ac */ /* 0x000e680008000000 */
[----:B------:R-:W1:Y:S01]  /*da30*/  S2UR UR7, SR_CgaCtaId ;  /* 0x00000000000779c3 */ /* 0x000e620000008800 */
[----:B----4-:R-:W-:Y:S01]  /*da40*/  ISETP.GE.AND P1, PT, R185, UR4, PT ;  /* 0x00000004b9007c0c */ /* 0x010fe2000bf26270 */
[----:B------:R-:W4:Y:S01]  /*da50*/  LDCU UR4, c[0x0][0x45c] ;  /* 0x00008b80ff0477ac */ /* 0x000f220008000800 */
[----:B---3--:R-:W-:-:S02]  /*da60*/  SHF.L.U32 R2, R224, 0x4, RZ ;  /* 0x00000004e0027819 */ /* 0x008fc400000006ff */
[----:B------:R-:W-:Y:S02]  /*da70*/  SHF.L.U64.HI R3, R224, 0x4, R225 ;  /* 0x00000004e0037819 */ /* 0x000fe400000102e1 */
[----:B-----5:R-:W-:Y:S01]  /*da80*/  LOP3.LUT R195, R195, 0xff, RZ, 0xc0, !PT ;  /* 0x000000ffc3c37812 */ /* 0x020fe200078ec0ff */
[C---:B-1----:R-:W-:Y:S01]  /*da90*/  IMAD.SHL.U32 R0, R189.reuse, 0x40, RZ ;  /* 0x00000040bd007824 */ /* 0x042fe200078e00ff */
[C---:B------:R-:W-:Y:S01]  /*daa0*/  LOP3.LUT P0, RZ, R189.reuse, 0x2, RZ, 0xc0, !PT ;  /* 0x00000002bdff7812 */ /* 0x040fe2000780c0ff */
[----:B------:R-:W-:Y:S02]  /*dab0*/  IMAD.SHL.U32 R190, R189, 0x40, RZ ;  /* 0x00000040bdbe7824 */ /* 0x000fe400078e00ff */
[----:B------:R-:W-:Y:S01]  /*dac0*/  IMAD R195, R195, 0x10000, R195 ;  /* 0x00010000c3c37824 */ /* 0x000fe200078e02c3 */
[----:B------:R-:W-:Y:S01]  /*dad0*/  SEL R186, R186, 0xffffffe0, !P0 ;  /* 0xffffffe0baba7807 */ /* 0x000fe20004000000 */
[----:B------:R-:W-:Y:S01]  /*dae0*/  ULEA UR7, UR7, UR8, 0x18 ;  /* 0x0000000807077291 */ /* 0x000fe2000f8ec0ff */
[----:B------:R-:W-:-:S02]  /*daf0*/  LOP3.LUT R191, R190, 0x400, RZ, 0xc0, !PT ;  /* 0x00000400bebf7812 */ /* 0x000fc400078ec0ff */
[----:B--2---:R-:W-:-:S04]  /*db00*/  LOP3.LUT R180, R4, 0x8, R180, 0x78, !PT ;  /* 0x0000000804b47812 */ /* 0x004fc800078e78b4 */
[----:B------:R-:W-:Y:S01]  /*db10*/  LOP3.LUT R180, R180, 0x200, R0, 0xf8, !PT ;  /* 0x00000200b4b47812 */ /* 0x000fe200078ef800 */
[----:B------:R-:W-:-:S03]  /*db20*/  IMAD.MOV.U32 R0, RZ, RZ, R116 ;  /* 0x000000ffff007224 */ /* 0x000fc600078e0074 */
[----:B------:R-:W-:-:S04]  /*db30*/  LEA R180, R180, UR5, 0x1 ;  /* 0x00000005b4b47c11 */ /* 0x000fc8000f8e08ff */
[C---:B------:R-:W-:Y:S01]  /*db40*/  IADD3 R3, PT, PT, R180.reuse, 0xc000, RZ ;  /* 0x0000c000b4037810 */ /* 0x040fe20007ffe0ff */
[----:B------:R-:W-:Y:S02]  /*db50*/  VIADD R2, R180, 0xc040 ;  /* 0x0000c040b4027836 */ /* 0x000fe40000000000 */
[----:B------:R-:W-:-:S03]  /*db60*/  IMAD.IADD R182, R182, 0x1, R180 ;  /* 0x00000001b6b67824 */ /* 0x000fc600078e02b4 */
[----:B------:R1:W-:Y:S04]  /*db70*/  STL [R1+0x60], R2 ;  /* 0x0000600201007387 */ /* 0x0003e80000100800 */
[----:B------:R1:W-:Y:S01]  /*db80*/  STL [R1+0x64], R3 ;  /* 0x0000640301007387 */ /* 0x0003e20000100800 */
[----:B----4-:R-:W-:Y:S05]  /*db90*/  BRA `(.L_x_838) ;  /* 0x0000000400607947 */ /* 0x010fea0003800000 */
.L_x_840:
[----:B------:R-:W2:Y:S01]  /*dba0*/  LDL R149, [R1+0x28] ;  /* 0x0000280001957983 */ /* 0x000ea20000100800 */
[----:B------:R-:W1:Y:S01]  /*dbb0*/  LDC.64 R118, c[0x0][0x3b8] ;  /* 0x0000ee00ff767b82 */ /* 0x000e620000000a00 */
[----:B------:R-:W-:Y:S01]  /*dbc0*/  VIADD R116, R198, 0xffffffff ;  /* 0xffffffffc6747836 */ /* 0x000fe20000000000 */
[----:B------:R-:W-:Y:S01]  /*dbd0*/  LOP3.LUT R136, R199, 0x1f8, RZ, 0xc0, !PT ;  /* 0x000001f8c7887812 */ /* 0x000fe200078ec0ff */
[----:B------:R-:W3:Y:S03]  /*dbe0*/  LDL R148, [R1+0x24] ;  /* 0x0000240001947983 */ /* 0x000ee60000100800 */
[----:B------:R-:W-:Y:S04]  /*dbf0*/  LOP3.LUT R136, R136, 0x38, R189, 0x78, !PT ;  /* 0x0000003888887812 */ /* 0x000fe800078e78bd */
[----:B------:R-:W-:Y:S04]  /*dc00*/  LOP3.LUT R193, R136, 0x1e00, R199, 0xf8, !PT ;  /* 0x00001e0088c17812 */ /* 0x000fe800078ef8c7 */
[----:B------:R-:W-:Y:S01]  /*dc10*/  LEA R193, R193, UR5, 0x1 ;  /* 0x00000005c1c17c11 */ /* 0x000fe2000f8e08ff */
[----:B-1----:R-:W-:Y:S01]  /*dc20*/  IMAD.WIDE.U32 R2, R116, R118, RZ ;  /* 0x0000007674027225 */ /* 0x002fe200078e00ff */
[----:B------:R-:W-:Y:S03]  /*dc30*/  SHF.L.U64.HI R142, R118, 0x4, R119 ;  /* 0x00000004768e7819 */ /* 0x000fe60000010277 */
[----:B------:R-:W-:Y:S02]  /*dc40*/  IMAD R3, R116, R119, R3 ;  /* 0x0000007774037224 */ /* 0x000fe400078e0203 */
[----:B------:R-:W-:Y:S05]  /*dc50*/  IMAD.SHL.U32 R143, R118, 0x10, RZ ;  /* 0x00000010768f7824 */ /* 0x000fea00078e00ff */
[C---:B------:R-:W-:Y:S04]  /*dc60*/  LEA R116, P5, R2.reuse, R143, 0x6 ;  /* 0x0000008f02747211 */ /* 0x040fe800078a30ff */
[--C-:B------:R-:W-:Y:S02]  /*dc70*/  LEA.HI.X R137, R2, R142, R3.reuse, 0x6, P5 ;  /* 0x0000008e02897211 */ /* 0x100fe400028f3403 */
[----:B------:R-:W-:Y:S02]  /*dc80*/  LEA R140, P5, R118, R116, 0x5 ;  /* 0x00000074768c7211 */ /* 0x000fe400078a28ff */
[-C--:B--2---:R-:W-:Y:S02]  /*dc90*/  LEA R138, P4, R2, R149.reuse, 0x7 ;  /* 0x00000095028a7211 */ /* 0x084fe400078838ff */
[----:B------:R-:W-:Y:S02]  /*dca0*/  LEA R136, P6, R116, R149, 0x1 ;  /* 0x0000009574887211 */ /* 0x000fe400078c08ff */
[----:B---3--:R-:W-:Y:S02]  /*dcb0*/  LEA.HI.X R139, R2, R148, R3, 0x7, P4 ;  /* 0x00000094028b7211 */ /* 0x008fe400020f3c03 */
[----:B------:R-:W-:Y:S02]  /*dcc0*/  IADD3 R3, P4, PT, R143, R116, RZ ;  /* 0x000000748f037210 */ /* 0x000fe40007f9e0ff */
[----:B------:R-:W-:Y:S01]  /*dcd0*/  LEA.HI.X R143, R118, R137, R119, 0x5, P5 ;  /* 0x00000089768f7211 */ /* 0x000fe200028f2c77 */
[----:B------:R-:W-:Y:S01]  /*dce0*/  @!PT LDS RZ, [RZ] ;  /* 0x00000000fffff984 */ /* 0x000fe20000000800 */
[----:B------:R-:W-:Y:S01]  /*dcf0*/  @!PT LDS RZ, [RZ] ;  /* 0x00000000fffff984 */ /* 0x000fe20000000800 */
[----:B------:R-:W-:Y:S01]  /*dd00*/  @!PT LDS RZ, [RZ] ;  /* 0x00000000fffff984 */ /* 0x000fe20000000800 */
[----:B------:R1:W-:Y:S01]  /*dd10*/  @!P1 LDGSTS.E.BYPASS.LTC128B.128 [R193+0x6000], desc[UR16][R138.64] ;  /* 0x060000008ac19fae */ /* 0x0003e2000b981a10 */
[CC--:B------:R-:W-:Y:S01]  /*dd20*/  LEA R118, P5, R3.reuse, R149.reuse, 0x1 ;  /* 0x0000009503767211 */ /* 0x0c0fe200078a08ff */
[--C-:B------:R-:W-:Y:S01]  /*dd30*/  IMAD.X R119, R142, 0x1, R137.reuse, P4 ;  /* 0x000000018e777824 */ /* 0x100fe200020e0689 */
        /* <DEDUP_REMOVED lines=62> */
.L_x_838:
[----:B------:R-:W2:Y:S01]  /*e120*/  LDL R12, [R1+0x30] ;  /* 0x00003000010c7983 */ /* 0x000ea20000100800 */
[----:B------:R-:W-:Y:S01]  /*e130*/  IMAD.SHL.U32 R199, R189, 0x8, RZ ;  /* 0x00000008bdc77824 */ /* 0x000fe200078e00ff */
[----:B------:R-:W-:Y:S04]  /*e140*/  DEPBAR.LE SB0, 0x0 ;  /* 0x000080000000791a */ /* 0x000fe80000000000 */
[----:B------:R-:W3:Y:S01]  /*e150*/  LDL R16, [R1+0x2c] ;  /* 0x00002c0001107983 */ /* 0x000ee20000100800 */
[----:B------:R-:W-:Y:S01]  /*e160*/  LOP3.LUT R185, R199, 0x38, RZ, 0xc0, !PT ;  /* 0x00000038c7b97812 */ /* 0x000fe200078ec0ff */
[----:B------:R-:W-:Y:S01]  /*e170*/  IMAD.WIDE.U32 R6, R198, R224, RZ ;  /* 0x000000e0c6067225 */ /* 0x000fe200078e00ff */
[----:B------:R-:W-:Y:S01]  /*e180*/  SHF.L.U64.HI R10, R224, 0x4, R225 ;  /* 0x00000004e00a7819 */ /* 0x000fe200000102e1 */
[----:B------:R-:W-:Y:S01]  /*e190*/  BAR.SYNC.DEFER_BLOCKING 0x0 ;  /* 0x0000000000007b1d */ /* 0x000fe20000010000 */
[C---:B------:R-:W-:Y:S01]  /*e1a0*/  LOP3.LUT R15, R185.reuse, 0x40, RZ, 0xfc, !PT ;  /* 0x00000040b90f7812 */ /* 0x040fe200078efcff */
[----:B------:R-:W-:Y:S01]  /*e1b0*/  IMAD R7, R198, R225, R7 ;  /* 0x000000e1c6077224 */ /* 0x000fe200078e0207 */
[----:B------:R-:W-:Y:S01]  /*e1c0*/  LOP3.LUT R14, R185, 0x80, RZ, 0xfc, !PT ;  /* 0x00000080b90e7812 */ /* 0x000fe200078efcff */
[----:B-1----:R-:W-:Y:S01]  /*e1d0*/  IMAD.SHL.U32 R2, R224, 0x10, RZ ;  /* 0x00000010e0027824 */ /* 0x002fe200078e00ff */
[----:B------:R-:W-:Y:S01]  /*e1e0*/  ISETP.GE.AND P3, PT, R15, UR9, PT ;  /* 0x000000090f007c0c */ /* 0x000fe2000bf66270 */
[----:B------:R-:W-:Y:S01]  /*e1f0*/  IMAD.SHL.U32 R3, R189, 0x20, RZ ;  /* 0x00000020bd037824 */ /* 0x000fe200078e00ff */
[----:B------:R-:W-:Y:S01]  /*e200*/  SHF.R.U32.HI R187, RZ, 0x1, R189 ;  /* 0x00000001ffbb7819 */ /* 0x000fe200000116bd */
[----:B------:R-:W-:Y:S01]  /*e210*/  STL [R1+0x34], R199 ;  /* 0x000034c701007387 */ /* 0x000fe20000100800 */
[-C--:B------:R-:W-:Y:S01]  /*e220*/  LEA R5, P0, R6, R2.reuse, 0x6 ;  /* 0x0000000206057211 */ /* 0x080fe200078030ff */
[----:B------:R-:W-:Y:S01]  /*e230*/  UMOV UR5, UR7 ;  /* 0x0000000700057c82 */ /* 0x000fe20008000000 */
[----:B------:R-:W-:Y:S01]  /*e240*/  LOP3.LUT R188, R3, 0x7c00, RZ, 0xc0, !PT ;  /* 0x00007c0003bc7812 */ /* 0x000fe200078ec0ff */
[----:B------:R-:W-:Y:S01]  /*e250*/  STL [R1+0x40], R15 ;  /* 0x0000400f01007387 */ /* 0x000fe20000100800 */
[----:B------:R-:W-:Y:S01]  /*e260*/  IADD3 R11, P4, PT, R5, R2, RZ ;  /* 0x00000002050b7210 */ /* 0x000fe20007f9e0ff */
[----:B------:R-:W-:Y:S01]  /*e270*/  IMAD.SHL.U32 R200, R189, 0x2, RZ ;  /* 0x00000002bdc87824 */ /* 0x000fe200078e00ff */
[--C-:B------:R-:W-:Y:S01]  /*e280*/  LOP3.LUT R4, R188, 0x200, R190.reuse, 0xf8, !PT ;  /* 0x00000200bc047812 */ /* 0x100fe200078ef8be */
[----:B------:R1:W-:Y:S01]  /*e290*/  STL [R1+0x48], R14 ;  /* 0x0000480e01007387 */ /* 0x0003e20000100800 */
[----:B------:R-:W-:Y:S02]  /*e2a0*/  LOP3.LUT R3, R187, 0x8, RZ, 0xc0, !PT ;  /* 0x00000008bb037812 */ /* 0x000fe400078ec0ff */
[----:B------:R-:W-:Y:S01]  /*e2b0*/  LOP3.LUT R2, R185, 0x1c0, R190, 0xf8, !PT ;  /* 0x000001c0b9027812 */ /* 0x000fe200078ef8be */
[----:B------:R-:W-:Y:S03]  /*e2c0*/  STL [R1+0x4c], R200 ;  /* 0x00004cc801007387 */ /* 0x000fe60000100800 */
        /* <DEDUP_REMOVED lines=8> */
[--C-:B---3--:R-:W-:Y:S02]  /*e350*/  LEA.HI.X R9, R6, R16, R7.reuse, 0x7, P2 ;  /* 0x0000001006097211 */ /* 0x108fe400010f3c07 */
[----:B------:R-:W-:Y:S02]  /*e360*/  ISETP.GE.AND P2, PT, R14, UR9, PT ;  /* 0x000000090e007c0c */ /* 0x000fe4000bf46270 */
[----:B------:R-:W-:Y:S01]  /*e370*/  LEA.HI.X R7, R6, R10, R7, 0x6, P0 ;  /* 0x0000000a06077211 */ /* 0x000fe200000f3407 */
[----:B------:R-:W-:Y:S01]  /*e380*/  @!PT LDS RZ, [RZ] ;  /* 0x00000000fffff984 */ /* 0x000fe20000000800 */
[----:B------:R-:W-:Y:S01]  /*e390*/  @!PT LDS RZ, [RZ] ;  /* 0x00000000fffff984 */ /* 0x000fe20000000800 */
[----:B------:R-:W-:Y:S01]  /*e3a0*/  @!PT LDS RZ, [RZ] ;  /* 0x00000000fffff984 */ /* 0x000fe20000000800 */
[----:B------:R-:W-:Y:S01]  /*e3b0*/  @!P1 LDGSTS.E.BYPASS.LTC128B.128 [R193+0xc000], desc[UR16][R8.64] ;  /* 0x0c00000008c19fae */ /* 0x000fe2000b981a10 */
[C---:B------:R-:W-:Y:S02]  /*e3c0*/  LEA R13, P0, R224.reuse, R5, 0x5 ;  /* 0x00000005e00d7211 */ /* 0x040fe400078028ff */
[----:B------:R-:W-:Y:S01]  /*e3d0*/  LEA R6, P5, R5, R12, 0x1 ;  /* 0x0000000c05067211 */ /* 0x000fe200078a08ff */
[----:B------:R-:W-:Y:S01]  /*e3e0*/  @P1 STS.128 [R193+0xc000], RZ ;  /* 0x00c000ffc1001388 */ /* 0x000fe20000000c00 */
[----:B------:R-:W-:Y:S01]  /*e3f0*/  ISETP.GE.AND P1, PT, R185, UR9, PT ;  /* 0x00000009b9007c0c */ /* 0x000fe2000bf26270 */
[----:B-1----:R-:W-:Y:S01]  /*e400*/  IMAD.X R14, R7, 0x1, R10, P4 ;  /* 0x00000001070e7824 */ /* 0x002fe200020e060a */
[----:B------:R-:W-:Y:S01]  /*e410*/  LEA.HI.X R15, R224, R7, R225, 0x5, P0 ;  /* 0x00000007e00f7211 */ /* 0x000fe200000f2ce1 */
[----:B------:R-:W-:Y:S01]  /*e420*/  @!PT LDS RZ, [RZ] ;  /* 0x00000000fffff984 */ /* 0x000fe20000000800 */
[----:B------:R-:W-:Y:S01]  /*e430*/  @!PT LDS RZ, [RZ] ;  /* 0x00000000fffff984 */ /* 0x000fe20000000800 */
[----:B------:R-:W-:Y:S01]  /*e440*/  @!PT LDS RZ, [RZ] ;  /* 0x00000000fffff984 */ /* 0x000fe20000000800 */
[----:B------:R-:W-:Y:S01]  /*e450*/  @!P3 LDGSTS.E.BYPASS.LTC128B.128 [R193+0xe000], desc[UR16][R8.64+0x80] ;  /* 0x0e00008008c1bfae */ /* 0x000fe2000b981a10 */
[----:B------:R-:W-:Y:S02]  /*e460*/  LEA.HI.X R7, R5, R16, R7, 0x1, P5 ;  /* 0x0000001005077211 */ /* 0x000fe400028f0c07 */
[-C--:B------:R-:W-:Y:S01]  /*e470*/  LEA R10, P4, R11, R12.reuse, 0x1 ;  /* 0x0000000c0b0a7211 */ /* 0x080fe200078808ff */
[----:B------:R-:W-:Y:S01]  /*e480*/  @P3 STS.128 [R193+0xe000], RZ ;  /* 0x00e000ffc1003388 */ /* 0x000fe20000000c00 */
[----:B------:R-:W-:Y:S02]  /*e490*/  LEA R12, P0, R13, R12, 0x1 ;  /* 0x0000000c0d0c7211 */ /* 0x000fe400078008ff */
[-C--:B------:R-:W-:Y:S01]  /*e4a0*/  LEA.HI.X R11, R11, R16.reuse, R14, 0x1, P4 ;  /* 0x000000100b0b7211 */ /* 0x080fe200020f0c0e */
[----:B------:R-:W-:Y:S01]  /*e4b0*/  @!PT LDS RZ, [RZ] ;  /* 0x00000000fffff984 */ /* 0x000fe20000000800 */
[----:B------:R-:W-:Y:S01]  /*e4c0*/  @!PT LDS RZ, [RZ] ;  /* 0x00000000fffff984 */ /* 0x000fe20000000800 */
[----:B------:R-:W-:Y:S01]  /*e4d0*/  @!PT LDS RZ, [RZ] ;  /* 0x00000000fffff984 */ /* 0x000fe20000000800 */
[----:B------:R-:W-:Y:S01]  /*e4e0*/  @!P2 LDGSTS.E.BYPASS.LTC128B.128 [R193+0x10000], desc[UR16][R8.64+0x100] ;  /* 0x1000010008c1afae */ /* 0x000fe2000b981a10 */
[----:B------:R-:W-:Y:S02]  /*e4f0*/  LEA.HI.X R13, R13, R16, R15, 0x1, P0 ;  /* 0x000000100d0d7211 */ /* 0x000fe400000f0c0f */
[----:B------:R-:W-:Y:S01]  /*e500*/  LOP3.LUT P0, RZ, R189, 0x4, RZ, 0xc0, !PT ;  /* 0x00000004bdff7812 */ /* 0x000fe2000780c0ff */
[----:B------:R-:W-:Y:S01]  /*e510*/  @P2 STS.128 [R193+0x10000], RZ ;  /* 0x010000ffc1002388 */ /* 0x000fe20000000c00 */
[----:B------:R-:W-:Y:S02]  /*e520*/  ISETP.NE.AND P4, PT, R198, RZ, PT ;  /* 0x000000ffc600720c */ /* 0x000fe40003f85270 */
[----:B------:R-:W-:Y:S01]  /*e530*/  SEL R3, R192, 0xffffffc0, !P0 ;  /* 0xffffffc0c0037807 */ /* 0x000fe20004000000 */
[----:B------:R-:W-:Y:S01]  /*e540*/  @!PT LDS RZ, [RZ] ;  /* 0x00000000fffff984 */ /* 0x000fe20000000800 */
[----:B------:R-:W-:Y:S01]  /*e550*/  @!PT LDS RZ, [RZ] ;  /* 0x00000000fffff984 */ /* 0x000fe20000000800 */
[----:B------:R-:W-:Y:S01]  /*e560*/  @!PT LDS RZ, [RZ] ;  /* 0x00000000fffff984 */ /* 0x000fe20000000800 */
[----:B------:R-:W-:Y:S04]  /*e570*/  @!P1 LDGSTS.E.BYPASS.LTC128B.128 [R193+0xc800], desc[UR16][R6.64] ;  /* 0x0c80000006c19fae */ /* 0x000fe8000b981a10 */
[----:B------:R-:W-:Y:S01]  /*e580*/  @P1 STS.128 [R193+0xc800], RZ ;  /* 0x00c800ffc1001388 */ /* 0x000fe20000000c00 */
[----:B------:R-:W-:Y:S02]  /*e590*/  IMAD.IADD R181, R3, 0x1, R119 ;  /* 0x0000000103b57824 */ /* 0x000fe400078e0277 */
[----:B------:R-:W-:Y:S01]  /*e5a0*/  IMAD.IADD R3, R118, 0x1, R3 ;  /* 0x0000000176037824 */ /* 0x000fe200078e0203 */
[----:B------:R-:W-:Y:S01]  /*e5b0*/  @!PT LDS RZ, [RZ] ;  /* 0x00000000fffff984 */ /* 0x000fe20000000800 */
[----:B------:R-:W-:Y:S01]  /*e5c0*/  @!PT LDS RZ, [RZ] ;  /* 0x00000000fffff984 */ /* 0x000fe20000000800 */
[----:B------:R-:W-:Y:S01]  /*e5d0*/  @!PT LDS RZ, [RZ] ;  /* 0x00000000fffff984 */ /* 0x000fe20000000800 */
[----:B------:R-:W-:Y:S01]  /*e5e0*/  @!P3 LDGSTS.E.BYPASS.LTC128B.128 [R193+0xe800], desc[UR16][R6.64+0x80] ;  /* 0x0e80008006c1bfae */ /* 0x000fe2000b981a10 */
[C---:B------:R-:W-:Y:S02]  /*e5f0*/  IMAD.IADD R184, R186.reuse, 0x1, R181 ;  /* 0x00000001bab87824 */ /* 0x040fe400078e02b5 */
        /* <DEDUP_REMOVED lines=50> */
[----:B------:R-:W-:Y:S01]  /*e920*/  LDSM.16.M88.4 R164, [R118+0x6800] ;  /* 0x0068000076a4783b */ /* 0x000fe20000000200 */
[C---:B------:R-:W-:Y:S03]  /*e930*/  HMMA.16816.F32 R8, R32.reuse, R10, RZ ;  /* 0x0000000a2008723c */ /* 0x040fe600000018ff */
[----:B------:R-:W-:Y:S04]  /*e940*/  LDSM.16.M88.4 R168, [R2+UR5+0x8000] ;  /* 0x0080000502a8783b */ /* 0x000fe80008000200 */
[----:B------:R-:W-:Y:S01]  /*e950*/  LDSM.16.M88.4 R172, [R2+UR5+0x8800] ;  /* 0x0088000502ac783b */ /* 0x000fe20008000200 */
[C---:B--2---:R-:W-:Y:S03]  /*e960*/  HMMA.16816.F32 R12, R32.reuse, R16, RZ ;  /* 0x00000010200c723c */ /* 0x044fe600000018ff */
[----:B------:R-:W-:Y:S05]  /*e970*/  LDSM.16.M88.4 R176, [R3+0x8000] ;  /* 0x0080000003b0783b */ /* 0x000fea0000000200 */
        /* <DEDUP_REMOVED lines=17> */
[----:B------:R-:W-:Y:S04]  /*ea90*/  LDSM.16.M88.4 R136, [R184] ;  /* 0x00000000b888783b */ /* 0x000fe80000000200 */
[----:B------:R-:W1:Y:S03]  /*eaa0*/  LDSM.16.M88.4 R140, [R118+0x6000] ;  /* 0x00600000768c783b */ /* 0x000e660000000200 */
[C---:B--2---:R-:W-:Y:S08]  /*eab0*/  HMMA.16816.F32 R4, R144.reuse, R156, R4 ;  /* 0x0000009c9004723c */ /* 0x044ff00000001804 */
[C---:B------:R-:W-:Y:S01]  /*eac0*/  HMMA.16816.F32 R8, R144.reuse, R158, R8 ;  /* 0x0000009e9008723c */ /* 0x040fe20000001808 */
[----:B------:R-:W2:Y:S07]  /*ead0*/  LDSM.16.M88.4 R156, [R118+0x7000] ;  /* 0x00700000769c783b */ /* 0x000eae0000000200 */
[C---:B---3--:R-:W-:Y:S08]  /*eae0*/  HMMA.16816.F32 R12, R144.reuse, R148, R12 ;  /* 0x00000094900c723c */ /* 0x048ff0000000180c */
[C---:B------:R-:W-:Y:S01]  /*eaf0*/  HMMA.16816.F32 R16, R144.reuse, R150, R16 ;  /* 0x000000969010723c */ /* 0x040fe20000001810 */
[----:B------:R-:W3:Y:S07]  /*eb00*/  LDSM.16.M88.4 R148, [R118+0x7800] ;  /* 0x007800007694783b */ /* 0x000eee0000000200 */
[C---:B----4-:R-:W-:Y:S08]  /*eb10*/  HMMA.16816.F32 R20, R144.reuse, R152, R20 ;  /* 0x000000989014723c */ /* 0x050ff00000001814 */
[C---:B------:R-:W-:Y:S01]  /*eb20*/  HMMA.16816.F32 R24, R144.reuse, R154, R24 ;  /* 0x0000009a9018723c */ /* 0x040fe20000001818 */
[----:B------:R-:W4:Y:S07]  /*eb30*/  LDSM.16.M88.4 R152, [R119+0x2000] ;  /* 0x002000007798783b */ /* 0x000f2e0000000200 */
[C---:B------:R-:W-:Y:S08]  /*eb40*/  HMMA.16816.F32 R28, R144.reuse, R160, R28 ;  /* 0x000000a0901c723c */ /* 0x040ff0000000181c */
[----:B------:R-:W-:Y:S01]  /*eb50*/  HMMA.16816.F32 R32, R144, R162, R32 ;  /* 0x000000a29020723c */ /* 0x000fe20000001820 */
[----:B------:R-:W-:Y:S04]  /*eb60*/  LDSM.16.M88.4 R144, [R2+UR5+0x9800] ;  /* 0x009800050290783b */ /* 0x000fe80008000200 */
[----:B------:R-:W-:Y:S03]  /*eb70*/  LDSM.16.M88.4 R160, [R183+0x2000] ;  /* 0x00200000b7a0783b */ /* 0x000fe60000000200 */
[C---:B-1----:R-:W-:Y:S08]  /*eb80*/  HMMA.16816.F32 R4, R136.reuse, R140, R4 ;  /* 0x0000008c8804723c */ /* 0x042ff00000001804 */
[C---:B------:R-:W-:Y:S01]  /*eb90*/  HMMA.16816.F32 R8, R136.reuse, R142, R8 ;  /* 0x0000008e8808723c */ /* 0x040fe20000001808 */
[----:B------:R-:W1:Y:S07]  /*eba0*/  LDSM.16.M88.4 R140, [R2+UR5+0x9000] ;  /* 0x00900005028c783b */ /* 0x000e6e0008000200 */
[C---:B------:R-:W-:Y:S08]  /*ebb0*/  HMMA.16816.F32 R12, R136.reuse, R164, R12 ;  /* 0x000000a4880c723c */ /* 0x040ff0000000180c */
[C---:B------:R-:W-:Y:S01]  /*ebc0*/  HMMA.16816.F32 R16, R136.reuse, R166, R16 ;  /* 0x000000a68810723c */ /* 0x040fe20000001810 */
[----:B------:R-:W5:Y:S07]  /*ebd0*/  LDSM.16.M88.4 R164, [R116+0x8000] ;  /* 0x0080000074a4783b */ /* 0x000f6e0000000200 */
        /* <DEDUP_REMOVED lines=13> */
[C---:B-1----:R-:W-:Y:S08]  /*ecb0*/  HMMA.16816.F32 R20, R152.reuse, R140, R20 ;  /* 0x0000008c9814723c */ /* 0x042ff00000001814 */
[C---:B------:R-:W-:Y:S01]  /*ecc0*/  HMMA.16816.F32 R24, R152.reuse, R142, R24 ;  /* 0x0000008e9818723c */ /* 0x040fe20000001818 */
[----:B------:R-:W1:Y:S07]  /*ecd0*/  LDSM.16.M88.4 R140, [R3+0x8800] ;  /* 0x00880000038c783b */ /* 0x000e6e0000000200 */
[C---:B------:R-:W-:Y:S08]  /*ece0*/  HMMA.16816.F32 R28, R152.reuse, R144, R28 ;  /* 0x00000090981c723c */ /* 0x040ff0000000181c */
[----:B------:R-:W-:Y:S01]  /*ecf0*/  HMMA.16816.F32 R32, R152, R146, R32 ;  /* 0x000000929820723c */ /* 0x000fe20000001820 */
[----:B------:R-:W1:Y:S04]  /*ed00*/  LDSM.16.M88.4 R144, [R3+0x9000] ;  /* 0x009000000390783b */ /* 0x000e680000000200 */
[----:B------:R-:W1:Y:S03]  /*ed10*/  LDSM.16.M88.4 R152, [R3+0x9800] ;  /* 0x009800000398783b */ /* 0x000e660000000200 */
[C---:B-----5:R-:W-:Y:S08]  /*ed20*/  HMMA.16816.F32 R4, R160.reuse, R164, R4 ;  /* 0x000000a4a004723c */ /* 0x060ff00000001804 */
[C---:B------:R-:W-:Y:S01]  /*ed30*/  HMMA.16816.F32 R8, R160.reuse, R166, R8 ;  /* 0x000000a6a008723c */ /* 0x040fe20000001808 */
[----:B------:R-:W-:Y:S07]  /*ed40*/  LDSM.16.M88.4 R164, [R2+UR5+0xa000] ;  /* 0x00a0000502a4783b */ /* 0x000fee0008000200 */
[C---:B--2---:R-:W-:Y:S08]  /*ed50*/  HMMA.16816.F32 R12, R160.reuse, R136, R12 ;  /* 0x00000088a00c723c */ /* 0x044ff0000000180c */
[C---:B------:R-:W-:Y:S01]  /*ed60*/  HMMA.16816.F32 R16, R160.reuse, R138, R16 ;  /* 0x0000008aa010723c */ /* 0x040fe20000001810 */
[----:B------:R-:W-:Y:S07]  /*ed70*/  LDSM.16.M88.4 R136, [R184+0x2000] ;  /* 0x00200000b888783b */ /* 0x000fee0000000200 */
[C---:B---3--:R-:W-:Y:S08]  /*ed80*/  HMMA.16816.F32 R20, R160.reuse, R148, R20 ;  /* 0x00000094a014723c */ /* 0x048ff00000001814 */
[C---:B------:R-:W-:Y:S01]  /*ed90*/  HMMA.16816.F32 R24, R160.reuse, R150, R24 ;  /* 0x00000096a018723c */ /* 0x040fe20000001818 */
[----:B------:R-:W2:Y:S07]  /*eda0*/  LDSM.16.M88.4 R148, [R118+0x8000] ;  /* 0x008000007694783b */ /* 0x000eae0000000200 */
[C---:B------:R-:W-:Y:S08]  /*edb0*/  HMMA.16816.F32 R28, R160.reuse, R156, R28 ;  /* 0x0000009ca01c723c */ /* 0x040ff0000000181c */
[----:B------:R-:W-:Y:S01]  /*edc0*/  HMMA.16816.F32 R32, R160, R158, R32 ;  /* 0x0000009ea020723c */ /* 0x000fe20000001820 */
[----:B------:R-:W3:Y:S04]  /*edd0*/  LDSM.16.M88.4 R156, [R118+0x8800] ;  /* 0x00880000769c783b */ /* 0x000ee80000000200 */
[----:B------:R-:W-:Y:S03]  /*ede0*/  LDSM.16.M88.4 R160, [R119+0x4000] ;  /* 0x0040000077a0783b */ /* 0x000fe60000000200 */
[C---:B----4-:R-:W-:Y:S08]  /*edf0*/  HMMA.16816.F32 R4, R168.reuse, R176, R4 ;  /* 0x000000b0a804723c */ /* 0x050ff00000001804 */
[C---:B------:R-:W-:Y:S08]  /*ee00*/  HMMA.16816.F32 R8, R168.reuse, R178, R8 ;  /* 0x000000b2a808723c */ /* 0x040ff00000001808 */
[C---:B-1----:R-:W-:Y:S08]  /*ee10*/  HMMA.16816.F32 R12, R168.reuse, R140, R12 ;  /* 0x0000008ca80c723c */ /* 0x042ff0000000180c */
[C---:B------:R-:W-:Y:S01]  /*ee20*/  HMMA.16816.F32 R16, R168.reuse, R142, R16 ;  /* 0x0000008ea810723c */ /* 0x040fe20000001810 */
[----:B------:R-:W1:Y:S07]  /*ee30*/  LDSM.16.M88.4 R140, [R118+0x9000] ;  /* 0x00900000768c783b */ /* 0x000e6e0000000200 */
[C---:B------:R-:W-:Y:S08]  /*ee40*/  HMMA.16816.F32 R20, R168.reuse, R144, R20 ;  /* 0x00000090a814723c */ /* 0x040ff00000001814 */
[C---:B------:R-:W-:Y:S01]  /*ee50*/  HMMA.16816.F32 R24, R168.reuse, R146, R24 ;  /* 0x00000092a818723c */ /* 0x040fe20000001818 */
[----:B------:R-:W4:Y:S07]  /*ee60*/  LDSM.16.M88.4 R144, [R118+0x9800] ;  /* 0x009800007690783b */ /* 0x000f2e0000000200 */
[C---:B------:R-:W-:Y:S08]  /*ee70*/  HMMA.16816.F32 R28, R168.reuse, R152, R28 ;  /* 0x00000098a81c723c */ /* 0x040ff0000000181c */
[----:B------:R-:W-:Y:S01]  /*ee80*/  HMMA.16816.F32 R32, R168, R154, R32 ;  /* 0x0000009aa820723c */ /* 0x000fe20000001820 */
[----:B------:R-:W5:Y:S04]  /*ee90*/  LDSM.16.M88.4 R152, [R2+UR5+0xa800] ;  /* 0x00a800050298783b */ /* 0x000f680008000200 */
[----:B------:R-:W-:Y:S03]  /*eea0*/  LDSM.16.M88.4 R168, [R2+UR5+0xb800] ;  /* 0x00b8000502a8783b */ /* 0x000fe60008000200 */
[C---:B--2---:R-:W-:Y:S08]  /*eeb0*/  HMMA.16816.F32 R4, R136.reuse, R148, R4 ;  /* 0x000000948804723c */ /* 0x044ff00000001804 */
[C---:B------:R-:W-:Y:S01]  /*eec0*/  HMMA.16816.F32 R8, R136.reuse, R150, R8 ;  /* 0x000000968808723c */ /* 0x040fe20000001808 */
[----:B------:R2:W5:Y:S07]  /*eed0*/  LDSM.16.M88.4 R148, [R2+UR5+0xb000] ;  /* 0x00b000050294783b */ /* 0x00056e0008000200 */
[C---:B---3--:R-:W-:Y:S08]  /*eee0*/  HMMA.16816.F32 R12, R136.reuse, R156, R12 ;  /* 0x0000009c880c723c */ /* 0x048ff0000000180c */
[C---:B------:R-:W-:Y:S01]  /*eef0*/  HMMA.16816.F32 R16, R136.reuse, R158, R16 ;  /* 0x0000009e8810723c */ /* 0x040fe20000001810 */
[----:B------:R-:W3:Y:S07]  /*ef00*/  LDSM.16.M88.4 R156, [R183+0x4000] ;  /* 0x00400000b79c783b */ /* 0x000eee0000000200 */
[C---:B-1----:R-:W-:Y:S03]  /*ef10*/  HMMA.16816.F32 R20, R136.reuse, R140, R20 ;  /* 0x0000008c8814723c */ /* 0x042fe60000001814 */
[----:B--2---:R-:W-:Y:S05]  /*ef20*/  LOP3.LUT R2, R200, 0x6, RZ, 0xc0, !PT ;  /* 0x00000006c8027812 */ /* 0x004fea00078ec0ff */
[C---:B------:R-:W-:Y:S01]  /*ef30*/  HMMA.16816.F32 R24, R136.reuse, R142, R24 ;  /* 0x0000008e8818723c */ /* 0x040fe20000001818 */
[----:B------:R-:W-:Y:S04]  /*ef40*/  LDSM.16.M88.4 R140, [R116+0xb000] ;  /* 0x00b00000748c783b */ /* 0x000fe80000000200 */
[----:B------:R1:W-:Y:S03]  /*ef50*/  STL [R1+0x44], R2 ;  /* 0x0000440201007387 */ /* 0x0003e60000100800 */
[C---:B----4-:R-:W-:Y:S08]  /*ef60*/  HMMA.16816.F32 R28, R136.reuse, R144, R28 ;  /* 0x00000090881c723c */ /* 0x050ff0000000181c */
[----:B------:R-:W-:Y:S01]  /*ef70*/  HMMA.16816.F32 R32, R136, R146, R32 ;  /* 0x000000928820723c */ /* 0x000fe20000001820 */
[----:B------:R-:W2:Y:S04]  /*ef80*/  LDSM.16.M88.4 R136, [R116+0xa800] ;  /* 0x00a800007488783b */ /* 0x000ea80000000200 */
[----:B------:R4:W2:Y:S03]  /*ef90*/  LDSM.16.M88.4 R144, [R116+0xb800] ;  /* 0x00b800007490783b */ /* 0x0008a60000000200 */
[C---:B------:R-:W-:Y:S05]  /*efa0*/  HMMA.16816.F32 R4, R160.reuse, R164, R4 ;  /* 0x000000a4a004723c */ /* 0x040fea0000001804 */
[----:B-1----:R-:W-:Y:S03]  /*efb0*/  IMAD R2, R198, 0x40, R2 ;  /* 0x00000040c6027824 */ /* 0x002fe600078e0202 */
[C---:B------:R-:W-:Y:S01]  /*efc0*/  HMMA.16816.F32 R8, R160.reuse, R166, R8 ;  /* 0x000000a6a008723c */ /* 0x040fe20000001808 */
[----:B------:R-:W-:Y:S02]  /*efd0*/  LDSM.16.M88.4 R164, [R3+0xb000] ;  /* 0x00b0000003a4783b */ /* 0x000fe40000000200 */
[C---:B------:R-:W-:Y:S05]  /*efe0*/  VIADD R119, R2.reuse, 0x8 ;  /* 0x0000000802777836 */ /* 0x040fea0000000000 */
[C---:B-----5:R-:W-:Y:S03]  /*eff0*/  HMMA.16816.F32 R12, R160.reuse, R152, R12 ;  /* 0x00000098a00c723c */ /* 0x060fe6000000180c */
[C---:B----4-:R-:W-:Y:S05]  /*f000*/  VIADD R116, R2.reuse, 0x1 ;  /* 0x0000000102747836 */ /* 0x050fea0000000000 */
[C---:B------:R-:W-:Y:S01]  /*f010*/  HMMA.16816.F32 R16, R160.reuse, R154, R16 ;  /* 0x0000009aa010723c */ /* 0x040fe20000001810 */
[----:B------:R-:W-:Y:S02]  /*f020*/  LDSM.16.M88.4 R152, [R3+0xa000] ;  /* 0x00a000000398783b */ /* 0x000fe40000000200 */
[----:B------:R-:W-:Y:S05]  /*f030*/  I2FP.F32.U32 R116, R116 ;  /* 0x0000007400747245 */ /* 0x000fea0000201000 */
[C---:B------:R-:W-:Y:S08]  /*f040*/  HMMA.16816.F32 R20, R160.reuse, R148, R20 ;  /* 0x00000094a014723c */ /* 0x040ff00000001814 */
[C---:B------:R-:W-:Y:S01]  /*f050*/  HMMA.16816.F32 R24, R160.reuse, R150, R24 ;  /* 0x00000096a018723c */ /* 0x040fe20000001818 */
[----:B------:R-:W1:Y:S07]  /*f060*/  LDSM.16.M88.4 R148, [R181+0x4000] ;  /* 0x00400000b594783b */ /* 0x000e6e0000000200 */
[C---:B------:R-:W-:Y:S08]  /*f070*/  HMMA.16816.F32 R28, R160.reuse, R168, R28 ;  /* 0x000000a8a01c723c */ /* 0x040ff0000000181c */
[----:B------:R-:W-:Y:S01]  /*f080*/  HMMA.16816.F32 R32, R160, R170, R32 ;  /* 0x000000aaa020723c */ /* 0x000fe20000001820 */
[----:B------:R-:W4:Y:S04]  /*f090*/  LDSM.16.M88.4 R160, [R3+0xa800] ;  /* 0x00a8000003a0783b */ /* 0x000f280000000200 */
[----:B------:R-:W-:Y:S03]  /*f0a0*/  LDSM.16.M88.4 R168, [R184+0x4000] ;  /* 0x00400000b8a8783b */ /* 0x000fe60000000200 */
[C---:B---3--:R-:W-:Y:S08]  /*f0b0*/  HMMA.16816.F32 R4, R156.reuse, R172, R4 ;  /* 0x000000ac9c04723c */ /* 0x048ff00000001804 */
[C---:B------:R-:W-:Y:S01]  /*f0c0*/  HMMA.16816.F32 R8, R156.reuse, R174, R8 ;  /* 0x000000ae9c08723c */ /* 0x040fe20000001808 */
[----:B------:R-:W-:Y:S07]  /*f0d0*/  LDSM.16.M88.4 R172, [R118+0xa000] ;  /* 0x00a0000076ac783b */ /* 0x000fee0000000200 */
[C---:B--2---:R-:W-:Y:S08]  /*f0e0*/  HMMA.16816.F32 R12, R156.reuse, R136, R12 ;  /* 0x000000889c0c723c */ /* 0x044ff0000000180c */
[C---:B------:R-:W-:Y:S01]  /*f0f0*/  HMMA.16816.F32 R16, R156.reuse, R138, R16 ;  /* 0x0000008a9c10723c */ /* 0x040fe20000001810 */
[----:B------:R2:W3:Y:S07]  /*f100*/  LDSM.16.M88.4 R136, [R3+0xb800] ;  /* 0x00b800000388783b */ /* 0x0004ee0000000200 */
[C---:B------:R-:W-:Y:S08]  /*f110*/  HMMA.16816.F32 R20, R156.reuse, R140, R20 ;  /* 0x0000008c9c14723c */ /* 0x040ff00000001814 */
[C---:B------:R-:W-:Y:S01]  /*f120*/  HMMA.16816.F32 R24, R156.reuse, R142, R24 ;  /* 0x0000008e9c18723c */ /* 0x040fe20000001818 */
[----:B------:R-:W5:Y:S07]  /*f130*/  LDSM.16.M88.4 R140, [R118+0xa800] ;  /* 0x00a80000768c783b */ /* 0x000f6e0000000200 */
[C---:B------:R-:W-:Y:S03]  /*f140*/  HMMA.16816.F32 R28, R156.reuse, R144, R28 ;  /* 0x000000909c1c723c */ /* 0x040fe6000000181c */
[----:B--2---:R-:W-:Y:S05]  /*f150*/  I2FP.F32.U32 R3, R2 ;  /* 0x0000000200037245 */ /* 0x004fea0000201000 */
[----:B------:R-:W-:Y:S01]  /*f160*/  HMMA.16816.F32 R32, R156, R146, R32 ;  /* 0x000000929c20723c */ /* 0x000fe20000001820 */
[----:B------:R-:W2:Y:S07]  /*f170*/  LDSM.16.M88.4 R144, [R118+0xb000] ;  /* 0x00b000007690783b */ /* 0x000eae0000000200 */
[C---:B-1----:R-:W-:Y:S08]  /*f180*/  HMMA.16816.F32 R4, R148.reuse, R152, R4 ;  /* 0x000000989404723c */ /* 0x042ff00000001804 */
[C---:B------:R-:W-:Y:S08]  /*f190*/  HMMA.16816.F32 R8, R148.reuse, R154, R8 ;  /* 0x0000009a9408723c */ /* 0x040ff00000001808 */
[C---:B----4-:R-:W-:Y:S08]  /*f1a0*/  HMMA.16816.F32 R12, R148.reuse, R160, R12 ;  /* 0x000000a0940c723c */ /* 0x050ff0000000180c */
[C---:B------:R-:W-:Y:S08]  /*f1b0*/  HMMA.16816.F32 R16, R148.reuse, R162, R16 ;  /* 0x000000a29410723c */ /* 0x040ff00000001810 */
[C---:B------:R-:W-:Y:S08]  /*f1c0*/  HMMA.16816.F32 R20, R148.reuse, R164, R20 ;  /* 0x000000a49414723c */ /* 0x040ff00000001814 */
[C---:B------:R-:W-:Y:S08]  /*f1d0*/  HMMA.16816.F32 R24, R148.reuse, R166, R24 ;  /* 0x000000a69418723c */ /* 0x040ff00000001818 */
[C---:B---3--:R-:W-:Y:S08]  /*f1e0*/  HMMA.16816.F32 R28, R148.reuse, R136, R28 ;  /* 0x00000088941c723c */ /* 0x048ff0000000181c */
[----:B------:R-:W-:Y:S01]  /*f1f0*/  HMMA.16816.F32 R32, R148, R138, R32 ;  /* 0x0000008a9420723c */ /* 0x000fe20000001820 */
[----:B------:R1:W3:Y:S01]  /*f200*/  LDSM.16.M88.4 R136, [R118+0xb800] ;  /* 0x00b800007688783b */ /* 0x0002e20000000200 */
[----:B------:R-:W-:Y:S04]  /*f210*/  DEPBAR.LE SB0, 0x0 ;  /* 0x000080000000791a */ /* 0x000fe80000000000 */
[----:B------:R-:W-:Y:S02]  /*f220*/  BAR.SYNC.DEFER_BLOCKING 0x0 ;  /* 0x0000000000007b1d */ /* 0x000fe40000010000 */
[C---:B------:R-:W-:Y:S08]  /*f230*/  HMMA.16816.F32 R4, R168.reuse, R172, R4 ;  /* 0x000000aca804723c */ /* 0x040ff00000001804 */
[C---:B------:R-:W-:Y:S08]  /*f240*/  HMMA.16816.F32 R8, R168.reuse, R174, R8 ;  /* 0x000000aea808723c */ /* 0x040ff00000001808 */
[C---:B-----5:R-:W-:Y:S03]  /*f250*/  HMMA.16816.F32 R12, R168.reuse, R140, R12 ;  /* 0x0000008ca80c723c */ /* 0x060fe6000000180c */
[----:B-1----:R-:W-:Y:S02]  /*f260*/  VIADD R118, R2, 0x9 ;  /* 0x0000000902767836 */ /* 0x002fe40000000000 */
[CC--:B------:R-:W-:Y:S01]  /*f270*/  FFMA.FTZ R5, R116.reuse, R194.reuse, R5 ;  /* 0x000000c274057223 */ /* 0x0c0fe20000010005 */
[-C--:B------:R-:W-:Y:S01]  /*f280*/  FFMA.FTZ R7, R116, R194.reuse, R7 ;  /* 0x000000c274077223 */ /* 0x080fe20000010007 */
[CC--:B------:R-:W-:Y:S01]  /*f290*/  FFMA.FTZ R4, R3.reuse, R194.reuse, R4 ;  /* 0x000000c203047223 */ /* 0x0c0fe20000010004 */
[----:B------:R-:W-:Y:S01]  /*f2a0*/  FFMA.FTZ R6, R3, R194, R6 ;  /* 0x000000c203067223 */ /* 0x000fe20000010006 */
[----:B------:R-:W-:Y:S01]  /*f2b0*/  I2FP.F32.U32 R116, R118 ;  /* 0x0000007600747245 */ /* 0x000fe20000201000 */
[C---:B------:R-:W-:Y:S03]  /*f2c0*/  HMMA.16816.F32 R16, R168.reuse, R142, R16 ;  /* 0x0000008ea810723c */ /* 0x040fe60000001810 */
[----:B------:R-:W-:Y:S01]  /*f2d0*/  I2FP.F32.U32 R3, R119 ;  /* 0x0000007700037245 */ /* 0x000fe20000201000 */
[----:B------:R-:W-:Y:S02]  /*f2e0*/  VIADD R118, R2, 0x11 ;  /* 0x0000001102767836 */ /* 0x000fe40000000000 */
[-C--:B------:R-:W-:Y:S01]  /*f2f0*/  FFMA.FTZ R9, R116, R194.reuse, R9 ;  /* 0x000000c274097223 */ /* 0x080fe20000010009 */
[----:B------:R-:W-:Y:S02]  /*f300*/  VIADD R119, R2, 0x10 ;  /* 0x0000001002777836 */ /* 0x000fe40000000000 */
[----:B------:R-:W-:Y:S01]  /*f310*/  FFMA.FTZ R11, R116, R194, R11 ;  /* 0x000000c2740b7223 */ /* 0x000fe2000001000b */
[C---:B--2---:R-:W-:Y:S03]  /*f320*/  HMMA.16816.F32 R20, R168.reuse, R144, R20 ;  /* 0x00000090a814723c */ /* 0x044fe60000001814 */
[----:B------:R-:W-:Y:S01]  /*f330*/  I2FP.F32.U32 R116, R118 ;  /* 0x0000007600747245 */ /* 0x000fe20000201000 */
[C---:B------:R-:W-:Y:S02]  /*f340*/  VIADD R118, R2.reuse, 0x19 ;  /* 0x0000001902767836 */ /* 0x040fe40000000000 */
[CC--:B------:R-:W-:Y:S01]  /*f350*/  FFMA.FTZ R8, R3.reuse, R194.reuse, R8 ;  /* 0x000000c203087223 */ /* 0x0c0fe20000010008 */
[-C--:B------:R-:W-:Y:S01]  /*f360*/  FFMA.FTZ R10, R3, R194.reuse, R10 ;  /* 0x000000c2030a7223 */ /* 0x080fe2000001000a */
[----:B------:R-:W-:Y:S01]  /*f370*/  I2FP.F32.U32 R3, R119 ;  /* 0x0000007700037245 */ /* 0x000fe20000201000 */
[C---:B------:R-:W-:Y:S03]  /*f380*/  HMMA.16816.F32 R24, R168.reuse, R146, R24 ;  /* 0x00000092a818723c */ /* 0x040fe60000001818 */
[----:B------:R-:W-:Y:S02]  /*f390*/  VIADD R119, R2, 0x18 ;  /* 0x0000001802777836 */ /* 0x000fe40000000000 */
[CC--:B------:R-:W-:Y:S01]  /*f3a0*/  FFMA.FTZ R13, R116.reuse, R194.reuse, R13 ;  /* 0x000000c2740d7223 */ /* 0x0c0fe2000001000d */
[----:B------:R-:W-:Y:S01]  /*f3b0*/  FFMA.FTZ R15, R116, R194, R15 ;  /* 0x000000c2740f7223 */ /* 0x000fe2000001000f */
[----:B------:R-:W-:Y:S01]  /*f3c0*/  I2FP.F32.U32 R116, R118 ;  /* 0x0000007600747245 */ /* 0x000fe20000201000 */
[CC--:B------:R-:W-:Y:S01]  /*f3d0*/  FFMA.FTZ R12, R3.reuse, R194.reuse, R12 ;  /* 0x000000c2030c7223 */ /* 0x0c0fe2000001000c */
[-C--:B------:R-:W-:Y:S01]  /*f3e0*/  FFMA.FTZ R14, R3, R194.reuse, R14 ;  /* 0x000000c2030e7223 */ /* 0x080fe2000001000e */
[----:B------:R-:W-:Y:S01]  /*f3f0*/  I2FP.F32.U32 R3, R119 ;  /* 0x0000007700037245 */ /* 0x000fe20000201000 */
[----:B------:R-:W-:Y:S02]  /*f400*/  VIADD R119, R2, 0x20 ;  /* 0x0000002002777836 */ /* 0x000fe40000000000 */
[CC--:B------:R-:W-:Y:S01]  /*f410*/  FFMA.FTZ R17, R116.reuse, R194.reuse, R17 ;  /* 0x000000c274117223 */ /* 0x0c0fe20000010011 */
[-C--:B------:R-:W-:Y:S01]  /*f420*/  FFMA.FTZ R19, R116, R194.reuse, R19 ;  /* 0x000000c274137223 */ /* 0x080fe20000010013 */
[C---:B---3--:R-:W-:Y:S03]  /*f430*/  HMMA.16816.F32 R28, R168.reuse, R136, R28 ;  /* 0x00000088a81c723c */ /* 0x048fe6000000181c */
[C---:B------:R-:W-:Y:S02]  /*f440*/  VIADD R116, R2.reuse, 0x28 ;  /* 0x0000002802747836 */ /* 0x040fe40000000000 */
[CC--:B------:R-:W-:Y:S01]  /*f450*/  FFMA.FTZ R16, R3.reuse, R194.reuse, R16 ;  /* 0x000000c203107223 */ /* 0x0c0fe20000010010 */
[----:B------:R-:W-:Y:S01]  /*f460*/  FFMA.FTZ R18, R3, R194, R18 ;  /* 0x000000c203127223 */ /* 0x000fe20000010012 */
[----:B------:R-:W-:Y:S01]  /*f470*/  I2FP.F32.U32 R3, R119 ;  /* 0x0000007700037245 */ /* 0x000fe20000201000 */
[C---:B------:R-:W-:Y:S01]  /*f480*/  VIADD R118, R2.reuse, 0x21 ;  /* 0x0000002102767836 */ /* 0x040fe20000000000 */
[----:B------:R-:W-:Y:S01]  /*f490*/  I2FP.F32.U32 R116, R116 ;  /* 0x0000007400747245 */ /* 0x000fe20000201000 */
[C---:B------:R-:W-:Y:S01]  /*f4a0*/  VIADD R136, R2.reuse, 0x29 ;  /* 0x0000002902887836 */ /* 0x040fe20000000000 */
[----:B------:R-:W-:Y:S03]  /*f4b0*/  HMMA.16816.F32 R32, R168, R138, R32 ;  /* 0x0000008aa820723c */ /* 0x000fe60000001820 */
[----:B------:R-:W-:Y:S01]  /*f4c0*/  I2FP.F32.U32 R118, R118 ;  /* 0x0000007600767245 */ /* 0x000fe20000201000 */
[CC--:B------:R-:W-:Y:S01]  /*f4d0*/  FFMA.FTZ R20, R3.reuse, R194.reuse, R20 ;  /* 0x000000c203147223 */ /* 0x0c0fe20000010014 */
[----:B------:R-:W-:Y:S01]  /*f4e0*/  FFMA.FTZ R22, R3, R194, R22 ;  /* 0x000000c203167223 */ /* 0x000fe20000010016 */
[----:B------:R-:W-:Y:S01]  /*f4f0*/  I2FP.F32.U32 R3, R136 ;  /* 0x0000008800037245 */ /* 0x000fe20000201000 */
[----:B------:R-:W-:Y:S02]  /*f500*/  VIADD R119, R2, 0x30 ;  /* 0x0000003002777836 */ /* 0x000fe40000000000 */
[CC--:B------:R-:W-:Y:S01]  /*f510*/  FFMA.FTZ R24, R116.reuse, R194.reuse, R24 ;  /* 0x000000c274187223 */ /* 0x0c0fe20000010018 */
[----:B------:R-:W-:Y:S01]  /*f520*/  FFMA.FTZ R26, R116, R194, R26 ;  /* 0x000000c2741a7223 */ /* 0x000fe2000001001a */
[----:B------:R-:W-:Y:S01]  /*f530*/  FMNMX3.FTZ R116, R0, R4, R5, !PT ;  /* 0x0000000400747276 */ /* 0x000fe20007810005 */
[CC--:B------:R-:W-:Y:S01]  /*f540*/  FFMA.FTZ R21, R118.reuse, R194.reuse, R21 ;  /* 0x000000c276157223 */ /* 0x0c0fe20000010015 */
[-C--:B------:R-:W-:Y:S01]  /*f550*/  FFMA.FTZ R23, R118, R194.reuse, R23 ;  /* 0x000000c276177223 */ /* 0x080fe20000010017 */
[----:B------:R-:W-:Y:S01]  /*f560*/  I2FP.F32.U32 R118, R119 ;  /* 0x0000007700767245 */ /* 0x000fe20000201000 */
[C---:B------:R-:W-:Y:S01]  /*f570*/  FFMA.FTZ R25, R3.reuse, R194, R25 ;  /* 0x000000c203197223 */ /* 0x040fe20000010019 */
[----:B------:R-:W-:Y:S01]  /*f580*/  FMNMX3.FTZ R116, R116, R8, R9, !PT ;  /* 0x0000000874747276 */ /* 0x000fe20007810009 */
[----:B------:R-:W-:Y:S01]  /*f590*/  FFMA.FTZ R27, R3, R194, R27 ;  /* 0x000000c2031b7223 */ /* 0x000fe2000001001b */
[----:B------:R-:W-:Y:S01]  /*f5a0*/  FMNMX3.FTZ R3, R117, R6, R7, !PT ;  /* 0x0000000675037276 */ /* 0x000fe20007810007 */
[----:B------:R-:W-:Y:S01]  /*f5b0*/  FFMA.FTZ R28, R118, R194, R28 ;  /* 0x000000c2761c7223 */ /* 0x000fe2000001001c */
[----:B------:R-:W-:Y:S01]  /*f5c0*/  FMNMX3.FTZ R141, R116, R12, R13, !PT ;  /* 0x0000000c748d7276 */ /* 0x000fe2000781000d */
[----:B------:R-:W-:Y:S01]  /*f5d0*/  FFMA.FTZ R30, R118, R194, R30 ;  /* 0x000000c2761e7223 */ /* 0x000fe2000001001e */
[----:B------:R-:W-:Y:S01]  /*f5e0*/  FMNMX3.FTZ R3, R3, R10, R11, !PT ;  /* 0x0000000a03037276 */ /* 0x000fe2000781000b */
[C---:B------:R-:W-:Y:S01]  /*f5f0*/  VIADD R118, R2.reuse, 0x31 ;  /* 0x0000003102767836 */ /* 0x040fe20000000000 */
[----:B------:R-:W-:Y:S01]  /*f600*/  FMNMX3.FTZ R141, R141, R16, R17, !PT ;  /* 0x000000108d8d7276 */ /* 0x000fe20007810011 */
[C---:B------:R-:W-:Y:S02]  /*f610*/  VIADD R136, R2.reuse, 0x38 ;  /* 0x0000003802887836 */ /* 0x040fe40000000000 */
[----:B------:R-:W-:Y:S01]  /*f620*/  VIADD R119, R2, 0x39 ;  /* 0x0000003902777836 */ /* 0x000fe20000000000 */
[----:B------:R-:W-:Y:S02]  /*f630*/  FMNMX3.FTZ R2, R3, R14, R15, !PT ;  /* 0x0000000e03027276 */ /* 0x000fe4000781000f */
[----:B------:R-:W-:Y:S02]  /*f640*/  I2FP.F32.U32 R118, R118 ;  /* 0x0000007600767245 */ /* 0x000fe40000201000 */
[----:B------:R-:W-:Y:S02]  /*f650*/  FMNMX3.FTZ R2, R2, R18, R19, !PT ;  /* 0x0000001202027276 */ /* 0x000fe40007810013 */
[----:B------:R-:W-:Y:S01]  /*f660*/  FMNMX3.FTZ R141, R141, R20, R21, !PT ;  /* 0x000000148d8d7276 */ /* 0x000fe20007810015 */
[C---:B------:R-:W-:Y:S01]  /*f670*/  FFMA.FTZ R29, R118.reuse, R194, R29 ;  /* 0x000000c2761d7223 */ /* 0x040fe2000001001d */
[----:B------:R-:W-:Y:S01]  /*f680*/  I2FP.F32.U32 R116, R136 ;  /* 0x0000008800747245 */ /* 0x000fe20000201000 */
[----:B------:R-:W-:Y:S01]  /*f690*/  FFMA.FTZ R31, R118, R194, R31 ;  /* 0x000000c2761f7223 */ /* 0x000fe2000001001f */
[----:B------:R-:W-:Y:S02]  /*f6a0*/  I2FP.F32.U32 R3, R119 ;  /* 0x0000007700037245 */ /* 0x000fe40000201000 */
[----:B------:R-:W-:Y:S01]  /*f6b0*/  FMNMX3.FTZ R2, R2, R22, R23, !PT ;  /* 0x0000001602027276 */ /* 0x000fe20007810017 */
[----:B------:R-:W-:Y:S01]  /*f6c0*/  FFMA.FTZ R32, R116, R194, R32 ;  /* 0x000000c274207223 */ /* 0x000fe20000010020 */
[----:B------:R-:W-:Y:S01]  /*f6d0*/  FMNMX3.FTZ R141, R141, R24, R25, !PT ;  /* 0x000000188d8d7276 */ /* 0x000fe20007810019 */
[----:B------:R-:W-:Y:S01]  /*f6e0*/  FFMA.FTZ R33, R3, R194, R33 ;  /* 0x000000c203217223 */ /* 0x000fe20000010021 */
[----:B------:R-:W-:Y:S01]  /*f6f0*/  FMNMX3.FTZ R2, R2, R26, R27, !PT ;  /* 0x0000001a02027276 */ /* 0x000fe2000781001b */
[----:B------:R-:W-:Y:S01]  /*f700*/  FFMA.FTZ R34, R116, R194, R34 ;  /* 0x000000c274227223 */ /* 0x000fe20000010022 */
[----:B------:R-:W-:Y:S01]  /*f710*/  FMNMX3.FTZ R141, R141, R28, R29, !PT ;  /* 0x0000001c8d8d7276 */ /* 0x000fe2000781001d */
[----:B------:R-:W-:Y:S01]  /*f720*/  FFMA.FTZ R35, R3, R194, R35 ;  /* 0x000000c203237223 */ /* 0x000fe20000010023 */
[----:B------:R-:W-:Y:S02]  /*f730*/  FMNMX3.FTZ R144, R2, R30, R31, !PT ;  /* 0x0000001e02907276 */ /* 0x000fe4000781001f */
[----:B------:R-:W-:Y:S01]  /*f740*/  FMNMX3.FTZ R141, R141, R32, R33, !PT ;  /* 0x000000208d8d7276 */ /* 0x000fe20007810021 */
[----:B------:R-:W-:Y:S06]  /*f750*/  @P4 BRA `(.L_x_840) ;  /* 0xffffffe400104947 */ /* 0x000fec000383ffff */
.L_x_839:
[----:B------:R-:W2:Y:S01]  /*f760*/  LDL.64 R214, [R1+0x50] ;  /* 0x0000500001d67983 */ /* 0x000ea20000100a00 */
[----:B-1----:R-:W-:Y:S01]  /*f770*/  FMNMX3.FTZ R2, R144, R34, R35, !PT ;  /* 0x0000002290027276 */ /* 0x002fe20007810023 */
[----:B------:R-:W-:Y:S01]  /*f780*/  IMAD.SHL.U32 R149, R198, 0x2, RZ ;  /* 0x00000002c6957824 */ /* 0x000fe200078e00ff */
[----:B------:R-:W-:Y:S01]  /*f790*/  SHF.R.U32.HI R181, RZ, 0x5, R189 ;  /* 0x00000005ffb57819 */ /* 0x000fe200000116bd */
[C---:B------:R-:W-:Y:S01]  /*f7a0*/  VIADD R160, R196.reuse, 0x9e3779b9 ;  /* 0x9e3779b9c4a07836 */ /* 0x040fe20000000000 */
[----:B------:R-:W1:Y:S01]  /*f7b0*/  LDC R211, c[0x0][0x448] ;  /* 0x00011200ffd37b82 */ /* 0x000e620000000800 */
[----:B------:R-:W3:Y:S01]  /*f7c0*/  LDL.64 R206, [R1+0x58] ;  /* 0x0000580001ce7983 */ /* 0x000ee20000100a00 */
[C---:B------:R-:W-:Y:S02]  /*f7d0*/  VIADD R152, R196.reuse, 0x3c6ef372 ;  /* 0x3c6ef372c4987836 */ /* 0x040fe40000000000 */
[C---:B------:R-:W-:Y:S02]  /*f7e0*/  VIADD R162, R197.reuse, 0x76cf5d0a ;  /* 0x76cf5d0ac5a27836 */ /* 0x040fe40000000000 */
[C---:B------:R-:W-:Y:S01]  /*f7f0*/  VIADD R161, R197.reuse, 0x32370b8f ;  /* 0x32370b8fc5a17836 */ /* 0x040fe20000000000 */
[----:B------:R-:W4:Y:S01]  /*f800*/  SHFL.BFLY PT, R116, R141, 0x2, 0x1f ;  /* 0x0c401f008d747f89 */ /* 0x000f2200000e0000 */
[C---:B------:R-:W-:Y:S02]  /*f810*/  VIADD R166, R196.reuse, 0xdaa66d2b ;  /* 0xdaa66d2bc4a67836 */ /* 0x040fe40000000000 */
[C---:B------:R-:W-:Y:S05]  /*f820*/  VIADD R163, R196.reuse, 0x78dde6e4 ;  /* 0x78dde6e4c4a37836 */ /* 0x040fea0000000000 */
[----:B------:R-:W5:Y:S01]  /*f830*/  SHFL.BFLY PT, R118, R2, 0x2, 0x1f ;  /* 0x0c401f0002767f89 */ /* 0x000f6200000e0000 */
[C---:B------:R-:W-:Y:S02]  /*f840*/  VIADD R167, R197.reuse, 0xa9066899 ;  /* 0xa9066899c5a77836 */ /* 0x040fe40000000000 */
[----:B------:R-:W-:Y:S01]  /*f850*/  VIADD R170, R197, 0xed9eba14 ;  /* 0xed9eba14c5aa7836 */ /* 0x000fe20000000000 */
[----:B------:R-:W5:Y:S01]  /*f860*/  S2R R212, SR_CTAID.X ;  /* 0x0000000000d47919 */ /* 0x000f620000002500 */
[----:B------:R-:W-:Y:S03]  /*f870*/  VIADD R171, R196, 0xb54cda56 ;  /* 0xb54cda56c4ab7836 */ /* 0x000fe60000000000 */
[----:B------:R-:W3:Y:S04]  /*f880*/  LDL R153, [R1+0x64] ;  /* 0x0000640001997983 */ /* 0x000ee80000100800 */
[----:B------:R2:W3:Y:S04]  /*f890*/  LDL.S16 R183, [R1+0xc] ;  /* 0x00000c0001b77983 */ /* 0x0004e80000100600 */
[----:B------:R-:W-:Y:S01]  /*f8a0*/  LDSM.16.MT88.4 R144, [R182+0xc000] ;  /* 0x00c00000b690783b */ /* 0x000fe20000004200 */
[----:B-1----:R-:W-:Y:S01]  /*f8b0*/  IMAD.SHL.U32 R211, R211, 0x8, RZ ;  /* 0x00000008d3d37824 */ /* 0x002fe200078e00ff */
[----:B----4-:R-:W-:Y:S02]  /*f8c0*/  FMNMX.FTZ R116, R141, R116, !PT ;  /* 0x000000748d747209 */ /* 0x010fe40007810000 */
[----:B-----5:R-:W-:Y:S04]  /*f8d0*/  FMNMX.FTZ R118, R2, R118, !PT ;  /* 0x0000007602767209 */ /* 0x020fe80007810000 */
[----:B------:R-:W1:Y:S08]  /*f8e0*/  SHFL.BFLY PT, R3, R116, 0x1, 0x1f ;  /* 0x0c201f0074037f89 */ /* 0x000e7000000e0000 */
[----:B------:R-:W4:Y:S08]  /*f8f0*/  SHFL.BFLY PT, R2, R118, 0x1, 0x1f ;  /* 0x0c201f0076027f89 */ /* 0x000f3000000e0000 */
[----:B------:R-:W5:Y:S01]  /*f900*/  LDSM.16.MT88.4 R140, [R180+0xc000] ;  /* 0x00c00000b48c783b */ /* 0x000f620000004200 */
[----:B------:R-:W-:Y:S04]  /*f910*/  IMAD R212, R212, 0x4, R181 ;  /* 0x00000004d4d47824 */ /* 0x000fe800078e02b5 */
[----:B------:R-:W-:Y:S03]  /*f920*/  IMAD.WIDE.U32 R212, R212, -0x326172a9, RZ ;  /* 0xcd9e8d57d4d47825 */ /* 0x000fe600078e00ff */
[----:B------:R2:W5:Y:S04]  /*f930*/  LDL.S16 R181, [R1+0x20] ;  /* 0x0000200001b57983 */ /* 0x0005680000100600 */
[----:B------:R2:W5:Y:S01]  /*f940*/  LDL.S16 R213, [R1+0x10] ;  /* 0x0000100001d57983 */ /* 0x0005620000100600 */
[----:B-1----:R-:W-:Y:S04]  /*f950*/  FMNMX.FTZ R116, R116, R3, !PT ;  /* 0x0000000374747209 */ /* 0x002fe80007810000 */
[C---:B------:R-:W-:Y:S01]  /*f960*/  FSETP.NEU.FTZ.AND P2, PT, R116.reuse, -INF , PT ;  /* 0xff8000007400780b */ /* 0x040fe20003f5d000 */
[----:B------:R-:W-:Y:S01]  /*f970*/  FMUL.FTZ R164, R116, UR4 ;  /* 0x0000000474a47c20 */ /* 0x000fe20008410000 */
[----:B----4-:R-:W-:Y:S01]  /*f980*/  FMNMX.FTZ R3, R118, R2, !PT ;  /* 0x0000000276037209 */ /* 0x010fe20007810000 */
[----:B------:R-:W-:Y:S03]  /*f990*/  FADD.FTZ R0, -R116, R0 ;  /* 0x0000000074007221 */ /* 0x000fe60000010100 */
[----:B------:R-:W-:Y:S01]  /*f9a0*/  FSEL R164, R164, RZ, P2 ;  /* 0x000000ffa4a47208 */ /* 0x000fe20001000000 */
[C---:B------:R-:W-:Y:S01]  /*f9b0*/  FMUL.FTZ R165, R3.reuse, UR4 ;  /* 0x0000000403a57c20 */ /* 0x040fe20008410000 */
[----:B------:R-:W-:Y:S03]  /*f9c0*/  FSETP.NEU.FTZ.AND P2, PT, R3, -INF , PT ;  /* 0xff8000000300780b */ /* 0x000fe60003f5d000 */
        /* <DEDUP_REMOVED lines=18> */
[----:B------:R-:W-:Y:S01]  /*faf0*/  FFMA.FTZ R22, R22, UR4, -R165 ;  /* 0x0000000416167c23 */ /* 0x000fe200080108a5 */
[--C-:B------:R-:W-:Y:S03]  /*fb00*/  FFMA.FTZ R25, R25, UR4, -R164.reuse ;  /* 0x0000000419197c23 */ /* 0x100fe600080108a4 */
[----:B------:R-:W-:Y:S01]  /*fb10*/  MUFU.EX2 R209, R6 ;  /* 0x0000000600d17308 */ /* 0x000fe20000000800 */
[--C-:B------:R-:W-:Y:S01]  /*fb20*/  FFMA.FTZ R24, R24, UR4, -R164.reuse ;  /* 0x0000000418187c23 */ /* 0x100fe200080108a4 */
[----:B------:R-:W-:Y:S08]  /*fb30*/  FFMA.FTZ R21, R21, UR4, -R164 ;  /* 0x0000000415157c23 */ /* 0x000ff000080108a4 */
[----:B------:R-:W1:Y:S10]  /*fb40*/  MUFU.EX2 R222, R7 ;  /* 0x0000000700de7308 */ /* 0x000e740000000800 */
[----:B------:R-:W-:Y:S10]  /*fb50*/  MUFU.EX2 R227, R8 ;  /* 0x0000000800e37308 */ /* 0x000ff40000000800 */
[----:B------:R-:W4:Y:S01]  /*fb60*/  MUFU.EX2 R229, R9 ;  /* 0x0000000900e57308 */ /* 0x000f220000000800 */
[----:B-1----:R-:W-:Y:S04]  /*fb70*/  F2FP.F16.F32.PACK_AB R155, R222, R209 ;  /* 0x000000d1de9b723e */ /* 0x002fe800000000ff */
[----:B------:R-:W-:Y:S05]  /*fb80*/  PRMT R154, R155, 0x7632, R154 ;  /* 0x000076329b9a7816 */ /* 0x000fea000000009a */
[----:B------:R-:W-:Y:S10]  /*fb90*/  MUFU.EX2 R223, R10 ;  /* 0x0000000a00df7308 */ /* 0x000ff40000000800 */
[----:B------:R-:W1:Y:S01]  /*fba0*/  MUFU.EX2 R228, R11 ;  /* 0x0000000b00e47308 */ /* 0x000e620000000800 */
[----:B----4-:R-:W-:Y:S04]  /*fbb0*/  F2FP.F16.F32.PACK_AB R157, R229, R227 ;  /* 0x000000e3e59d723e */ /* 0x010fe800000000ff */
[----:B------:R-:W-:Y:S05]  /*fbc0*/  PRMT R156, R157, 0x7632, R156 ;  /* 0x000076329d9c7816 */ /* 0x000fea000000009c */
[----:B------:R-:W-:Y:S10]  /*fbd0*/  MUFU.EX2 R208, R12 ;  /* 0x0000000c00d07308 */ /* 0x000ff40000000800 */
[----:B------:R-:W-:Y:S01]  /*fbe0*/  MUFU.EX2 R217, R13 ;  /* 0x0000000d00d97308 */ /* 0x000fe20000000800 */
[----:B-1----:R-:W-:Y:S04]  /*fbf0*/  F2FP.F16.F32.PACK_AB R159, R228, R223 ;  /* 0x000000dfe49f723e */ /* 0x002fe800000000ff */
[----:B------:R-:W-:Y:S05]  /*fc00*/  PRMT R158, R159, 0x7632, R158 ;  /* 0x000076329f9e7816 */ /* 0x000fea000000009e */
[----:B------:R-:W-:Y:S10]  /*fc10*/  MUFU.EX2 R216, R15 ;  /* 0x0000000f00d87308 */ /* 0x000ff40000000800 */
[----:B------:R-:W-:Y:S01]  /*fc20*/  MUFU.EX2 R218, R16 ;  /* 0x0000001000da7308 */ /* 0x000fe20000000800 */
[----:B--2---:R-:W-:Y:S05]  /*fc30*/  LOP3.LUT R4, R149, R215, R197, 0x96, !PT ;  /* 0x000000d795047212 */ /* 0x004fea00078e96c5 */
[----:B------:R-:W-:Y:S01]  /*fc40*/  IMAD.WIDE.U32 R4, R4, -0x326172a9, RZ ;  /* 0xcd9e8d5704047825 */ /* 0x000fe200078e00ff */
[----:B---3--:R4:W2:Y:S04]  /*fc50*/  LDL.S16 R207, [R1+0x18] ;  /* 0x0000180001cf7983 */ /* 0x0088a80000100600 */
[----:B------:R-:W-:Y:S02]  /*fc60*/  LOP3.LUT R5, R212, R160, R5, 0x96, !PT ;  /* 0x000000a0d4057212 */ /* 0x000fe400078e9605 */
[----:B------:R-:W-:Y:S03]  /*fc70*/  LOP3.LUT R2, R221, R152, R4, 0x96, !PT ;  /* 0x00000098dd027212 */ /* 0x000fe600078e9604 */
        /* <DEDUP_REMOVED lines=10> */
[----:B------:R-:W-:Y:S04]  /*fd20*/  IMAD.WIDE.U32 R4, R4, -0x2daee0ad, RZ ;  /* 0xd2511f5304047825 */ /* 0x000fe800078e00ff */
[----:B------:R-:W-:Y:S01]  /*fd30*/  IMAD.WIDE.U32 R174, R2, -0x2daee0ad, RZ ;  /* 0xd2511f5302ae7825 */ /* 0x000fe200078e00ff */
[----:B------:R-:W-:Y:S03]  /*fd40*/  LOP3.LUT R2, R170, R118, R5, 0x96, !PT ;  /* 0x00000076aa027212 */ /* 0x000fe600078e9605 */
[----:B------:R-:W-:Y:S01]  /*fd50*/  VIADD R118, R149, 0x1 ;  /* 0x0000000195767836 */ /* 0x000fe20000000000 */
[----:B------:R-:W-:Y:S01]  /*fd60*/  LOP3.LUT R150, R167, R4, R175, 0x96, !PT ;  /* 0x00000004a7967212 */ /* 0x000fe200078e96af */
[----:B------:R-:W-:Y:S03]  /*fd70*/  IMAD.WIDE.U32 R168, R2, -0x326172a9, RZ ;  /* 0xcd9e8d5702a87825 */ /* 0x000fe600078e00ff */
        /* <DEDUP_REMOVED lines=13> */
[----:B------:R4:W3:Y:S01]  /*fe50*/  LDL R117, [R1+0x60] ;  /* 0x0000600001757983 */ /* 0x0008e20000100800 */
[----:B------:R-:W-:Y:S01]  /*fe60*/  PRMT R136, R176, 0x5410, R177 ;  /* 0x00005410b0887816 */ /* 0x000fe200000000b1 */
[----:B------:R-:W-:Y:S01]  /*fe70*/  FMUL.FTZ R0, R0, UR4 ;  /* 0x0000000400007c20 */ /* 0x000fe20008410000 */
[----:B------:R-:W-:Y:S01]  /*fe80*/  SHF.R.U32.HI R179, RZ, 0x18, R4 ;  /* 0x00000018ffb37819 */ /* 0x000fe20000011604 */
[----:B------:R-:W1:Y:S01]  /*fe90*/  MUFU.EX2 R2, R2 ;  /* 0x0000000200027308 */ /* 0x000e620000000800 */
[----:B------:R-:W-:Y:S02]  /*fea0*/  LOP3.LUT R178, R5, 0xff, RZ, 0xc0, !PT ;  /* 0x000000ff05b27812 */ /* 0x000fe400078ec0ff */
[--C-:B------:R-:W-:Y:S02]  /*feb0*/  HSET2.LE.AND R136, R136, R195.reuse, PT ;  /* 0x000000c388887233 */ /* 0x100fe40003803000 */
[----:B------:R-:W-:Y:S02]  /*fec0*/  PRMT R137, R178, 0x5410, R179 ;  /* 0x00005410b2897816 */ /* 0x000fe400000000b3 */
[----:B------:R-:W-:Y:S03]  /*fed0*/  PRMT R4, R119, 0x5410, R148 ;  /* 0x0000541077047816 */ /* 0x000fe60000000094 */
[----:B------:R-:W5:Y:S01]  /*fee0*/  MUFU.EX2 R0, R0 ;  /* 0x0000000000007308 */ /* 0x000f620000000800 */
[C---:B------:R-:W-:Y:S02]  /*fef0*/  PRMT R202, R150.reuse, 0x7773, RZ ;  /* 0x0000777396ca7816 */ /* 0x040fe400000000ff */
[----:B------:R-:W-:Y:S02]  /*ff00*/  PRMT R203, R150, 0x7772, RZ ;  /* 0x0000777296cb7816 */ /* 0x000fe400000000ff */
[----:B------:R-:W-:Y:S02]  /*ff10*/  PRMT R138, R138, 0x5410, R201 ;  /* 0x000054108a8a7816 */ /* 0x000fe400000000c9 */
[----:B------:R-:W-:Y:S02]  /*ff20*/  LOP3.LUT R136, R4, R136, RZ, 0xc0, !PT ;  /* 0x0000008804887212 */ /* 0x000fe400078ec0ff */
[--C-:B------:R-:W-:Y:S01]  /*ff30*/  HSET2.LE.AND R137, R137, R195.reuse, PT ;  /* 0x000000c389897233 */ /* 0x100fe20003803000 */
[C---:B-1----:R-:W-:Y:S01]  /*ff40*/  FMUL.FTZ R5, R2.reuse, R121 ;  /* 0x0000007902057220 */ /* 0x042fe20000410000 */
[----:B------:R-:W-:Y:S01]  /*ff50*/  PRMT R4, R155, 0x5410, R154 ;  /* 0x000054109b047816 */ /* 0x000fe2000000009a */
[C---:B------:R-:W-:Y:S01]  /*ff60*/  FMUL.FTZ R8, R2.reuse, R124 ;  /* 0x0000007c02087220 */ /* 0x040fe20000410000 */
[----:B------:R-:W-:Y:S01]  /*ff70*/  PRMT R139, R203, 0x5410, R202 ;  /* 0x00005410cb8b7816 */ /* 0x000fe200000000ca */
[----:B------:R-:W-:Y:S01]  /*ff80*/  FMUL.FTZ R9, R2, R125 ;  /* 0x0000007d02097220 */ /* 0x000fe20000410000 */
[----:B------:R-:W-:Y:S01]  /*ff90*/  LOP3.LUT R137, R4, R137, RZ, 0xc0, !PT ;  /* 0x0000008904897212 */ /* 0x000fe200078ec0ff */
[----:B------:R-:W-:Y:S01]  /*ffa0*/  FMUL.FTZ R36, R2, R36 ;  /* 0x0000002402247220 */ /* 0x000fe20000410000 */
[--C-:B------:R-:W-:Y:S01]  /*ffb0*/  HSET2.LE.AND R138, R138, R195.reuse, PT ;  /* 0x000000c38a8a7233 */ /* 0x100fe20003803000 */
[C---:B-----5:R-:W-:Y:S01]  /*ffc0*/  FMUL.FTZ R6, R0.reuse, R122 ;  /* 0x0000007a00067220 */ /* 0x060fe20000410000 */
[----:B------:R-:W-:Y:S01]  /*ffd0*/  LOP3.LUT R139, R139, 0xff00ff, RZ, 0xc0, !PT ;  /* 0x00ff00ff8b8b7812 */ /* 0x000fe200078ec0ff */
[C---:B------:R-:W-:Y:S01]  /*ffe0*/  FMUL.FTZ R7, R0.reuse, R123 ;  /* 0x0000007b00077220 */ /* 0x040fe20000410000 */
[----:B------:R-:W-:Y:S01]  /*fff0*/  PRMT R4, R157, 0x5410, R156 ;  /* 0x000054109d047816 */ /* 0x000fe2000000009c */
[C---:B------:R-:W-:Y:S01]  /*10000*/  FMUL.FTZ R10, R0.reuse, R126 ;  /* 0x0000007e000a7220 */ /* 0x040fe20000410000 */
[----:B------:R-:W-:Y:S01]  /*10010*/  FMUL.FTZ R11, R0, R127 ;  /* 0x0000007f000b7220 */ /* 0x000fe20000410000 */
[--C-:B------:R-:W-:Y:S01]  /*10020*/  HSET2.LE.AND R139, R139, R195.reuse, PT ;  /* 0x000000c38b8b7233 */ /* 0x100fe20003803000 */
[----:B------:R-:W-:Y:S01]  /*10030*/  FMUL.FTZ R37, R2, R37 ;  /* 0x0000002502257220 */ /* 0x000fe20000410000 */
[----:B------:R-:W-:Y:S01]  /*10040*/  LOP3.LUT R138, R4, R138, RZ, 0xc0, !PT ;  /* 0x0000008a048a7212 */ /* 0x000fe200078ec0ff */
[C---:B------:R-:W-:Y:S01]  /*10050*/  FMUL.FTZ R38, R0.reuse, R38 ;  /* 0x0000002600267220 */ /* 0x040fe20000410000 */
[----:B------:R-:W-:Y:S01]  /*10060*/  PRMT R4, R159, 0x5410, R158 ;  /* 0x000054109f047816 */ /* 0x000fe2000000009e */
[----:B------:R-:W-:Y:S01]  /*10070*/  FMUL.FTZ R39, R0, R39 ;  /* 0x0000002700277220 */ /* 0x000fe20000410000 */
[C---:B------:R-:W-:Y:S01]  /*10080*/  FMUL.FTZ R40, R2.reuse, R40 ;  /* 0x0000002802287220 */ /* 0x040fe20000410000 */
[----:B------:R-:W-:Y:S01]  /*10090*/  FMUL.FTZ R41, R2, R41 ;  /* 0x0000002902297220 */ /* 0x000fe20000410000 */
[----:B------:R-:W-:Y:S01]  /*100a0*/  LOP3.LUT R139, R4, R139, RZ, 0xc0, !PT ;  /* 0x0000008b048b7212 */ /* 0x000fe200078ec0ff */
[----:B------:R-:W-:Y:S01]  /*100b0*/  FMUL.FTZ R4, R2, R120 ;  /* 0x0000007802047220 */ /* 0x000fe20000410000 */
[C---:B------:R-:W-:Y:S01]  /*100c0*/  FMUL.FTZ R15, R0.reuse, R131 ;  /* 0x00000083000f7220 */ /* 0x040fe20000410000 */
[----:B------:R-:W-:Y:S01]  /*100d0*/  FMUL.FTZ R19, R0, R135 ;  /* 0x0000008700137220 */ /* 0x000fe20000410000 */
[----:B------:R-:W-:Y:S01]  /*100e0*/  ISETP.LE.U32.AND P6, PT, R176, UR6, PT ;  /* 0x00000006b0007c0c */ /* 0x000fe2000bfc3070 */
[----:B------:R-:W-:Y:S01]  /*100f0*/  FFMA.FTZ R176, R29, UR4, -R164 ;  /* 0x000000041db07c23 */ /* 0x000fe200080108a4 */
[----:B------:R-:W-:Y:S01]  /*10100*/  ISETP.LE.U32.AND P4, PT, R179, UR6, PT ;  /* 0x00000006b3007c0c */ /* 0x000fe2000bf83070 */
[C---:B------:R-:W-:Y:S01]  /*10110*/  FMUL.FTZ R44, R2.reuse, R44 ;  /* 0x0000002c022c7220 */ /* 0x040fe20000410000 */
[C---:B------:R-:W-:Y:S03]  /*10120*/  HMMA.16816.F32 R4, R136.reuse, R140, R4 ;  /* 0x0000008c8804723c */ /* 0x040fe60000001804 */
[----:B------:R-:W-:Y:S02]  /*10130*/  MUFU.EX2 R176, R176 ;  /* 0x000000b000b07308 */ /* 0x000fe40000000800 */
[----:B------:R-:W-:Y:S01]  /*10140*/  FMUL.FTZ R45, R2, R45 ;  /* 0x0000002d022d7220 */ /* 0x000fe20000410000 */
[C---:B------:R-:W-:Y:S01]  /*10150*/  FMUL.FTZ R46, R0.reuse, R46 ;  /* 0x0000002e002e7220 */ /* 0x040fe20000410000 */
[----:B------:R-:W-:Y:S01]  /*10160*/  FMUL.FTZ R47, R0, R47 ;  /* 0x0000002f002f7220 */ /* 0x000fe20000410000 */
[C---:B------:R-:W-:Y:S01]  /*10170*/  HMMA.16816.F32 R8, R136.reuse, R142, R8 ;  /* 0x0000008e8808723c */ /* 0x040fe20000001808 */
[----:B------:R-:W-:Y:S02]  /*10180*/  LDSM.16.MT88.4 R140, [R180+0xe000] ;  /* 0x00e00000b48c783b */ /* 0x000fe40000004200 */
[----:B------:R-:W-:Y:S02]  /*10190*/  @!P6 HADD2 R213, -R119.H0_H0, -RZ.H0_H0 ;  /* 0xa00000ff77d5e230 */ /* 0x000fe40000000900 */
[C---:B------:R-:W-:Y:S01]  /*101a0*/  FMUL.FTZ R48, R2.reuse, R48 ;  /* 0x0000003002307220 */ /* 0x040fe20000410000 */
[----:B------:R-:W-:Y:S02]  /*101b0*/  @!P4 HADD2 R181, -R154.H0_H0, -RZ.H0_H0 ;  /* 0xa00000ff9ab5c230 */ /* 0x000fe40000000900 */
[----:B------:R-:W-:Y:S01]  /*101c0*/  FMUL.FTZ R49, R2, R49 ;  /* 0x0000003102317220 */ /* 0x000fe20000410000 */
[C---:B------:R-:W-:Y:S01]  /*101d0*/  FMUL.FTZ R50, R0.reuse, R50 ;  /* 0x0000003200327220 */ /* 0x040fe20000410000 */
[C---:B------:R-:W-:Y:S01]  /*101e0*/  HMMA.16816.F32 R36, R136.reuse, R144, R36 ;  /* 0x000000908824723c */ /* 0x040fe20000001824 */
[----:B------:R-:W-:Y:S02]  /*101f0*/  @!P6 STL.S16 [R1+0x10], R213 ;  /* 0x000010d50100e387 */ /* 0x000fe40000100600 */
[C---:B------:R-:W-:Y:S01]  /*10200*/  FMUL.FTZ R42, R0.reuse, R42 ;  /* 0x0000002a002a7220 */ /* 0x040fe20000410000 */
[C---:B------:R-:W-:Y:S01]  /*10210*/  FMUL.FTZ R43, R0.reuse, R43 ;  /* 0x0000002b002b7220 */ /* 0x040fe20000410000 */
[----:B------:R-:W-:Y:S01]  /*10220*/  FMUL.FTZ R51, R0, R51 ;  /* 0x0000003300337220 */ /* 0x000fe20000410000 */
[C---:B------:R-:W-:Y:S01]  /*10230*/  FMUL.FTZ R52, R2.reuse, R52 ;  /* 0x0000003402347220 */ /* 0x040fe20000410000 */
[----:B------:R-:W-:Y:S01]  /*10240*/  FMUL.FTZ R53, R2, R53 ;  /* 0x0000003502357220 */ /* 0x000fe20000410000 */
[C---:B------:R-:W-:Y:S01]  /*10250*/  FMUL.FTZ R54, R0.reuse, R54 ;  /* 0x0000003600367220 */ /* 0x040fe20000410000 */
[----:B------:R-:W-:Y:S01]  /*10260*/  FMUL.FTZ R55, R0, R55 ;  /* 0x0000003700377220 */ /* 0x000fe20000410000 */
[C---:B------:R-:W-:Y:S01]  /*10270*/  FMUL.FTZ R56, R2.reuse, R56 ;  /* 0x0000003802387220 */ /* 0x040fe20000410000 */
[C---:B------:R-:W-:Y:S03]  /*10280*/  HMMA.16816.F32 R40, R136.reuse, R146, R40 ;  /* 0x000000928828723c */ /* 0x040fe60000001828 */
        /* <DEDUP_REMOVED lines=59> */
[----:B------:R-:W-:Y:S04]  /*10640*/  PRMT R150, R150, 0x7770, RZ ;  /* 0x0000777096967816 */ /* 0x000fe800000000ff */
[----:B------:R-:W-:Y:S01]  /*10650*/  ISETP.LE.U32.AND P3, PT, R150, UR6, PT ;  /* 0x0000000696007c0c */ /* 0x000fe2000bf63070 */
[----:B---3--:R-:W-:Y:S04]  /*10660*/  @P0 VIADD R117, R153, 0xffffffc0 ;  /* 0xffffffc099750836 */ /* 0x008fe80000000000 */
[----:B------:R-:W-:Y:S01]  /*10670*/  IMAD.IADD R153, R186, 0x1, R117 ;  /* 0x00000001ba997824 */ /* 0x000fe200078e0275 */
[----:B------:R-:W1:Y:S08]  /*10680*/  LDSM.16.MT88.4 R120, [R117] ;  /* 0x000000007578783b */ /* 0x000e700000004200 */
[----:B------:R-:W3:Y:S01]  /*10690*/  LDSM.16.MT88.4 R124, [R153] ;  /* 0x00000000997c783b */ /* 0x000ee20000004200 */
[C---:B-1----:R-:W-:Y:S08]  /*106a0*/  HMMA.16816.F32 R44, R136.reuse, R120, R44 ;  /* 0x00000078882c723c */ /* 0x042ff0000000182c */
[C---:B------:R-:W-:Y:S01]  /*106b0*/  HMMA.16816.F32 R48, R136.reuse, R122, R48 ;  /* 0x0000007a8830723c */ /* 0x040fe20000001830 */
[----:B------:R-:W1:Y:S07]  /*106c0*/  LDSM.16.MT88.4 R120, [R182+0xe000] ;  /* 0x00e00000b678783b */ /* 0x000e6e0000004200 */
[C---:B---3--:R-:W-:Y:S08]  /*106d0*/  HMMA.16816.F32 R52, R136.reuse, R124, R52 ;  /* 0x0000007c8834723c */ /* 0x048ff00000001834 */
[C---:B------:R-:W-:Y:S01]  /*106e0*/  HMMA.16816.F32 R56, R136.reuse, R126, R56 ;  /* 0x0000007e8838723c */ /* 0x040fe20000001838 */
[----:B------:R-:W3:Y:S07]  /*106f0*/  LDSM.16.MT88.4 R124, [R117+0x2000] ;  /* 0x00200000757c783b */ /* 0x000eee0000004200 */
[C---:B------:R-:W-:Y:S08]  /*10700*/  HMMA.16816.F32 R60, R136.reuse, R140, R60 ;  /* 0x0000008c883c723c */ /* 0x040ff0000000183c */
[C---:B------:R-:W-:Y:S01]  /*10710*/  HMMA.16816.F32 R64, R136.reuse, R142, R64 ;  /* 0x0000008e8840723c */ /* 0x040fe20000001840 */
[----:B------:R-:W5:Y:S07]  /*10720*/  LDSM.16.MT88.4 R140, [R153+0x2000] ;  /* 0x00200000998c783b */ /* 0x000f6e0000004200 */
[C---:B-1----:R-:W-:Y:S08]  /*10730*/  HMMA.16816.F32 R68, R136.reuse, R120, R68 ;  /* 0x000000788844723c */ /* 0x042ff00000001844 */
[C---:B------:R-:W-:Y:S01]  /*10740*/  HMMA.16816.F32 R72, R136.reuse, R122, R72 ;  /* 0x0000007a8848723c */ /* 0x040fe20000001848 */
[----:B------:R-:W1:Y:S07]  /*10750*/  LDSM.16.MT88.4 R120, [R180+0x10000] ;  /* 0x01000000b478783b */ /* 0x000e6e0000004200 */
[C---:B---3--:R-:W-:Y:S08]  /*10760*/  HMMA.16816.F32 R76, R136.reuse, R124, R76 ;  /* 0x0000007c884c723c */ /* 0x048ff0000000184c */
[C---:B------:R-:W-:Y:S01]  /*10770*/  HMMA.16816.F32 R80, R136.reuse, R126, R80 ;  /* 0x0000007e8850723c */ /* 0x040fe20000001850 */
[----:B------:R-:W3:Y:S07]  /*10780*/  LDSM.16.MT88.4 R124, [R182+0x10000] ;  /* 0x01000000b67c783b */ /* 0x000eee0000004200 */
[C---:B-----5:R-:W-:Y:S08]  /*10790*/  HMMA.16816.F32 R84, R136.reuse, R140, R84 ;  /* 0x0000008c8854723c */ /* 0x060ff00000001854 */
[C---:B------:R-:W-:Y:S03]  /*107a0*/  HMMA.16816.F32 R88, R136.reuse, R142, R88 ;  /* 0x0000008e8858723c */ /* 0x040fe60000001858 */
[----:B------:R-:W-:Y:S05]  /*107b0*/  IMAD.WIDE.U32 R142, R118, -0x326172a9, RZ ;  /* 0xcd9e8d57768e7825 */ /* 0x000fea00078e00ff */
[----:B------:R-:W-:Y:S01]  /*107c0*/  LOP3.LUT R140, R212, R160, R143, 0x96, !PT ;  /* 0x000000a0d48c7212 */ /* 0x000fe200078e968f */
[C---:B-1----:R-:W-:Y:S01]  /*107d0*/  HMMA.16816.F32 R92, R136.reuse, R120, R92 ;  /* 0x00000078885c723c */ /* 0x042fe2000000185c */
[----:B------:R1:W5:Y:S02]  /*107e0*/  MUFU.EX2 R212, R18 ;  /* 0x0000001200d47308 */ /* 0x0003640000000800 */
[----:B------:R-:W-:Y:S01]  /*107f0*/  LOP3.LUT R118, R221, R152, R142, 0x96, !PT ;  /* 0x00000098dd767212 */ /* 0x000fe200078e968e */
[----:B------:R-:W-:Y:S04]  /*10800*/  IMAD.WIDE.U32 R140, R140, -0x2daee0ad, RZ ;  /* 0xd2511f538c8c7825 */ /* 0x000fe800078e00ff */
[C---:B------:R-:W-:Y:S01]  /*10810*/  HMMA.16816.F32 R96, R136.reuse, R122, R96 ;  /* 0x0000007a8860723c */ /* 0x040fe20000001860 */
[----:B------:R-:W4:Y:S02]  /*10820*/  LDSM.16.MT88.4 R120, [R117+0x4000] ;  /* 0x004000007578783b */ /* 0x000f240000004200 */
[----:B------:R-:W-:Y:S01]  /*10830*/  IMAD.WIDE.U32 R144, R118, -0x2daee0ad, RZ ;  /* 0xd2511f5376907825 */ /* 0x000fe200078e00ff */
[----:B------:R-:W-:Y:S02]  /*10840*/  LOP3.LUT R118, R206, R162, R141, 0x96, !PT ;  /* 0x000000a2ce767212 */ /* 0x000fe400078e968d */
[----:B------:R2:W4:Y:S02]  /*10850*/  MUFU.EX2 R206, R14 ;  /* 0x0000000e00ce7308 */ /* 0x0005240000000800 */
[C---:B---3--:R-:W-:Y:S03]  /*10860*/  HMMA.16816.F32 R100, R136.reuse, R124, R100 ;  /* 0x0000007c8864723c */ /* 0x048fe60000001864 */
[----:B------:R-:W-:Y:S01]  /*10870*/  LOP3.LUT R140, R161, R140, R145, 0x96, !PT ;  /* 0x0000008ca18c7212 */ /* 0x000fe200078e9691 */
[----:B------:R-:W-:Y:S04]  /*10880*/  IMAD.WIDE.U32 R124, R118, -0x326172a9, RZ ;  /* 0xcd9e8d57767c7825 */ /* 0x000fe800078e00ff */
[----:B-1----:R-:W-:Y:S01]  /*10890*/  FMUL.FTZ R18, R0, R134 ;  /* 0x0000008600127220 */ /* 0x002fe20000410000 */
[----:B-----5:R-:W-:Y:S01]  /*108a0*/  F2FP.F16.F32.PACK_AB R150, R215, R212 ;  /* 0x000000d4d796723e */ /* 0x020fe200000000ff */
[C---:B------:R-:W-:Y:S03]  /*108b0*/  HMMA.16816.F32 R104, R136.reuse, R126, R104 ;  /* 0x0000007e8868723c */ /* 0x040fe60000001868 */
[----:B------:R-:W-:Y:S01]  /*108c0*/  IMAD.WIDE.U32 R140, R140, -0x326172a9, RZ ;  /* 0xcd9e8d578c8c7825 */ /* 0x000fe200078e00ff */
[----:B------:R-:W-:Y:S02]  /*108d0*/  LOP3.LUT R12, R220, R166, R125, 0x96, !PT ;  /* 0x000000a6dc0c7212 */ /* 0x000fe400078e967d */
[----:B------:R-:W-:Y:S01]  /*108e0*/  PRMT R149, R150, 0x7632, R149 ;  /* 0x0000763296957816 */ /* 0x000fe20000000095 */
[----:B--2---:R-:W-:Y:S01]  /*108f0*/  FMUL.FTZ R14, R0, R130 ;  /* 0x00000082000e7220 */ /* 0x004fe20000410000 */
[----:B------:R-:W-:Y:S01]  /*10900*/  LOP3.LUT R13, R163, R124, R141, 0x96, !PT ;  /* 0x0000007ca30d7212 */ /* 0x000fe200078e968d */
[----:B------:R-:W-:Y:S01]  /*10910*/  IMAD.WIDE.U32 R142, R12, -0x2daee0ad, RZ ;  /* 0xd2511f530c8e7825 */ /* 0x000fe200078e00ff */
[----:B------:R-:W1:Y:S03]  /*10920*/  LDSM.16.MT88.4 R124, [R153+0x4000] ;  /* 0x00400000997c783b */ /* 0x000e660000004200 */
[C---:B------:R-:W-:Y:S01]  /*10930*/  FMUL.FTZ R12, R2.reuse, R128 ;  /* 0x00000080020c7220 */ /* 0x040fe20000410000 */
[----:B------:R-:W-:Y:S04]  /*10940*/  IMAD.WIDE.U32 R160, R13, -0x2daee0ad, RZ ;  /* 0xd2511f530da07825 */ /* 0x000fe800078e00ff */
[----:B------:R-:W-:Y:S01]  /*10950*/  FMUL.FTZ R13, R2, R129 ;  /* 0x00000081020d7220 */ /* 0x000fe20000410000 */
[----:B------:R-:W-:Y:S01]  /*10960*/  LOP3.LUT R128, R170, R144, R143, 0x96, !PT ;  /* 0x00000090aa807212 */ /* 0x000fe200078e968f */
[----:B------:R-:W-:Y:S01]  /*10970*/  VIADD R118, R196, 0x1715609d ;  /* 0x1715609dc4767836 */ /* 0x000fe20000000000 */
[----:B------:R-:W-:Y:S01]  /*10980*/  LOP3.LUT R142, R167, R142, R161, 0x96, !PT ;  /* 0x0000008ea78e7212 */ /* 0x000fe200078e96a1 */
[----:B------:R-:W-:Y:S01]  /*10990*/  IMAD.MOV.U32 R161, RZ, RZ, R204 ;  /* 0x000000ffffa17224 */ /* 0x000fe200078e00cc */
[----:B------:R-:W-:Y:S01]  /*109a0*/  F2FP.F16.F32.PACK_AB R144, R217, R208 ;  /* 0x000000d0d990723e */ /* 0x000fe200000000ff */
[----:B------:R-:W-:Y:S01]  /*109b0*/  MUFU.EX2 R204, R22 ;  /* 0x0000001600cc7308 */ /* 0x000fe20000000800 */
[----:B------:R-:W-:Y:S01]  /*109c0*/  LOP3.LUT R141, R118, R172, R169, 0x96, !PT ;  /* 0x000000ac768d7212 */ /* 0x000fe200078e96a9 */
[----:B------:R-:W-:Y:S01]  /*109d0*/  IMAD.WIDE.U32 R142, R142, -0x326172a9, RZ ;  /* 0xcd9e8d578e8e7825 */ /* 0x000fe200078e00ff */
[----:B------:R-:W-:Y:S01]  /*109e0*/  PRMT R145, R144, 0x7632, R145 ;  /* 0x0000763290917816 */ /* 0x000fe20000000091 */
[C---:B----4-:R-:W-:Y:S03]  /*109f0*/  HMMA.16816.F32 R12, R136.reuse, R120, R12 ;  /* 0x00000078880c723c */ /* 0x050fe6000000180c */
[--C-:B------:R-:W-:Y:S01]  /*10a00*/  FFMA.FTZ R120, R17, UR4, -R164.reuse ;  /* 0x0000000411787c23 */ /* 0x100fe200080108a4 */
[----:B------:R-:W-:Y:S01]  /*10a10*/  IMAD.WIDE.U32 R16, R128, -0x326172a9, RZ ;  /* 0xcd9e8d5780107825 */ /* 0x000fe200078e00ff */
[----:B------:R-:W-:Y:S01]  /*10a20*/  F2FP.F16.F32.PACK_AB R152, R216, R206 ;  /* 0x000000ced898723e */ /* 0x000fe200000000ff */
[----:B------:R-:W2:Y:S01]  /*10a30*/  LDSM.16.MT88.4 R128, [R180+0xc800] ;  /* 0x00c80000b480783b */ /* 0x000ea20000004200 */
[----:B------:R-:W3:Y:S01]  /*10a40*/  MUFU.EX2 R219, R120 ;  /* 0x0000007800db7308 */ /* 0x000ee20000000800 */
[C---:B------:R-:W-:Y:S03]  /*10a50*/  HMMA.16816.F32 R108, R136.reuse, R122, R108 ;  /* 0x0000007a886c723c */ /* 0x040fe6000000186c */
[----:B------:R-:W-:Y:S01]  /*10a60*/  LOP3.LUT R168, R171, R16, R143, 0x96, !PT ;  /* 0x00000010aba87212 */ /* 0x000fe200078e968f */
[----:B------:R-:W-:Y:S01]  /*10a70*/  FMUL.FTZ R16, R2, R132 ;  /* 0x0000008402107220 */ /* 0x000fe20000410000 */
[----:B------:R-:W-:Y:S01]  /*10a80*/  LOP3.LUT R166, R118, R140, R17, 0x96, !PT ;  /* 0x0000008c76a67212 */ /* 0x000fe200078e9611 */
[----:B------:R-:W-:Y:S01]  /*10a90*/  FMUL.FTZ R17, R2, R133 ;  /* 0x0000008502117220 */ /* 0x000fe20000410000 */
[----:B------:R-:W-:Y:S01]  /*10aa0*/  VIADD R143, R197, 0x646e171e ;  /* 0x646e171ec58f7836 */ /* 0x000fe20000000000 */
[----:B------:R-:W-:Y:S01]  /*10ab0*/  LDSM.16.MT88.4 R132, [R180+0x10800] ;  /* 0x01080000b484783b */ /* 0x000fe20000004200 */
[----:B------:R-:W-:Y:S01]  /*10ac0*/  IMAD.WIDE.U32 R140, R141, -0x2daee0ad, RZ ;  /* 0xd2511f538d8c7825 */ /* 0x000fe200078e00ff */
[----:B------:R-:W-:Y:S02]  /*10ad0*/  PRMT R151, R152, 0x7632, R151 ;  /* 0x0000763298977816 */ /* 0x000fe40000000097 */
[----:B------:R-:W-:Y:S01]  /*10ae0*/  PRMT R179, R142, 0x7773, RZ ;  /* 0x000077738eb37816 */ /* 0x000fe200000000ff */
[----:B------:R-:W-:Y:S01]  /*10af0*/  IMAD.WIDE.U32 R166, R166, -0x2daee0ad, RZ ;  /* 0xd2511f53a6a67825 */ /* 0x000fe200078e00ff */
[----:B------:R-:W-:Y:S02]  /*10b00*/  LOP3.LUT R118, R143, R174, R141, 0x96, !PT ;  /* 0x000000ae8f767212 */ /* 0x000fe400078e968d */
[----:B---3--:R-:W-:Y:S01]  /*10b10*/  F2FP.F16.F32.PACK_AB R147, R219, R218 ;  /* 0x000000dadb93723e */ /* 0x008fe200000000ff */
[C---:B-1----:R-:W-:Y:S03]  /*10b20*/  HMMA.16816.F32 R16, R136.reuse, R124, R16 ;  /* 0x0000007c8810723c */ /* 0x042fe60000001810 */
[----:B------:R-:W-:Y:S01]  /*10b30*/  LOP3.LUT R120, R118, 0xffff, RZ, 0xc0, !PT ;  /* 0x0000ffff76787812 */ /* 0x000fe200078ec0ff */
[----:B------:R-:W-:Y:S01]  /*10b40*/  FFMA.FTZ R174, R28, UR4, -R164 ;  /* 0x000000041cae7c23 */ /* 0x000fe200080108a4 */
[----:B------:R-:W-:Y:S01]  /*10b50*/  FFMA.FTZ R28, R26, UR4, -R165 ;  /* 0x000000041a1c7c23 */ /* 0x000fe200080108a5 */
[----:B------:R-:W-:Y:S01]  /*10b60*/  LOP3.LUT R170, R118, 0xff, RZ, 0xc0, !PT ;  /* 0x000000ff76aa7812 */ /* 0x000fe200078ec0ff */
[----:B------:R-:W-:Y:S01]  /*10b70*/  IMAD.MOV.U32 R122, RZ, RZ, R140 ;  /* 0x000000ffff7a7224 */ /* 0x000fe200078e008c */
[----:B------:R-:W-:Y:S01]  /*10b80*/  HMMA.16816.F32 R112, R136, R126, R112 ;  /* 0x0000007e8870723c */ /* 0x000fe20000001870 */
[----:B------:R-:W1:Y:S02]  /*10b90*/  LDSM.16.MT88.4 R124, [R182+0xc800] ;  /* 0x00c80000b67c783b */ /* 0x000e640000004200 */
[C---:B------:R-:W-:Y:S02]  /*10ba0*/  PRMT R199, R140.reuse, 0x7773, RZ ;  /* 0x000077738cc77816 */ /* 0x040fe400000000ff */
[----:B------:R-:W-:Y:S02]  /*10bb0*/  PRMT R200, R140, 0x7772, RZ ;  /* 0x000077728cc87816 */ /* 0x000fe400000000ff */
[----:B------:R-:W-:Y:S02]  /*10bc0*/  SHF.R.U32.HI R136, RZ, 0x8, R120 ;  /* 0x00000008ff887819 */ /* 0x000fe40000011678 */
[----:B------:R-:W-:Y:S02]  /*10bd0*/  PRMT R123, R118, 0x7632, R123 ;  /* 0x00007632767b7816 */ /* 0x000fe4000000007b */
[----:B------:R-:W-:Y:S02]  /*10be0*/  PRMT R120, R170, 0x5410, R136 ;  /* 0x00005410aa787816 */ /* 0x000fe40000000088 */
[----:B------:R-:W-:Y:S02]  /*10bf0*/  PRMT R121, R200, 0x5410, R199 ;  /* 0x00005410c8797816 */ /* 0x000fe400000000c7 */
[----:B------:R-:W-:Y:S02]  /*10c00*/  SHF.R.U32.HI R175, RZ, 0x18, R118 ;  /* 0x00000018ffaf7819 */ /* 0x000fe40000011676 */
[----:B------:R-:W-:Y:S02]  /*10c10*/  LOP3.LUT R173, R123, 0xff, RZ, 0xc0, !PT ;  /* 0x000000ff7bad7812 */ /* 0x000fe400078ec0ff */
[----:B------:R-:W-:Y:S02]  /*10c20*/  LOP3.LUT R123, R121, 0xff00ff, RZ, 0xc0, !PT ;  /* 0x00ff00ff797b7812 */ /* 0x000fe400078ec0ff */
[--C-:B------:R-:W-:Y:S02]  /*10c30*/  HSET2.LE.AND R120, R120, R195.reuse, PT ;  /* 0x000000c378787233 */ /* 0x100fe40003803000 */
[----:B------:R-:W-:Y:S02]  /*10c40*/  PRMT R121, R173, 0x5410, R175 ;  /* 0x00005410ad797816 */ /* 0x000fe400000000af */
[----:B------:R-:W-:Y:S02]  /*10c50*/  PRMT R118, R144, 0x5410, R145 ;  /* 0x0000541090767816 */ /* 0x000fe40000000091 */
[----:B------:R-:W-:Y:S02]  /*10c60*/  PRMT R184, R140, 0x7771, RZ ;  /* 0x000077718cb87816 */ /* 0x000fe400000000ff */
[----:B------:R-:W-:Y:S02]  /*10c70*/  LOP3.LUT R122, R122, 0xff, RZ, 0xc0, !PT ;  /* 0x000000ff7a7a7812 */ /* 0x000fe400078ec0ff */
[----:B------:R-:W-:Y:S02]  /*10c80*/  LOP3.LUT R120, R118, R120, RZ, 0xc0, !PT ;  /* 0x0000007876787212 */ /* 0x000fe400078ec0ff */
[--C-:B------:R-:W-:Y:S02]  /*10c90*/  HSET2.LE.AND R121, R121, R195.reuse, PT ;  /* 0x000000c379797233 */ /* 0x100fe40003803000 */
[----:B------:R-:W-:Y:S02]  /*10ca0*/  PRMT R122, R122, 0x5410, R184 ;  /* 0x000054107a7a7816 */ /* 0x000fe400000000b8 */
[----:B------:R-:W-:Y:S02]  /*10cb0*/  PRMT R118, R152, 0x5410, R151 ;  /* 0x0000541098767816 */ /* 0x000fe40000000097 */
[C---:B------:R-:W-:Y:S02]  /*10cc0*/  PRMT R146, R147.reuse, 0x7632, R146 ;  /* 0x0000763293927816 */ /* 0x040fe40000000092 */
[----:B------:R-:W-:Y:S02]  /*10cd0*/  LOP3.LUT R121, R118, R121, RZ, 0xc0, !PT ;  /* 0x0000007976797212 */ /* 0x000fe400078ec0ff */
[--C-:B------:R-:W-:Y:S02]  /*10ce0*/  HSET2.LE.AND R122, R122, R195.reuse, PT ;  /* 0x000000c37a7a7233 */ /* 0x100fe40003803000 */
[----:B------:R-:W-:Y:S02]  /*10cf0*/  PRMT R118, R147, 0x5410, R146 ;  /* 0x0000541093767816 */ /* 0x000fe40000000092 */
[--C-:B------:R-:W-:Y:S02]  /*10d00*/  HSET2.LE.AND R123, R123, R195.reuse, PT ;  /* 0x000000c37b7b7233 */ /* 0x100fe40003803000 */
[----:B------:R-:W-:Y:S02]  /*10d10*/  LOP3.LUT R122, R118, R122, RZ, 0xc0, !PT ;  /* 0x0000007a767a7212 */ /* 0x000fe400078ec0ff */
[----:B------:R-:W-:Y:S02]  /*10d20*/  PRMT R118, R150, 0x5410, R149 ;  /* 0x0000541096767816 */ /* 0x000fe40000000095 */
[----:B------:R-:W-:Y:S01]  /*10d30*/  LOP3.LUT R167, R143, R160, R167, 0x96, !PT ;  /* 0x000000a08fa77212 */ /* 0x000fe200078e96a7 */
[----:B------:R-:W-:Y:S01]  /*10d40*/  IMAD.MOV.U32 R160, RZ, RZ, R205 ;  /* 0x000000ffffa07224 */ /* 0x000fe200078e00cd */
[----:B------:R-:W-:Y:S02]  /*10d50*/  LOP3.LUT R123, R118, R123, RZ, 0xc0, !PT ;  /* 0x0000007b767b7212 */ /* 0x000fe400078ec0ff */
[----:B------:R-:W-:Y:S02]  /*10d60*/  LOP3.LUT R118, R177, 0xffff, RZ, 0xc0, !PT ;  /* 0x0000ffffb1767812 */ /* 0x000fe400078ec0ff */
[C---:B------:R-:W-:Y:S02]  /*10d70*/  LEA R162, P2, R211.reuse, R160, 0x1 ;  /* 0x000000a0d3a27211 */ /* 0x040fe400078408ff */
[----:B------:R-:W-:Y:S01]  /*10d80*/  ISETP.LE.U32.AND P5, PT, R118, UR6, PT ;  /* 0x0000000676007c0c */ /* 0x000fe2000bfa3070 */
[C---:B--2---:R-:W-:Y:S05]  /*10d90*/  HMMA.16816.F32 R4, R120.reuse, R128, R4 ;  /* 0x000000807804723c */ /* 0x044fea0000001804 */
[----:B------:R-:W-:Y:S02]  /*10da0*/  LEA.HI.X.SX32 R163, R211, R161, 0x1, P2 ;  /* 0x000000a1d3a37211 */ /* 0x000fe400010f0eff */
[----:B------:R-:W-:Y:S01]  /*10db0*/  ISETP.LE.U32.AND P2, PT, R178, UR6, PT ;  /* 0x00000006b2007c0c */ /* 0x000fe2000bf43070 */
[C---:B------:R-:W-:Y:S01]  /*10dc0*/  HMMA.16816.F32 R8, R120.reuse, R130, R8 ;  /* 0x000000827808723c */ /* 0x040fe20000001808 */
[----:B------:R-:W2:Y:S01]  /*10dd0*/  LDSM.16.MT88.4 R128, [R117+0x800] ;  /* 0x000800007580783b */ /* 0x000ea20000004200 */
[----:B------:R-:W-:Y:S01]  /*10de0*/  MUFU.EX2 R211, R25 ;  /* 0x0000001900d37308 */ /* 0x000fe20000000800 */
[----:B------:R-:W-:Y:S01]  /*10df0*/  PRMT R118, R213, 0x7610, R118 ;  /* 0x00007610d5767816 */ /* 0x000fe20000000076 */
[----:B------:R-:W-:Y:S01]  /*10e00*/  @!P5 HADD2 R207, -R148.H0_H0, -RZ.H0_H0 ;  /* 0xa00000ff94cfd230 */ /* 0x000fe20000000900 */
[----:B------:R-:W-:Y:S02]  /*10e10*/  PRMT R178, R142, 0x7772, RZ ;  /* 0x000077728eb27816 */ /* 0x000fe400000000ff */
[----:B------:R-:W-:Y:S01]  /*10e20*/  @!P6 PRMT R119, R118, 0x5410, RZ ;  /* 0x000054107677e816 */ /* 0x000fe200000000ff */
[C---:B-1----:R-:W-:Y:S01]  /*10e30*/  HMMA.16816.F32 R36, R120.reuse, R124, R36 ;  /* 0x0000007c7824723c */ /* 0x042fe20000001824 */
[----:B------:R-:W-:Y:S03]  /*10e40*/  @!P5 STL.S16 [R1+0x18], R207 ;  /* 0x000018cf0100d387 */ /* 0x000fe60000100600 */
[----:B------:R-:W1:Y:S01]  /*10e50*/  MUFU.EX2 R213, R24 ;  /* 0x0000001800d57308 */ /* 0x000e620000000800 */
[----:B------:R-:W-:Y:S01]  /*10e60*/  LOP3.LUT R118, R168, 0xffff, RZ, 0xc0, !PT ;  /* 0x0000ffffa8767812 */ /* 0x000fe200078ec0ff */
[----:B------:R-:W-:Y:S01]  /*10e70*/  @!P2 HADD2 R183, -R155.H0_H0, -RZ.H0_H0 ;  /* 0xa00000ff9bb7a230 */ /* 0x000fe20000000900 */
[----:B------:R4:W3:Y:S01]  /*10e80*/  LDL.S16 R172, [R1+0x8] ;  /* 0x0000080001ac7983 */ /* 0x0008e20000100600 */
[----:B------:R-:W-:Y:S01]  /*10e90*/  PRMT R177, R142, 0x7771, RZ ;  /* 0x000077718eb17816 */ /* 0x000fe200000000ff */
[C---:B------:R-:W-:Y:S02]  /*10ea0*/  HMMA.16816.F32 R40, R120.reuse, R126, R40 ;  /* 0x0000007e7828723c */ /* 0x040fe40000001828 */
[----:B------:R5:W-:Y:S01]  /*10eb0*/  @!P2 STL.S16 [R1+0xc], R183 ;  /* 0x00000cb70100a387 */ /* 0x000be20000100600 */
[----:B------:R-:W-:Y:S03]  /*10ec0*/  PRMT R169, R183, 0x7610, R169 ;  /* 0x00007610b7a97816 */ /* 0x000fe600000000a9 */
[----:B------:R-:W-:Y:S01]  /*10ed0*/  @!P4 STL.S16 [R1+0x20], R181 ;  /* 0x000020b50100c387 */ /* 0x000fe20000100600 */
[----:B------:R-:W-:Y:S02]  /*10ee0*/  SHF.R.U32.HI R118, RZ, 0x8, R118 ;  /* 0x00000008ff767819 */ /* 0x000fe40000011676 */
[----:B------:R-:W-:Y:S01]  /*10ef0*/  @!P2 PRMT R155, R169, 0x5410, RZ ;  /* 0x00005410a99ba816 */ /* 0x000fe200000000ff */
[----:B------:R-:W4:Y:S01]  /*10f00*/  LDL.LU R171, [R1+0x38] ;  /* 0x0000380001ab7983 */ /* 0x000f220000300800 */
[----:B------:R-:W-:Y:S03]  /*10f10*/  PRMT R140, R140, 0x7770, RZ ;  /* 0x000077708c8c7816 */ /* 0x000fe600000000ff */
[----:B------:R-:W5:Y:S01]  /*10f20*/  LDSM.16.MT88.4 R124, [R153+0x800] ;  /* 0x00080000997c783b */ /* 0x000f620000004200 */
[----:B------:R-:W-:Y:S02]  /*10f30*/  ISETP.LE.U32.AND P6, PT, R140, UR6, PT ;  /* 0x000000068c007c0c */ /* 0x000fe4000bfc3070 */
[----:B-1----:R-:W-:Y:S04]  /*10f40*/  F2FP.F16.F32.PACK_AB R140, R211, R213 ;  /* 0x000000d5d38c723e */ /* 0x002fe800000000ff */
[----:B------:R-:W-:Y:S01]  /*10f50*/  PRMT R139, R140, 0x7632, R139 ;  /* 0x000076328c8b7816 */ /* 0x000fe2000000008b */
[----:B------:R-:W4:Y:S01]  /*10f60*/  LDL.LU R169, [R1+0x3c] ;  /* 0x00003c0001a97983 */ /* 0x000f220000300800 */
[C---:B--2---:R-:W-:Y:S03]  /*10f70*/  HMMA.16816.F32 R44, R120.reuse, R128, R44 ;  /* 0x00000080782c723c */ /* 0x044fe6000000182c */
[----:B------:R-:W-:Y:S01]  /*10f80*/  STG.E.U16 desc[UR16][R160.64], R119 ;  /* 0x00000077a0007986 */ /* 0x000fe2000c101510 */
[----:B-----5:R-:W-:Y:S01]  /*10f90*/  FFMA.FTZ R183, R34, UR4, -R165 ;  /* 0x0000000422b77c23 */ /* 0x020fe200080108a5 */
[----:B------:R-:W-:Y:S03]  /*10fa0*/  @!P6 HADD2 R251, -R147.H0_H0, -RZ.H0_H0 ;  /* 0xa00000ff93fbe230 */ /* 0x000fe60000000900 */
[C---:B------:R-:W-:Y:S01]  /*10fb0*/  HMMA.16816.F32 R48, R120.reuse, R130, R48 ;  /* 0x000000827830723c */ /* 0x040fe20000001830 */
[----:B------:R-:W1:Y:S01]  /*10fc0*/  LDSM.16.MT88.4 R128, [R180+0xe800] ;  /* 0x00e80000b480783b */ /* 0x000e620000004200 */
[----:B------:R-:W-:Y:S01]  /*10fd0*/  MUFU.EX2 R183, R183 ;  /* 0x000000b700b77308 */ /* 0x000fe20000000800 */
[----:B------:R-:W-:Y:S02]  /*10fe0*/  @!P6 PRMT R147, R251, 0x5410, RZ ;  /* 0x00005410fb93e816 */ /* 0x000fe400000000ff */
[----:B------:R-:W-:Y:S11]  /*10ff0*/  ISETP.GT.U32.AND P6, PT, R199, UR6, PT ;  /* 0x00000006c7007c0c */ /* 0x000ff6000bfc4070 */
[----:B------:R-:W-:Y:S02]  /*11000*/  @!UPT UIADD3 URZ, UPT, UPT, URZ, URZ, URZ ;  /* 0x000000fffffff290 */ /* 0x000fe4000fffe0ff */
[----:B------:R-:W-:Y:S01]  /*11010*/  @P6 HADD2 R247, -R149.H0_H0, -RZ.H0_H0 ;  /* 0xa00000ff95f76230 */ /* 0x000fe20000000900 */
[C---:B------:R-:W-:Y:S04]  /*11020*/  HMMA.16816.F32 R52, R120.reuse, R124, R52 ;  /* 0x0000007c7834723c */ /* 0x040fe80000001834 */
[----:B------:R-:W-:Y:S04]  /*11030*/  @P6 PRMT R149, R247, 0x5410, RZ ;  /* 0x00005410f7956816 */ /* 0x000fe800000000ff */
[C---:B------:R-:W-:Y:S01]  /*11040*/  HMMA.16816.F32 R56, R120.reuse, R126, R56 ;  /* 0x0000007e7838723c */ /* 0x040fe20000001838 */
[----:B------:R-:W2:Y:S07]  /*11050*/  LDSM.16.MT88.4 R124, [R182+0xe800] ;  /* 0x00e80000b67c783b */ /* 0x000eae0000004200 */
[C---:B-1----:R-:W-:Y:S08]  /*11060*/  HMMA.16816.F32 R60, R120.reuse, R128, R60 ;  /* 0x00000080783c723c */ /* 0x042ff0000000183c */
[C---:B------:R-:W-:Y:S01]  /*11070*/  HMMA.16816.F32 R64, R120.reuse, R130, R64 ;  /* 0x000000827840723c */ /* 0x040fe20000001840 */
[----:B------:R-:W1:Y:S07]  /*11080*/  LDSM.16.MT88.4 R128, [R117+0x2800] ;  /* 0x002800007580783b */ /* 0x000e6e0000004200 */
[C---:B--2---:R-:W-:Y:S08]  /*11090*/  HMMA.16816.F32 R68, R120.reuse, R124, R68 ;  /* 0x0000007c7844723c */ /* 0x044ff00000001844 */
[C---:B------:R-:W-:Y:S01]  /*110a0*/  HMMA.16816.F32 R72, R120.reuse, R126, R72 ;  /* 0x0000007e7848723c */ /* 0x040fe20000001848 */
[----:B------:R-:W2:Y:S07]  /*110b0*/  LDSM.16.MT88.4 R124, [R153+0x2800] ;  /* 0x00280000997c783b */ /* 0x000eae0000004200 */
[C---:B-1----:R-:W-:Y:S03]  /*110c0*/  HMMA.16816.F32 R76, R120.reuse, R128, R76 ;  /* 0x00000080784c723c */ /* 0x042fe6000000184c */
[--C-:B------:R-:W-:Y:S01]  /*110d0*/  FFMA.FTZ R128, R20, UR4, -R164.reuse ;  /* 0x0000000414807c23 */ /* 0x100fe200080108a4 */
[----:B------:R-:W-:Y:S02]  /*110e0*/  PRMT R129, R207, 0x7610, R129 ;  /* 0x00007610cf817816 */ /* 0x000fe40000000081 */
[----:B------:R1:W-:Y:S01]  /*110f0*/  MUFU.EX2 R207, R21 ;  /* 0x0000001500cf7308 */ /* 0x0003e20000000800 */
[----:B------:R-:W-:Y:S01]  /*11100*/  LOP3.LUT R20, R136, 0xffff, RZ, 0xc0, !PT ;  /* 0x0000ffff88147812 */ /* 0x000fe200078ec0ff */
[C---:B------:R-:W-:Y:S03]  /*11110*/  HMMA.16816.F32 R80, R120.reuse, R130, R80 ;  /* 0x000000827850723c */ /* 0x040fe60000001850 */
[----:B------:R-:W-:Y:S02]  /*11120*/  @!P5 PRMT R148, R129, 0x5410, RZ ;  /* 0x000054108194d816 */ /* 0x000fe400000000ff */
[----:B------:R-:W-:Y:S03]  /*11130*/  ISETP.LE.U32.AND P5, PT, R20, UR6, PT ;  /* 0x0000000614007c0c */ /* 0x000fe6000bfa3070 */
[----:B------:R5:W5:Y:S01]  /*11140*/  MUFU.EX2 R205, R128 ;  /* 0x0000008000cd7308 */ /* 0x000b620000000800 */
[----:B------:R-:W-:Y:S01]  /*11150*/  LOP3.LUT R20, R118, 0xffff, RZ, 0xc0, !PT ;  /* 0x0000ffff76147812 */ /* 0x000fe200078ec0ff */
[----:B------:R-:W-:Y:S03]  /*11160*/  STG.E.U16 desc[UR16][R160.64+0x2], R148 ;  /* 0x00000294a0007986 */ /* 0x000fe6000c101510 */
[----:B------:R-:W-:Y:S01]  /*11170*/  ISETP.LE.U32.AND P2, PT, R20, UR6, PT ;  /* 0x0000000614007c0c */ /* 0x000fe2000bf43070 */
[----:B------:R5:W-:Y:S01]  /*11180*/  STG.E.U16 desc[UR16][R162.64], R155 ;  /* 0x0000009ba2007986 */ /* 0x000be2000c101510 */
[----:B------:R-:W-:Y:S02]  /*11190*/  PRMT R20, R142, 0x7770, RZ ;  /* 0x000077708e147816 */ /* 0x000fe400000000ff */
[----:B-1----:R-:W-:Y:S01]  /*111a0*/  PRMT R21, R181, 0x7610, R21 ;  /* 0x00007610b5157816 */ /* 0x002fe20000000015 */
[--C-:B------:R-:W-:Y:S01]  /*111b0*/  FFMA.FTZ R181, R32, UR4, -R164.reuse ;  /* 0x0000000420b57c23 */ /* 0x100fe200080108a4 */
[--C-:B------:R-:W-:Y:S01]  /*111c0*/  FFMA.FTZ R32, R27, UR4, -R165.reuse ;  /* 0x000000041b207c23 */ /* 0x100fe200080108a5 */
[----:B------:R-:W-:Y:S01]  /*111d0*/  FFMA.FTZ R164, R33, UR4, -R164 ;  /* 0x0000000421a47c23 */ /* 0x000fe200080108a4 */
[----:B------:R-:W-:Y:S01]  /*111e0*/  @!P4 PRMT R154, R21, 0x5410, RZ ;  /* 0x00005410159ac816 */ /* 0x000fe200000000ff */
[C---:B--2---:R-:W-:Y:S02]  /*111f0*/  HMMA.16816.F32 R84, R120.reuse, R124, R84 ;  /* 0x0000007c7854723c */ /* 0x044fe40000001854 */
[----:B------:R-:W-:Y:S01]  /*11200*/  MUFU.EX2 R181, R181 ;  /* 0x000000b500b57308 */ /* 0x000fe20000000800 */
[----:B-----5:R-:W1:Y:S01]  /*11210*/  LDSM.16.MT88.4 R128, [R182+0x10800] ;  /* 0x01080000b680783b */ /* 0x020e620000004200 */
[----:B------:R-:W-:Y:S01]  /*11220*/  ISETP.LE.U32.AND P4, PT, R20, UR6, PT ;  /* 0x0000000614007c0c */ /* 0x000fe2000bf83070 */
[--C-:B------:R-:W-:Y:S01]  /*11230*/  FFMA.FTZ R124, R23, UR4, -R165.reuse ;  /* 0x00000004177c7c23 */ /* 0x100fe200080108a5 */
[--C-:B------:R-:W-:Y:S02]  /*11240*/  IMAD.MOV.U32 R125, RZ, RZ, R142.reuse ;  /* 0x000000ffff7d7224 */ /* 0x100fe400078e008e */
[----:B------:R-:W-:Y:S01]  /*11250*/  @!P5 HADD2 R252, -R145.H0_H0, -RZ.H0_H0 ;  /* 0xa00000ff91fcd230 */ /* 0x000fe20000000900 */
[C---:B------:R-:W-:Y:S03]  /*11260*/  HMMA.16816.F32 R88, R120.reuse, R126, R88 ;  /* 0x0000007e7858723c */ /* 0x040fe60000001858 */
[----:B------:R-:W2:Y:S01]  /*11270*/  MUFU.EX2 R214, R124 ;  /* 0x0000007c00d67308 */ /* 0x000ea20000000800 */
[----:B------:R-:W5:Y:S01]  /*11280*/  LDSM.16.MT88.4 R20, [R117+0x4800] ;  /* 0x004800007514783b */ /* 0x000f620000004200 */
[----:B------:R-:W-:Y:S02]  /*11290*/  @!P5 PRMT R145, R252, 0x5410, RZ ;  /* 0x00005410fc91d816 */ /* 0x000fe400000000ff */
[----:B------:R-:W-:Y:S01]  /*112a0*/  F2FP.F16.F32.PACK_AB R143, R207, R205 ;  /* 0x000000cdcf8f723e */ /* 0x000fe200000000ff */
[C---:B------:R-:W-:Y:S04]  /*112b0*/  HMMA.16816.F32 R92, R120.reuse, R132, R92 ;  /* 0x00000084785c723c */ /* 0x040fe8000000185c */
[----:B------:R5:W-:Y:S01]  /*112c0*/  STG.E.U16 desc[UR16][R162.64+0x2], R154 ;  /* 0x0000029aa2007986 */ /* 0x000be2000c101510 */
[--C-:B------:R-:W-:Y:S01]  /*112d0*/  FFMA.FTZ R132, R30, UR4, -R165.reuse ;  /* 0x000000041e847c23 */ /* 0x100fe200080108a5 */
[--C-:B------:R-:W-:Y:S01]  /*112e0*/  FFMA.FTZ R133, R31, UR4, -R165.reuse ;  /* 0x000000041f857c23 */ /* 0x100fe200080108a5 */
[----:B------:R-:W-:Y:S01]  /*112f0*/  FFMA.FTZ R165, R35, UR4, -R165 ;  /* 0x0000000423a57c23 */ /* 0x000fe200080108a5 */
[----:B------:R-:W-:Y:S01]  /*11300*/  PRMT R142, R143, 0x7632, R142 ;  /* 0x000076328f8e7816 */ /* 0x000fe2000000008e */
[C---:B------:R-:W-:Y:S03]  /*11310*/  HMMA.16816.F32 R96, R120.reuse, R134, R96 ;  /* 0x000000867860723c */ /* 0x040fe60000001860 */
[----:B--2---:R-:W-:Y:S01]  /*11320*/  F2FP.F16.F32.PACK_AB R138, R214, R204 ;  /* 0x000000ccd68a723e */ /* 0x004fe200000000ff */
[----:B------:R-:W-:Y:S01]  /*11330*/  MUFU.EX2 R165, R165 ;  /* 0x000000a500a57308 */ /* 0x000fe20000000800 */
[----:B------:R-:W-:Y:S01]  /*11340*/  @!P2 HADD2 R243, -R142.H0_H0, -RZ.H0_H0 ;  /* 0xa00000ff8ef3a230 */ /* 0x000fe20000000900 */
[----:B------:R-:W-:Y:S01]  /*11350*/  PRMT R155, R166, 0x7771, RZ ;  /* 0x00007771a69b7816 */ /* 0x000fe200000000ff */
[----:B------:R-:W-:Y:S01]  /*11360*/  @!P4 HADD2 R241, -R140.H0_H0, -RZ.H0_H0 ;  /* 0xa00000ff8cf1c230 */ /* 0x000fe20000000900 */
[----:B------:R-:W-:Y:S01]  /*11370*/  PRMT R141, R138, 0x7632, R141 ;  /* 0x000076328a8d7816 */ /* 0x000fe2000000008d */
[C---:B-1----:R-:W-:Y:S03]  /*11380*/  HMMA.16816.F32 R100, R120.reuse, R128, R100 ;  /* 0x000000807864723c */ /* 0x042fe60000001864 */
[----:B-----5:R-:W-:Y:S05]  /*11390*/  LOP3.LUT R154, R167, 0xff, RZ, 0xc0, !PT ;  /* 0x000000ffa79a7812 */ /* 0x020fea00078ec0ff */
[C---:B------:R-:W-:Y:S08]  /*113a0*/  HMMA.16816.F32 R104, R120.reuse, R130, R104 ;  /* 0x000000827868723c */ /* 0x040ff00000001868 */
[C---:B------:R-:W-:Y:S08]  /*113b0*/  HMMA.16816.F32 R12, R120.reuse, R20, R12 ;  /* 0x00000014780c723c */ /* 0x040ff0000000180c */
[C---:B------:R-:W-:Y:S03]  /*113c0*/  HMMA.16816.F32 R108, R120.reuse, R22, R108 ;  /* 0x00000016786c723c */ /* 0x040fe6000000186c */
[----:B------:R-:W-:Y:S04]  /*113d0*/  LOP3.LUT R22, R125, 0xff, RZ, 0xc0, !PT ;  /* 0x000000ff7d167812 */ /* 0x000fe800078ec0ff */
[----:B------:R-:W-:Y:S05]  /*113e0*/  PRMT R22, R22, 0x5410, R177 ;  /* 0x0000541016167816 */ /* 0x000fea00000000b1 */
[--C-:B------:R-:W-:Y:S01]  /*113f0*/  HSET2.LE.AND R22, R22, R195.reuse, PT ;  /* 0x000000c316167233 */ /* 0x100fe20003803000 */
[----:B---3--:R-:W-:Y:S05]  /*11400*/  @!P3 HADD2 R172, -R157.H0_H0, -RZ.H0_H0 ;  /* 0xa00000ff9dacb230 */ /* 0x008fea0000000900 */
[----:B------:R1:W-:Y:S01]  /*11410*/  @!P3 STL.S16 [R1+0x8], R172 ;  /* 0x000008ac0100b387 */ /* 0x0003e20000100600 */
[----:B------:R-:W-:Y:S03]  /*11420*/  PRMT R24, R172, 0x7610, R24 ;  /* 0x00007610ac187816 */ /* 0x000fe60000000018 */
[----:B------:R2:W3:Y:S01]  /*11430*/  LDL.S16 R128, [R1+0x14] ;  /* 0x0000140001807983 */ /* 0x0004e20000100600 */
[----:B------:R-:W-:Y:S01]  /*11440*/  @!P3 PRMT R157, R24, 0x5410, RZ ;  /* 0x00005410189db816 */ /* 0x000fe200000000ff */
[----:B----4-:R-:W-:Y:S01]  /*11450*/  FFMA.FTZ R2, R2, R171, R210 ;  /* 0x000000ab02027223 */ /* 0x010fe200000100d2 */
[----:B------:R-:W-:Y:S01]  /*11460*/  ISETP.GT.U32.AND P3, PT, R201, UR6, PT ;  /* 0x00000006c9007c0c */ /* 0x000fe2000bf64070 */
[----:B------:R2:W4:Y:S01]  /*11470*/  LDL.S16 R129, [R1] ;  /* 0x0000000001817983 */ /* 0x0005220000100600 */
[----:B------:R5:W-:Y:S01]  /*11480*/  MUFU.EX2 R210, R28 ;  /* 0x0000001c00d27308 */ /* 0x000be20000000800 */
[----:B------:R-:W-:Y:S02]  /*11490*/  FADD.FTZ R2, R226, R2 ;  /* 0x00000002e2027221 */ /* 0x000fe40000010000 */
[----:B------:R2:W2:Y:S02]  /*114a0*/  LDL.S16 R226, [R1+0x1c] ;  /* 0x00001c0001e27983 */ /* 0x0004a40000100600 */
[----:B------:R-:W-:Y:S02]  /*114b0*/  FADD.FTZ R124, R227, R2 ;  /* 0x00000002e37c7221 */ /* 0x000fe40000010000 */
[----:B------:R2:W4:Y:S01]  /*114c0*/  LDL.S16 R201, [R1+0x4] ;  /* 0x0000040001c97983 */ /* 0x0005220000100600 */
[----:B------:R-:W-:Y:S01]  /*114d0*/  FFMA.FTZ R0, R0, R169, R209 ;  /* 0x000000a900007223 */ /* 0x000fe200000100d1 */
[----:B------:R-:W-:Y:S02]  /*114e0*/  LOP3.LUT R169, R168, 0xff, RZ, 0xc0, !PT ;  /* 0x000000ffa8a97812 */ /* 0x000fe400078ec0ff */
[----:B------:R-:W5:Y:S01]  /*114f0*/  LDSM.16.MT88.4 R24, [R153+0x4800] ;  /* 0x004800009918783b */ /* 0x000f620000004200 */
[----:B------:R-:W5:Y:S01]  /*11500*/  MUFU.EX2 R209, R32 ;  /* 0x0000002000d17308 */ /* 0x000f620000000800 */
[----:B------:R-:W-:Y:S01]  /*11510*/  FADD.FTZ R0, R222, R0 ;  /* 0x00000000de007221 */ /* 0x000fe20000010000 */
[----:B------:R-:W-:Y:S01]  /*11520*/  PRMT R20, R169, 0x5410, R118 ;  /* 0x00005410a9147816 */ /* 0x000fe20000000076 */
[----:B------:R-:W-:Y:S01]  /*11530*/  FADD.FTZ R124, R229, R124 ;  /* 0x0000007ce57c7221 */ /* 0x000fe20000010000 */
[----:B-1----:R-:W-:Y:S01]  /*11540*/  SHF.R.U32.HI R172, RZ, 0x18, R168 ;  /* 0x00000018ffac7819 */ /* 0x002fe200000116a8 */
[--C-:B------:R-:W-:Y:S01]  /*11550*/  FADD.FTZ R2, R223, R0.reuse ;  /* 0x00000000df027221 */ /* 0x100fe20000010000 */
[----:B------:R-:W-:Y:S01]  /*11560*/  PRMT R0, R168, 0x7632, R0 ;  /* 0x00007632a8007816 */ /* 0x000fe20000000000 */
[----:B-----5:R-:W1:Y:S01]  /*11570*/  LDSM.16.MT88.4 R28, [R180+0xd000] ;  /* 0x00d00000b41c783b */ /* 0x020e620000004200 */
[--C-:B------:R-:W-:Y:S01]  /*11580*/  HSET2.LE.AND R20, R20, R195.reuse, PT ;  /* 0x000000c314147233 */ /* 0x100fe20003803000 */
[----:B------:R-:W-:Y:S01]  /*11590*/  FADD.FTZ R118, R208, R124 ;  /* 0x0000007cd0767221 */ /* 0x000fe20000010000 */
[----:B------:R-:W-:Y:S01]  /*115a0*/  LOP3.LUT R171, R0, 0xff, RZ, 0xc0, !PT ;  /* 0x000000ff00ab7812 */ /* 0x000fe200078ec0ff */
[----:B------:R-:W-:Y:S01]  /*115b0*/  FADD.FTZ R2, R228, R2 ;  /* 0x00000002e4027221 */ /* 0x000fe20000010000 */
[----:B------:R-:W-:Y:S01]  /*115c0*/  PRMT R0, R143, 0x5410, R142 ;  /* 0x000054108f007816 */ /* 0x000fe2000000008e */
[----:B------:R-:W-:Y:S01]  /*115d0*/  FADD.FTZ R118, R217, R118 ;  /* 0x00000076d9767221 */ /* 0x000fe20000010000 */
[----:B------:R-:W-:Y:S01]  /*115e0*/  PRMT R21, R171, 0x5410, R172 ;  /* 0x00005410ab157816 */ /* 0x000fe200000000ac */
[----:B------:R-:W-:Y:S01]  /*115f0*/  LDSM.16.MT88.4 R124, [R117+0x1000] ;  /* 0x00100000757c783b */ /* 0x000fe20000004200 */
[----:B------:R-:W-:Y:S01]  /*11600*/  LOP3.LUT R20, R0, R20, RZ, 0xc0, !PT ;  /* 0x0000001400147212 */ /* 0x000fe200078ec0ff */
[----:B------:R-:W-:Y:S01]  /*11610*/  FADD.FTZ R2, R206, R2 ;  /* 0x00000002ce027221 */ /* 0x000fe20000010000 */
[----:B------:R-:W-:Y:S02]  /*11620*/  PRMT R0, R138, 0x5410, R141 ;  /* 0x000054108a007816 */ /* 0x000fe4000000008d */
[--C-:B------:R-:W-:Y:S01]  /*11630*/  HSET2.LE.AND R21, R21, R195.reuse, PT ;  /* 0x000000c315157233 */ /* 0x100fe20003803000 */
[----:B------:R-:W-:Y:S01]  /*11640*/  FADD.FTZ R2, R216, R2 ;  /* 0x00000002d8027221 */ /* 0x000fe20000010000 */
[----:B------:R-:W-:Y:S01]  /*11650*/  F2FP.F16.F32.PACK_AB R137, R209, R210 ;  /* 0x000000d2d189723e */ /* 0x000fe200000000ff */
[----:B------:R-:W5:Y:S01]  /*11660*/  LDSM.16.MT88.4 R32, [R182+0xd000] ;  /* 0x00d00000b620783b */ /* 0x000f620000004200 */
[----:B------:R-:W-:Y:S01]  /*11670*/  @!P2 PRMT R142, R243, 0x5410, RZ ;  /* 0x00005410f38ea816 */ /* 0x000fe200000000ff */
[----:B------:R-:W-:Y:S01]  /*11680*/  FADD.FTZ R2, R212, R2 ;  /* 0x00000002d4027221 */ /* 0x000fe20000010000 */
[----:B------:R-:W-:Y:S02]  /*11690*/  LOP3.LUT R21, R0, R21, RZ, 0xc0, !PT ;  /* 0x0000001500157212 */ /* 0x000fe400078ec0ff */
[----:B------:R-:W-:Y:S02]  /*116a0*/  PRMT R0, R178, 0x5410, R179 ;  /* 0x00005410b2007816 */ /* 0x000fe400000000b3 */
[----:B------:R-:W-:Y:S01]  /*116b0*/  PRMT R136, R137, 0x7632, R136 ;  /* 0x0000763289887816 */ /* 0x000fe20000000088 */
[----:B------:R-:W-:Y:S01]  /*116c0*/  STG.E.U16 desc[UR16][R160.64+0x10], R157 ;  /* 0x0000109da0007986 */ /* 0x000fe2000c101510 */
[----:B------:R-:W-:Y:S02]  /*116d0*/  LOP3.LUT R0, R0, 0xff00ff, RZ, 0xc0, !PT ;  /* 0x00ff00ff00007812 */ /* 0x000fe400078ec0ff */
[----:B------:R-:W-:Y:S02]  /*116e0*/  ISETP.LE.U32.AND P6, PT, R169, UR6, PT ;  /* 0x00000006a9007c0c */ /* 0x000fe4000bfc3070 */
[----:B------:R-:W-:Y:S02]  /*116f0*/  ISETP.GT.U32.AND P2, PT, R177, UR6, PT ;  /* 0x00000006b1007c0c */ /* 0x000fe4000bf44070 */
[--C-:B------:R-:W-:Y:S01]  /*11700*/  HSET2.LE.AND R23, R0, R195.reuse, PT ;  /* 0x000000c300177233 */ /* 0x100fe20003803000 */
[C---:B------:R-:W-:Y:S03]  /*11710*/  HMMA.16816.F32 R16, R120.reuse, R24, R16 ;  /* 0x000000187810723c */ /* 0x040fe60000001810 */
[----:B------:R-:W-:Y:S02]  /*11720*/  PRMT R0, R140, 0x5410, R139 ;  /* 0x000054108c007816 */ /* 0x000fe4000000008b */
[----:B------:R-:W-:Y:S02]  /*11730*/  @!P4 PRMT R140, R241, 0x5410, RZ ;  /* 0x00005410f18cc816 */ /* 0x000fe400000000ff */
[----:B------:R-:W-:Y:S01]  /*11740*/  LOP3.LUT R22, R0, R22, RZ, 0xc0, !PT ;  /* 0x0000001600167212 */ /* 0x000fe200078ec0ff */
[----:B------:R-:W-:Y:S01]  /*11750*/  HMMA.16816.F32 R112, R120, R26, R112 ;  /* 0x0000001a7870723c */ /* 0x000fe20000001870 */
[----:B------:R-:W5:Y:S02]  /*11760*/  LDSM.16.MT88.4 R24, [R153+0x1000] ;  /* 0x001000009918783b */ /* 0x000f640000004200 */
[----:B------:R-:W-:Y:S01]  /*11770*/  PRMT R0, R137, 0x5410, R136 ;  /* 0x0000541089007816 */ /* 0x000fe20000000088 */
[----:B------:R-:W-:Y:S01]  /*11780*/  @!P6 HADD2 R244, -R143.H0_H0, -RZ.H0_H0 ;  /* 0xa00000ff8ff4e230 */ /* 0x000fe20000000900 */
[----:B------:R-:W-:Y:S01]  /*11790*/  ISETP.LE.U32.AND P4, PT, R154, UR6, PT ;  /* 0x000000069a007c0c */ /* 0x000fe2000bf83070 */
[----:B------:R-:W-:Y:S01]  /*117a0*/  @P2 HADD2 R239, -R139.H0_H0, -RZ.H0_H0 ;  /* 0xa00000ff8bef2230 */ /* 0x000fe20000000900 */
[----:B------:R-:W-:Y:S02]  /*117b0*/  LOP3.LUT R23, R0, R23, RZ, 0xc0, !PT ;  /* 0x0000001700177212 */ /* 0x000fe400078ec0ff */
[----:B------:R-:W-:Y:S02]  /*117c0*/  @!P6 PRMT R143, R244, 0x5410, RZ ;  /* 0x00005410f48fe816 */ /* 0x000fe400000000ff */
[----:B------:R-:W-:Y:S02]  /*117d0*/  @P2 PRMT R139, R239, 0x5410, RZ ;  /* 0x00005410ef8b2816 */ /* 0x000fe400000000ff */
[----:B------:R-:W-:Y:S01]  /*117e0*/  ISETP.LE.U32.AND P6, PT, R172, UR6, PT ;  /* 0x00000006ac007c0c */ /* 0x000fe2000bfc3070 */
[C---:B-1----:R-:W-:Y:S05]  /*117f0*/  HMMA.16816.F32 R4, R20.reuse, R28, R4 ;  /* 0x0000001c1404723c */ /* 0x042fea0000001804 */
[----:B------:R-:W-:Y:S03]  /*11800*/  PRMT R168, R166, 0x7772, RZ ;  /* 0x00007772a6a87816 */ /* 0x000fe600000000ff */
[C---:B------:R-:W-:Y:S01]  /*11810*/  HMMA.16816.F32 R8, R20.reuse, R30, R8 ;  /* 0x0000001e1408723c */ /* 0x040fe20000001808 */
[----:B------:R-:W1:Y:S03]  /*11820*/  LDSM.16.MT88.4 R28, [R180+0xf000] ;  /* 0x00f00000b41c783b */ /* 0x000e660000004200 */
[----:B------:R-:W-:Y:S04]  /*11830*/  @!P6 HADD2 R242, -R141.H0_H0, -RZ.H0_H0 ;  /* 0xa00000ff8df2e230 */ /* 0x000fe80000000900 */
[C---:B-----5:R-:W-:Y:S03]  /*11840*/  HMMA.16816.F32 R36, R20.reuse, R32, R36 ;  /* 0x000000201424723c */ /* 0x060fe60000001824 */
[----:B------:R-:W-:Y:S02]  /*11850*/  @!P6 PRMT R141, R242, 0x5410, RZ ;  /* 0x00005410f28de816 */ /* 0x000fe400000000ff */
[----:B------:R-:W-:Y:S03]  /*11860*/  ISETP.GT.U32.AND P6, PT, R179, UR6, PT ;  /* 0x00000006b3007c0c */ /* 0x000fe6000bfc4070 */
[C---:B------:R-:W-:Y:S01]  /*11870*/  HMMA.16816.F32 R40, R20.reuse, R34, R40 ;  /* 0x000000221428723c */ /* 0x040fe20000001828 */
[----:B------:R-:W5:Y:S07]  /*11880*/  LDSM.16.MT88.4 R32, [R182+0xf000] ;  /* 0x00f00000b620783b */ /* 0x000f6e0000004200 */
[C---:B------:R-:W-:Y:S03]  /*11890*/  HMMA.16816.F32 R44, R20.reuse, R124, R44 ;  /* 0x0000007c142c723c */ /* 0x040fe6000000182c */
[----:B------:R-:W-:Y:S05]  /*118a0*/  @P6 HADD2 R238, -R136.H0_H0, -RZ.H0_H0 ;  /* 0xa00000ff88ee6230 */ /* 0x000fea0000000900 */
[C---:B------:R-:W-:Y:S03]  /*118b0*/  HMMA.16816.F32 R48, R20.reuse, R126, R48 ;  /* 0x0000007e1430723c */ /* 0x040fe60000001830 */
[----:B------:R-:W-:Y:S05]  /*118c0*/  @P6 PRMT R136, R238, 0x5410, RZ ;  /* 0x00005410ee886816 */ /* 0x000fea00000000ff */
[C---:B------:R-:W-:Y:S08]  /*118d0*/  HMMA.16816.F32 R52, R20.reuse, R24, R52 ;  /* 0x000000181434723c */ /* 0x040ff00000001834 */
[C---:B------:R-:W-:Y:S01]  /*118e0*/  HMMA.16816.F32 R56, R20.reuse, R26, R56 ;  /* 0x0000001a1438723c */ /* 0x040fe20000001838 */
[----:B------:R-:W-:Y:S07]  /*118f0*/  LDSM.16.MT88.4 R24, [R153+0x3000] ;  /* 0x003000009918783b */ /* 0x000fee0000004200 */
[C---:B-1----:R-:W-:Y:S08]  /*11900*/  HMMA.16816.F32 R60, R20.reuse, R28, R60 ;  /* 0x0000001c143c723c */ /* 0x042ff0000000183c */
[C---:B------:R-:W-:Y:S08]  /*11910*/  HMMA.16816.F32 R64, R20.reuse, R30, R64 ;  /* 0x0000001e1440723c */ /* 0x040ff00000001840 */
[C---:B-----5:R-:W-:Y:S08]  /*11920*/  HMMA.16816.F32 R68, R20.reuse, R32, R68 ;  /* 0x000000201444723c */ /* 0x060ff00000001844 */
[C---:B------:R-:W-:Y:S01]  /*11930*/  HMMA.16816.F32 R72, R20.reuse, R34, R72 ;  /* 0x000000221448723c */ /* 0x040fe20000001848 */
[----:B------:R-:W-:Y:S02]  /*11940*/  LDSM.16.MT88.4 R32, [R182+0x11000] ;  /* 0x01100000b620783b */ /* 0x000fe40000004200 */
[----:B--2---:R-:W-:Y:S05]  /*11950*/  @P3 HADD2 R226, -R156.H0_H0, -RZ.H0_H0 ;  /* 0xa00000ff9ce23230 */ /* 0x004fea0000000900 */
[----:B------:R-:W-:Y:S01]  /*11960*/  PRMT R120, R226, 0x7610, R120 ;  /* 0x00007610e2787816 */ /* 0x000fe20000000078 */
[----:B------:R-:W-:Y:S03]  /*11970*/  @P3 STL.S16 [R1+0x1c], R226 ;  /* 0x00001ce201003387 */ /* 0x000fe60000100600 */
[----:B------:R-:W-:Y:S02]  /*11980*/  @P3 PRMT R156, R120, 0x5410, RZ ;  /* 0x00005410789c3816 */ /* 0x000fe400000000ff */
[----:B------:R-:W-:Y:S01]  /*11990*/  ISETP.GT.U32.AND P3, PT, R202, UR6, PT ;  /* 0x00000006ca007c0c */ /* 0x000fe2000bf64070 */
[----:B------:R-:W1:Y:S08]  /*119a0*/  LDSM.16.MT88.4 R120, [R117+0x3000] ;  /* 0x003000007578783b */ /* 0x000e700000004200 */
[----:B------:R-:W-:Y:S04]  /*119b0*/  STG.E.U16 desc[UR16][R160.64+0x12], R156 ;  /* 0x0000129ca0007986 */ /* 0x000fe8000c101510 */
[----:B---3--:R-:W-:Y:S05]  /*119c0*/  @P3 HADD2 R128, -R158.H0_H0, -RZ.H0_H0 ;  /* 0xa00000ff9e803230 */ /* 0x008fea0000000900 */
[----:B------:R-:W-:Y:S01]  /*119d0*/  PRMT R124, R128, 0x7610, R124 ;  /* 0x00007610807c7816 */ /* 0x000fe2000000007c */
[----:B------:R-:W-:Y:S03]  /*119e0*/  @P3 STL.S16 [R1+0x14], R128 ;  /* 0x0000148001003387 */ /* 0x000fe60000100600 */
[----:B------:R-:W-:Y:S02]  /*119f0*/  @P3 PRMT R158, R124, 0x5410, RZ ;  /* 0x000054107c9e3816 */ /* 0x000fe400000000ff */
[----:B------:R-:W-:Y:S01]  /*11a00*/  ISETP.GT.U32.AND P3, PT, R203, UR6, PT ;  /* 0x00000006cb007c0c */ /* 0x000fe2000bf64070 */
[----:B------:R-:W-:Y:S08]  /*11a10*/  LDSM.16.MT88.4 R124, [R180+0xd800] ;  /* 0x00d80000b47c783b */ /* 0x000ff00000004200 */
[----:B------:R-:W-:Y:S04]  /*11a20*/  STG.E.U16 desc[UR16][R162.64+0x12], R158 ;  /* 0x0000129ea2007986 */ /* 0x000fe8000c101510 */
[----:B----4-:R-:W-:Y:S01]  /*11a30*/  @P3 HADD2 R201, -R159.H0_H0, -RZ.H0_H0 ;  /* 0xa00000ff9fc93230 */ /* 0x010fe20000000900 */
[C---:B-1----:R-:W-:Y:S04]  /*11a40*/  HMMA.16816.F32 R76, R20.reuse, R120, R76 ;  /* 0x00000078144c723c */ /* 0x042fe8000000184c */
[----:B------:R1:W-:Y:S01]  /*11a50*/  @P3 STL.S16 [R1+0x4], R201 ;  /* 0x000004c901003387 */ /* 0x0003e20000100600 */
[----:B------:R-:W-:Y:S02]  /*11a60*/  PRMT R28, R201, 0x7610, R28 ;  /* 0x00007610c91c7816 */ /* 0x000fe4000000001c */
[----:B------:R-:W-:Y:S02]  /*11a70*/  LOP3.LUT R120, R167, 0xffff, RZ, 0xc0, !PT ;  /* 0x0000ffffa7787812 */ /* 0x000fe400078ec0ff */
[----:B------:R-:W-:Y:S01]  /*11a80*/  @P3 PRMT R159, R28, 0x5410, RZ ;  /* 0x000054101c9f3816 */ /* 0x000fe200000000ff */
[C---:B------:R-:W-:Y:S01]  /*11a90*/  HMMA.16816.F32 R80, R20.reuse, R122, R80 ;  /* 0x0000007a1450723c */ /* 0x040fe20000001850 */
[----:B------:R-:W2:Y:S02]  /*11aa0*/  LDSM.16.MT88.4 R28, [R180+0x11000] ;  /* 0x01100000b41c783b */ /* 0x000ea40000004200 */
[----:B------:R-:W-:Y:S01]  /*11ab0*/  ISETP.LE.U32.AND P3, PT, R170, UR6, PT ;  /* 0x00000006aa007c0c */ /* 0x000fe2000bf63070 */
[----:B------:R-:W-:Y:S01]  /*11ac0*/  IMAD.MOV.U32 R122, RZ, RZ, R166 ;  /* 0x000000ffff7a7224 */ /* 0x000fe200078e00a6 */
[----:B------:R-:W-:Y:S01]  /*11ad0*/  SHF.R.U32.HI R120, RZ, 0x8, R120 ;  /* 0x00000008ff787819 */ /* 0x000fe20000011678 */
[----:B------:R-:W3:Y:S02]  /*11ae0*/  MUFU.EX2 R170, R164 ;  /* 0x000000a400aa7308 */ /* 0x000ee40000000800 */
[C---:B------:R-:W-:Y:S01]  /*11af0*/  HMMA.16816.F32 R84, R20.reuse, R24, R84 ;  /* 0x000000181454723c */ /* 0x040fe20000001854 */
[----:B------:R-:W-:Y:S04]  /*11b00*/  STG.E.U16 desc[UR16][R162.64+0x10], R159 ;  /* 0x0000109fa2007986 */ /* 0x000fe8000c101510 */
[----:B------:R4:W-:Y:S03]  /*11b10*/  STG.E.U16 desc[UR16][R160.64+0x22], R145 ;  /* 0x00002291a0007986 */ /* 0x0009e6000c101510 */
[C---:B------:R-:W-:Y:S01]  /*11b20*/  HMMA.16816.F32 R88, R20.reuse, R26, R88 ;  /* 0x0000001a1458723c */ /* 0x040fe20000001858 */
[----:B------:R-:W5:Y:S01]  /*11b30*/  LDSM.16.MT88.4 R24, [R117+0x5000] ;  /* 0x005000007518783b */ /* 0x000f620000004200 */
[----:B-1----:R-:W1:Y:S01]  /*11b40*/  MUFU.EX2 R201, R174 ;  /* 0x000000ae00c97308 */ /* 0x002e620000000800 */
[----:B------:R-:W-:Y:S01]  /*11b50*/  @!P3 HADD2 R129, -R144.H0_H0, -RZ.H0_H0 ;  /* 0xa00000ff9081b230 */ /* 0x000fe20000000900 */
[----:B---3--:R-:W-:Y:S05]  /*11b60*/  F2FP.F16.F32.PACK_AB R119, R170, R181 ;  /* 0x000000b5aa77723e */ /* 0x008fea00000000ff */
[----:B------:R-:W-:Y:S01]  /*11b70*/  @!P3 STL.S16 [R1], R129 ;  /* 0x000000810100b387 */ /* 0x000fe20000100600 */
[----:B------:R-:W-:Y:S02]  /*11b80*/  PRMT R0, R129, 0x7610, R0 ;  /* 0x0000761081007816 */ /* 0x000fe40000000000 */
[----:B------:R-:W-:Y:S01]  /*11b90*/  MUFU.EX2 R174, R132 ;  /* 0x0000008400ae7308 */ /* 0x000fe20000000800 */
[----:B------:R-:W-:Y:S01]  /*11ba0*/  PRMT R164, R166, 0x7773, RZ ;  /* 0x00007773a6a47816 */ /* 0x000fe200000000ff */
[----:B------:R-:W-:Y:S01]  /*11bb0*/  LDSM.16.MT88.4 R128, [R117+0x1800] ;  /* 0x001800007580783b */ /* 0x000fe20000004200 */
[----:B------:R-:W-:Y:S02]  /*11bc0*/  @!P3 PRMT R144, R0, 0x5410, RZ ;  /* 0x000054100090b816 */ /* 0x000fe400000000ff */
[----:B------:R-:W-:Y:S02]  /*11bd0*/  ISETP.LE.U32.AND P3, PT, R173, UR6, PT ;  /* 0x00000006ad007c0c */ /* 0x000fe4000bf63070 */
[----:B------:R-:W-:Y:S03]  /*11be0*/  LOP3.LUT R0, R120, 0xffff, RZ, 0xc0, !PT ;  /* 0x0000ffff78007812 */ /* 0x000fe600078ec0ff */
[----:B------:R-:W3:Y:S01]  /*11bf0*/  MUFU.EX2 R173, R133 ;  /* 0x0000008500ad7308 */ /* 0x000ee20000000800 */
[----:B-1----:R-:W-:Y:S01]  /*11c00*/  F2FP.F16.F32.PACK_AB R135, R176, R201 ;  /* 0x000000c9b087723e */ /* 0x002fe200000000ff */
[----:B------:R1:W-:Y:S01]  /*11c10*/  STG.E.U16 desc[UR16][R160.64+0x20], R144 ;  /* 0x00002090a0007986 */ /* 0x0003e2000c101510 */
[----:B------:R-:W-:Y:S01]  /*11c20*/  ISETP.LE.U32.AND P5, PT, R0, UR6, PT ;  /* 0x0000000600007c0c */ /* 0x000fe2000bfa3070 */
[----:B------:R-:W-:Y:S01]  /*11c30*/  FADD.FTZ R0, R218, R118 ;  /* 0x00000076da007221 */ /* 0x000fe20000010000 */
[----:B------:R-:W-:Y:S01]  /*11c40*/  PRMT R134, R135, 0x7632, R134 ;  /* 0x0000763287867816 */ /* 0x000fe20000000086 */
[C---:B--2---:R-:W-:Y:S03]  /*11c50*/  HMMA.16816.F32 R92, R20.reuse, R28, R92 ;  /* 0x0000001c145c723c */ /* 0x044fe6000000185c */
[----:B------:R-:W-:Y:S01]  /*11c60*/  PRMT R118, R119, 0x7632, R118 ;  /* 0x0000763277767816 */ /* 0x000fe20000000076 */
[----:B------:R-:W-:Y:S02]  /*11c70*/  @!P3 HADD2 R248, -R152.H0_H0, -RZ.H0_H0 ;  /* 0xa00000ff98f8b230 */ /* 0x000fe40000000900 */
[----:B------:R-:W-:Y:S01]  /*11c80*/  FADD.FTZ R121, R219, R0 ;  /* 0x00000000db797221 */ /* 0x000fe20000010000 */
[----:B------:R-:W-:Y:S01]  /*11c90*/  @!P4 HADD2 R236, -R135.H0_H0, -RZ.H0_H0 ;  /* 0xa00000ff87ecc230 */ /* 0x000fe20000000900 */
[C---:B------:R-:W-:Y:S01]  /*11ca0*/  HMMA.16816.F32 R96, R20.reuse, R30, R96 ;  /* 0x0000001e1460723c */ /* 0x040fe20000001860 */
[----:B------:R-:W2:Y:S02]  /*11cb0*/  LDSM.16.MT88.4 R28, [R153+0x5000] ;  /* 0x00500000991c783b */ /* 0x000ea40000004200 */
[----:B------:R-:W-:Y:S01]  /*11cc0*/  @!P3 PRMT R152, R248, 0x5410, RZ ;  /* 0x00005410f898b816 */ /* 0x000fe200000000ff */
[----:B------:R-:W-:Y:S01]  /*11cd0*/  FADD.FTZ R121, R205, R121 ;  /* 0x00000079cd797221 */ /* 0x000fe20000010000 */
[----:B---3--:R-:W-:Y:S01]  /*11ce0*/  F2FP.F16.F32.PACK_AB R133, R173, R174 ;  /* 0x000000aead85723e */ /* 0x008fe200000000ff */
[----:B------:R-:W-:Y:S01]  /*11cf0*/  @!P5 HADD2 R237, -R134.H0_H0, -RZ.H0_H0 ;  /* 0xa00000ff86edd230 */ /* 0x000fe20000000900 */
[----:B------:R-:W-:Y:S01]  /*11d00*/  ISETP.LE.U32.AND P3, PT, R175, UR6, PT ;  /* 0x00000006af007c0c */ /* 0x000fe2000bf63070 */
[C---:B------:R-:W-:Y:S01]  /*11d10*/  HMMA.16816.F32 R100, R20.reuse, R32, R100 ;  /* 0x000000201464723c */ /* 0x040fe20000001864 */
[----:B------:R-:W-:Y:S02]  /*11d20*/  STG.E.U16 desc[UR16][R162.64+0x20], R152 ;  /* 0x00002098a2007986 */ /* 0x000fe4000c101510 */
[----:B------:R-:W-:Y:S01]  /*11d30*/  FADD.FTZ R32, R215, R2 ;  /* 0x00000002d7207221 */ /* 0x000fe20000010000 */
[----:B------:R-:W-:Y:S01]  /*11d40*/  PRMT R132, R133, 0x7632, R132 ;  /* 0x0000763285847816 */ /* 0x000fe20000000084 */
[----:B----4-:R-:W-:Y:S01]  /*11d50*/  FADD.FTZ R145, R207, R121 ;  /* 0x00000079cf917221 */ /* 0x010fe20000010000 */
[----:B------:R-:W-:Y:S01]  /*11d60*/  F2FP.F16.F32.PACK_AB R2, R165, R183 ;  /* 0x000000b7a502723e */ /* 0x000fe200000000ff */
[----:B------:R-:W-:Y:S01]  /*11d70*/  FADD.FTZ R156, R204, R32 ;  /* 0x00000020cc9c7221 */ /* 0x000fe20000010000 */
[C---:B------:R-:W-:Y:S01]  /*11d80*/  HMMA.16816.F32 R104, R20.reuse, R34, R104 ;  /* 0x000000221468723c */ /* 0x040fe20000001868 */
[----:B------:R-:W3:Y:S02]  /*11d90*/  LDSM.16.MT88.4 R32, [R182+0xd800] ;  /* 0x00d80000b620783b */ /* 0x000ee40000004200 */
[----:B-1----:R-:W-:Y:S01]  /*11da0*/  LOP3.LUT R144, R122, 0xff, RZ, 0xc0, !PT ;  /* 0x000000ff7a907812 */ /* 0x002fe200078ec0ff */
[----:B------:R-:W-:Y:S01]  /*11db0*/  @!P3 HADD2 R250, -R151.H0_H0, -RZ.H0_H0 ;  /* 0xa00000ff97fab230 */ /* 0x000fe20000000900 */
[----:B------:R-:W-:Y:S03]  /*11dc0*/  PRMT R0, R2, 0x7632, R0 ;  /* 0x0000763202007816 */ /* 0x000fe60000000000 */
[C---:B-----5:R-:W-:Y:S03]  /*11dd0*/  HMMA.16816.F32 R12, R20.reuse, R24, R12 ;  /* 0x00000018140c723c */ /* 0x060fe6000000180c */
[----:B------:R-:W-:Y:S02]  /*11de0*/  PRMT R24, R154, 0x5410, R120 ;  /* 0x000054109a187816 */ /* 0x000fe40000000078 */
[----:B------:R-:W-:Y:S02]  /*11df0*/  PRMT R25, R167, 0x7632, R25 ;  /* 0x00007632a7197816 */ /* 0x000fe40000000019 */
[----:B------:R-:W-:Y:S01]  /*11e00*/  SHF.R.U32.HI R167, RZ, 0x18, R167 ;  /* 0x00000018ffa77819 */ /* 0x000fe200000116a7 */
[C---:B------:R-:W-:Y:S03]  /*11e10*/  HMMA.16816.F32 R108, R20.reuse, R26, R108 ;  /* 0x0000001a146c723c */ /* 0x040fe6000000186c */
[--C-:B------:R-:W-:Y:S02]  /*11e20*/  HSET2.LE.AND R24, R24, R195.reuse, PT ;  /* 0x000000c318187233 */ /* 0x100fe40003803000 */
[----:B------:R-:W-:Y:S02]  /*11e30*/  LOP3.LUT R148, R25, 0xff, RZ, 0xc0, !PT ;  /* 0x000000ff19947812 */ /* 0x000fe400078ec0ff */
[----:B------:R-:W-:Y:S01]  /*11e40*/  PRMT R25, R135, 0x5410, R134 ;  /* 0x0000541087197816 */ /* 0x000fe20000000086 */
[C---:B--2---:R-:W-:Y:S03]  /*11e50*/  HMMA.16816.F32 R16, R20.reuse, R28, R16 ;  /* 0x0000001c1410723c */ /* 0x044fe60000001810 */
[----:B------:R-:W-:Y:S02]  /*11e60*/  LOP3.LUT R24, R25, R24, RZ, 0xc0, !PT ;  /* 0x0000001819187212 */ /* 0x000fe400078ec0ff */
[----:B------:R-:W-:Y:S02]  /*11e70*/  PRMT R25, R148, 0x5410, R167 ;  /* 0x0000541094197816 */ /* 0x000fe400000000a7 */
[----:B------:R-:W-:Y:S01]  /*11e80*/  PRMT R26, R133, 0x5410, R132 ;  /* 0x00005410851a7816 */ /* 0x000fe20000000084 */
[----:B------:R-:W-:Y:S03]  /*11e90*/  HMMA.16816.F32 R112, R20, R30, R112 ;  /* 0x0000001e1470723c */ /* 0x000fe60000001870 */
[--C-:B------:R-:W-:Y:S02]  /*11ea0*/  HSET2.LE.AND R25, R25, R195.reuse, PT ;  /* 0x000000c319197233 */ /* 0x100fe40003803000 */
[----:B------:R-:W-:Y:S02]  /*11eb0*/  PRMT R27, R168, 0x5410, R164 ;  /* 0x00005410a81b7816 */ /* 0x000fe400000000a4 */
[----:B------:R-:W-:Y:S02]  /*11ec0*/  PRMT R28, R119, 0x5410, R118 ;  /* 0x00005410771c7816 */ /* 0x000fe40000000076 */
[----:B------:R-:W-:Y:S02]  /*11ed0*/  LOP3.LUT R25, R26, R25, RZ, 0xc0, !PT ;  /* 0x000000191a197212 */ /* 0x000fe400078ec0ff */
[----:B------:R-:W-:Y:S02]  /*11ee0*/  LOP3.LUT R27, R27, 0xff00ff, RZ, 0xc0, !PT ;  /* 0x00ff00ff1b1b7812 */ /* 0x000fe400078ec0ff */
[----:B------:R-:W-:Y:S02]  /*11ef0*/  PRMT R26, R144, 0x5410, R155 ;  /* 0x00005410901a7816 */ /* 0x000fe4000000009b */
[----:B------:R-:W-:Y:S02]  /*11f00*/  PRMT R20, R2, 0x5410, R0 ;  /* 0x0000541002147816 */ /* 0x000fe40000000000 */
[--C-:B------:R-:W-:Y:S02]  /*11f10*/  HSET2.LE.AND R27, R27, R195.reuse, PT ;  /* 0x000000c31b1b7233 */ /* 0x100fe40003803000 */
[----:B------:R-:W-:Y:S02]  /*11f20*/  HSET2.LE.AND R26, R26, R195, PT ;  /* 0x000000c31a1a7233 */ /* 0x000fe40003803000 */
[----:B------:R-:W-:Y:S02]  /*11f30*/  @!P3 PRMT R151, R250, 0x5410, RZ ;  /* 0x00005410fa97b816 */ /* 0x000fe400000000ff */
[----:B------:R-:W-:Y:S02]  /*11f40*/  LOP3.LUT R27, R20, R27, RZ, 0xc0, !PT ;  /* 0x0000001b141b7212 */ /* 0x000fe400078ec0ff */
[----:B------:R-:W-:Y:S01]  /*11f50*/  LOP3.LUT R26, R28, R26, RZ, 0xc0, !PT ;  /* 0x0000001a1c1a7212 */ /* 0x000fe200078ec0ff */
[----:B------:R-:W-:Y:S01]  /*11f60*/  LDSM.16.MT88.4 R20, [R182+0xf800] ;  /* 0x00f80000b614783b */ /* 0x000fe20000004200 */
[----:B------:R-:W-:Y:S02]  /*11f70*/  @!P4 PRMT R135, R236, 0x5410, RZ ;  /* 0x00005410ec87c816 */ /* 0x000fe400000000ff */
[----:B------:R-:W-:Y:S02]  /*11f80*/  @!P5 PRMT R134, R237, 0x5410, RZ ;  /* 0x00005410ed86d816 */ /* 0x000fe400000000ff */
[----:B------:R-:W-:Y:S01]  /*11f90*/  ISETP.GT.U32.AND P3, PT, R184, UR6, PT ;  /* 0x00000006b8007c0c */ /* 0x000fe2000bf64070 */
[C---:B------:R-:W-:Y:S02]  /*11fa0*/  HMMA.16816.F32 R120, R24.reuse, R124, R4 ;  /* 0x0000007c1878723c */ /* 0x040fe40000001804 */
[----:B------:R-:W1:Y:S03]  /*11fb0*/  LDSM.16.MT88.4 R4, [R153+0x1800] ;  /* 0x001800009904783b */ /* 0x000e660000004200 */
[----:B------:R-:W-:Y:S02]  /*11fc0*/  ISETP.LE.U32.AND P2, PT, R148, UR6, PT ;  /* 0x0000000694007c0c */ /* 0x000fe4000bf43070 */
[----:B------:R-:W-:Y:S01]  /*11fd0*/  ISETP.LE.U32.AND P6, PT, R167, UR6, PT ;  /* 0x00000006a7007c0c */ /* 0x000fe2000bfc3070 */
[C---:B------:R-:W-:Y:S02]  /*11fe0*/  HMMA.16816.F32 R124, R24.reuse, R126, R8 ;  /* 0x0000007e187c723c */ /* 0x040fe40000001808 */
[----:B------:R-:W2:Y:S01]  /*11ff0*/  LDSM.16.MT88.4 R8, [R180+0xf800] ;  /* 0x00f80000b408783b */ /* 0x000ea20000004200 */
[----:B------:R-:W-:Y:S01]  /*12000*/  ISETP.LE.U32.AND P4, PT, R144, UR6, PT ;  /* 0x0000000690007c0c */ /* 0x000fe2000bf83070 */
[----:B------:R-:W-:Y:S01]  /*12010*/  @P3 HADD2 R249, -R146.H0_H0, -RZ.H0_H0 ;  /* 0xa00000ff92f93230 */ /* 0x000fe20000000900 */
[----:B------:R-:W-:Y:S03]  /*12020*/  ISETP.GT.U32.AND P5, PT, R168, UR6, PT ;  /* 0x00000006a8007c0c */ /* 0x000fe6000bfa4070 */
[C---:B---3--:R-:W-:Y:S02]  /*12030*/  HMMA.16816.F32 R36, R24.reuse, R32, R36 ;  /* 0x000000201824723c */ /* 0x048fe40000001824 */
[----:B------:R-:W3:Y:S01]  /*12040*/  LDSM.16.MT88.4 R28, [R117+0x3800] ;  /* 0x00380000751c783b */ /* 0x000ee20000004200 */
[----:B------:R-:W-:Y:S01]  /*12050*/  @P3 PRMT R146, R249, 0x5410, RZ ;  /* 0x00005410f9923816 */ /* 0x000fe200000000ff */
[----:B------:R-:W-:Y:S01]  /*12060*/  @!P2 HADD2 R235, -R133.H0_H0, -RZ.H0_H0 ;  /* 0xa00000ff85eba230 */ /* 0x000fe20000000900 */
[----:B------:R-:W-:Y:S01]  /*12070*/  ISETP.GT.U32.AND P3, PT, R200, UR6, PT ;  /* 0x00000006c8007c0c */ /* 0x000fe2000bf64070 */
[----:B------:R-:W-:Y:S02]  /*12080*/  @!P6 HADD2 R234, -R132.H0_H0, -RZ.H0_H0 ;  /* 0xa00000ff84eae230 */ /* 0x000fe40000000900 */
[C---:B------:R-:W-:Y:S02]  /*12090*/  HMMA.16816.F32 R40, R24.reuse, R34, R40 ;  /* 0x000000221828723c */ /* 0x040fe40000001828 */
[----:B------:R-:W-:Y:S01]  /*120a0*/  STG.E.U16 desc[UR16][R162.64+0x22], R151 ;  /* 0x00002297a2007986 */ /* 0x000fe2000c101510 */
[----:B------:R-:W-:Y:S01]  /*120b0*/  @!P2 PRMT R133, R235, 0x5410, RZ ;  /* 0x00005410eb85a816 */ /* 0x000fe200000000ff */
[----:B------:R-:W-:Y:S01]  /*120c0*/  @!P4 HADD2 R233, -R119.H0_H0, -RZ.H0_H0 ;  /* 0xa00000ff77e9c230 */ /* 0x000fe20000000900 */
[----:B------:R-:W-:Y:S01]  /*120d0*/  @!P6 PRMT R132, R234, 0x5410, RZ ;  /* 0x00005410ea84e816 */ /* 0x000fe200000000ff */
[----:B------:R-:W-:Y:S01]  /*120e0*/  STG.E.U16 desc[UR16][R160.64+0x30], R147 ;  /* 0x00003093a0007986 */ /* 0x000fe2000c101510 */
[----:B------:R-:W-:Y:S01]  /*120f0*/  ISETP.GT.U32.AND P2, PT, R164, UR6, PT ;  /* 0x00000006a4007c0c */ /* 0x000fe2000bf44070 */
[C---:B------:R-:W-:Y:S02]  /*12100*/  HMMA.16816.F32 R44, R24.reuse, R128, R44 ;  /* 0x00000080182c723c */ /* 0x040fe4000000182c */
[----:B------:R-:W-:Y:S01]  /*12110*/  STG.E.U16 desc[UR16][R160.64+0x32], R146 ;  /* 0x00003292a0007986 */ /* 0x000fe2000c101510 */
[----:B------:R-:W-:Y:S01]  /*12120*/  @!P4 PRMT R119, R233, 0x5410, RZ ;  /* 0x00005410e977c816 */ /* 0x000fe200000000ff */
[----:B------:R-:W-:Y:S02]  /*12130*/  @P3 HADD2 R246, -R150.H0_H0, -RZ.H0_H0 ;  /* 0xa00000ff96f63230 */ /* 0x000fe40000000900 */
[----:B------:R-:W-:Y:S01]  /*12140*/  STG.E.U16 desc[UR16][R162.64+0x32], R149 ;  /* 0x00003295a2007986 */ /* 0x000fe2000c101510 */
[----:B------:R-:W-:Y:S01]  /*12150*/  @P5 HADD2 R231, -R2.H0_H0, -RZ.H0_H0 ;  /* 0xa00000ff02e75230 */ /* 0x000fe20000000900 */
[C---:B------:R-:W-:Y:S03]  /*12160*/  HMMA.16816.F32 R48, R24.reuse, R130, R48 ;  /* 0x000000821830723c */ /* 0x040fe60000001830 */
[----:B------:R-:W-:Y:S01]  /*12170*/  @P3 PRMT R150, R246, 0x5410, RZ ;  /* 0x00005410f6963816 */ /* 0x000fe200000000ff */
[----:B------:R-:W-:Y:S01]  /*12180*/  @P2 HADD2 R230, -R0.H0_H0, -RZ.H0_H0 ;  /* 0xa00000ff00e62230 */ /* 0x000fe20000000900 */
[----:B------:R-:W-:Y:S02]  /*12190*/  @P5 PRMT R2, R231, 0x5410, RZ ;  /* 0x00005410e7025816 */ /* 0x000fe400000000ff */
[----:B------:R-:W-:Y:S01]  /*121a0*/  ISETP.LE.U32.AND P3, PT, R171, UR6, PT ;  /* 0x00000006ab007c0c */ /* 0x000fe2000bf63070 */
[C---:B-1----:R-:W-:Y:S01]  /*121b0*/  HMMA.16816.F32 R52, R24.reuse, R4, R52 ;  /* 0x000000041834723c */ /* 0x042fe20000001834 */
[----:B------:R-:W-:Y:S02]  /*121c0*/  STG.E.U16 desc[UR16][R162.64+0x30], R150 ;  /* 0x00003096a2007986 */ /* 0x000fe4000c101510 */
[----:B------:R-:W-:Y:S02]  /*121d0*/  @P2 PRMT R0, R230, 0x5410, RZ ;  /* 0x00005410e6002816 */ /* 0x000fe400000000ff */
[----:B------:R-:W-:Y:S01]  /*121e0*/  STG.E.U16 desc[UR16][R160.64+0x40], R143 ;  /* 0x0000408fa0007986 */ /* 0x000fe2000c101510 */
[----:B------:R-:W-:Y:S02]  /*121f0*/  IADD3 R205, P2, PT, R160, -0x80, RZ ;  /* 0xffffff80a0cd7810 */ /* 0x000fe40007f5e0ff */
[C---:B------:R-:W-:Y:S01]  /*12200*/  HMMA.16816.F32 R56, R24.reuse, R6, R56 ;  /* 0x000000061838723c */ /* 0x040fe20000001838 */
[----:B------:R-:W1:Y:S02]  /*12210*/  LDSM.16.MT88.4 R4, [R153+0x3800] ;  /* 0x003800009904783b */ /* 0x000e640000004200 */
[----:B------:R-:W-:Y:S01]  /*12220*/  IADD3.X R204, PT, PT, R161, -0x1, RZ, P2, !PT ;  /* 0xffffffffa1cc7810 */ /* 0x000fe200017fe4ff */
[----:B------:R-:W-:Y:S04]  /*12230*/  @!P3 HADD2 R245, -R138.H0_H0, -RZ.H0_H0 ;  /* 0xa00000ff8af5b230 */ /* 0x000fe80000000900 */
[C---:B--2---:R-:W-:Y:S01]  /*12240*/  HMMA.16816.F32 R60, R24.reuse, R8, R60 ;  /* 0x00000008183c723c */ /* 0x044fe2000000183c */
[----:B------:R-:W-:Y:S02]  /*12250*/  STG.E.U16 desc[UR16][R160.64+0x42], R142 ;  /* 0x0000428ea0007986 */ /* 0x000fe4000c101510 */
[----:B------:R-:W-:Y:S02]  /*12260*/  @!P3 PRMT R138, R245, 0x5410, RZ ;  /* 0x00005410f58ab816 */ /* 0x000fe400000000ff */
[----:B------:R-:W-:Y:S01]  /*12270*/  STG.E.U16 desc[UR16][R162.64+0x42], R141 ;  /* 0x0000428da2007986 */ /* 0x000fe2000c101510 */
[----:B------:R-:W-:Y:S02]  /*12280*/  ISETP.GT.U32.AND P3, PT, R178, UR6, PT ;  /* 0x00000006b2007c0c */ /* 0x000fe4000bf64070 */
[C---:B------:R-:W-:Y:S01]  /*12290*/  HMMA.16816.F32 R64, R24.reuse, R10, R64 ;  /* 0x0000000a1840723c */ /* 0x040fe20000001840 */
[----:B------:R-:W2:Y:S07]  /*122a0*/  LDSM.16.MT88.4 R8, [R180+0x11800] ;  /* 0x01180000b408783b */ /* 0x000eae0000004200 */
[C---:B------:R-:W-:Y:S01]  /*122b0*/  HMMA.16816.F32 R68, R24.reuse, R20, R68 ;  /* 0x000000141844723c */ /* 0x040fe20000001844 */
[----:B------:R-:W-:Y:S02]  /*122c0*/  STG.E.U16 desc[UR16][R162.64+0x40], R138 ;  /* 0x0000408aa2007986 */ /* 0x000fe4000c101510 */
[----:B------:R-:W-:Y:S02]  /*122d0*/  @P3 HADD2 R240, -R137.H0_H0, -RZ.H0_H0 ;  /* 0xa00000ff89f03230 */ /* 0x000fe40000000900 */
[----:B------:R-:W-:Y:S03]  /*122e0*/  STG.E.U16 desc[UR16][R160.64+0x50], R140 ;  /* 0x0000508ca0007986 */ /* 0x000fe6000c101510 */
[C---:B------:R-:W-:Y:S01]  /*122f0*/  HMMA.16816.F32 R72, R24.reuse, R22, R72 ;  /* 0x000000161848723c */ /* 0x040fe20000001848 */
[----:B------:R-:W4:Y:S02]  /*12300*/  LDSM.16.MT88.4 R20, [R182+0x11800] ;  /* 0x01180000b614783b */ /* 0x000f240000004200 */
[----:B------:R-:W-:Y:S02]  /*12310*/  @P3 PRMT R137, R240, 0x5410, RZ ;  /* 0x00005410f0893816 */ /* 0x000fe400000000ff */
[----:B------:R-:W-:Y:S03]  /*12320*/  ISETP.GT.U32.AND P3, PT, R155, UR6, PT ;  /* 0x000000069b007c0c */ /* 0x000fe6000bf64070 */
[C---:B---3--:R-:W-:Y:S01]  /*12330*/  HMMA.16816.F32 R76, R24.reuse, R28, R76 ;  /* 0x0000001c184c723c */ /* 0x048fe2000000184c */
[----:B------:R-:W-:Y:S02]  /*12340*/  STG.E.U16 desc[UR16][R160.64+0x52], R139 ;  /* 0x0000528ba0007986 */ /* 0x000fe4000c101510 */
[----:B------:R-:W-:Y:S02]  /*12350*/  FADD.FTZ R28, R214, R156 ;  /* 0x0000009cd61c7221 */ /* 0x000fe40000010000 */
[----:B------:R-:W-:Y:S03]  /*12360*/  STG.E.U16 desc[UR16][R162.64+0x50], R137 ;  /* 0x00005089a2007986 */ /* 0x000fe6000c101510 */
[C---:B------:R-:W-:Y:S01]  /*12370*/  HMMA.16816.F32 R80, R24.reuse, R30, R80 ;  /* 0x0000001e1850723c */ /* 0x040fe20000001850 */
[----:B------:R-:W-:Y:S02]  /*12380*/  STG.E.U16 desc[UR16][R162.64+0x52], R136 ;  /* 0x00005288a2007986 */ /* 0x000fe4000c101510 */
[----:B------:R-:W-:Y:S02]  /*12390*/  @P3 HADD2 R232, -R118.H0_H0, -RZ.H0_H0 ;  /* 0xa00000ff76e83230 */ /* 0x000fe40000000900 */
[----:B------:R-:W-:Y:S03]  /*123a0*/  STG.E.U16 desc[UR16][R160.64+0x60], R135 ;  /* 0x00006087a0007986 */ /* 0x000fe6000c101510 */
[C---:B-1----:R-:W-:Y:S01]  /*123b0*/  HMMA.16816.F32 R84, R24.reuse, R4, R84 ;  /* 0x000000041854723c */ /* 0x042fe20000001854 */
[----:B------:R-:W-:Y:S02]  /*123c0*/  STG.E.U16 desc[UR16][R160.64+0x62], R134 ;  /* 0x00006286a0007986 */ /* 0x000fe4000c101510 */
[----:B------:R-:W-:Y:S02]  /*123d0*/  @P3 PRMT R118, R232, 0x5410, RZ ;  /* 0x00005410e8763816 */ /* 0x000fe400000000ff */
[----:B------:R-:W-:Y:S01]  /*123e0*/  STG.E.U16 desc[UR16][R162.64+0x60], R133 ;  /* 0x00006085a2007986 */ /* 0x000fe2000c101510 */
[C---:B------:R-:W-:Y:S01]  /*123f0*/  ISETP.NE.AND P3, PT, R198.reuse, RZ, PT ;  /* 0x000000ffc600720c */ /* 0x040fe20003f65270 */
[----:B------:R-:W-:Y:S01]  /*12400*/  VIADD R198, R198, 0xffffffff ;  /* 0xffffffffc6c67836 */ /* 0x000fe20000000000 */
[C---:B------:R-:W-:Y:S01]  /*12410*/  HMMA.16816.F32 R88, R24.reuse, R6, R88 ;  /* 0x000000061858723c */ /* 0x040fe20000001858 */
[----:B------:R1:W3:Y:S07]  /*12420*/  LDSM.16.MT88.4 R4, [R117+0x5800] ;  /* 0x005800007504783b */ /* 0x0002ee0000004200 */
[C---:B--2---:R-:W-:Y:S01]  /*12430*/  HMMA.16816.F32 R92, R24.reuse, R8, R92 ;  /* 0x00000008185c723c */ /* 0x044fe2000000185c */
[----:B------:R-:W-:Y:S04]  /*12440*/  STG.E.U16 desc[UR16][R162.64+0x62], R132 ;  /* 0x00006284a2007986 */ /* 0x000fe8000c101510 */
[----:B------:R-:W-:Y:S03]  /*12450*/  STG.E.U16 desc[UR16][R160.64+0x70], R119 ;  /* 0x00007077a0007986 */ /* 0x000fe6000c101510 */
[C---:B------:R-:W-:Y:S01]  /*12460*/  HMMA.16816.F32 R96, R24.reuse, R10, R96 ;  /* 0x0000000a1860723c */ /* 0x040fe20000001860 */
[----:B------:R-:W-:Y:S04]  /*12470*/  STG.E.U16 desc[UR16][R160.64+0x72], R118 ;  /* 0x00007276a0007986 */ /* 0x000fe8000c101510 */
[----:B------:R2:W-:Y:S03]  /*12480*/  STG.E.U16 desc[UR16][R162.64+0x70], R2 ;  /* 0x00007002a2007986 */ /* 0x0005e6000c101510 */
[C---:B----4-:R-:W-:Y:S01]  /*12490*/  HMMA.16816.F32 R100, R24.reuse, R20, R100 ;  /* 0x000000141864723c */ /* 0x050fe20000001864 */
[----:B------:R4:W-:Y:S02]  /*124a0*/  STG.E.U16 desc[UR16][R162.64+0x72], R0 ;  /* 0x00007200a2007986 */ /* 0x0009e4000c101510 */
[----:B------:R-:W-:Y:S01]  /*124b0*/  FADD.FTZ R21, R213, R145 ;  /* 0x00000091d5157221 */ /* 0x000fe20000010000 */
[----:B------:R-:W-:Y:S01]  /*124c0*/  FADD.FTZ R20, R210, R28 ;  /* 0x0000001cd2147221 */ /* 0x000fe20000010000 */
[----:B------:R-:W5:Y:S01]  /*124d0*/  LDSM.16.MT88.4 R8, [R153+0x5800] ;  /* 0x005800009908783b */ /* 0x000f620000004200 */
[----:B-1----:R-:W-:Y:S02]  /*124e0*/  IMAD.MOV.U32 R117, RZ, RZ, R3 ;  /* 0x000000ffff757224 */ /* 0x002fe400078e0003 */
[----:B------:R-:W-:Y:S01]  /*124f0*/  FADD.FTZ R21, R211, R21 ;  /* 0x00000015d3157221 */ /* 0x000fe20000010000 */
[C---:B------:R-:W-:Y:S03]  /*12500*/  HMMA.16816.F32 R104, R24.reuse, R22, R104 ;  /* 0x000000161868723c */ /* 0x040fe60000001868 */
[----:B------:R-:W-:Y:S05]  /*12510*/  FADD.FTZ R20, R209, R20 ;  /* 0x00000014d1147221 */ /* 0x000fea0000010000 */
[C---:B---3--:R-:W-:Y:S03]  /*12520*/  HMMA.16816.F32 R128, R24.reuse, R4, R12 ;  /* 0x000000041880723c */ /* 0x048fe6000000180c */
[----:B--2---:R-:W-:Y:S05]  /*12530*/  FADD.FTZ R2, R201, R21 ;  /* 0x00000015c9027221 */ /* 0x004fea0000010000 */
[C---:B------:R-:W-:Y:S03]  /*12540*/  HMMA.16816.F32 R108, R24.reuse, R6, R108 ;  /* 0x00000006186c723c */ /* 0x040fe6000000186c */
[----:B------:R-:W-:Y:S01]  /*12550*/  FADD.FTZ R2, R176, R2 ;  /* 0x00000002b0027221 */ /* 0x000fe20000010000 */
[----:B----4-:R-:W-:Y:S03]  /*12560*/  FADD.FTZ R0, R174, R20 ;  /* 0x00000014ae007221 */ /* 0x010fe60000010000 */
[----:B------:R-:W-:Y:S01]  /*12570*/  FADD.FTZ R2, R181, R2 ;  /* 0x00000002b5027221 */ /* 0x000fe20000010000 */
[----:B------:R-:W-:Y:S03]  /*12580*/  FADD.FTZ R0, R173, R0 ;  /* 0x00000000ad007221 */ /* 0x000fe60000010000 */
[----:B------:R-:W-:Y:S01]  /*12590*/  FADD.FTZ R2, R170, R2 ;  /* 0x00000002aa027221 */ /* 0x000fe20000010000 */
[----:B------:R-:W-:Y:S04]  /*125a0*/  FADD.FTZ R0, R183, R0 ;  /* 0x00000000b7007221 */ /* 0x000fe80000010000 */
[----:B------:R-:W-:Y:S01]  /*125b0*/  FADD.FTZ R0, R165, R0 ;  /* 0x00000000a5007221 */ /* 0x000fe20000010000 */
[----:B------:R-:W-:Y:S01]  /*125c0*/  STL [R1+0x38], R2 ;  /* 0x0000380201007387 */ /* 0x000fe20000100800 */
[C---:B-----5:R-:W-:Y:S03]  /*125d0*/  HMMA.16816.F32 R132, R24.reuse, R8, R16 ;  /* 0x000000081884723c */ /* 0x060fe60000001810 */
[----:B------:R1:W-:Y:S05]  /*125e0*/  STL [R1+0x3c], R0 ;  /* 0x00003c0001007387 */ /* 0x0003ea0000100800 */
[----:B------:R-:W-:Y:S03]  /*125f0*/  HMMA.16816.F32 R112, R24, R10, R112 ;  /* 0x0000000a1870723c */ /* 0x000fe60000001870 */
[----:B-1----:R-:W-:Y:S05]  /*12600*/  IMAD.MOV.U32 R0, RZ, RZ, R116 ;  /* 0x000000ffff007224 */ /* 0x002fea00078e0074 */
[----:B------:R-:W-:Y:S01]  /*12610*/  @!UPT UIADD3 URZ, UPT, UPT, URZ, URZ, URZ ;  /* 0x000000fffffff290 */ /* 0x000fe2000fffe0ff */
[----:B------:R-:W-:Y:S11]  /*12620*/  @P3 BRA `(.L_x_838) ;  /* 0xffffffb800bc3947 */ /* 0x000ff6000383ffff */
.L_x_837:
[----:B--2---:R-:W3:Y:S01]  /*12630*/  LDL.LU R5, [R1+0x38] ;  /* 0x0000380001057983 */ /* 0x004ee20000300800 */
[----:B------:R-:W1:Y:S03]  /*12640*/  LDCU UR4, c[0x0][0x4fc] ;  /* 0x00009f80ff0477ac */ /* 0x000e660008000800 */
[----:B------:R-:W2:Y:S04]  /*12650*/  LDL.LU R4, [R1+0x3c] ;  /* 0x00003c0001047983 */ /* 0x000ea80000300800 */
[----:B------:R-:W4:Y:S04]  /*12660*/  LDL.LU R8, [R1+0x4c] ;  /* 0x00004c0001087983 */ /* 0x000f280000300800 */
[----:B------:R-:W5:Y:S04]  /*12670*/  LDL.LU R7, [R1+0x44] ;  /* 0x0000440001077983 */ /* 0x000f680000300800 */
[----:B------:R-:W4:Y:S04]  /*12680*/  LDL.LU R6, [R1+0x34] ;  /* 0x0000340001067983 */ /* 0x000f280000300800 */
[----:B------:R-:W5:Y:S01]  /*12690*/  LDL R139, [R1+0x68] ;  /* 0x00006800018b7983 */ /* 0x000f620000100800 */
[----:B------:R-:W-:-:S02]  /*126a0*/  LOP3.LUT P4, RZ, R189, 0x8, RZ, 0xc0, !PT ;  /* 0x00000008bdff7812 */ /* 0x000fc4000788c0ff */
[----:B------:R-:W-:Y:S01]  /*126b0*/  LOP3.LUT P3, RZ, R189, 0x10, RZ, 0xc0, !PT ;  /* 0x00000010bdff7812 */ /* 0x000fe2000786c0ff */
[----:B---3--:R-:W3:Y:S04]  /*126c0*/  SHFL.BFLY PT, R2, R5, 0x2, 0x1f ;  /* 0x0c401f0005027f89 */ /* 0x008ee800000e0000 */
[----:B--2---:R-:W2:Y:S01]  /*126d0*/  SHFL.BFLY PT, R0, R4, 0x2, 0x1f ;  /* 0x0c401f0004007f89 */ /* 0x004ea200000e0000 */
[----:B----4-:R-:W-:Y:S01]  /*126e0*/  MOV R140, R6 ;  /* 0x00000006008c7202 */ /* 0x010fe20000000f00 */
[----:B---3--:R-:W-:Y:S01]  /*126f0*/  FADD.FTZ R2, R2, R5 ;  /* 0x0000000502027221 */ /* 0x008fe20000010000 */
[----:B--2---:R-:W-:-:S04]  /*12700*/  FADD.FTZ R0, R0, R4 ;  /* 0x0000000400007221 */ /* 0x004fc80000010000 */
[----:B------:R-:W2:Y:S04]  /*12710*/  SHFL.BFLY PT, R4, R2, 0x1, 0x1f ;  /* 0x0c201f0002047f89 */ /* 0x000ea800000e0000 */
[----:B------:R-:W3:Y:S01]  /*12720*/  SHFL.BFLY PT, R5, R0, 0x1, 0x1f ;  /* 0x0c201f0000057f89 */ /* 0x000ee200000e0000 */
[----:B--2---:R-:W-:Y:S01]  /*12730*/  FADD.FTZ R117, R2, R4 ;  /* 0x0000000402757221 */ /* 0x004fe20000010000 */
[----:B------:R-:W-:-:S03]  /*12740*/  SHF.L.U32 R4, R189, 0x4, RZ ;  /* 0x00000004bd047819 */ /* 0x000fc600000006ff */
[----:B------:R-:W2:Y:S01]  /*12750*/  MUFU.RCP R2, R117 ;  /* 0x0000007500027308 */ /* 0x000ea20000001000 */
[----:B---3--:R-:W-:Y:S01]  /*12760*/  FADD.FTZ R118, R0, R5 ;  /* 0x0000000500767221 */ /* 0x008fe20000010000 */
[----:B------:R-:W-:Y:S02]  /*12770*/  FSETP.NE.FTZ.AND P2, PT, R117, RZ, PT ;  /* 0x000000ff7500720b */ /* 0x000fe40003f55000 */
[----:B------:R-:W-:Y:S02]  /*12780*/  LOP3.LUT R4, R4, 0x1c0, RZ, 0xc0, !PT ;  /* 0x000001c004047812 */ /* 0x000fe400078ec0ff */
[----:B------:R-:W-:Y:S02]  /*12790*/  FSETP.NE.FTZ.AND P1, PT, R118, RZ, PT ;  /* 0x000000ff7600720b */ /* 0x000fe40003f35000 */
[----:B------:R-:W3:Y:S01]  /*127a0*/  MUFU.RCP R0, R118 ;  /* 0x0000007600007308 */ /* 0x000ee20000001000 */
[----:B------:R-:W-:-:S04]  /*127b0*/  LOP3.LUT R4, R4, 0x38, R8, 0xf8, !PT ;  /* 0x0000003804047812 */ /* 0x000fc800078ef808 */
[----:B-----5:R-:W-:Y:S02]  /*127c0*/  LOP3.LUT R188, R4, R7, R188, 0xfe, !PT ;  /* 0x0000000704bc7212 */ /* 0x020fe400078efebc */
[----:B--2---:R-:W-:-:S05]  /*127d0*/  FSEL R2, R2, 1, P2 ;  /* 0x3f80000002027808 */ /* 0x004fca0001000000 */
[----:B-1----:R-:W-:Y:S01]  /*127e0*/  FMUL.FTZ R2, R2, UR4 ;  /* 0x0000000402027c20 */ /* 0x002fe20008410000 */
[----:B---3--:R-:W-:-:S03]  /*127f0*/  FSEL R0, R0, 1, P1 ;  /* 0x3f80000000007808 */ /* 0x008fc60000800000 */
[C---:B------:R-:W-:Y:S01]  /*12800*/  FMUL.FTZ R14, R2.reuse, R49 ;  /* 0x00000031020e7220 */ /* 0x040fe20000410000 */
[C---:B------:R-:W-:Y:S01]  /*12810*/  FMUL.FTZ R49, R2.reuse, R52 ;  /* 0x0000003402317220 */ /* 0x040fe20000410000 */
[----:B------:R-:W-:Y:S01]  /*12820*/  FMUL.FTZ R12, R2, R53 ;  /* 0x00000035020c7220 */ /* 0x000fe20000410000 */
[----:B------:R-:W-:Y:S01]  /*12830*/  FMUL.FTZ R0, R0, UR4 ;  /* 0x0000000400007c20 */ /* 0x000fe20008410000 */
[C---:B------:R-:W-:Y:S01]  /*12840*/  FMUL.FTZ R138, R2.reuse, R120 ;  /* 0x00000078028a7220 */ /* 0x040fe20000410000 */
[----:B------:R-:W-:Y:S02]  /*12850*/  FMUL.FTZ R137, R2, R124 ;  /* 0x0000007c02897220 */ /* 0x000fe40000410000 */
[C---:B------:R-:W-:Y:S01]  /*12860*/  FMUL.FTZ R7, R0.reuse, R42 ;  /* 0x0000002a00077220 */ /* 0x040fe20000410000 */
[C---:B------:R-:W-:Y:S01]  /*12870*/  FMUL.FTZ R13, R0.reuse, R43 ;  /* 0x0000002b000d7220 */ /* 0x040fe20000410000 */
[----:B------:R-:W-:Y:S01]  /*12880*/  FMUL.FTZ R15, R0, R47 ;  /* 0x0000002f000f7220 */ /* 0x000fe20000410000 */
[----:B------:R-:W-:Y:S01]  /*12890*/  F2FP.F16.F32.PACK_AB R47, R12, R49 ;  /* 0x000000310c2f723e */ /* 0x000fe200000000ff */
        /* <DEDUP_REMOVED lines=52> */
[----:B------:R-:W-:Y:S01]  /*12be0*/  F2FP.F16.F32.PACK_AB R13, R13, R7 ;  /* 0x000000070d0d723e */ /* 0x000fe200000000ff */
[----:B------:R-:W-:Y:S01]  /*12bf0*/  FMUL.FTZ R8, R0, R38 ;  /* 0x0000002600087220 */ /* 0x000fe20000410000 */
[----:B------:R-:W-:-:S02]  /*12c00*/  SEL R49, R49, 0xfffffff0, !P0 ;  /* 0xfffffff031317807 */ /* 0x000fc40004000000 */
[----:B------:R-:W-:Y:S01]  /*12c10*/  LEA R7, R188, UR5, 0x1 ;  /* 0x00000005bc077c11 */ /* 0x000fe2000f8e08ff */
[----:B------:R-:W-:Y:S01]  /*12c20*/  FMUL.FTZ R9, R0, R39 ;  /* 0x0000002700097220 */ /* 0x000fe20000410000 */
[----:B------:R-:W-:Y:S01]  /*12c30*/  SEL R12, R12, 0xffffffe0, !P4 ;  /* 0xffffffe00c0c7807 */ /* 0x000fe20006000000 */
        /* <DEDUP_REMOVED lines=38> */
[----:B------:R-:W-:Y:S02]  /*12ea0*/  F2FP.F16.F32.PACK_AB R46, R46, R5 ;  /* 0x000000052e2e723e */ /* 0x000fe400000000ff */
[----:B------:R-:W-:Y:S02]  /*12eb0*/  F2FP.F16.F32.PACK_AB R4, R4, R137 ;  /* 0x000000890404723e */ /* 0x000fe400000000ff */
[----:B------:R-:W-:Y:S02]  /*12ec0*/  F2FP.F16.F32.PACK_AB R11, R11, R126 ;  /* 0x0000007e0b0b723e */ /* 0x000fe400000000ff */
[----:B------:R-:W-:Y:S02]  /*12ed0*/  F2FP.F16.F32.PACK_AB R15, R15, R6 ;  /* 0x000000060f0f723e */ /* 0x000fe400000000ff */
[----:B------:R-:W-:-:S02]  /*12ee0*/  IADD3 R5, PT, PT, R7, R49, RZ ;  /* 0x0000003107057210 */ /* 0x000fc40007ffe0ff */
[----:B------:R-:W-:Y:S02]  /*12ef0*/  F2FP.F16.F32.PACK_AB R10, R10, R136 ;  /* 0x000000880a0a723e */ /* 0x000fe400000000ff */
[----:B------:R-:W-:Y:S01]  /*12f00*/  IADD3 R6, PT, PT, R7, R12, RZ ;  /* 0x0000000c07067210 */ /* 0x000fe20007ffe0ff */
[----:B------:R1:W-:Y:S04]  /*12f10*/  STS [R7], R0 ;  /* 0x0000000007007388 */ /* 0x0003e80000000800 */
[----:B------:R-:W-:Y:S04]  /*12f20*/  STS [R7+0x400], R2 ;  /* 0x0004000207007388 */ /* 0x000fe80000000800 */
[----:B------:R2:W-:Y:S04]  /*12f30*/  STS [R5], R4 ;  /* 0x0000000405007388 */ /* 0x0005e80000000800 */
[----:B------:R-:W-:Y:S04]  /*12f40*/  STS [R5+0x400], R11 ;  /* 0x0004000b05007388 */ /* 0x000fe80000000800 */
[----:B------:R3:W-:Y:S01]  /*12f50*/  STS [R6], R10 ;  /* 0x0000000a06007388 */ /* 0x0007e20000000800 */
[----:B------:R-:W-:-:S02]  /*12f60*/  F2FP.F16.F32.PACK_AB R9, R9, R8 ;  /* 0x000000080909723e */ /* 0x000fc400000000ff */
[----:B------:R-:W-:Y:S02]  /*12f70*/  F2FP.F16.F32.PACK_AB R8, R119, R125 ;  /* 0x0000007d7708723e */ /* 0x000fe400000000ff */
[C---:B-1----:R-:W-:Y:S02]  /*12f80*/  IADD3 R0, PT, PT, R7.reuse, 0x40, RZ ;  /* 0x0000004007007810 */ /* 0x042fe40007ffe0ff */
[----:B------:R-:W-:Y:S01]  /*12f90*/  @P3 IADD3 R0, PT, PT, R7, -0x40, RZ ;  /* 0xffffffc007003810 */ /* 0x000fe20007ffe0ff */
[----:B------:R1:W-:Y:S01]  /*12fa0*/  STS [R6+0x400], R9 ;  /* 0x0004000906007388 */ /* 0x0003e20000000800 */
[----:B--2---:R-:W-:Y:S01]  /*12fb0*/  IADD3 R4, PT, PT, R49, R6, RZ ;  /* 0x0000000631047210 */ /* 0x004fe20007ffe0ff */
[----:B---3--:R-:W2:Y:S01]  /*12fc0*/  LDC.U8 R10, c[0x0][0x549] ;  /* 0x00015240ff0a7b82 */ /* 0x008ea20000000000 */
[----:B------:R-:W-:-:S03]  /*12fd0*/  F2FP.F16.F32.PACK_AB R16, R16, R124 ;  /* 0x0000007c1010723e */ /* 0x000fc600000000ff */
[----:B------:R3:W-:Y:S01]  /*12fe0*/  STS [R4], R8 ;  /* 0x0000000804007388 */ /* 0x0007e20000000800 */
[----:B------:R-:W-:Y:S02]  /*12ff0*/  F2FP.F16.F32.PACK_AB R14, R14, R120 ;  /* 0x000000780e0e723e */ /* 0x000fe400000000ff */
[----:B------:R-:W-:Y:S01]  /*13000*/  F2FP.F16.F32.PACK_AB R48, R48, R50 ;  /* 0x000000323030723e */ /* 0x000fe200000000ff */
[----:B------:R-:W-:Y:S01]  /*13010*/  STS [R4+0x400], R13 ;  /* 0x0004000d04007388 */ /* 0x000fe20000000800 */
[----:B------:R-:W-:Y:S02]  /*13020*/  F2FP.F16.F32.PACK_AB R45, R45, R56 ;  /* 0x000000382d2d723e */ /* 0x000fe400000000ff */
[----:B-1----:R-:W-:Y:S02]  /*13030*/  IADD3 R9, PT, PT, R12, R0, RZ ;  /* 0x000000000c097210 */ /* 0x002fe40007ffe0ff */
[----:B------:R-:W-:Y:S02]  /*13040*/  F2FP.F16.F32.PACK_AB R44, R44, R58 ;  /* 0x0000003a2c2c723e */ /* 0x000fe400000000ff */
[----:B------:R-:W-:Y:S01]  /*13050*/  IADD3 R2, PT, PT, R49, R9, RZ ;  /* 0x0000000931027210 */ /* 0x000fe20007ffe0ff */
[----:B------:R-:W-:Y:S01]  /*13060*/  STS [R0], R16 ;  /* 0x0000001000007388 */ /* 0x000fe20000000800 */
[----:B------:R-:W-:-:S02]  /*13070*/  F2FP.F16.F32.PACK_AB R43, R61, R60 ;  /* 0x0000003c3d2b723e */ /* 0x000fc400000000ff */
[----:B------:R-:W-:Y:S01]  /*13080*/  F2FP.F16.F32.PACK_AB R42, R42, R62 ;  /* 0x0000003e2a2a723e */ /* 0x000fe200000000ff */
[----:B------:R-:W-:Y:S01]  /*13090*/  STS [R0+0x400], R15 ;  /* 0x0004000f00007388 */ /* 0x000fe20000000800 */
[----:B------:R-:W-:Y:S02]  /*130a0*/  F2FP.F16.F32.PACK_AB R41, R41, R64 ;  /* 0x000000402929723e */ /* 0x000fe400000000ff */
[----:B---3--:R-:W-:Y:S02]  /*130b0*/  IADD3 R8, PT, PT, R49, R0, RZ ;  /* 0x0000000031087210 */ /* 0x008fe40007ffe0ff */
        /* <DEDUP_REMOVED lines=9> */
[----:B------:R-:W-:-:S03]  /*13150*/  F2FP.F16.F32.PACK_AB R34, R34, R78 ;  /* 0x0000004e2222723e */ /* 0x000fc600000000ff */
[----:B------:R-:W-:Y:S01]  /*13160*/  STS [R9+0x400], R46 ;  /* 0x0004002e09007388 */ /* 0x000fe20000000800 */
[----:B------:R-:W-:Y:S02]  /*13170*/  F2FP.F16.F32.PACK_AB R33, R33, R80 ;  /* 0x000000502121723e */ /* 0x000fe400000000ff */
[----:B------:R-:W-:Y:S01]  /*13180*/  F2FP.F16.F32.PACK_AB R32, R32, R82 ;  /* 0x000000522020723e */ /* 0x000fe200000000ff */
[----:B------:R-:W-:Y:S01]  /*13190*/  STS [R2], R45 ;  /* 0x0000002d02007388 */ /* 0x000fe20000000800 */
[----:B------:R-:W-:-:S03]  /*131a0*/  F2FP.F16.F32.PACK_AB R31, R31, R84 ;  /* 0x000000541f1f723e */ /* 0x000fc600000000ff */
[----:B------:R-:W-:Y:S01]  /*131b0*/  STS [R2+0x400], R44 ;  /* 0x0004002c02007388 */ /* 0x000fe20000000800 */
        /* <DEDUP_REMOVED lines=16> */
[----:B------:R-:W-:Y:S02]  /*132c0*/  F2FP.F16.F32.PACK_AB R22, R22, R102 ;  /* 0x000000661616723e */ /* 0x000fe400000000ff */
[----:B--2---:R-:W-:Y:S01]  /*132d0*/  ISETP.NE.AND P3, PT, R10, RZ, PT ;  /* 0x000000ff0a00720c */ /* 0x004fe20003f65270 */
        /* <DEDUP_REMOVED lines=8> */
[----:B------:R-:W-:Y:S04]  /*13360*/  STS [R9+0x2000], R31 ;  /* 0x0020001f09007388 */ /* 0x000fe80000000800 */
[----:B------:R-:W-:Y:S01]  /*13370*/  STS [R9+0x2400], R30 ;  /* 0x0024001e09007388 */ /* 0x000fe20000000800 */
[----:B------:R-:W-:-:S03]  /*13380*/  ISETP.NE.AND P0, PT, R139, -0x1, PT ;  /* 0xffffffff8b00780c */ /* 0x000fc60003f05270 */
[----:B------:R-:W-:Y:S04]  /*13390*/  STS [R2+0x2000], R29 ;  /* 0x0020001d02007388 */ /* 0x000fe80000000800 */
[----:B------:R-:W-:Y:S04]  /*133a0*/  STS [R2+0x2400], R28 ;  /* 0x0024001c02007388 */ /* 0x000fe80000000800 */
[----:B------:R-:W-:Y:S01]  /*133b0*/  STS [R7+0x4000], R27 ;  /* 0x0040001b07007388 */ /* 0x000fe20000000800 */
[----:B------:R-:W-:Y:S01]  /*133c0*/  F2FP.F16.F32.PACK_AB R17, R17, R108 ;  /* 0x0000006c1111723e */ /* 0x000fe200000000ff */
[----:B------:R-:W1:Y:S02]  /*133d0*/  @P0 LDC.64 R10, c[0x0][0x408] ;  /* 0x00010200ff0a0b82 */ /* 0x000e640000000a00 */
[----:B------:R-:W-:Y:S04]  /*133e0*/  STS [R7+0x4400], R26 ;  /* 0x0044001a07007388 */ /* 0x000fe80000000800 */
[----:B------:R-:W-:Y:S04]  /*133f0*/  STS [R5+0x4000], R25 ;  /* 0x0040001905007388 */ /* 0x000fe80000000800 */
[----:B------:R2:W-:Y:S04]  /*13400*/  STS [R5+0x4400], R24 ;  /* 0x0044001805007388 */ /* 0x0005e80000000800 */
[----:B------:R-:W-:Y:S04]  /*13410*/  STS [R6+0x4000], R23 ;  /* 0x0040001706007388 */ /* 0x000fe80000000800 */
[----:B------:R3:W-:Y:S01]  /*13420*/  STS [R6+0x4400], R22 ;  /* 0x0044001606007388 */ /* 0x0007e20000000800 */
[----:B------:R-:W-:-:S03]  /*13430*/  F2FP.F16.F32.PACK_AB R54, R54, R110 ;  /* 0x0000006e3636723e */ /* 0x000fc600000000ff */
[----:B------:R-:W-:Y:S04]  /*13440*/  STS [R4+0x4000], R21 ;  /* 0x0040001504007388 */ /* 0x000fe80000000800 */
[----:B------:R4:W-:Y:S01]  /*13450*/  STS [R4+0x4400], R20 ;  /* 0x0044001404007388 */ /* 0x0009e20000000800 */
[----:B------:R-:W-:-:S03]  /*13460*/  F2FP.F16.F32.PACK_AB R53, R53, R132 ;  /* 0x000000843535723e */ /* 0x000fc600000000ff */
[----:B------:R-:W-:Y:S01]  /*13470*/  STS [R0+0x4000], R19 ;  /* 0x0040001300007388 */ /* 0x000fe20000000800 */
[----:B------:R-:W-:-:S03]  /*13480*/  F2FP.F16.F32.PACK_AB R52, R52, R134 ;  /* 0x000000863434723e */ /* 0x000fc600000000ff */
[----:B------:R5:W-:Y:S01]  /*13490*/  STS [R0+0x4400], R18 ;  /* 0x0044001200007388 */ /* 0x000be20000000800 */
[----:B------:R-:W-:Y:S02]  /*134a0*/  F2FP.F16.F32.PACK_AB R51, R113, R112 ;  /* 0x000000707133723e */ /* 0x000fe400000000ff */
[----:B------:R-:W-:Y:S01]  /*134b0*/  F2FP.F16.F32.PACK_AB R50, R115, R114 ;  /* 0x000000727332723e */ /* 0x000fe200000000ff */
[----:B------:R1:W-:Y:S01]  /*134c0*/  STS [R8+0x4000], R17 ;  /* 0x0040001108007388 */ /* 0x0003e20000000800 */
[----:B--2---:R-:W2:Y:S03]  /*134d0*/  LDC R5, c[0x0][0x434] ;  /* 0x00010d00ff057b82 */ /* 0x004ea60000000800 */
[----:B------:R-:W-:Y:S04]  /*134e0*/  STS [R8+0x4400], R54 ;  /* 0x0044003608007388 */ /* 0x000fe80000000800 */
[----:B------:R-:W-:Y:S01]  /*134f0*/  STS [R9+0x4000], R53 ;  /* 0x0040003509007388 */ /* 0x000fe20000000800 */
[----:B---3--:R-:W3:Y:S03]  /*13500*/  LDC.U8 R6, c[0x0][0x548] ;  /* 0x00015200ff067b82 */ /* 0x008ee60000000000 */
[----:B------:R1:W-:Y:S05]  /*13510*/  STS [R9+0x4400], R52 ;  /* 0x0044003409007388 */ /* 0x0003ea0000000800 */
[----:B----4-:R-:W2:Y:S01]  /*13520*/  @P3 LDC R4, c[0x0][0x430] ;  /* 0x00010c00ff043b82 */ /* 0x010ea20000000800 */
[----:B-----5:R-:W-:-:S04]  /*13530*/  LOP3.LUT R0, R140, 0x1f8, RZ, 0xc0, !PT ;  /* 0x000001f88c007812 */ /* 0x020fc800078ec0ff */
[----:B------:R-:W-:-:S03]  /*13540*/  LOP3.LUT R0, R0, 0x38, R189, 0x78, !PT ;  /* 0x0000003800007812 */ /* 0x000fc600078e78bd */
[----:B-1----:R-:W2:Y:S01]  /*13550*/  LDC R17, c[0x0][0x434] ;  /* 0x00010d00ff117b82 */ /* 0x002ea20000000800 */
[----:B------:R-:W-:Y:S04]  /*13560*/  STS [R2+0x4000], R51 ;  /* 0x0040003302007388 */ /* 0x000fe80000000800 */
[----:B------:R1:W-:Y:S01]  /*13570*/  STS [R2+0x4400], R50 ;  /* 0x0044003202007388 */ /* 0x0003e20000000800 */
[----:B------:R-:W4:Y:S02]  /*13580*/  S2R R21, SR_CTAID.X ;  /* 0x0000000000157919 */ /* 0x000f240000002500 */
[----:B------:R-:W3:Y:S01]  /*13590*/  @!P0 LDC.64 R8, c[0x0][0x400] ;  /* 0x00010000ff088b82 */ /* 0x000ee20000000a00 */
[----:B------:R-:W2:Y:S01]  /*135a0*/  S2R R16, SR_CTAID.Y ;  /* 0x0000000000107919 */ /* 0x000ea20000002600 */
[----:B------:R-:W2:Y:S01]  /*135b0*/  S2R R20, SR_CTAID.Z ;  /* 0x0000000000147919 */ /* 0x000ea20000002700 */
[----:B-1----:R-:W-:-:S05]  /*135c0*/  LOP3.LUT R2, R0, 0x1e00, R140, 0xf8, !PT ;  /* 0x00001e0000027812 */ /* 0x002fca00078ef88c */
[----:B------:R-:W1:Y:S01]  /*135d0*/  @P3 LDC R0, c[0x0][0x430] ;  /* 0x00010c00ff003b82 */ /* 0x000e620000000800 */
[----:B--2---:R-:W-:Y:S01]  /*135e0*/  @P3 IMAD R5, R4, R17, RZ ;  /* 0x0000001104053224 */ /* 0x004fe200078e02ff */
[----:B------:R-:W-:Y:S02]  /*135f0*/  LEA R24, R2, UR5, 0x1 ;  /* 0x0000000502187c11 */ /* 0x000fe4000f8e08ff */
[----:B------:R-:W-:Y:S01]  /*13600*/  @P3 MOV R4, 0x1 ;  /* 0x0000000100043802 */ /* 0x000fe20000000f00 */
[----:B----4-:R-:W-:Y:S06]  /*13610*/  @P3 BRA `(.L_x_841) ;  /* 0x0000000000203947 */ /* 0x010fec0003800000 */
[----:B---3--:R-:W-:Y:S01]  /*13620*/  ISETP.NE.AND P4, PT, R6, RZ, PT ;  /* 0x000000ff0600720c */ /* 0x008fe20003f85270 */
[----:B------:R-:W2:-:S12]  /*13630*/  LDC R2, c[0x0][0x3e0] ;  /* 0x0000f800ff027b82 */ /* 0x000e980000000800 */
[----:B------:R-:W2:Y:S01]  /*13640*/  @P4 LDC R4, c[0x0][0x454] ;  /* 0x00011500ff044b82 */ /* 0x000ea20000000800 */
[----:B-1----:R-:W-:Y:S02]  /*13650*/  @P4 MOV R0, 0x1 ;  /* 0x0000000100004802 */ /* 0x002fe40000000f00 */
[----:B------:R-:W-:-:S05]  /*13660*/  @!P4 MOV R0, 0x1 ;  /* 0x000000010000c802 */ /* 0x000fca0000000f00 */
[----:B------:R-:W4:Y:S01]  /*13670*/  @P4 LDC R5, c[0x0][0x454] ;  /* 0x00011500ff054b82 */ /* 0x000f220000000800 */
[C---:B--2---:R-:W-:Y:S02]  /*13680*/  @P4 IMAD R4, R2.reuse, R4, RZ ;  /* 0x0000000402044224 */ /* 0x044fe400078e02ff */
[----:B------:R-:W-:-:S07]  /*13690*/  @!P4 IMAD R4, R2, R17, RZ ;  /* 0x000000110204c224 */ /* 0x000fce00078e02ff */
.L_x_841:
[----:B------:R-:W-:Y:S01]  /*136a0*/  BAR.SYNC.DEFER_BLOCKING 0x0 ;  /* 0x0000000000007b1d */ /* 0x000fe20000010000 */
[----:B------:R-:W-:Y:S02]  /*136b0*/  ISETP.NE.AND P4, PT, R139, -0x1, PT ;  /* 0xffffffff8b00780c */ /* 0x000fe40003f85270 */
[----:B---3--:R-:W-:Y:S01]  /*136c0*/  ISETP.NE.AND P3, PT, R6, RZ, !P3 ;  /* 0x000000ff0600720c */ /* 0x008fe20005f65270 */
[----:B------:R-:W-:-:S04]  /*136d0*/  @!P0 IMAD.WIDE.U32 R6, R16, R8, RZ ;  /* 0x0000000810068225 */ /* 0x000fc800078e00ff */
[----:B------:R-:W2:Y:S01]  /*136e0*/  @P1 LDC R13, c[0x0][0x458] ;  /* 0x00011600ff0d1b82 */ /* 0x000ea20000000800 */
[----:B------:R-:W3:Y:S01]  /*136f0*/  @P1 MUFU.LG2 R8, R118 ;  /* 0x0000007600081308 */ /* 0x000ee20000000c00 */
[----:B------:R-:W-:Y:S01]  /*13700*/  @P0 IMAD.WIDE.U32 R14, R139, R10, RZ ;  /* 0x0000000a8b0e0225 */ /* 0x000fe200078e00ff */
[----:B------:R2:W5:Y:S01]  /*13710*/  LDL R22, [R1+0x6c] ;  /* 0x00006c0001167983 */ /* 0x0005620000100800 */
[----:B------:R-:W-:Y:S01]  /*13720*/  LOP3.LUT P5, RZ, R189, 0x3, RZ, 0xc0, !PT ;  /* 0x00000003bdff7812 */ /* 0x000fe200078ac0ff */
[----:B------:R-:W-:Y:S01]  /*13730*/  BSSY.RECONVERGENT B0, `(.L_x_842) ;  /* 0x000002f000007945 */ /* 0x000fe20003800200 */
[----:B----4-:R-:W-:Y:S02]  /*13740*/  IMAD R2, R20, R5, RZ ;  /* 0x0000000514027224 */ /* 0x010fe400078e02ff */
[----:B------:R-:W4:Y:S01]  /*13750*/  @P2 LDC R18, c[0x0][0x458] ;  /* 0x00011600ff122b82 */ /* 0x000f220000000800 */
[----:B------:R-:W2:Y:S01]  /*13760*/  @P2 MUFU.LG2 R12, R117 ;  /* 0x00000075000c2308 */ /* 0x000ea20000000c00 */
[----:B------:R-:W-:-:S02]  /*13770*/  @!P0 IMAD R19, R16, R9, R7 ;  /* 0x0000000910138224 */ /* 0x000fc400078e0207 */
[----:B------:R-:W-:Y:S02]  /*13780*/  @P0 IMAD R19, R139, R11, R15 ;  /* 0x0000000b8b130224 */ /* 0x000fe400078e020f */
[C---:B------:R-:W-:Y:S01]  /*13790*/  @!P4 IMAD R139, R16.reuse, R17, RZ ;  /* 0x00000011108bc224 */ /* 0x040fe200078e02ff */
[----:B------:R-:W-:Y:S01]  /*137a0*/  MOV R17, 0x7f800000 ;  /* 0x7f80000000117802 */ /* 0x000fe20000000f00 */
[----:B------:R-:W-:Y:S01]  /*137b0*/  @!P3 IMAD R2, R16, R4, R2 ;  /* 0x000000041002b224 */ /* 0x000fe200078e0202 */
[----:B------:R-:W-:Y:S01]  /*137c0*/  MOV R16, 0x7f800000 ;  /* 0x7f80000000107802 */ /* 0x000fe20000000f00 */
[----:B------:R2:W4:Y:S01]  /*137d0*/  LDS.128 R28, [R24+0x1800] ;  /* 0x00180000181c7984 */ /* 0x0005220000000c00 */
[----:B-1----:R-:W-:Y:S01]  /*137e0*/  IMAD R4, R21, R0, RZ ;  /* 0x0000000015047224 */ /* 0x002fe200078e02ff */
[----:B------:R-:W-:Y:S01]  /*137f0*/  SHF.R.S32.HI R5, RZ, 0x1f, R139 ;  /* 0x0000001fff057819 */ /* 0x000fe2000001148b */
[----:B---3--:R-:W-:Y:S01]  /*13800*/  @P1 FMUL.FTZ R8, R8, 0.69314718246459960938 ;  /* 0x3f31721808081820 */ /* 0x008fe20000410000 */
[----:B------:R-:W-:Y:S01]  /*13810*/  SEL R7, R139, RZ, P3 ;  /* 0x000000ff8b077207 */ /* 0x000fe20001800000 */
[----:B------:R1:W-:Y:S01]  /*13820*/  @!P4 STL [R1+0x68], R139 ;  /* 0x0000688b0100c387 */ /* 0x0003e20000100800 */
[----:B------:R-:W-:Y:S01]  /*13830*/  SHF.L.U32 R4, R4, 0x6, RZ ;  /* 0x0000000604047819 */ /* 0x000fe200000006ff */
[----:B--2---:R-:W-:Y:S01]  /*13840*/  @P1 FFMA.FTZ R16, R3, R13, R8 ;  /* 0x0000000d03101223 */ /* 0x004fe20000010008 */
[----:B------:R-:W-:Y:S01]  /*13850*/  SEL R10, R5, RZ, P3 ;  /* 0x000000ff050a7207 */ /* 0x000fe20001800000 */
[----:B------:R-:W-:Y:S01]  /*13860*/  @P2 FMUL.FTZ R9, R12, 0.69314718246459960938 ;  /* 0x3f3172180c092820 */ /* 0x000fe20000410000 */
[----:B------:R-:W-:-:S02]  /*13870*/  IADD3 R7, P4, P3, R4, R7, R2 ;  /* 0x0000000704077210 */ /* 0x000fc40007b9e002 */
[----:B------:R-:W-:Y:S02]  /*13880*/  SHF.R.S32.HI R5, RZ, 0x1f, R2 ;  /* 0x0000001fff057819 */ /* 0x000fe40000011402 */
[----:B------:R-:W-:Y:S01]  /*13890*/  SHF.R.S32.HI R2, RZ, 0x1f, R4 ;  /* 0x0000001fff027819 */ /* 0x000fe20000011404 */
[----:B----4-:R-:W-:Y:S01]  /*138a0*/  @P2 FFMA.FTZ R17, R116, R18, R9 ;  /* 0x0000001274112223 */ /* 0x010fe20000010009 */
[----:B------:R-:W-:Y:S02]  /*138b0*/  @!P0 MOV R8, R6 ;  /* 0x0000000600088202 */ /* 0x000fe40000000f00 */
[----:B------:R-:W-:Y:S01]  /*138c0*/  IADD3.X R5, PT, PT, R2, R10, R5, P4, P3 ;  /* 0x0000000a02057210 */ /* 0x000fe200027e6405 */
[----:B-1----:R-:W-:Y:S06]  /*138d0*/  @P5 BRA `(.L_x_843) ;  /* 0x0000000000505947 */ /* 0x002fec0003800000 */
        /* <DEDUP_REMOVED lines=20> */
.L_x_843:
[----:B------:R-:W-:Y:S05]  /*13a20*/  BSYNC.RECONVERGENT B0 ;  /* 0x0000000000007941 */ /* 0x000fea0003800200 */
.L_x_842:
        /* <DEDUP_REMOVED lines=39> */
.L_x_845:
[----:B------:R-:W-:Y:S05]  /*13ca0*/  BSYNC.RECONVERGENT B0 ;  /* 0x0000000000007941 */ /* 0x000fea0003800200 */
.L_x_844:
        /* <DEDUP_REMOVED lines=24> */
.L_x_847:
[----:B------:R-:W-:Y:S05]  /*13e30*/  BSYNC.RECONVERGENT B0 ;  /* 0x0000000000007941 */ /* 0x000fea0003800200 */
.L_x_846:
        /* <DEDUP_REMOVED lines=24> */
.L_x_849:
[----:B------:R-:W-:Y:S05]  /*13fc0*/  BSYNC.RECONVERGENT B0 ;  /* 0x0000000000007941 */ /* 0x000fea0003800200 */
.L_x_848:
        /* <DEDUP_REMOVED lines=24> */
.L_x_850:
        /* <DEDUP_REMOVED lines=11> */
.L_x_944:


//--------------------- .text._ZN5flash16flash_fwd_kernelI23Flash_fwd_kernel_traitsILi192ELi64ELi64ELi4ELb0ELb0EN7cutlass6half_tE19Flash_kernel_traitsILi192ELi64ELi64ELi4ES3_EELb0ELb1ELb0ELb1ELb0ELb0ELb1ELb0EEEvNS_16Flash_fwd_paramsE --------------------------
	.section	.text._ZN5flash16flash_fwd_kernelI23Flash_fwd_kernel_traitsILi192ELi64ELi64ELi4ELb0ELb0EN7cutlass6half_tE19Flash_kernel_traitsILi192ELi64ELi64ELi4ES3_EELb0ELb1ELb0ELb1ELb0ELb0ELb1ELb0EEEvNS_16Flash_fwd_paramsE,"ax",@progbits
	.align	128
        .global         _ZN5flash16flash_fwd_kernelI23Flash_fwd_kernel_traitsILi192ELi64ELi64ELi4ELb0ELb0EN7cutlass6half_tE19Flash_kernel_traitsILi192ELi64ELi64ELi4ES3_EELb0ELb1ELb0ELb1ELb0ELb0ELb1ELb0EEEvNS_16Flash_fwd_paramsE
        .type           _ZN5flash16flash_fwd_kernelI23Flash_fwd_kernel_traitsILi192ELi64ELi64ELi4ELb0ELb0EN7cutlass6half_tE19Flash_kernel_traitsILi192ELi64ELi64ELi4ES3_EELb0ELb1ELb0ELb1ELb0ELb0ELb1ELb0EEEvNS_16Flash_fwd_paramsE,@function
        .size           _ZN5flash16flash_fwd_kernelI23Flash_fwd_kernel_traitsILi192ELi64ELi64ELi4ELb0ELb0EN7cutlass6half_tE19Flash_kernel_traitsILi192ELi64ELi64ELi4ES3_EELb0ELb1ELb0ELb1ELb0ELb0ELb1ELb0EEEvNS_16Flash_fwd_paramsE,(.L_x_945 - _ZN5flash16flash_fwd_kernelI23Flash_fwd_kernel_traitsILi192ELi64ELi64ELi4ELb0ELb0EN7cutlass6half_tE19Flash_kernel_traitsILi192ELi64ELi64ELi4ES3_EELb0ELb1ELb0ELb1ELb0ELb0ELb1ELb0EEEvNS_16Flash_fwd_paramsE)
        .other          _ZN5flash16flash_fwd_kernelI23Flash_fwd_kernel_traitsILi192ELi64ELi64ELi4ELb0ELb0EN7cutlass6half_tE19Flash_kernel_traitsILi192ELi64ELi64ELi4ES3_EELb0ELb1ELb0ELb1ELb0ELb0ELb1ELb0EEEvNS_16Flash_fwd_paramsE,@"STO_CUDA_ENTRY STV_DEFAULT"
_ZN5flash16flash_fwd_kernelI23Flash_fwd_kernel_traitsILi192ELi64ELi64ELi4ELb0ELb0EN7cutlass6half_tE19Flash_kernel_traitsILi192ELi64ELi64ELi4ES3_EELb0ELb1ELb0ELb1ELb0ELb0ELb1ELb0EEEvNS_16Flash_fwd_paramsE:
.text._ZN5flash16flash_fwd_kernelI23Flash_fwd_kernel_traitsILi192ELi64ELi64ELi4ELb0ELb0EN7cutlass6half_tE19Flash_kernel_traitsILi192ELi64ELi64ELi4ES3_EELb0ELb1ELb0ELb1ELb0ELb0ELb1ELb0EEEvNS_16Flash_fwd_paramsE:
        /* <DEDUP_REMOVED lines=24> */
[----:B------:R-:W3:Y:S01]  /*0180*/  S2R R21, SR_CTAID.X ;  /* 0x0000000000157919 */ /* 0x000ee20000002500 */
[----:B------:R-:W-:Y:S01]  /*0190*/  @P3 IADD3 R16, P1, PT, R15, UR6, RZ ;  /* 0x000000060f103c10 */ /* 0x000fe2000ff3e0ff */
[----:B------:R-:W4:Y:S01]  /*01a0*/  @!P2 LDC R6, c[0x0][0x43c] ;  /* 0x00010f00ff06ab82 */ /* 0x000f220000000800 */
[C---:B------:R-:W-:Y:S01]  /*01b0*/  @P2 IADD3.X R13, PT, PT, R2.reuse, UR5, RZ, P0, !PT ;  /* 0x00000005020d2c10 */ /* 0x040fe200087fe4ff */
[----:B------:R-:W3:Y:S01]  /*01c0*/  LDCU.U8 UR4, c[0x0][0x532] ;  /* 0x0000a640ff0477ac */ /* 0x000ee20008000000 */
[----:B------:R-:W-:-:S03]  /*01d0*/  @P3 IADD3.X R17, PT, PT, R2, UR7, RZ, P1, !PT ;  /* 0x0000000702113c10 */ /* 0x000fc60008ffe4ff */
[----:B------:R3:W5:Y:S01]  /*01e0*/  @P2 LDG.E R12, desc[UR12][R12.64] ;  /* 0x0000000c0c0c2981 */ /* 0x000762000c1e1900 */
[----:B-1----:R-:W-:-:S03]  /*01f0*/  IADD3 R14, P0, PT, R15, R4, RZ ;  /* 0x000000040f0e7210 */ /* 0x002fc60007f1e0ff */
[----:B------:R1:W5:Y:S02]  /*0200*/  @P3 LDG.E R7, desc[UR12][R16.64] ;  /* 0x0000000c10073981 */ /* 0x000364000c1e1900 */
[----:B------:R-:W-:Y:S01]  /*0210*/  IMAD.X R15, R2, 0x1, R5, P0 ;  /* 0x00000001020f7824 */ /* 0x000fe200000e0605 */
[C---:B------:R-:W-:Y:S01]  /*0220*/  ISETP.NE.U32.AND P0, PT, R4.reuse, RZ, PT ;  /* 0x000000ff0400720c */ /* 0x040fe20003f05070 */
[----:B------:R-:W1:Y:S03]  /*0230*/  @!P2 LDC.64 R2, c[0x0][0x488] ;  /* 0x00012200ff02ab82 */ /* 0x000e660000000a00 */
[----:B------:R-:W-:Y:S02]  /*0240*/  ISETP.NE.AND.EX P0, PT, R5, RZ, PT, P0 ;  /* 0x000000ff0500720c */ /* 0x000fe40003f05300 */
[----:B------:R-:W-:-:S03]  /*0250*/  ISETP.EQ.U32.AND P3, PT, R4, RZ, PT ;  /* 0x000000ff0400720c */ /* 0x000fc60003f62070 */
[----:B---3--:R-:W3:Y:S01]  /*0260*/  @!P4 LDC R13, c[0x0][0x434] ;  /* 0x00010d00ff0dcb82 */ /* 0x008ee20000000800 */
[----:B------:R-:W-:-:S07]  /*0270*/  ISETP.NE.AND P1, PT, RZ, UR4, PT ;  /* 0x00000004ff007c0c */ /* 0x000fce000bf25270 */
[----:B------:R-:W1:Y:S01]  /*0280*/  @!P0 LDC R4, c[0x0][0x438] ;  /* 0x00010e00ff048b82 */ /* 0x000e620000000800 */
[----:B------:R-:W-:Y:S01]  /*0290*/  ISETP.EQ.OR.EX P3, PT, R5, RZ, !P1, P3 ;  /* 0x000000ff0500720c */ /* 0x000fe20004f62730 */
[----:B------:R-:W-:-:S12]  /*02a0*/  IMAD.MOV.U32 R10, RZ, RZ, -0x1 ;  /* 0xffffffffff0a7424 */ /* 0x000fd800078e00ff */
[----:B------:R1:W5:Y:S01]  /*02b0*/  @!P3 LDG.E R10, desc[UR12][R14.64] ;  /* 0x0000000c0e0ab981 */ /* 0x000362000c1e1900 */
[----:B--2---:R-:W-:Y:S02]  /*02c0*/  @P4 IMAD.IADD R13, R8, 0x1, -R213 ;  /* 0x00000001080d4824 */ /* 0x004fe400078e0ad5 */
[----:B------:R-:W-:-:S05]  /*02d0*/  IMAD.SHL.U32 R8, R21, 0x40, RZ ;  /* 0x0000004015087824 */ /* 0x000fca00078e00ff */
[----:B---3--:R-:W-:Y:S01]  /*02e0*/  ISETP.GT.AND P3, PT, R13, R8, PT ;  /* 0x000000080d00720c */ /* 0x008fe20003f64270 */
[----:B-1--4-:R-:W-:-:S12]  /*02f0*/  @!P0 BRA `(.L_x_851) ;  /* 0x00000000000c8947 */ /* 0x012fd80003800000 */
[----:B------:R-:W2:Y:S02]  /*0300*/  @P1 LDG.E R5, desc[UR12][R14.64+0x4] ;  /* 0x0000040c0e051981 */ /* 0x000ea4000c1e1900 */
[----:B--2--5:R-:W-:-:S06]  /*0310*/  @P1 IADD3 R4, PT, PT, R5, -R10, RZ ;  /* 0x8000000a05041210 */ /* 0x024fcc0007ffe0ff */
[----:B------:R1:W5:Y:S02]  /*0320*/  @!P1 LDG.E R4, desc[UR12][R14.64] ;  /* 0x0000000c0e049981 */ /* 0x000364000c1e1900 */
.L_x_851:
[----:B------:R-:W-:Y:S05]  /*0330*/  @!P3 EXIT ;  /* 0x000000000000b94d */ /* 0x000fea0003800000 */
[----:B------:R-:W2:Y:S01]  /*0340*/  LDC R84, c[0x0][0x508] ;  /* 0x00014200ff547b82 */ /* 0x000ea20000000800 */
[----:B------:R-:W-:Y:S01]  /*0350*/  @!P2 ISETP.NE.U32.AND P0, PT, R2, RZ, PT ;  /* 0x000000ff0200a20c */ /* 0x000fe20003f05070 */
[----:B-----5:R-:W-:Y:S01]  /*0360*/  @P2 IMAD.IADD R85, R12, 0x1, -R7 ;  /* 0x000000010c552824 */ /* 0x020fe200078e0a07 */
[----:B-1----:R-:W1:Y:S01]  /*0370*/  S2R R14, SR_CTAID.Z ;  /* 0x00000000000e7919 */ /* 0x002e620000002700 */
[----:B------:R-:W-:Y:S01]  /*0380*/  VIADD R2, R21, 0x1 ;  /* 0x0000000115027836 */ /* 0x000fe20000000000 */
[----:B------:R-:W-:Y:S01]  /*0390*/  @!P2 ISETP.NE.AND.EX P0, PT, R3, RZ, PT, P0 ;  /* 0x000000ff0300a20c */ /* 0x000fe20003f05300 */
[----:B------:R-:W3:Y:S02]  /*03a0*/  S2R R192, SR_TID.X ;  /* 0x0000000000c07919 */ /* 0x000ee40000002100 */
        /* <DEDUP_REMOVED lines=13> */
[----:B-1-3--:R-:W-:Y:S05]  /*0480*/  @P0 BRA `(.L_x_852) ;  /* 0x0000000c000c0947 */ /* 0x00afea0003800000 */
[----:B------:R-:W1:Y:S01]  /*0490*/  LDC.U8 R2, c[0x0][0x549] ;  /* 0x00015240ff027b82 */ /* 0x000e620000000000 */
[----:B------:R-:W-:-:S13]  /*04a0*/  ISETP.NE.AND P1, PT, R213, -0x1, PT ;  /* 0xffffffffd500780c */ /* 0x000fda0003f25270 */
[----:B------:R-:W2:Y:S08]  /*04b0*/  @!P1 LDC.64 R6, c[0x0][0x400] ;  /* 0x00010000ff069b82 */ /* 0x000eb00000000a00 */
[----:B------:R-:W3:Y:S01]  /*04c0*/  @P1 LDC.64 R4, c[0x0][0x408] ;  /* 0x00010200ff041b82 */ /* 0x000ee20000000a00 */
[----:B-1----:R-:W-:-:S13]  /*04d0*/  ISETP.NE.AND P6, PT, R2, RZ, PT ;  /* 0x000000ff0200720c */ /* 0x002fda0003fc5270 */
[----:B------:R-:W1:Y:S01]  /*04e0*/  @P6 LDC.64 R2, c[0x0][0x430] ;  /* 0x00010c00ff026b82 */ /* 0x000e620000000a00 */
[----:B--2---:R-:W-:Y:S01]  /*04f0*/  @!P1 IMAD.WIDE.U32 R16, R0, R6, RZ ;  /* 0x0000000600109225 */ /* 0x004fe200078e00ff */
[----:B------:R-:W-:-:S06]  /*0500*/  @P6 MOV R9, 0x1 ;  /* 0x0000000100096802 */ /* 0x000fcc0000000f00 */
[----:B------:R-:W2:Y:S01]  /*0510*/  LDC.U8 R6, c[0x0][0x548] ;  /* 0x00015200ff067b82 */ /* 0x000ea20000000000 */
[----:B---3--:R-:W-:Y:S01]  /*0520*/  @P1 IMAD.WIDE.U32 R22, R213, R4, RZ ;  /* 0x00000004d5161225 */ /* 0x008fe200078e00ff */
[----:B------:R-:W-:-:S06]  /*0530*/  @!P1 MOV R4, R16 ;  /* 0x0000001000049202 */ /* 0x000fcc0000000f00 */
[----:B------:R-:W3:Y:S01]  /*0540*/  @P6 LDC R11, c[0x0][0x430] ;  /* 0x00010c00ff0b6b82 */ /* 0x000ee20000000800 */
[----:B-1----:R-:W-:Y:S01]  /*0550*/  @P6 IMAD R3, R2, R3, RZ ;  /* 0x0000000302036224 */ /* 0x002fe200078e02ff */
[----:B------:R-:W-:Y:S01]  /*0560*/  SHF.L.U32 R2, R192, 0x3, RZ ;  /* 0x00000003c0027819 */ /* 0x000fe200000006ff */
[----:B------:R-:W-:Y:S06]  /*0570*/  @P6 BRA `(.L_x_853) ;  /* 0x0000000000286947 */ /* 0x000fec0003800000 */
[----:B--2---:R-:W-:Y:S01]  /*0580*/  ISETP.NE.AND P0, PT, R6, RZ, PT ;  /* 0x000000ff0600720c */ /* 0x004fe20003f05270 */
[----:B------:R-:W1:-:S12]  /*0590*/  LDC R19, c[0x0][0x3e0] ;  /* 0x0000f800ff137b82 */ /* 0x000e580000000800 */
[----:B------:R-:W4:Y:S01]  /*05a0*/  @P0 LDC R3, c[0x0][0x454] ;  /* 0x00011500ff030b82 */ /* 0x000f220000000800 */
[----:B---3--:R-:W-:Y:S02]  /*05b0*/  @P0 MOV R11, 0x1 ;  /* 0x00000001000b0802 */ /* 0x008fe40000000f00 */
[----:B------:R-:W-:-:S05]  /*05c0*/  @!P0 MOV R11, 0x1 ;  /* 0x00000001000b8802 */ /* 0x000fca0000000f00 */
[----:B------:R-:W1:Y:S08]  /*05d0*/  @P0 LDC R12, c[0x0][0x454] ;  /* 0x00011500ff0c0b82 */ /* 0x000e700000000800 */
[----:B------:R-:W2:Y:S08]  /*05e0*/  @!P0 LDC R10, c[0x0][0x434] ;  /* 0x00010d00ff0a8b82 */ /* 0x000eb00000000800 */
[----:B------:R-:W3:Y:S01]  /*05f0*/  @!P0 LDC R3, c[0x0][0x434] ;  /* 0x00010d00ff038b82 */ /* 0x000ee20000000800 */
[----:B-1----:R-:W-:-:S02]  /*0600*/  @P0 IMAD R9, R12, R19, RZ ;  /* 0x000000130c090224 */ /* 0x002fc400078e02ff */
[----:B--2-4-:R-:W-:-:S07]  /*0610*/  @!P0 IMAD R9, R10, R19, RZ ;  /* 0x000000130a098224 */ /* 0x014fce00078e02ff */
.L_x_853:
[----:B------:R-:W1:Y:S01]  /*0620*/  LDCU.64 UR4, c[0x0][0x410] ;  /* 0x00008200ff0477ac */ /* 0x000e620008000a00 */
[----:B------:R-:W-:Y:S01]  /*0630*/  @P1 IMAD.MOV.U32 R4, RZ, RZ, R22 ;  /* 0x000000ffff041224 */ /* 0x000fe200078e0016 */
[----:B------:R-:W-:Y:S01]  /*0640*/  LOP3.LUT R2, R2, 0x38, RZ, 0xc0, !PT ;  /* 0x0000003802027812 */ /* 0x000fe200078ec0ff */
[----:B------:R-:W-:Y:S01]  /*0650*/  @!P1 IMAD R7, R0, R7, R17 ;  /* 0x0000000700079224 */ /* 0x000fe200078e0211 */
[----:B------:R-:W-:Y:S01]  /*0660*/  SHF.R.U32.HI R192, RZ, 0x3, R192 ;  /* 0x00000003ffc07819 */ /* 0x000fe200000116c0 */
[----:B------:R-:W-:Y:S01]  /*0670*/  @P1 IMAD R7, R213, R5, R23 ;  /* 0x00000005d5071224 */ /* 0x000fe200078e0217 */
[----:B------:R-:W-:Y:S01]  /*0680*/  IADD3 R22, P0, PT, R2, R4, RZ ;  /* 0x0000000402167210 */ /* 0x000fe20007f1e0ff */
[----:B------:R-:W4:Y:S01]  /*0690*/  LDC R5, c[0x0][0x434] ;  /* 0x00010d00ff057b82 */ /* 0x000f220000000800 */
[----:B------:R-:W-:Y:S01]  /*06a0*/  IMAD.IADD R13, R13, 0x1, -R8 ;  /* 0x000000010d0d7824 */ /* 0x000fe200078e0a08 */
[----:B------:R-:W-:Y:S01]  /*06b0*/  BSSY.RECONVERGENT B0, `(.L_x_854) ;  /* 0x000001f000007945 */ /* 0x000fe20003800200 */
[----:B------:R-:W-:Y:S01]  /*06c0*/  IADD3.X R23, PT, PT, RZ, R7, RZ, P0, !PT ;  /* 0x00000007ff177210 */ /* 0x000fe200007fe4ff */
[----:B------:R-:W-:Y:S01]  /*06d0*/  IMAD.MOV.U32 R193, RZ, RZ, RZ ;  /* 0x000000ffffc17224 */ /* 0x000fe200078e00ff */
[----:B--2---:R-:W-:Y:S01]  /*06e0*/  ISETP.NE.AND P6, PT, R6, RZ, !P6 ;  /* 0x000000ff0600720c */ /* 0x004fe200077c5270 */
[C---:B------:R-:W-:Y:S01]  /*06f0*/  VIADD R4, R192.reuse, 0x10 ;  /* 0x00000010c0047836 */ /* 0x040fe20000000000 */
[----:B------:R-:W-:Y:S01]  /*0700*/  ISETP.GE.AND P0, PT, R192, R13, PT ;  /* 0x0000000dc000720c */ /* 0x000fe20003f06270 */
[----:B------:R-:W-:Y:S01]  /*0710*/  IMAD.WIDE.U32 R24, R21, 0x40, R192 ;  /* 0x0000004015187825 */ /* 0x000fe200078e00c0 */
[----:B------:R-:W-:-:S02]  /*0720*/  ISETP.NE.AND P1, PT, R213, -0x1, PT ;  /* 0xffffffffd500780c */ /* 0x000fc40003f25270 */
[----:B------:R-:W-:Y:S01]  /*0730*/  ISETP.GE.AND P2, PT, R4, R13, PT ;  /* 0x0000000d0400720c */ /* 0x000fe20003f46270 */
[----:B-1----:R-:W-:Y:S01]  /*0740*/  IMAD.WIDE.U32 R22, R14, UR4, R22 ;  /* 0x000000040e167c25 */ /* 0x002fe2000f8e0016 */
[----:B------:R-:W-:Y:S02]  /*0750*/  IADD3 R10, PT, PT, R192, 0x20, RZ ;  /* 0x00000020c00a7810 */ /* 0x000fe40007ffe0ff */
[----:B------:R-:W-:Y:S01]  /*0760*/  LOP3.LUT R12, R2, 0x40, RZ, 0xfc, !PT ;  /* 0x00000040020c7812 */ /* 0x000fe200078efcff */
        /* <DEDUP_REMOVED lines=19> */
.L_x_855:
[----:B------:R-:W-:Y:S05]  /*08a0*/  BSYNC.RECONVERGENT B0 ;  /* 0x0000000000007941 */ /* 0x000fea0003800200 */
.L_x_854:
[----:B------:R-:W-:Y:S01]  /*08b0*/  BSSY.RECONVERGENT B0, `(.L_x_856) ;  /* 0x0000016000007945 */ /* 0x000fe20003800200 */
[----:B------:R-:W-:-:S03]  /*08c0*/  ISETP.GE.AND P0, PT, R10, R13, PT ;  /* 0x0000000d0a00720c */ /* 0x000fc60003f06270 */
[----:B------:R-:W-:Y:S10]  /*08d0*/  @P2 BRA `(.L_x_857) ;  /* 0x00000000004c2947 */ /* 0x000ff40003800000 */
        /* <DEDUP_REMOVED lines=19> */
.L_x_857:
[----:B------:R-:W-:Y:S05]  /*0a10*/  BSYNC.RECONVERGENT B0 ;  /* 0x0000000000007941 */ /* 0x000fea0003800200 */
.L_x_856:
[----:B------:R-:W-:Y:S01]  /*0a20*/  BSSY.RECONVERGENT B0, `(.L_x_858) ;  /* 0x0000018000007945 */ /* 0x000fe20003800200 */
[----:B------:R-:W-:Y:S01]  /*0a30*/  ISETP.NE.AND P2, PT, R2, RZ, PT ;  /* 0x000000ff0200720c */ /* 0x000fe20003f45270 */
[----:B----4-:R-:W-:Y:S01]  /*0a40*/  IMAD R18, R0, R5, RZ ;  /* 0x0000000500127224 */ /* 0x010fe200078e02ff */
[----:B------:R-:W-:Y:S01]  /*0a50*/  IADD3 R6, PT, PT, R192, 0x30, RZ ;  /* 0x00000030c0067810 */ /* 0x000fe20007ffe0ff */
[----:B------:R-:W-:Y:S10]  /*0a60*/  @P0 BRA `(.L_x_859) ;  /* 0x00000000004c0947 */ /* 0x000ff40003800000 */
[----:B------:R-:W4:Y:S01]  /*0a70*/  LDCU.64 UR6, c[0x0][0x408] ;  /* 0x00008100ff0677ac */ /* 0x000f220008000a00 */
[----:B-12---:R-:W-:Y:S01]  /*0a80*/  IADD3 R16, P0, PT, R24, 0x20, RZ ;  /* 0x0000002018107810 */ /* 0x006fe20007f1e0ff */
[----:B------:R-:W-:Y:S01]  /*0a90*/  IMAD.MOV.U32 R26, RZ, RZ, R22 ;  /* 0x000000ffff1a7224 */ /* 0x000fe200078e0016 */
[----:B------:R-:W-:Y:S01]  /*0aa0*/  MOV R27, R21 ;  /* 0x00000015001b7202 */ /* 0x000fe20000000f00 */
[----:B------:R-:W1:Y:S02]  /*0ab0*/  LDCU UR8, c[0x0][0x440] ;  /* 0x00008800ff0877ac */ /* 0x000e640008000800 */
[----:B------:R-:W-:Y:S01]  /*0ac0*/  IMAD.X R5, RZ, RZ, R25, P0 ;  /* 0x000000ffff057224 */ /* 0x000fe200000e0619 */
[----:B------:R-:W2:Y:S03]  /*0ad0*/  LDCU.64 UR4, c[0x0][0x3f0] ;  /* 0x00007e00ff0477ac */ /* 0x000ea60008000a00 */
[----:B----4-:R-:W-:-:S02]  /*0ae0*/  IMAD R5, R5, UR6, RZ ;  /* 0x0000000605057c24 */ /* 0x010fc4000f8e02ff */
        /* <DEDUP_REMOVED lines=11> */
.L_x_859:
[----:B------:R-:W-:Y:S05]  /*0ba0*/  BSYNC.RECONVERGENT B0 ;  /* 0x0000000000007941 */ /* 0x000fea0003800200 */
.L_x_858:
[----:B------:R-:W-:Y:S01]  /*0bb0*/  ISETP.GE.AND P0, PT, R6, R13, PT ;  /* 0x0000000d0600720c */ /* 0x000fe20003f06270 */
[----:B---3--:R-:W-:Y:S01]  /*0bc0*/  IMAD R3, R14, R3, RZ ;  /* 0x000000030e037224 */ /* 0x008fe200078e02ff */
        /* <DEDUP_REMOVED lines=13> */
[----:B-12-4-:R-:W-:Y:S01]  /*0ca0*/  IMAD.MOV.U32 R16, RZ, RZ, R22 ;  /* 0x000000ffff107224 */ /* 0x016fe200078e0016 */
        /* <DEDUP_REMOVED lines=16> */
.L_x_861:
[----:B------:R-:W-:Y:S05]  /*0db0*/  BSYNC.RECONVERGENT B0 ;  /* 0x0000000000007941 */ /* 0x000fea0003800200 */
.L_x_860:
        /* <DEDUP_REMOVED lines=15> */
.L_x_863:
[----:B------:R-:W-:Y:S05]  /*0eb0*/  BSYNC.RECONVERGENT B0 ;  /* 0x0000000000007941 */ /* 0x000fea0003800200 */
.L_x_862:
        /* <DEDUP_REMOVED lines=10> */
.L_x_865:
[----:B------:R-:W-:Y:S05]  /*0f60*/  BSYNC.RECONVERGENT B0 ;  /* 0x0000000000007941 */ /* 0x000fea0003800200 */
.L_x_864:
        /* <DEDUP_REMOVED lines=10> */
.L_x_867:
[----:B------:R-:W-:Y:S05]  /*1010*/  BSYNC.RECONVERGENT B0 ;  /* 0x0000000000007941 */ /* 0x000fea0003800200 */
.L_x_866:
        /* <DEDUP_REMOVED lines=10> */
.L_x_852:
[----:B------:R-:W-:Y:S02]  /*10c0*/  ISETP.NE.AND P0, PT, R213, -0x1, PT ;  /* 0xffffffffd500780c */ /* 0x000fe40003f05270 */
[----:B------:R-:W-:-:S11]  /*10d0*/  ISETP.NE.AND P2, PT, R10, -0x1, PT ;  /* 0xffffffff0a00780c */ /* 0x000fd60003f45270 */
[----:B------:R-:W1:Y:S08]  /*10e0*/  @!P0 LDC.64 R4, c[0x0][0x398] ;  /* 0x0000e600ff048b82 */ /* 0x000e700000000a00 */
[----:B------:R-:W2:Y:S01]  /*10f0*/  @P0 LDC.64 R2, c[0x0][0x3b0] ;  /* 0x0000ec00ff020b82 */ /* 0x000ea20000000a00 */
[----:B-1----:R-:W-:-:S04]  /*1100*/  @!P0 IMAD.WIDE.U32 R16, R0, R4, RZ ;  /* 0x0000000400108225 */ /* 0x002fc800078e00ff */
[----:B------:R-:W-:Y:S02]  /*1110*/  @!P0 IMAD R6, R0, R5, R17 ;  /* 0x0000000500068224 */ /* 0x000fe400078e0211 */
        /* <DEDUP_REMOVED lines=17> */
.L_x_868:
[----:B------:R-:W1:Y:S01]  /*1230*/  LDC.64 R2, c[0x0][0x3b8] ;  /* 0x0000ee00ff027b82 */ /* 0x000e620000000a00 */
[----:B------:R-:W-:-:S05]  /*1240*/  IADD3 R18, PT, PT, R7, R10, RZ ;  /* 0x0000000a07127210 */ /* 0x000fca0007ffe0ff */
[C---:B-1----:R-:W-:Y:S02]  /*1250*/  IMAD R4, R18.reuse, R3, RZ ;  /* 0x0000000312047224 */ /* 0x042fe400078e02ff */
[----:B------:R-:W-:-:S05]  /*1260*/  IMAD.WIDE.U32 R18, R18, R2, RZ ;  /* 0x0000000212127225 */ /* 0x000fca00078e00ff */
[----:B------:R-:W-:Y:S02]  /*1270*/  IADD3 R4, PT, PT, R19, R4, RZ ;  /* 0x0000000413047210 */ /* 0x000fe40007ffe0ff */
[----:B------:R-:W-:-:S07]  /*1280*/  MOV R12, R18 ;  /* 0x00000012000c7202 */ /* 0x000fce0000000f00 */
.L_x_869:
        /* <DEDUP_REMOVED lines=38> */
.L_x_870:
[----:B------:R-:W1:Y:S01]  /*14f0*/  LDC.64 R144, c[0x0][0x3c0] ;  /* 0x0000f000ff907b82 */ /* 0x000e620000000a00 */
[----:B------:R-:W-:-:S05]  /*1500*/  IADD3 R7, PT, PT, R7, R10, RZ ;  /* 0x0000000a07077210 */ /* 0x000fca0007ffe0ff */
[C---:B-1----:R-:W-:Y:S02]  /*1510*/  IMAD R5, R7.reuse, R145, RZ ;  /* 0x0000009107057224 */ /* 0x042fe400078e02ff */
[----:B------:R-:W-:-:S05]  /*1520*/  IMAD.WIDE.U32 R10, R7, R144, RZ ;  /* 0x00000090070a7225 */ /* 0x000fca00078e00ff */
[----:B------:R-:W-:-:S07]  /*1530*/  IADD3 R5, PT, PT, R11, R5, RZ ;  /* 0x000000050b057210 */ /* 0x000fce0007ffe0ff */
.L_x_871:
[C---:B------:R-:W-:Y:S01]  /*1540*/  IMAD.SHL.U32 R221, R192.reuse, 0x8, RZ ;  /* 0x00000008c0dd7824 */ /* 0x040fe200078e00ff */
[----:B------:R-:W1:Y:S01]  /*1550*/  LDCU.128 UR4, c[0x0][0x3d0] ;  /* 0x00007a00ff0477ac */ /* 0x000e620008000c00 */
[----:B------:R-:W-:Y:S01]  /*1560*/  SHF.R.S32.HI R209, RZ, 0x1f, R18 ;  /* 0x0000001fffd17819 */ /* 0x000fe20000011412 */
[----:B------:R-:W2:Y:S01]  /*1570*/  S2UR UR14, SR_CgaCtaId ;  /* 0x00000000000e79c3 */ /* 0x000ea20000008800 */
[----:B------:R-:W-:Y:S01]  /*1580*/  IMAD.IADD R208, R13, 0x1, -R8 ;  /* 0x000000010dd07824 */ /* 0x000fe200078e0a08 */
[C---:B------:R-:W-:Y:S01]  /*1590*/  LOP3.LUT R191, R221.reuse, 0x38, RZ, 0xc0, !PT ;  /* 0x00000038ddbf7812 */ /* 0x040fe200078ec0ff */
[----:B------:R-:W3:Y:S01]  /*15a0*/  LDCU.64 UR10, c[0x0][0x388] ;  /* 0x00007100ff0a77ac */ /* 0x000ee20008000a00 */
[----:B------:R-:W-:Y:S01]  /*15b0*/  LOP3.LUT R215, R221, 0x1f8, RZ, 0xc0, !PT ;  /* 0x000001f8ddd77812 */ /* 0x000fe200078ec0ff */
[----:B------:R-:W-:Y:S01]  /*15c0*/  IMAD.SHL.U32 R196, R192, 0x40, RZ ;  /* 0x00000040c0c47824 */ /* 0x000fe200078e00ff */
[C---:B------:R-:W-:Y:S01]  /*15d0*/  IADD3 R22, P1, PT, R191.reuse, R12, RZ ;  /* 0x0000000cbf167210 */ /* 0x040fe20007f3e0ff */
[----:B------:R-:W4:Y:S01]  /*15e0*/  LDCU.64 UR8, c[0x0][0x390] ;  /* 0x00007200ff0877ac */ /* 0x000f220008000a00 */
[----:B------:R-:W-:Y:S01]  /*15f0*/  IADD3 R10, P0, PT, R191, R10, RZ ;  /* 0x0000000abf0a7210 */ /* 0x000fe20007f1e0ff */
[----:B------:R-:W-:Y:S01]  /*1600*/  BSSY.RECONVERGENT B0, `(.L_x_872) ;  /* 0x0000047000007945 */ /* 0x000fe20003800200 */
[----:B------:R-:W-:Y:S01]  /*1610*/  LOP3.LUT R215, R215, 0x38, R192, 0x78, !PT ;  /* 0x00000038d7d77812 */ /* 0x000fe200078e78c0 */
[----:B------:R-:W-:Y:S01]  /*1620*/  IMAD.X R23, RZ, RZ, R4, P1 ;  /* 0x000000ffff177224 */ /* 0x000fe200008e0604 */
[--C-:B------:R-:W-:Y:S01]  /*1630*/  SHF.R.U32.HI R4, RZ, 0x3, R192.reuse ;  /* 0x00000003ff047819 */ /* 0x100fe200000116c0 */
[----:B------:R-:W-:Y:S01]  /*1640*/  IMAD.X R11, RZ, RZ, R5, P0 ;  /* 0x000000ffff0b7224 */ /* 0x000fe200000e0605 */
[C---:B------:R-:W-:Y:S01]  /*1650*/  IADD3 R16, P0, PT, R191.reuse, R16, RZ ;  /* 0x00000010bf107210 */ /* 0x040fe20007f1e0ff */
[----:B------:R-:W-:Y:S01]  /*1660*/  IMAD.MOV.U32 R5, RZ, RZ, RZ ;  /* 0x000000ffff057224 */ /* 0x000fe200078e00ff */
[----:B------:R-:W-:Y:S01]  /*1670*/  SHF.R.U32.HI R194, RZ, 0x1, R192 ;  /* 0x00000001ffc27819 */ /* 0x000fe200000116c0 */
[----:B------:R-:W-:Y:S01]  /*1680*/  IMAD.WIDE.U32 R22, R4, R2, R22 ;  /* 0x0000000204167225 */ /* 0x000fe200078e0016 */
[----:B------:R-:W-:-:S02]  /*1690*/  LOP3.LUT R188, R191, 0x1c0, R196, 0xf8, !PT ;  /* 0x000001c0bfbc7812 */ /* 0x000fc400078ef8c4 */
[----:B------:R-:W-:Y:S01]  /*16a0*/  LOP3.LUT R81, R194, 0x8, RZ, 0xc0, !PT ;  /* 0x00000008c2517812 */ /* 0x000fe200078ec0ff */
[----:B------:R-:W-:Y:S01]  /*16b0*/  IMAD.WIDE.U32 R10, R4, R144, R10 ;  /* 0x00000090040a7225 */ /* 0x000fe200078e000a */
[C---:B------:R-:W-:Y:S02]  /*16c0*/  LOP3.LUT R220, R191.reuse, 0x40, RZ, 0xfc, !PT ;  /* 0x00000040bfdc7812 */ /* 0x040fe400078efcff */
[----:B------:R-:W-:Y:S01]  /*16d0*/  LOP3.LUT R219, R191, 0x80, RZ, 0xfc, !PT ;  /* 0x00000080bfdb7812 */ /* 0x000fe200078efcff */
[C---:B-1----:R-:W-:Y:S01]  /*16e0*/  IMAD R211, R209.reuse, UR4, RZ ;  /* 0x00000004d1d37c24 */ /* 0x042fe2000f8e02ff */
[----:B------:R-:W-:Y:S01]  /*16f0*/  LOP3.LUT R81, R188, R81, RZ, 0x3c, !PT ;  /* 0x00000051bc517212 */ /* 0x000fe200078e3cff */
        /* <DEDUP_REMOVED lines=18> */
[----:B------:R-:W-:-:S02]  /*1820*/  LOP3.LUT R215, R215, R10, RZ, 0xfc, !PT ;  /* 0x0000000ad7d77212 */ /* 0x000fc400078efcff */
[----:B------:R-:W-:Y:S02]  /*1830*/  LEA.HI.X R211, R22, UR11, R211, 0x1, P2 ;  /* 0x0000000b16d37c11 */ /* 0x000fe400090f0cd3 */
[----:B------:R-:W-:Y:S02]  /*1840*/  LEA.HI.X R209, R18, UR9, R209, 0x1, P1 ;  /* 0x0000000912d17c11 */ /* 0x000fe400088f0cd1 */
[----:B------:R-:W-:Y:S01]  /*1850*/  LEA R215, R215, UR5, 0x1 ;  /* 0x00000005d7d77c11 */ /* 0x000fe2000f8e08ff */
[----:B-1----:R-:W-:-:S04]  /*1860*/  IMAD.WIDE.U32 R16, R14, UR6, R16 ;  /* 0x000000060e107c25 */ /* 0x002fc8000f8e0010 */
[----:B------:R-:W-:Y:S01]  /*1870*/  IMAD R19, R14, UR7, R17 ;  /* 0x000000070e137c24 */ /* 0x000fe2000f8e0211 */
        /* <DEDUP_REMOVED lines=30> */
.L_x_874:
[----:B------:R2:W-:Y:S02]  /*1a60*/  STS.128 [R215+0x4000], RZ ;  /* 0x004000ffd7007388 */ /* 0x0005e40000000c00 */
.L_x_873:
[----:B------:R-:W-:Y:S05]  /*1a70*/  BSYNC.RECONVERGENT B0 ;  /* 0x0000000000007941 */ /* 0x000fea0003800200 */
.L_x_872:
        /* <DEDUP_REMOVED lines=36> */
.L_x_877:
[----:B------:R3:W-:Y:S02]  /*1cc0*/  STS.128 [R215+0x4800], RZ ;  /* 0x004800ffd7007388 */ /* 0x0007e40000000c00 */
.L_x_876:
[----:B------:R-:W-:Y:S05]  /*1cd0*/  BSYNC.RECONVERGENT B0 ;  /* 0x0000000000007941 */ /* 0x000fea0003800200 */
.L_x_875:
        /* <DEDUP_REMOVED lines=36> */
.L_x_880:
[----:B------:R3:W-:Y:S02]  /*1f20*/  STS.128 [R215+0x5000], RZ ;  /* 0x005000ffd7007388 */ /* 0x0007e40000000c00 */
.L_x_879:
[----:B------:R-:W-:Y:S05]  /*1f30*/  BSYNC.RECONVERGENT B0 ;  /* 0x0000000000007941 */ /* 0x000fea0003800200 */
.L_x_878:
        /* <DEDUP_REMOVED lines=37> */
.L_x_883:
[----:B------:R2:W-:Y:S02]  /*2190*/  STS.128 [R215+0x5800], RZ ;  /* 0x005800ffd7007388 */ /* 0x0005e40000000c00 */
.L_x_882:
[----:B------:R-:W-:Y:S05]  /*21a0*/  BSYNC.RECONVERGENT B0 ;  /* 0x0000000000007941 */ /* 0x000fea0003800200 */
.L_x_881:
[----:B------:R-:W-:Y:S01]  /*21b0*/  IADD3 R86, PT, PT, R189, -0x1, RZ ;  /* 0xffffffffbd567810 */ /* 0x000fe20007ffe0ff */
[----:B------:R-:W-:Y:S04]  /*21c0*/  BSSY.RECONVERGENT B0, `(.L_x_884) ;  /* 0x000001e000007945 */ /* 0x000fe80003800200 */
[----:B------:R-:W-:Y:S02]  /*21d0*/  IMAD R6, R86, -0x40, R85 ;  /* 0xffffffc056067824 */ /* 0x000fe400078e0255 */
[-C--:B------:R-:W-:Y:S02]  /*21e0*/  IMAD R19, R82, R86.reuse, RZ ;  /* 0x0000005652137224 */ /* 0x080fe400078e02ff */
[----:B-12---:R-:W-:Y:S01]  /*21f0*/  IMAD.WIDE.U32 R16, R83, R86, RZ ;  /* 0x0000005653107225 */ /* 0x006fe200078e00ff */
        /* <DEDUP_REMOVED lines=25> */
.L_x_886:
[----:B------:R2:W-:Y:S02]  /*2390*/  STS.128 [R215+0xa000], RZ ;  /* 0x00a000ffd7007388 */ /* 0x0005e40000000c00 */
.L_x_885:
[----:B------:R-:W-:Y:S05]  /*23a0*/  BSYNC.RECONVERGENT B0 ;  /* 0x0000000000007941 */ /* 0x000fea0003800200 */
.L_x_884:
[----:B------:R-:W-:Y:S01]  /*23b0*/  ISETP.GE.AND P0, PT, R11, R6, PT ;  /* 0x000000060b00720c */ /* 0x000fe20003f06270 */
[----:B------:R-:W-:Y:S01]  /*23c0*/  BSSY.RECONVERGENT B0, `(.L_x_887) ;  /* 0x000001d000007945 */ /* 0x000fe20003800200 */
[C---:B------:R-:W-:Y:S01]  /*23d0*/  SHF.L.U64.HI R197, R2.reuse, 0x4, R3 ;  /* 0x0000000402c57819 */ /* 0x040fe20000010203 */
[----:B------:R-:W-:-:S10]  /*23e0*/  IMAD.SHL.U32 R198, R2, 0x10, RZ ;  /* 0x0000001002c67824 */ /* 0x000fd400078e00ff */
[----:B------:R-:W-:Y:S05]  /*23f0*/  @P0 BRA `(.L_x_888) ;  /* 0x0000000000640947 */ /* 0x000fea0003800000 */
[----:B------:R-:W5:Y:S01]  /*2400*/  LDCU UR4, c[0x0][0x440] ;  /* 0x00008800ff0477ac */ /* 0x000f620008000800 */
[----:B-12---:R-:W-:-:S05]  /*2410*/  IADD3 R5, P2, PT, R198, R16, RZ ;  /* 0x00000010c6057210 */ /* 0x006fca0007f5e0ff */
[----:B------:R-:W-:Y:S01]  /*2420*/  IMAD.X R4, R197, 0x1, R19, P2 ;  /* 0x00000001c5047824 */ /* 0x000fe200010e0613 */
        /* <DEDUP_REMOVED lines=21> */
.L_x_889:
[----:B------:R2:W-:Y:S02]  /*2580*/  STS.128 [R215+0xa800], RZ ;  /* 0x00a800ffd7007388 */ /* 0x0005e40000000c00 */
.L_x_888:
[----:B------:R-:W-:Y:S05]  /*2590*/  BSYNC.RECONVERGENT B0 ;  /* 0x0000000000007941 */ /* 0x000fea0003800200 */
.L_x_887:
        /* <DEDUP_REMOVED lines=29> */
.L_x_892:
[----:B------:R2:W-:Y:S02]  /*2770*/  STS.128 [R215+0xb000], RZ ;  /* 0x00b000ffd7007388 */ /* 0x0005e40000000c00 */
.L_x_891:
[----:B------:R-:W-:Y:S05]  /*2780*/  BSYNC.RECONVERGENT B0 ;  /* 0x0000000000007941 */ /* 0x000fea0003800200 */
.L_x_890:
[----:B------:R-:W-:Y:S01]  /*2790*/  ISETP.GE.AND P0, PT, R7, R6, PT ;  /* 0x000000060700720c */ /* 0x000fe20003f06270 */
[----:B------:R-:W-:-:S12]  /*27a0*/  BSSY.RECONVERGENT B0, `(.L_x_893) ;  /* 0x000001d000007945 */ /* 0x000fd80003800200 */
[----:B------:R-:W-:Y:S05]  /*27b0*/  @P0 BRA `(.L_x_894) ;  /* 0x00000000006c0947 */ /* 0x000fea0003800000 */
[----:B------:R-:W5:Y:S01]  /*27c0*/  LDCU UR4, c[0x0][0x440] ;  /* 0x00008800ff0477ac */ /* 0x000f620008000800 */
[----:B------:R-:W-:Y:S02]  /*27d0*/  IMAD.MOV.U32 R18, RZ, RZ, R16 ;  /* 0x000000ffff127224 */ /* 0x000fe400078e0010 */
[----:B-12---:R-:W-:Y:S02]  /*27e0*/  IMAD R4, R3, 0x30, RZ ;  /* 0x0000003003047824 */ /* 0x006fe400078e02ff */
        /* <DEDUP_REMOVED lines=23> */
.L_x_895:
[----:B------:R2:W-:Y:S02]  /*2960*/  STS.128 [R215+0xb800], RZ ;  /* 0x00b800ffd7007388 */ /* 0x0005e40000000c00 */
.L_x_894:
[----:B------:R-:W-:Y:S05]  /*2970*/  BSYNC.RECONVERGENT B0 ;  /* 0x0000000000007941 */ /* 0x000fea0003800200 */
.L_x_893:
[----:B------:R-:W5:Y:S01]  /*2980*/  LDCU.64 UR6, c[0x0][0x538] ;  /* 0x0000a700ff0677ac */ /* 0x000f620008000a00 */
[----:B------:R-:W0:Y:S01]  /*2990*/  LDGDEPBAR ;  /* 0x00000000000079af */ /* 0x000e220000000000 */
[----:B-----5:R-:W-:-:S04]  /*29a0*/  ISETP.NE.U32.AND P1, PT, RZ, UR6, PT ;  /* 0x00000006ff007c0c */ /* 0x020fc8000bf25070 */
[----:B------:R-:W-:Y:S01]  /*29b0*/  ISETP.NE.AND.EX P1, PT, RZ, UR7, PT, P1 ;  /* 0x00000007ff007c0c */ /* 0x000fe2000bf25310 */
[----:B------:R-:W-:Y:S01]  /*29c0*/  IMAD.SHL.U32 R193, R192, 0x20, RZ ;  /* 0x00000020c0c17824 */ /* 0x000fe200078e00ff */
[----:B------:R-:W-:Y:S01]  /*29d0*/  BSSY.RECONVERGENT B0, `(.L_x_896) ;  /* 0x0000038000007945 */ /* 0x000fe20003800200 */
[----:B------:R-:W-:-:S10]  /*29e0*/  DEPBAR.LE SB0, 0x0 ;  /* 0x000080000000791a */ /* 0x000fd40000000000 */
[----:B-12---:R-:W1:Y:S01]  /*29f0*/  @P1 LDC.64 R4, c[0x0][0x540] ;  /* 0x00015000ff041b82 */ /* 0x006e620000000a00 */
[----:B------:R-:W-:Y:S02]  /*2a00*/  @P1 IMAD.MOV.U32 R15, RZ, RZ, RZ ;  /* 0x000000ffff0f1224 */ /* 0x000fe400078e00ff */
[----:B-1----:R-:W-:-:S05]  /*2a10*/  @P1 IMAD.WIDE.U32 R14, R0, R4, R14 ;  /* 0x00000004000e1225 */ /* 0x002fca00078e000e */
[----:B------:R-:W1:Y:S01]  /*2a20*/  @P1 LDC R4, c[0x0][0x458] ;  /* 0x00011600ff041b82 */ /* 0x000e620000000800 */
[----:B------:R-:W-:Y:S01]  /*2a30*/  @P1 IMAD R5, R0, R5, R15 ;  /* 0x0000000500051224 */ /* 0x000fe200078e020f */
[----:B------:R-:W-:-:S04]  /*2a40*/  @P1 LEA R16, P0, R14, UR6, 0x2 ;  /* 0x000000060e101c11 */ /* 0x000fc8000f8010ff */
[----:B------:R-:W-:-:S05]  /*2a50*/  @P1 LEA.HI.X R17, R14, UR7, R5, 0x2, P0 ;  /* 0x000000070e111c11 */ /* 0x000fca00080f1405 */
[----:B------:R2:W5:Y:S01]  /*2a60*/  @P1 LDG.E R5, desc[UR12][R16.64] ;  /* 0x0000000c10051981 */ /* 0x000562000c1e1900 */
[----:B------:R-:W-:Y:S02]  /*2a70*/  LOP3.LUT R15, R194, 0x1f0, RZ, 0xc0, !PT ;  /* 0x000001f0c20f7812 */ /* 0x000fe400078ec0ff */
[----:B------:R-:W-:Y:S02]  /*2a80*/  SHF.R.U32.HI R0, RZ, 0x2, R192 ;  /* 0x00000002ff007819 */ /* 0x000fe400000116c0 */
[----:B------:R-:W-:Y:S02]  /*2a90*/  IADD3 R10, PT, PT, R15, 0x1, R8 ;  /* 0x000000010f0a7810 */ /* 0x000fe40007ffe008 */
[----:B------:R-:W-:Y:S02]  /*2aa0*/  LOP3.LUT R0, R0, 0x7, RZ, 0xc0, !PT ;  /* 0x0000000700007812 */ /* 0x000fe400078ec0ff */
[----:B------:R-:W-:Y:S02]  /*2ab0*/  SHF.L.U64.HI R15, R144, 0x6, R145 ;  /* 0x00000006900f7819 */ /* 0x000fe40000010291 */
[----:B------:R-:W-:Y:S01]  /*2ac0*/  LOP3.LUT R193, R193, 0x7c00, RZ, 0xc0, !PT ;  /* 0x00007c00c1c17812 */ /* 0x000fe200078ec0ff */
[----:B-1----:R-:W5:Y:S01]  /*2ad0*/  @P1 MUFU.RCP R4, R4 ;  /* 0x0000000400041308 */ /* 0x002f620000001000 */
[----:B------:R-:W-:Y:S01]  /*2ae0*/  IADD3 R10, PT, PT, -R13, R10, R0 ;  /* 0x0000000a0d0a7210 */ /* 0x000fe20007ffe100 */
[----:B------:R-:W-:Y:S01]  /*2af0*/  IMAD R15, R15, R86, RZ ;  /* 0x000000560f0f7224 */ /* 0x000fe200078e02ff */
[----:B------:R-:W-:Y:S01]  /*2b00*/  LOP3.LUT R8, R193, 0x200, R196, 0xf8, !PT ;  /* 0x00000200c1087812 */ /* 0x000fe200078ef8c4 */
[----:B------:R-:W-:Y:S01]  /*2b10*/  IMAD.MOV.U32 R0, RZ, RZ, RZ ;  /* 0x000000ffff007224 */ /* 0x000fe200078e00ff */
[----:B------:R-:W-:-:S03]  /*2b20*/  IADD3 R84, PT, PT, R10, R84, R85 ;  /* 0x000000540a547210 */ /* 0x000fc60007ffe055 */
[----:B------:R-:W-:Y:S02]  /*2b30*/  IMAD.IADD R8, R81, 0x1, R8 ;  /* 0x0000000151087824 */ /* 0x000fe400078e0208 */
[----:B--2---:R-:W-:-:S04]  /*2b40*/  IMAD.SHL.U32 R17, R144, 0x40, RZ ;  /* 0x0000004090117824 */ /* 0x004fc800078e00ff */
[----:B------:R-:W-:Y:S01]  /*2b50*/  IMAD.WIDE.U32 R12, R17, R86, RZ ;  /* 0x00000056110c7225 */ /* 0x000fe200078e00ff */
[----:B------:R-:W-:Y:S03]  /*2b60*/  BAR.SYNC.DEFER_BLOCKING 0x0 ;  /* 0x0000000000007b1d */ /* 0x000fe60000010000 */
[----:B-----5:R-:W-:Y:S01]  /*2b70*/  @P1 FMUL.FTZ R0, R5, R4 ;  /* 0x0000000405001220 */ /* 0x020fe20000410000 */
[----:B------:R-:W-:Y:S02]  /*2b80*/  IMAD.IADD R5, R13, 0x1, R15 ;  /* 0x000000010d057824 */ /* 0x000fe400078e020f */
        /* <DEDUP_REMOVED lines=23> */
.L_x_898:
[----:B------:R2:W-:Y:S01]  /*2d00*/  STS.128 [R215+0x10000], RZ ;  /* 0x010000ffd7007388 */ /* 0x0005e20000000c00 */
[----:B------:R-:W-:Y:S05]  /*2d10*/  BRA `(.L_x_899) ;  /* 0x00000000000c7947 */ /* 0x000fea0003800000 */
.L_x_897:
[----:B------:R1:W-:Y:S04]  /*2d20*/  STS.128 [R215+0xc000], RZ ;  /* 0x00c000ffd7007388 */ /* 0x0003e80000000c00 */
[----:B------:R1:W-:Y:S04]  /*2d30*/  STS.128 [R215+0xe000], RZ ;  /* 0x00e000ffd7007388 */ /* 0x0003e80000000c00 */
[----:B------:R1:W-:Y:S02]  /*2d40*/  STS.128 [R215+0x10000], RZ ;  /* 0x010000ffd7007388 */ /* 0x0003e40000000c00 */
.L_x_899:
[----:B------:R-:W-:Y:S05]  /*2d50*/  BSYNC.RECONVERGENT B0 ;  /* 0x0000000000007941 */ /* 0x000fea0003800200 */
.L_x_896:
        /* <DEDUP_REMOVED lines=30> */
.L_x_902:
[----:B------:R2:W-:Y:S02]  /*2f40*/  STS.128 [R215+0x10800], RZ ;  /* 0x010800ffd7007388 */ /* 0x0005e40000000c00 */
.L_x_901:
[----:B------:R-:W-:Y:S05]  /*2f50*/  BSYNC.RECONVERGENT B0 ;  /* 0x0000000000007941 */ /* 0x000fea0003800200 */
.L_x_900:
        /* <DEDUP_REMOVED lines=32> */
.L_x_905:
[----:B------:R2:W-:Y:S02]  /*3160*/  STS.128 [R215+0x11000], RZ ;  /* 0x011000ffd7007388 */ /* 0x0005e40000000c00 */
.L_x_904:
[----:B------:R-:W-:Y:S05]  /*3170*/  BSYNC.RECONVERGENT B0 ;  /* 0x0000000000007941 */ /* 0x000fea0003800200 */
.L_x_903:
        /* <DEDUP_REMOVED lines=35> */
.L_x_908:
[----:B------:R1:W-:Y:S02]  /*33b0*/  STS.128 [R215+0x11800], RZ ;  /* 0x011800ffd7007388 */ /* 0x0003e40000000c00 */
.L_x_907:
[----:B------:R-:W-:Y:S05]  /*33c0*/  BSYNC.RECONVERGENT B0 ;  /* 0x0000000000007941 */ /* 0x000fea0003800200 */
.L_x_906:
[----:B------:R-:W-:Y:S01]  /*33d0*/  LOP3.LUT R7, R188, R7, RZ, 0x3c, !PT ;  /* 0x00000007bc077212 */ /* 0x000fe200078e3cff */
[----:B------:R-:W-:Y:S01]  /*33e0*/  IMAD.MOV.U32 R190, RZ, RZ, 0x20 ;  /* 0x00000020ffbe7424 */ /* 0x000fe200078e00ff */
[----:B------:R-:W-:Y:S01]  /*33f0*/  LOP3.LUT R184, R196, 0x400, RZ, 0xc0, !PT ;  /* 0x00000400c4b87812 */ /* 0x000fe200078ec0ff */
[----:B------:R-:W-:Y:S01]  /*3400*/  IMAD.MOV.U32 R152, RZ, RZ, 0x40 ;  /* 0x00000040ff987424 */ /* 0x000fe200078e00ff */
[----:B------:R-:W-:Y:S01]  /*3410*/  LEA R95, R8, UR5, 0x1 ;  /* 0x00000005085f7c11 */ /* 0x000fe2000f8e08ff */
[----:B------:R-:W5:Y:S01]  /*3420*/  LDCU UR4, c[0x0][0x50c] ;  /* 0x0000a180ff0477ac */ /* 0x000f620008000800 */
[C---:B------:R-:W-:Y:S01]  /*3430*/  LOP3.LUT P2, RZ, R192.reuse, 0x2, RZ, 0xc0, !PT ;  /* 0x00000002c0ff7812 */ /* 0x040fe2000784c0ff */
[----:B------:R-:W-:Y:S01]  /*3440*/  IMAD R184, R7, 0x2, R184 ;  /* 0x0000000207b87824 */ /* 0x000fe200078e02b8 */
[----:B------:R-:W-:Y:S01]  /*3450*/  LOP3.LUT P0, RZ, R192, 0x4, RZ, 0xc0, !PT ;  /* 0x00000004c0ff7812 */ /* 0x000fe2000780c0ff */
[----:B------:R-:W-:Y:S01]  /*3460*/  LDSM.16.M88.4 R60, [R95] ;  /* 0x000000005f3c783b */ /* 0x000fe20000000200 */
[----:B------:R-:W-:Y:S01]  /*3470*/  SEL R80, R190, 0xffffffe0, !P2 ;  /* 0xffffffe0be507807 */ /* 0x000fe20005000000 */
[----:B------:R-:W-:Y:S01]  /*3480*/  VIADD R89, R184, UR5 ;  /* 0x00000005b8597c36 */ /* 0x000fe20008000000 */
[----:B------:R-:W-:Y:S01]  /*3490*/  SEL R152, R152, 0xffffffc0, !P0 ;  /* 0xffffffc098987807 */ /* 0x000fe20004000000 */
[----:B-12---:R-:W1:Y:S01]  /*34a0*/  LDSM.16.M88.4 R12, [R184+UR5+0x6000] ;  /* 0x00600005b80c783b */ /* 0x006e620008000200 */
[----:B------:R-:W-:Y:S01]  /*34b0*/  IMAD R91, R86, 0x40, R91 ;  /* 0x00000040565b7824 */ /* 0x000fe200078e025b */
[C---:B------:R-:W-:Y:S01]  /*34c0*/  VIMNMX R135, PT, PT, R84.reuse, R85, PT ;  /* 0x0000005554877248 */ /* 0x040fe20003fe0100 */
[--C-:B------:R-:W-:Y:S01]  /*34d0*/  IMAD.IADD R92, R95, 0x1, R80.reuse ;  /* 0x000000015f5c7824 */ /* 0x100fe200078e0250 */
[----:B------:R-:W2:Y:S01]  /*34e0*/  LDSM.16.M88.4 R36, [R184+UR5+0x6800] ;  /* 0x00680005b824783b */ /* 0x000ea20008000200 */
[----:B------:R-:W-:Y:S01]  /*34f0*/  IMAD.IADD R88, R89, 0x1, R80 ;  /* 0x0000000159587824 */ /* 0x000fe200078e0250 */
[----:B------:R-:W-:Y:S01]  /*3500*/  VIADDMNMX R134, R84, 0x8, R85, PT ;  /* 0x0000000854867846 */ /* 0x000fe20003800155 */
[--C-:B------:R-:W-:Y:S01]  /*3510*/  IMAD.IADD R93, R95, 0x1, R152.reuse ;  /* 0x000000015f5d7824 */ /* 0x100fe200078e0298 */
[----:B------:R-:W5:Y:S01]  /*3520*/  LDSM.16.M88.4 R28, [R184+UR5+0x7000] ;  /* 0x00700005b81c783b */ /* 0x000f620008000200 */
[----:B------:R-:W-:-:S02]  /*3530*/  IMAD.IADD R89, R89, 0x1, R152 ;  /* 0x0000000159597824 */ /* 0x000fc400078e0298 */
[C---:B------:R-:W-:Y:S01]  /*3540*/  IMAD.IADD R90, R80.reuse, 0x1, R93 ;  /* 0x00000001505a7824 */ /* 0x040fe200078e025d */
[----:B------:R-:W5:Y:S01]  /*3550*/  LDSM.16.M88.4 R4, [R184+UR5+0x7800] ;  /* 0x00780005b804783b */ /* 0x000f620008000200 */
[----:B------:R-:W-:-:S03]  /*3560*/  IMAD.IADD R87, R80, 0x1, R89 ;  /* 0x0000000150577824 */ /* 0x000fc600078e0259 */
[----:B---3--:R-:W-:Y:S04]  /*3570*/  LDSM.16.M88.4 R20, [R92] ;  /* 0x000000005c14783b */ /* 0x008fe80000000200 */
[----:B------:R-:W3:Y:S04]  /*3580*/  LDSM.16.M88.4 R48, [R88+0x6000] ;  /* 0x006000005830783b */ /* 0x000ee80000000200 */
[----:B------:R-:W3:Y:S04]  /*3590*/  LDSM.16.M88.4 R44, [R88+0x6800] ;  /* 0x00680000582c783b */ /* 0x000ee80000000200 */
[----:B------:R-:W3:Y:S04]  /*35a0*/  LDSM.16.M88.4 R56, [R88+0x7000] ;  /* 0x007000005838783b */ /* 0x000ee80000000200 */
[----:B------:R-:W3:Y:S04]  /*35b0*/  LDSM.16.M88.4 R52, [R88+0x7800] ;  /* 0x007800005834783b */ /* 0x000ee80000000200 */
[----:B----4-:R-:W-:Y:S01]  /*35c0*/  LDSM.16.M88.4 R24, [R93] ;  /* 0x000000005d18783b */ /* 0x010fe20000000200 */
[C---:B-1----:R-:W-:Y:S03]  /*35d0*/  HMMA.16816.F32 R16, R60.reuse, R12, RZ ;  /* 0x0000000c3c10723c */ /* 0x042fe600000018ff */
[----:B------:R-:W1:Y:S04]  /*35e0*/  LDSM.16.M88.4 R8, [R89+0x6000] ;  /* 0x006000005908783b */ /* 0x000e680000000200 */
[----:B------:R-:W-:Y:S01]  /*35f0*/  LDSM.16.M88.4 R72, [R87+0x7800] ;  /* 0x007800005748783b */ /* 0x000fe20000000200 */
[C---:B--2---:R-:W-:Y:S03]  /*3600*/  HMMA.16816.F32 R40, R60.reuse, R36, RZ ;  /* 0x000000243c28723c */ /* 0x044fe600000018ff */
[----:B------:R-:W-:Y:S04]  /*3610*/  LDSM.16.M88.4 R68, [R184+UR5+0x8800] ;  /* 0x00880005b844783b */ /* 0x000fe80008000200 */
[----:B------:R-:W-:Y:S01]  /*3620*/  LDSM.16.M88.4 R76, [R88+0xa000] ;  /* 0x00a00000584c783b */ /* 0x000fe20000000200 */
[C---:B------:R-:W-:Y:S03]  /*3630*/  HMMA.16816.F32 R12, R60.reuse, R14, RZ ;  /* 0x0000000e3c0c723c */ /* 0x040fe600000018ff */
[----:B------:R-:W0:Y:S05]  /*3640*/  LDGDEPBAR ;  /* 0x00000000000079af */ /* 0x000e2a0000000000 */
[C---:B------:R-:W-:Y:S08]  /*3650*/  HMMA.16816.F32 R36, R60.reuse, R38, RZ ;  /* 0x000000263c24723c */ /* 0x040ff000000018ff */
[C---:B-----5:R-:W-:Y:S08]  /*3660*/  HMMA.16816.F32 R32, R60.reuse, R28, RZ ;  /* 0x0000001c3c20723c */ /* 0x060ff000000018ff */
[C---:B------:R-:W-:Y:S08]  /*3670*/  HMMA.16816.F32 R28, R60.reuse, R30, RZ ;  /* 0x0000001e3c1c723c */ /* 0x040ff000000018ff */
[C---:B------:R-:W-:Y:S08]  /*3680*/  HMMA.16816.F32 R64, R60.reuse, R4, RZ ;  /* 0x000000043c40723c */ /* 0x040ff000000018ff */
[----:B------:R-:W-:Y:S01]  /*3690*/  HMMA.16816.F32 R60, R60, R6, RZ ;  /* 0x000000063c3c723c */ /* 0x000fe200000018ff */
[----:B------:R-:W2:Y:S07]  /*36a0*/  LDSM.16.M88.4 R4, [R89+0x6800] ;  /* 0x006800005904783b */ /* 0x000eae0000000200 */
[C---:B---3--:R-:W-:Y:S08]  /*36b0*/  HMMA.16816.F32 R16, R20.reuse, R48, R16 ;  /* 0x000000301410723c */ /* 0x048ff00000001810 */
[C---:B------:R-:W-:Y:S01]  /*36c0*/  HMMA.16816.F32 R12, R20.reuse, R50, R12 ;  /* 0x00000032140c723c */ /* 0x040fe2000000180c */
[----:B------:R-:W3:Y:S07]  /*36d0*/  LDSM.16.M88.4 R48, [R89+0x7000] ;  /* 0x007000005930783b */ /* 0x000eee0000000200 */
[C---:B------:R-:W-:Y:S08]  /*36e0*/  HMMA.16816.F32 R40, R20.reuse, R44, R40 ;  /* 0x0000002c1428723c */ /* 0x040ff00000001828 */
[C---:B------:R-:W-:Y:S01]  /*36f0*/  HMMA.16816.F32 R36, R20.reuse, R46, R36 ;  /* 0x0000002e1424723c */ /* 0x040fe20000001824 */
[----:B------:R-:W4:Y:S07]  /*3700*/  LDSM.16.M88.4 R44, [R89+0x7800] ;  /* 0x00780000592c783b */ /* 0x000f2e0000000200 */
[C---:B------:R-:W-:Y:S08]  /*3710*/  HMMA.16816.F32 R32, R20.reuse, R56, R32 ;  /* 0x000000381420723c */ /* 0x040ff00000001820 */
[C---:B------:R-:W-:Y:S01]  /*3720*/  HMMA.16816.F32 R28, R20.reuse, R58, R28 ;  /* 0x0000003a141c723c */ /* 0x040fe2000000181c */
[----:B------:R-:W-:Y:S07]  /*3730*/  LDSM.16.M88.4 R56, [R184+UR5+0x9000] ;  /* 0x00900005b838783b */ /* 0x000fee0008000200 */
[C---:B------:R-:W-:Y:S08]  /*3740*/  HMMA.16816.F32 R64, R20.reuse, R52, R64 ;  /* 0x000000341440723c */ /* 0x040ff00000001840 */
[----:B------:R-:W-:Y:S01]  /*3750*/  HMMA.16816.F32 R60, R20, R54, R60 ;  /* 0x00000036143c723c */ /* 0x000fe2000000183c */
[----:B------:R-:W-:Y:S04]  /*3760*/  LDSM.16.M88.4 R52, [R90] ;  /* 0x000000005a34783b */ /* 0x000fe80000000200 */
[----:B------:R-:W5:Y:S03]  /*3770*/  LDSM.16.M88.4 R20, [R87+0x6000] ;  /* 0x006000005714783b */ /* 0x000f660000000200 */
[C---:B-1----:R-:W-:Y:S08]  /*3780*/  HMMA.16816.F32 R16, R24.reuse, R8, R16 ;  /* 0x000000081810723c */ /* 0x042ff00000001810 */
[C---:B------:R-:W-:Y:S01]  /*3790*/  HMMA.16816.F32 R12, R24.reuse, R10, R12 ;  /* 0x0000000a180c723c */ /* 0x040fe2000000180c */
[----:B------:R-:W1:Y:S07]  /*37a0*/  LDSM.16.M88.4 R8, [R87+0x6800] ;  /* 0x006800005708783b */ /* 0x000e6e0000000200 */
[C---:B--2---:R-:W-:Y:S08]  /*37b0*/  HMMA.16816.F32 R40, R24.reuse, R4, R40 ;  /* 0x000000041828723c */ /* 0x044ff00000001828 */
[C---:B------:R-:W-:Y:S01]  /*37c0*/  HMMA.16816.F32 R36, R24.reuse, R6, R36 ;  /* 0x000000061824723c */ /* 0x040fe20000001824 */
[----:B------:R-:W2:Y:S07]  /*37d0*/  LDSM.16.M88.4 R4, [R87+0x7000] ;  /* 0x007000005704783b */ /* 0x000eae0000000200 */
[C---:B---3--:R-:W-:Y:S08]  /*37e0*/  HMMA.16816.F32 R32, R24.reuse, R48, R32 ;  /* 0x000000301820723c */ /* 0x048ff00000001820 */
[C---:B------:R-:W-:Y:S01]  /*37f0*/  HMMA.16816.F32 R28, R24.reuse, R50, R28 ;  /* 0x00000032181c723c */ /* 0x040fe2000000181c */
[----:B------:R-:W-:Y:S07]  /*3800*/  LDSM.16.M88.4 R48, [R184+UR5+0x8000] ;  /* 0x00800005b830783b */ /* 0x000fee0008000200 */
[C---:B----4-:R-:W-:Y:S08]  /*3810*/  HMMA.16816.F32 R64, R24.reuse, R44, R64 ;  /* 0x0000002c1840723c */ /* 0x050ff00000001840 */
[----:B------:R-:W-:Y:S01]  /*3820*/  HMMA.16816.F32 R60, R24, R46, R60 ;  /* 0x0000002e183c723c */ /* 0x000fe2000000183c */
[----:B------:R-:W3:Y:S04]  /*3830*/  LDSM.16.M88.4 R24, [R95+0x2000] ;  /* 0x002000005f18783b */ /* 0x000ee80000000200 */
[----:B------:R-:W4:Y:S03]  /*3840*/  LDSM.16.M88.4 R44, [R184+UR5+0x9800] ;  /* 0x00980005b82c783b */ /* 0x000f260008000200 */
[C---:B-----5:R-:W-:Y:S08]  /*3850*/  HMMA.16816.F32 R16, R52.reuse, R20, R16 ;  /* 0x000000143410723c */ /* 0x060ff00000001810 */
        /* <DEDUP_REMOVED lines=21> */
[C---:B----4-:R-:W-:Y:S08]  /*39b0*/  HMMA.16816.F32 R64, R24.reuse, R44, R64 ;  /* 0x0000002c1840723c */ /* 0x050ff00000001840 */
[----:B------:R-:W-:Y:S01]  /*39c0*/  HMMA.16816.F32 R60, R24, R46, R60 ;  /* 0x0000002e183c723c */ /* 0x000fe2000000183c */
[----:B------:R-:W-:Y:S04]  /*39d0*/  LDSM.16.M88.4 R44, [R93+0x2000] ;  /* 0x002000005d2c783b */ /* 0x000fe80000000200 */
[----:B------:R-:W4:Y:S03]  /*39e0*/  LDSM.16.M88.4 R24, [R89+0x8000] ;  /* 0x008000005918783b */ /* 0x000f260000000200 */
[C---:B-1----:R-:W-:Y:S08]  /*39f0*/  HMMA.16816.F32 R16, R20.reuse, R8, R16 ;  /* 0x000000081410723c */ /* 0x042ff00000001810 */
[C---:B------:R-:W-:Y:S01]  /*3a00*/  HMMA.16816.F32 R12, R20.reuse, R10, R12 ;  /* 0x0000000a140c723c */ /* 0x040fe2000000180c */
[----:B------:R-:W1:Y:S07]  /*3a10*/  LDSM.16.M88.4 R8, [R89+0x8800] ;  /* 0x008800005908783b */ /* 0x000e6e0000000200 */
[C---:B--2---:R-:W-:Y:S08]  /*3a20*/  HMMA.16816.F32 R40, R20.reuse, R4, R40 ;  /* 0x000000041428723c */ /* 0x044ff00000001828 */
[C---:B------:R-:W-:Y:S01]  /*3a30*/  HMMA.16816.F32 R36, R20.reuse, R6, R36 ;  /* 0x000000061424723c */ /* 0x040fe20000001824 */
[----:B------:R-:W2:Y:S07]  /*3a40*/  LDSM.16.M88.4 R4, [R89+0x9000] ;  /* 0x009000005904783b */ /* 0x000eae0000000200 */
[C---:B-----5:R-:W-:Y:S08]  /*3a50*/  HMMA.16816.F32 R32, R20.reuse, R52, R32 ;  /* 0x000000341420723c */ /* 0x060ff00000001820 */
[C---:B------:R-:W-:Y:S01]  /*3a60*/  HMMA.16816.F32 R28, R20.reuse, R54, R28 ;  /* 0x00000036141c723c */ /* 0x040fe2000000181c */
[----:B------:R-:W-:Y:S07]  /*3a70*/  LDSM.16.M88.4 R52, [R87+0x8800] ;  /* 0x008800005734783b */ /* 0x000fee0000000200 */
[C---:B---3--:R-:W-:Y:S08]  /*3a80*/  HMMA.16816.F32 R64, R20.reuse, R48, R64 ;  /* 0x000000301440723c */ /* 0x048ff00000001840 */
[----:B------:R-:W-:Y:S01]  /*3a90*/  HMMA.16816.F32 R60, R20, R50, R60 ;  /* 0x00000032143c723c */ /* 0x000fe2000000183c */
[----:B------:R-:W3:Y:S04]  /*3aa0*/  LDSM.16.M88.4 R20, [R90+0x2000] ;  /* 0x002000005a14783b */ /* 0x000ee80000000200 */
[----:B------:R-:W5:Y:S03]  /*3ab0*/  LDSM.16.M88.4 R48, [R87+0x9000] ;  /* 0x009000005730783b */ /* 0x000f660000000200 */
[C---:B----4-:R-:W-:Y:S08]  /*3ac0*/  HMMA.16816.F32 R16, R44.reuse, R24, R16 ;  /* 0x000000182c10723c */ /* 0x050ff00000001810 */
[C---:B------:R-:W-:Y:S01]  /*3ad0*/  HMMA.16816.F32 R12, R44.reuse, R26, R12 ;  /* 0x0000001a2c0c723c */ /* 0x040fe2000000180c */
[----:B------:R-:W4:Y:S07]  /*3ae0*/  LDSM.16.M88.4 R24, [R87+0x9800] ;  /* 0x009800005718783b */ /* 0x000f2e0000000200 */
[C---:B-1----:R-:W-:Y:S08]  /*3af0*/  HMMA.16816.F32 R40, R44.reuse, R8, R40 ;  /* 0x000000082c28723c */ /* 0x042ff00000001828 */
[C---:B------:R-:W-:Y:S01]  /*3b00*/  HMMA.16816.F32 R36, R44.reuse, R10, R36 ;  /* 0x0000000a2c24723c */ /* 0x040fe20000001824 */
[----:B------:R-:W1:Y:S07]  /*3b10*/  LDSM.16.M88.4 R8, [R184+UR5+0xa000] ;  /* 0x00a00005b808783b */ /* 0x000e6e0008000200 */
[C---:B--2---:R-:W-:Y:S08]  /*3b20*/  HMMA.16816.F32 R32, R44.reuse, R4, R32 ;  /* 0x000000042c20723c */ /* 0x044ff00000001820 */
[C---:B------:R-:W-:Y:S01]  /*3b30*/  HMMA.16816.F32 R28, R44.reuse, R6, R28 ;  /* 0x000000062c1c723c */ /* 0x040fe2000000181c */
[----:B------:R-:W2:Y:S07]  /*3b40*/  LDSM.16.M88.4 R4, [R184+UR5+0xa800] ;  /* 0x00a80005b804783b */ /* 0x000eae0008000200 */
[C---:B------:R-:W-:Y:S08]  /*3b50*/  HMMA.16816.F32 R64, R44.reuse, R68, R64 ;  /* 0x000000442c40723c */ /* 0x040ff00000001840 */
[----:B------:R-:W-:Y:S01]  /*3b60*/  HMMA.16816.F32 R60, R44, R70, R60 ;  /* 0x000000462c3c723c */ /* 0x000fe2000000183c */
[----:B------:R-:W-:Y:S04]  /*3b70*/  LDSM.16.M88.4 R68, [R184+UR5+0xb800] ;  /* 0x00b80005b844783b */ /* 0x000fe80008000200 */
[----:B------:R-:W-:Y:S03]  /*3b80*/  LDSM.16.M88.4 R44, [R184+UR5+0xb000] ;  /* 0x00b00005b82c783b */ /* 0x000fe60008000200 */
        /* <DEDUP_REMOVED lines=17> */
[----:B------:R-:W-:Y:S01]  /*3ca0*/  HMMA.16816.F32 R36, R72, R6, R36 ;  /* 0x000000064824723c */ /* 0x000fe20000001824 */
[----:B------:R-:W1:Y:S07]  /*3cb0*/  LDSM.16.M88.4 R4, [R90+0x4000] ;  /* 0x004000005a04783b */ /* 0x000e6e0000000200 */
[C---:B---3--:R-:W-:Y:S08]  /*3cc0*/  HMMA.16816.F32 R16, R56.reuse, R76, R16 ;  /* 0x0000004c3810723c */ /* 0x048ff00000001810 */
[----:B------:R-:W-:Y:S08]  /*3cd0*/  HMMA.16816.F32 R12, R56, R78, R12 ;  /* 0x0000004e380c723c */ /* 0x000ff0000000180c */
[C---:B------:R-:W-:Y:S01]  /*3ce0*/  HMMA.16816.F32 R76, R72.reuse, R68, R64 ;  /* 0x00000044484c723c */ /* 0x040fe20000001840 */
[----:B------:R-:W2:Y:S07]  /*3cf0*/  LDSM.16.M88.4 R64, [R89+0xa800] ;  /* 0x00a800005940783b */ /* 0x000eae0000000200 */
[C---:B------:R-:W-:Y:S08]  /*3d00*/  HMMA.16816.F32 R32, R72.reuse, R44, R32 ;  /* 0x0000002c4820723c */ /* 0x040ff00000001820 */
[----:B------:R-:W-:Y:S01]  /*3d10*/  HMMA.16816.F32 R28, R72, R46, R28 ;  /* 0x0000002e481c723c */ /* 0x000fe2000000181c */
[----:B------:R-:W3:Y:S07]  /*3d20*/  LDSM.16.M88.4 R44, [R88+0xb800] ;  /* 0x00b80000582c783b */ /* 0x000eee0000000200 */
[C---:B----4-:R-:W-:Y:S08]  /*3d30*/  HMMA.16816.F32 R16, R24.reuse, R20, R16 ;  /* 0x000000141810723c */ /* 0x050ff00000001810 */
[----:B------:R-:W-:Y:S01]  /*3d40*/  HMMA.16816.F32 R12, R24, R22, R12 ;  /* 0x00000016180c723c */ /* 0x000fe2000000180c */
[----:B------:R-:W-:Y:S07]  /*3d50*/  LDSM.16.M88.4 R20, [R87+0xa800] ;  /* 0x00a800005714783b */ /* 0x000fee0000000200 */
[C---:B------:R-:W-:Y:S08]  /*3d60*/  HMMA.16816.F32 R40, R56.reuse, R52, R40 ;  /* 0x000000343828723c */ /* 0x040ff00000001828 */
[----:B------:R-:W-:Y:S08]  /*3d70*/  HMMA.16816.F32 R36, R56, R54, R36 ;  /* 0x000000363824723c */ /* 0x000ff00000001824 */
[C---:B-1----:R-:W-:Y:S08]  /*3d80*/  HMMA.16816.F32 R16, R4.reuse, R8, R16 ;  /* 0x000000080410723c */ /* 0x042ff00000001810 */
[----:B------:R-:W-:Y:S01]  /*3d90*/  HMMA.16816.F32 R12, R4, R10, R12 ;  /* 0x0000000a040c723c */ /* 0x000fe2000000180c */
[----:B------:R-:W1:Y:S07]  /*3da0*/  LDSM.16.M88.4 R8, [R89+0xb800] ;  /* 0x00b800005908783b */ /* 0x000e6e0000000200 */
[----:B------:R-:W-:Y:S03]  /*3db0*/  HMMA.16816.F32 R60, R72, R70, R60 ;  /* 0x00000046483c723c */ /* 0x000fe6000000183c */
[----:B------:R-:W-:Y:S01]  /*3dc0*/  FMUL.FTZ R17, R17, UR4 ;  /* 0x0000000411117c20 */ /* 0x000fe20008410000 */
[----:B------:R-:W-:Y:S01]  /*3dd0*/  FMUL.FTZ R19, R19, UR4 ;  /* 0x0000000413137c20 */ /* 0x000fe20008410000 */
[----:B------:R-:W-:Y:S01]  /*3de0*/  FMUL.FTZ R16, R16, UR4 ;  /* 0x0000000410107c20 */ /* 0x000fe20008410000 */
[----:B------:R-:W-:-:S02]  /*3df0*/  FMUL.FTZ R18, R18, UR4 ;  /* 0x0000000412127c20 */ /* 0x000fc40008410000 */
[----:B--2---:R-:W-:Y:S01]  /*3e00*/  HMMA.16816.F32 R40, R24, R64, R40 ;  /* 0x000000401828723c */ /* 0x004fe20000001828 */
[----:B------:R-:W2:Y:S02]  /*3e10*/  MUFU.TANH R17, R17 ;  /* 0x0000001100117308 */ /* 0x000ea40000002400 */
[----:B------:R-:W-:Y:S01]  /*3e20*/  FMUL.FTZ R14, R14, UR4 ;  /* 0x000000040e0e7c20 */ /* 0x000fe20008410000 */
[----:B------:R-:W-:Y:S01]  /*3e30*/  FMUL.FTZ R13, R13, UR4 ;  /* 0x000000040d0d7c20 */ /* 0x000fe20008410000 */
[----:B------:R-:W-:-:S03]  /*3e40*/  FMUL.FTZ R12, R12, UR4 ;  /* 0x000000040c0c7c20 */ /* 0x000fc60008410000 */
[----:B------:R-:W-:Y:S01]  /*3e50*/  HMMA.16816.F32 R64, R24, R66, R36 ;  /* 0x000000421840723c */ /* 0x000fe20000001824 */
[----:B------:R-:W4:Y:S01]  /*3e60*/  LDSM.16.M88.4 R36, [R87+0xb800] ;  /* 0x00b800005724783b */ /* 0x000f220000000200 */
[----:B------:R-:W-:Y:S06]  /*3e70*/  MUFU.TANH R19, R19 ;  /* 0x0000001300137308 */ /* 0x000fec0000002400 */
[C---:B---3--:R-:W-:Y:S02]  /*3e80*/  HMMA.16816.F32 R60, R56.reuse, R46, R60 ;  /* 0x0000002e383c723c */ /* 0x048fe4000000183c */
[----:B------:R3:W-:Y:S06]  /*3e90*/  MUFU.TANH R55, R12 ;  /* 0x0000000c00377308 */ /* 0x0007ec0000002400 */
[C---:B------:R-:W-:Y:S02]  /*3ea0*/  HMMA.16816.F32 R32, R56.reuse, R48, R32 ;  /* 0x000000303820723c */ /* 0x040fe40000001820 */
[----:B------:R-:W-:Y:S06]  /*3eb0*/  MUFU.TANH R13, R13 ;  /* 0x0000000d000d7308 */ /* 0x000fec0000002400 */
[----:B------:R-:W-:Y:S01]  /*3ec0*/  HMMA.16816.F32 R28, R56, R50, R28 ;  /* 0x00000032381c723c */ /* 0x000fe2000000181c */
[----:B------:R-:W5:Y:S01]  /*3ed0*/  LDSM.16.M88.4 R48, [R89+0xb000] ;  /* 0x00b000005930783b */ /* 0x000f620000000200 */
[----:B------:R2:W-:Y:S01]  /*3ee0*/  MUFU.TANH R53, R16 ;  /* 0x0000001000357308 */ /* 0x0005e20000002400 */
[----:B---3--:R-:W-:-:S05]  /*3ef0*/  VIADD R12, R91, 0x8 ;  /* 0x000000085b0c7836 */ /* 0x008fca0000000000 */
[----:B-1----:R-:W-:Y:S01]  /*3f00*/  HMMA.16816.F32 R60, R24, R10, R60 ;  /* 0x0000000a183c723c */ /* 0x002fe2000000183c */
[----:B------:R-:W-:Y:S01]  /*3f10*/  FMUL.FTZ R11, R15, UR4 ;  /* 0x000000040f0b7c20 */ /* 0x000fe20008410000 */
[----:B------:R-:W-:-:S05]  /*3f20*/  ISETP.GE.AND P3, PT, R12, R135, PT ;  /* 0x000000870c00720c */ /* 0x000fca0003f66270 */
[----:B------:R-:W-:Y:S01]  /*3f30*/  MUFU.TANH R11, R11 ;  /* 0x0000000b000b7308 */ /* 0x000fe20000002400 */
[----:B------:R-:W-:Y:S01]  /*3f40*/  HMMA.16816.F32 R76, R56, R44, R76 ;  /* 0x0000002c384c723c */ /* 0x000fe2000000184c */
[----:B------:R-:W1:Y:S01]  /*3f50*/  LDSM.16.M88.4 R44, [R87+0xb000] ;  /* 0x00b00000572c783b */ /* 0x000e620000000200 */
[----:B------:R-:W-:-:S04]  /*3f60*/  DEPBAR.LE SB0, 0x0 ;  /* 0x000080000000791a */ /* 0x000fc80000000000 */
[C---:B--2---:R-:W-:Y:S02]  /*3f70*/  VIADD R16, R91.reuse, 0x10 ;  /* 0x000000105b107836 */ /* 0x044fe40000000000 */
[----:B------:R-:W-:Y:S01]  /*3f80*/  HMMA.16816.F32 R40, R4, R20, R40 ;  /* 0x000000140428723c */ /* 0x000fe20000001828 */
[----:B------:R2:W-:Y:S01]  /*3f90*/  MUFU.TANH R21, R14 ;  /* 0x0000000e00157308 */ /* 0x0005e20000002400 */
[----:B------:R-:W-:-:S06]  /*3fa0*/  VIADD R20, R91, 0x19 ;  /* 0x000000195b147836 */ /* 0x000fcc0000000000 */
[----:B----4-:R-:W-:Y:S08]  /*3fb0*/  HMMA.16816.F32 R60, R4, R38, R60 ;  /* 0x00000026043c723c */ /* 0x010ff0000000183c */
[----:B------:R-:W-:Y:S01]  /*3fc0*/  HMMA.16816.F32 R76, R24, R8, R76 ;  /* 0x00000008184c723c */ /* 0x000fe2000000184c */
[----:B--2---:R-:W-:Y:S02]  /*3fd0*/  VIADD R14, R91, 0x1 ;  /* 0x000000015b0e7836 */ /* 0x004fe40000000000 */
[----:B------:R-:W-:Y:S01]  /*3fe0*/  FMUL.FTZ R39, R42, UR4 ;  /* 0x000000042a277c20 */ /* 0x000fe20008410000 */
[----:B------:R-:W-:Y:S01]  /*3ff0*/  FMUL.FTZ R15, R40, UR4 ;  /* 0x00000004280f7c20 */ /* 0x000fe20008410000 */
[----:B------:R-:W-:Y:S01]  /*4000*/  FMUL.FTZ R9, R43, UR4 ;  /* 0x000000042b097c20 */ /* 0x000fe20008410000 */
[----:B------:R-:W-:-:S02]  /*4010*/  ISETP.GE.AND P6, PT, R14, R135, PT ;  /* 0x000000870e00720c */ /* 0x000fc40003fc6270 */
[C---:B-----5:R-:W-:Y:S01]  /*4020*/  HMMA.16816.F32 R32, R24.reuse, R48, R32 ;  /* 0x000000301820723c */ /* 0x060fe20000001820 */
[----:B------:R-:W-:Y:S01]  /*4030*/  ISETP.GE.AND P5, PT, R14, R134, PT ;  /* 0x000000860e00720c */ /* 0x000fe20003fa6270 */
[----:B------:R-:W-:Y:S01]  /*4040*/  MUFU.TANH R39, R39 ;  /* 0x0000002700277308 */ /* 0x000fe20000002400 */
[----:B------:R-:W-:Y:S01]  /*4050*/  FMUL.FTZ R62, R62, UR4 ;  /* 0x000000043e3e7c20 */ /* 0x000fe20008410000 */
[----:B------:R-:W-:Y:S01]  /*4060*/  I2FP.F32.U32 R14, R14 ;  /* 0x0000000e000e7245 */ /* 0x000fe20000201000 */
[----:B------:R-:W-:Y:S01]  /*4070*/  FMUL.FTZ R61, R61, UR4 ;  /* 0x000000043d3d7c20 */ /* 0x000fe20008410000 */
[----:B------:R-:W-:Y:S02]  /*4080*/  FMUL.FTZ R63, R63, UR4 ;  /* 0x000000043f3f7c20 */ /* 0x000fe40008410000 */
[----:B------:R-:W-:Y:S01]  /*4090*/  HMMA.16816.F32 R28, R24, R50, R28 ;  /* 0x00000032181c723c */ /* 0x000fe2000000181c */
[----:B------:R-:W-:Y:S01]  /*40a0*/  FMUL.FTZ R27, R60, UR4 ;  /* 0x000000043c1b7c20 */ /* 0x000fe20008410000 */
[----:B------:R-:W-:Y:S01]  /*40b0*/  MUFU.TANH R15, R15 ;  /* 0x0000000f000f7308 */ /* 0x000fe20000002400 */
[----:B------:R-:W-:-:S05]  /*40c0*/  VIADD R24, R91, 0x21 ;  /* 0x000000215b187836 */ /* 0x000fca0000000000 */
[----:B------:R-:W-:Y:S01]  /*40d0*/  HMMA.16816.F32 R64, R4, R22, R64 ;  /* 0x000000160440723c */ /* 0x000fe20000001840 */
[----:B------:R-:W-:Y:S01]  /*40e0*/  FMUL.FTZ R23, R41, UR4 ;  /* 0x0000000429177c20 */ /* 0x000fe20008410000 */
[----:B------:R-:W2:Y:S01]  /*40f0*/  MUFU.TANH R27, R27 ;  /* 0x0000001b001b7308 */ /* 0x000ea20000002400 */
[----:B------:R-:W-:-:S05]  /*4100*/  VIADD R22, R91, 0x20 ;  /* 0x000000205b167836 */ /* 0x000fca0000000000 */
[C---:B-1----:R-:W-:Y:S02]  /*4110*/  HMMA.16816.F32 R32, R4.reuse, R44, R32 ;  /* 0x0000002c0420723c */ /* 0x042fe40000001820 */
[----:B------:R-:W-:Y:S06]  /*4120*/  MUFU.TANH R23, R23 ;  /* 0x0000001700177308 */ /* 0x000fec0000002400 */
[----:B------:R-:W-:Y:S02]  /*4130*/  HMMA.16816.F32 R28, R4, R46, R28 ;  /* 0x0000002e041c723c */ /* 0x000fe4000000181c */
[----:B------:R-:W-:Y:S01]  /*4140*/  MUFU.TANH R9, R9 ;  /* 0x0000000900097308 */ /* 0x000fe20000002400 */
[----:B------:R-:W-:Y:S01]  /*4150*/  FMUL.FTZ R25, R64, UR4 ;  /* 0x0000000440197c20 */ /* 0x000fe20008410000 */
[----:B------:R-:W-:Y:S01]  /*4160*/  FMUL.FTZ R65, R65, UR4 ;  /* 0x0000000441417c20 */ /* 0x000fe20008410000 */
[----:B------:R-:W-:-:S03]  /*4170*/  FMUL.FTZ R66, R66, UR4 ;  /* 0x0000000442427c20 */ /* 0x000fc60008410000 */
[----:B------:R-:W-:Y:S01]  /*4180*/  HMMA.16816.F32 R76, R4, R36, R76 ;  /* 0x00000024044c723c */ /* 0x000fe2000000184c */
[----:B------:R-:W-:Y:S01]  /*4190*/  VIADD R4, R91, 0x38 ;  /* 0x000000385b047836 */ /* 0x000fe20000000000 */
[----:B------:R-:W1:Y:S01]  /*41a0*/  MUFU.TANH R5, R62 ;  /* 0x0000003e00057308 */ /* 0x000e620000002400 */
[----:B------:R-:W-:Y:S01]  /*41b0*/  FFMA.FTZ R7, R14, R0, R17 ;  /* 0x000000000e077223 */ /* 0x000fe20000010011 */
[----:B------:R-:W-:Y:S01]  /*41c0*/  FMUL.FTZ R6, R33, UR4 ;  /* 0x0000000421067c20 */ /* 0x000fe20008410000 */
[----:B------:R-:W-:Y:S01]  /*41d0*/  FMUL.FTZ R37, R67, UR4 ;  /* 0x0000000443257c20 */ /* 0x000fe20008410000 */
[CC--:B------:R-:W-:Y:S01]  /*41e0*/  ISETP.GE.AND P4, PT, R4.reuse, R135.reuse, PT ;  /* 0x000000870400720c */ /* 0x0c0fe20003f86270 */
[----:B------:R-:W-:Y:S01]  /*41f0*/  FMUL.FTZ R10, R35, UR4 ;  /* 0x00000004230a7c20 */ /* 0x000fe20008410000 */
[----:B------:R-:W-:Y:S01]  /*4200*/  ISETP.GE.AND P1, PT, R4, R134, PT ;  /* 0x000000860400720c */ /* 0x000fe20003f26270 */
[----:B------:R-:W-:Y:S01]  /*4210*/  FMUL.FTZ R32, R32, UR4 ;  /* 0x0000000420207c20 */ /* 0x000fe20008410000 */
[----:B------:R-:W-:Y:S01]  /*4220*/  I2FP.F32.U32 R4, R4 ;  /* 0x0000000400047245 */ /* 0x000fe20000201000 */
[----:B------:R-:W-:Y:S01]  /*4230*/  MUFU.TANH R25, R25 ;  /* 0x0000001900197308 */ /* 0x000fe20000002400 */
[----:B------:R-:W-:Y:S01]  /*4240*/  FSEL R7, R7, -INF , !P6 ;  /* 0xff80000007077808 */ /* 0x000fe20007000000 */
[----:B------:R-:W-:Y:S01]  /*4250*/  FMUL.FTZ R8, R29, UR4 ;  /* 0x000000041d087c20 */ /* 0x000fe20008410000 */
[----:B------:R-:W-:Y:S01]  /*4260*/  FMUL.FTZ R34, R34, UR4 ;  /* 0x0000000422227c20 */ /* 0x000fe20008410000 */
[-C--:B--2---:R-:W-:Y:S01]  /*4270*/  FFMA.FTZ R27, R4, R0.reuse, R27 ;  /* 0x00000000041b7223 */ /* 0x084fe2000001001b */
[----:B------:R-:W-:Y:S01]  /*4280*/  FMUL.FTZ R30, R30, UR4 ;  /* 0x000000041e1e7c20 */ /* 0x000fe20008410000 */
[----:B------:R-:W-:Y:S01]  /*4290*/  FMUL.FTZ R28, R28, UR4 ;  /* 0x000000041c1c7c20 */ /* 0x000fe20008410000 */
[----:B------:R-:W-:Y:S01]  /*42a0*/  FMUL.FTZ R31, R31, UR4 ;  /* 0x000000041f1f7c20 */ /* 0x000fe20008410000 */
[-C--:B-1----:R-:W-:Y:S01]  /*42b0*/  FFMA.FTZ R5, R4, R0.reuse, R5 ;  /* 0x0000000004057223 */ /* 0x082fe20000010005 */
[----:B------:R-:W-:Y:S01]  /*42c0*/  FFMA.FTZ R4, R14, R0, R19 ;  /* 0x000000000e047223 */ /* 0x000fe20000010013 */
[----:B------:R-:W-:Y:S01]  /*42d0*/  VIADD R14, R91, 0x9 ;  /* 0x000000095b0e7836 */ /* 0x000fe20000000000 */
[----:B------:R-:W-:Y:S01]  /*42e0*/  FSEL R181, R27, -INF , !P4 ;  /* 0xff8000001bb57808 */ /* 0x000fe20006000000 */
[----:B------:R1:W-:Y:S01]  /*42f0*/  MUFU.TANH R19, R6 ;  /* 0x0000000600137308 */ /* 0x0003e20000002400 */
[----:B------:R-:W-:Y:S01]  /*4300*/  FSEL R174, R5, -INF , !P1 ;  /* 0xff80000005ae7808 */ /* 0x000fe20004800000 */
[----:B------:R-:W-:Y:S01]  /*4310*/  FMUL.FTZ R79, R79, UR4 ;  /* 0x000000044f4f7c20 */ /* 0x000fe20008410000 */
[-C--:B------:R-:W-:Y:S01]  /*4320*/  ISETP.GE.AND P4, PT, R12, R134.reuse, PT ;  /* 0x000000860c00720c */ /* 0x080fe20003f86270 */
[----:B------:R-:W-:Y:S01]  /*4330*/  FMUL.FTZ R77, R77, UR4 ;  /* 0x000000044d4d7c20 */ /* 0x000fe20008410000 */
[----:B------:R-:W-:Y:S01]  /*4340*/  ISETP.GE.AND P1, PT, R14, R135, PT ;  /* 0x000000870e00720c */ /* 0x000fe20003f26270 */
[----:B------:R-:W-:Y:S01]  /*4350*/  FMUL.FTZ R78, R78, UR4 ;  /* 0x000000044e4e7c20 */ /* 0x000fe20008410000 */
[----:B------:R-:W-:Y:S01]  /*4360*/  ISETP.GE.AND P6, PT, R14, R134, PT ;  /* 0x000000860e00720c */ /* 0x000fe20003fc6270 */
[----:B------:R-:W2:Y:S01]  /*4370*/  MUFU.TANH R33, R65 ;  /* 0x0000004100217308 */ /* 0x000ea20000002400 */
[----:B------:R-:W-:Y:S01]  /*4380*/  I2FP.F32.U32 R12, R12 ;  /* 0x0000000c000c7245 */ /* 0x000fe20000201000 */
[----:B------:R-:W-:Y:S01]  /*4390*/  FMUL.FTZ R76, R76, UR4 ;  /* 0x000000044c4c7c20 */ /* 0x000fe20008410000 */
[----:B------:R-:W-:-:S02]  /*43a0*/  I2FP.F32.U32 R14, R14 ;  /* 0x0000000e000e7245 */ /* 0x000fc40000201000 */
[----:B------:R-:W-:Y:S01]  /*43b0*/  FSEL R4, R4, -INF , !P5 ;  /* 0xff80000004047808 */ /* 0x000fe20006800000 */
[-C--:B------:R-:W-:Y:S01]  /*43c0*/  FFMA.FTZ R5, R12, R0.reuse, R55 ;  /* 0x000000000c057223 */ /* 0x080fe20000010037 */
[----:B------:R-:W-:Y:S01]  /*43d0*/  ISETP.GE.AND P5, PT, R16, R135, PT ;  /* 0x000000871000720c */ /* 0x000fe20003fa6270 */
[-C--:B------:R-:W-:Y:S01]  /*43e0*/  FFMA.FTZ R13, R14, R0.reuse, R13 ;  /* 0x000000000e0d7223 */ /* 0x080fe2000001000d */
[-C--:B-1----:R-:W-:Y:S01]  /*43f0*/  FFMA.FTZ R6, R12, R0.reuse, R21 ;  /* 0x000000000c067223 */ /* 0x082fe20000010015 */
[----:B------:R-:W-:Y:S01]  /*4400*/  VIADD R12, R91, 0x11 ;  /* 0x000000115b0c7836 */ /* 0x000fe20000000000 */
[----:B------:R-:W-:Y:S01]  /*4410*/  FSEL R5, R5, -INF , !P3 ;  /* 0xff80000005057808 */ /* 0x000fe20005800000 */
[----:B------:R-:W1:Y:S01]  /*4420*/  MUFU.TANH R29, R66 ;  /* 0x00000042001d7308 */ /* 0x000e620000002400 */
[----:B------:R-:W-:Y:S01]  /*4430*/  FSEL R17, R13, -INF , !P1 ;  /* 0xff8000000d117808 */ /* 0x000fe20004800000 */
[----:B------:R-:W-:Y:S01]  /*4440*/  FFMA.FTZ R11, R14, R0, R11 ;  /* 0x000000000e0b7223 */ /* 0x000fe2000001000b */
[----:B------:R-:W-:Y:S01]  /*4450*/  FSEL R6, R6, -INF , !P4 ;  /* 0xff80000006067808 */ /* 0x000fe20006000000 */
[----:B------:R-:W-:Y:S01]  /*4460*/  VIADD R21, R91, 0x18 ;  /* 0x000000185b157836 */ /* 0x000fe20000000000 */
[----:B------:R-:W-:-:S02]  /*4470*/  ISETP.GE.AND P3, PT, R16, R134, PT ;  /* 0x000000861000720c */ /* 0x000fc40003f66270 */
[C---:B------:R-:W-:Y:S01]  /*4480*/  ISETP.GE.AND P4, PT, R12.reuse, R135, PT ;  /* 0x000000870c00720c */ /* 0x040fe20003f86270 */
[----:B------:R-:W-:Y:S01]  /*4490*/  MUFU.TANH R37, R37 ;  /* 0x0000002500257308 */ /* 0x000fe20000002400 */
[----:B------:R-:W-:Y:S02]  /*44a0*/  ISETP.GE.AND P1, PT, R12, R134, PT ;  /* 0x000000860c00720c */ /* 0x000fe40003f26270 */
[----:B------:R-:W-:Y:S02]  /*44b0*/  I2FP.F32.U32 R16, R16 ;  /* 0x0000001000107245 */ /* 0x000fe40000201000 */
[----:B------:R-:W-:-:S03]  /*44c0*/  I2FP.F32.U32 R12, R12 ;  /* 0x0000000c000c7245 */ /* 0x000fc60000201000 */
[-C--:B------:R-:W-:Y:S01]  /*44d0*/  FFMA.FTZ R14, R16, R0.reuse, R39 ;  /* 0x00000000100e7223 */ /* 0x080fe20000010027 */
[----:B------:R-:W3:Y:S01]  /*44e0*/  MUFU.TANH R27, R32 ;  /* 0x00000020001b7308 */ /* 0x000ee20000002400 */
[-C--:B------:R-:W-:Y:S01]  /*44f0*/  FFMA.FTZ R13, R12, R0.reuse, R23 ;  /* 0x000000000c0d7223 */ /* 0x080fe20000010017 */
[-C--:B------:R-:W-:Y:S01]  /*4500*/  FFMA.FTZ R15, R16, R0.reuse, R15 ;  /* 0x00000000100f7223 */ /* 0x080fe2000001000f */
[----:B------:R-:W-:Y:S01]  /*4510*/  FSEL R16, R11, -INF , !P6 ;  /* 0xff8000000b107808 */ /* 0x000fe20007000000 */
[----:B------:R-:W-:Y:S01]  /*4520*/  FFMA.FTZ R12, R12, R0, R9 ;  /* 0x000000000c0c7223 */ /* 0x000fe20000010009 */
[----:B------:R-:W-:Y:S02]  /*4530*/  FSEL R14, R14, -INF , !P3 ;  /* 0xff8000000e0e7808 */ /* 0x000fe40005800000 */
[----:B------:R-:W-:Y:S01]  /*4540*/  FSEL R13, R13, -INF , !P4 ;  /* 0xff8000000d0d7808 */ /* 0x000fe20006000000 */
[----:B------:R4:W-:Y:S01]  /*4550*/  MUFU.TANH R39, R10 ;  /* 0x0000000a00277308 */ /* 0x0009e20000002400 */
[----:B------:R-:W-:-:S02]  /*4560*/  ISETP.GE.AND P3, PT, R20, R135, PT ;  /* 0x000000871400720c */ /* 0x000fc40003f66270 */
[----:B------:R-:W-:Y:S02]  /*4570*/  ISETP.GE.AND P4, PT, R20, R134, PT ;  /* 0x000000861400720c */ /* 0x000fe40003f86270 */
[----:B------:R-:W-:Y:S02]  /*4580*/  I2FP.F32.U32 R20, R20 ;  /* 0x0000001400147245 */ /* 0x000fe40000201000 */
[----:B------:R-:W-:Y:S01]  /*4590*/  ISETP.GE.AND P6, PT, R21, R135, PT ;  /* 0x000000871500720c */ /* 0x000fe20003fc6270 */
[----:B------:R-:W5:Y:S01]  /*45a0*/  MUFU.TANH R35, R34 ;  /* 0x0000002200237308 */ /* 0x000f620000002400 */
[----:B------:R-:W-:Y:S01]  /*45b0*/  FSEL R15, R15, -INF , !P5 ;  /* 0xff8000000f0f7808 */ /* 0x000fe20006800000 */
[----:B--2---:R-:W-:Y:S01]  /*45c0*/  FFMA.FTZ R9, R20, R0, R33 ;  /* 0x0000000014097223 */ /* 0x004fe20000010021 */
[----:B------:R-:W-:Y:S02]  /*45d0*/  ISETP.GE.AND P5, PT, R21, R134, PT ;  /* 0x000000861500720c */ /* 0x000fe40003fa6270 */
[----:B------:R-:W-:-:S02]  /*45e0*/  FSEL R12, R12, -INF , !P1 ;  /* 0xff8000000c0c7808 */ /* 0x000fc40004800000 */
[----:B------:R-:W-:Y:S01]  /*45f0*/  ISETP.GE.AND P1, PT, R22, R135, PT ;  /* 0x000000871600720c */ /* 0x000fe20003f26270 */
[----:B------:R-:W-:Y:S01]  /*4600*/  MUFU.TANH R41, R28 ;  /* 0x0000001c00297308 */ /* 0x000fe20000002400 */
[----:B----4-:R-:W-:Y:S02]  /*4610*/  I2FP.F32.U32 R10, R21 ;  /* 0x00000015000a7245 */ /* 0x010fe40000201000 */
[----:B------:R-:W-:Y:S02]  /*4620*/  FSEL R9, R9, -INF , !P3 ;  /* 0xff80000009097808 */ /* 0x000fe40005800000 */
[----:B------:R-:W-:Y:S01]  /*4630*/  ISETP.GE.AND P3, PT, R24, R134, PT ;  /* 0x000000861800720c */ /* 0x000fe20003f66270 */
[CC--:B------:R-:W-:Y:S01]  /*4640*/  FFMA.FTZ R11, R10.reuse, R0.reuse, R25 ;  /* 0x000000000a0b7223 */ /* 0x0c0fe20000010019 */
[----:B-1----:R-:W-:Y:S01]  /*4650*/  FFMA.FTZ R10, R10, R0, R29 ;  /* 0x000000000a0a7223 */ /* 0x002fe2000001001d */
[----:B------:R-:W1:Y:S03]  /*4660*/  MUFU.TANH R25, R30 ;  /* 0x0000001e00197308 */ /* 0x000e660000002400 */
[----:B------:R-:W-:-:S02]  /*4670*/  FSEL R11, R11, -INF , !P6 ;  /* 0xff8000000b0b7808 */ /* 0x000fc40007000000 */
[----:B------:R-:W-:Y:S02]  /*4680*/  ISETP.GE.AND P6, PT, R22, R134, PT ;  /* 0x000000861600720c */ /* 0x000fe40003fc6270 */
[----:B------:R-:W-:Y:S01]  /*4690*/  I2FP.F32.U32 R22, R22 ;  /* 0x0000001600167245 */ /* 0x000fe20000201000 */
[----:B------:R2:W4:Y:S01]  /*46a0*/  MUFU.TANH R21, R8 ;  /* 0x0000000800157308 */ /* 0x0005220000002400 */
[----:B------:R-:W-:Y:S02]  /*46b0*/  FSEL R10, R10, -INF , !P5 ;  /* 0xff8000000a0a7808 */ /* 0x000fe40006800000 */
[----:B------:R-:W-:Y:S01]  /*46c0*/  ISETP.GE.AND P5, PT, R24, R135, PT ;  /* 0x000000871800720c */ /* 0x000fe20003fa6270 */
[C---:B---3--:R-:W-:Y:S01]  /*46d0*/  FFMA.FTZ R27, R22.reuse, R0, R27 ;  /* 0x00000000161b7223 */ /* 0x048fe2000001001b */
[----:B------:R-:W-:Y:S01]  /*46e0*/  I2FP.F32.U32 R24, R24 ;  /* 0x0000001800187245 */ /* 0x000fe20000201000 */
[-C--:B-----5:R-:W-:Y:S01]  /*46f0*/  FFMA.FTZ R35, R22, R0.reuse, R35 ;  /* 0x0000000016237223 */ /* 0x0a0fe20000010023 */
[----:B------:R-:W-:Y:S01]  /*4700*/  VIADD R22, R91, 0x30 ;  /* 0x000000305b167836 */ /* 0x000fe20000000000 */
[----:B------:R-:W-:Y:S01]  /*4710*/  MUFU.TANH R79, R79 ;  /* 0x0000004f004f7308 */ /* 0x000fe20000002400 */
[----:B------:R-:W-:Y:S01]  /*4720*/  FSEL R169, R27, -INF , !P1 ;  /* 0xff8000001ba97808 */ /* 0x000fe20004800000 */
[CC--:B------:R-:W-:Y:S01]  /*4730*/  FFMA.FTZ R19, R24.reuse, R0.reuse, R19 ;  /* 0x0000000018137223 */ /* 0x0c0fe20000010013 */
[----:B------:R-:W-:Y:S01]  /*4740*/  FFMA.FTZ R39, R24, R0, R39 ;  /* 0x0000000018277223 */ /* 0x000fe20000010027 */
[----:B------:R-:W-:Y:S01]  /*4750*/  VIADD R24, R91, 0x29 ;  /* 0x000000295b187836 */ /* 0x000fe20000000000 */
[----:B------:R-:W-:-:S02]  /*4760*/  FSEL R142, R35, -INF , !P6 ;  /* 0xff800000238e7808 */ /* 0x000fc40007000000 */
[----:B------:R-:W-:Y:S01]  /*4770*/  FSEL R167, R19, -INF , !P5 ;  /* 0xff80000013a77808 */ /* 0x000fe20006800000 */
[----:B------:R-:W-:Y:S01]  /*4780*/  MUFU.TANH R77, R77 ;  /* 0x0000004d004d7308 */ /* 0x000fe20000002400 */
[----:B--2---:R-:W-:Y:S01]  /*4790*/  FFMA.FTZ R8, R20, R0, R37 ;  /* 0x0000000014087223 */ /* 0x004fe20000010025 */
[----:B------:R-:W-:Y:S01]  /*47a0*/  VIADD R20, R91, 0x28 ;  /* 0x000000285b147836 */ /* 0x000fe20000000000 */
[CC--:B------:R-:W-:Y:S02]  /*47b0*/  ISETP.GE.AND P6, PT, R24.reuse, R135.reuse, PT ;  /* 0x000000871800720c */ /* 0x0c0fe40003fc6270 */
[-C--:B------:R-:W-:Y:S02]  /*47c0*/  ISETP.GE.AND P5, PT, R24, R134.reuse, PT ;  /* 0x000000861800720c */ /* 0x080fe40003fa6270 */
[----:B------:R-:W-:Y:S01]  /*47d0*/  FSEL R8, R8, -INF , !P4 ;  /* 0xff80000008087808 */ /* 0x000fe20006000000 */
[----:B------:R-:W2:Y:S01]  /*47e0*/  MUFU.TANH R31, R31 ;  /* 0x0000001f001f7308 */ /* 0x000ea20000002400 */
[C---:B------:R-:W-:Y:S01]  /*47f0*/  ISETP.GE.AND P4, PT, R20.reuse, R135, PT ;  /* 0x000000871400720c */ /* 0x040fe20003f86270 */
[----:B------:R-:W-:Y:S01]  /*4800*/  BAR.SYNC.DEFER_BLOCKING 0x0 ;  /* 0x0000000000007b1d */ /* 0x000fe20000010000 */
[----:B------:R-:W-:-:S02]  /*4810*/  ISETP.GE.AND P1, PT, R20, R134, PT ;  /* 0x000000861400720c */ /* 0x000fc40003f26270 */
[----:B------:R-:W-:Y:S02]  /*4820*/  I2FP.F32.U32 R20, R20 ;  /* 0x0000001400147245 */ /* 0x000fe40000201000 */
[----:B------:R-:W-:Y:S01]  /*4830*/  I2FP.F32.U32 R24, R24 ;  /* 0x0000001800187245 */ /* 0x000fe20000201000 */
[----:B------:R-:W-:Y:S01]  /*4840*/  MUFU.TANH R23, R76 ;  /* 0x0000004c00177308 */ /* 0x000fe20000002400 */
[----:B------:R-:W-:Y:S01]  /*4850*/  FSEL R140, R39, -INF , !P3 ;  /* 0xff800000278c7808 */ /* 0x000fe20005800000 */
[CC--:B-1----:R-:W-:Y:S01]  /*4860*/  FFMA.FTZ R172, R20.reuse, R0.reuse, R25 ;  /* 0x0000000014ac7223 */ /* 0x0c2fe20000010019 */
[-C--:B------:R-:W-:Y:S01]  /*4870*/  FFMA.FTZ R41, R20, R0.reuse, R41 ;  /* 0x0000000014297223 */ /* 0x080fe20000010029 */
[-C--:B----4-:R-:W-:Y:S01]  /*4880*/  FFMA.FTZ R21, R24, R0.reuse, R21 ;  /* 0x0000000018157223 */ /* 0x090fe20000010015 */
[----:B------:R-:W-:Y:S01]  /*4890*/  VIADD R20, R91, 0x31 ;  /* 0x000000315b147836 */ /* 0x000fe20000000000 */
[----:B------:R-:W-:Y:S02]  /*48a0*/  ISETP.GE.AND P3, PT, R22, R135, PT ;  /* 0x000000871600720c */ /* 0x000fe40003f66270 */
[----:B------:R-:W1:Y:S01]  /*48b0*/  MUFU.TANH R25, R78 ;  /* 0x0000004e00197308 */ /* 0x000e620000002400 */
[----:B------:R-:W-:Y:S01]  /*48c0*/  FSEL R172, R172, -INF , !P1 ;  /* 0xff800000acac7808 */ /* 0x000fe20004800000 */
[----:B--2---:R-:W-:Y:S01]  /*48d0*/  FFMA.FTZ R31, R24, R0, R31 ;  /* 0x00000000181f7223 */ /* 0x004fe2000001001f */
[----:B------:R-:W-:-:S02]  /*48e0*/  FSEL R141, R21, -INF , !P6 ;  /* 0xff800000158d7808 */ /* 0x000fc40007000000 */
[C---:B------:R-:W-:Y:S02]  /*48f0*/  ISETP.GE.AND P1, PT, R20.reuse, R135, PT ;  /* 0x000000871400720c */ /* 0x040fe40003f26270 */
[----:B------:R-:W-:Y:S01]  /*4900*/  ISETP.GE.AND P6, PT, R20, R134, PT ;  /* 0x000000861400720c */ /* 0x000fe20003fc6270 */
[----:B------:R2:W3:Y:S01]  /*4910*/  MUFU.TANH R19, R18 ;  /* 0x0000001200137308 */ /* 0x0004e20000002400 */
[----:B------:R-:W-:Y:S02]  /*4920*/  I2FP.F32.U32 R20, R20 ;  /* 0x0000001400147245 */ /* 0x000fe40000201000 */
[----:B------:R-:W-:Y:S02]  /*4930*/  FSEL R143, R41, -INF , !P4 ;  /* 0xff800000298f7808 */ /* 0x000fe40006000000 */
[----:B------:R-:W-:Y:S01]  /*4940*/  ISETP.GE.AND P4, PT, R22, R134, PT ;  /* 0x000000861600720c */ /* 0x000fe20003f86270 */
[C---:B------:R-:W-:Y:S01]  /*4950*/  FFMA.FTZ R79, R20.reuse, R0, R79 ;  /* 0x00000000144f7223 */ /* 0x040fe2000001004f */
[----:B------:R-:W-:Y:S01]  /*4960*/  I2FP.F32.U32 R22, R22 ;  /* 0x0000001600167245 */ /* 0x000fe20000201000 */
[----:B------:R-:W4:Y:S01]  /*4970*/  MUFU.TANH R61, R61 ;  /* 0x0000003d003d7308 */ /* 0x000f220000002400 */
[----:B------:R-:W-:Y:S01]  /*4980*/  FFMA.FTZ R77, R20, R0, R77 ;  /* 0x00000000144d7223 */ /* 0x000fe2000001004d */
[----:B------:R-:W-:-:S02]  /*4990*/  I2FP.F32.U32 R20, R91 ;  /* 0x0000005b00147245 */ /* 0x000fc40000201000 */
[CC--:B-1----:R-:W-:Y:S01]  /*49a0*/  FFMA.FTZ R25, R22.reuse, R0.reuse, R25 ;  /* 0x0000000016197223 */ /* 0x0c2fe20000010019 */
[----:B------:R-:W-:Y:S01]  /*49b0*/  FSEL R176, R79, -INF , !P6 ;  /* 0xff8000004fb07808 */ /* 0x000fe20007000000 */
[-C--:B------:R-:W-:Y:S01]  /*49c0*/  FFMA.FTZ R23, R22, R0.reuse, R23 ;  /* 0x0000000016177223 */ /* 0x080fe20000010017 */
[----:B------:R-:W-:Y:S01]  /*49d0*/  ISETP.NE.AND P6, PT, R189, 0x1, PT ;  /* 0x00000001bd00780c */ /* 0x000fe20003fc5270 */
[----:B------:R-:W1:Y:S01]  /*49e0*/  MUFU.TANH R63, R63 ;  /* 0x0000003f003f7308 */ /* 0x000e620000002400 */
[----:B--2---:R-:W-:Y:S01]  /*49f0*/  VIADD R18, R91, 0x39 ;  /* 0x000000395b127836 */ /* 0x004fe20000000000 */
[----:B------:R-:W-:Y:S01]  /*4a00*/  FSEL R178, R25, -INF , !P4 ;  /* 0xff80000019b27808 */ /* 0x000fe20006000000 */
[CC--:B------:R-:W-:Y:S01]  /*4a10*/  FFMA.FTZ R53, R20.reuse, R0.reuse, R53 ;  /* 0x0000000014357223 */ /* 0x0c0fe20000010035 */
[----:B------:R-:W-:Y:S01]  /*4a20*/  FSEL R183, R77, -INF , !P1 ;  /* 0xff8000004db77808 */ /* 0x000fe20004800000 */
[----:B---3--:R-:W-:Y:S01]  /*4a30*/  FFMA.FTZ R20, R20, R0, R19 ;  /* 0x0000000014147223 */ /* 0x008fe20000010013 */
[----:B------:R-:W-:-:S02]  /*4a40*/  ISETP.GE.AND P4, PT, R18, R135, PT ;  /* 0x000000871200720c */ /* 0x000fc40003f86270 */
[----:B------:R-:W-:Y:S02]  /*4a50*/  ISETP.GE.AND P1, PT, R18, R134, PT ;  /* 0x000000861200720c */ /* 0x000fe40003f26270 */
[----:B------:R-:W-:Y:S02]  /*4a60*/  I2FP.F32.U32 R18, R18 ;  /* 0x0000001200127245 */ /* 0x000fe40000201000 */
[----:B------:R-:W-:Y:S02]  /*4a70*/  FSEL R182, R31, -INF , !P5 ;  /* 0xff8000001fb67808 */ /* 0x000fe40006800000 */
[----:B------:R-:W-:Y:S01]  /*4a80*/  FSEL R185, R23, -INF , !P3 ;  /* 0xff80000017b97808 */ /* 0x000fe20005800000 */
[CC--:B----4-:R-:W-:Y:S01]  /*4a90*/  FFMA.FTZ R61, R18.reuse, R0.reuse, R61 ;  /* 0x00000000123d7223 */ /* 0x0d0fe2000001003d */
[C---:B------:R-:W-:Y:S01]  /*4aa0*/  ISETP.GE.AND P5, PT, R91.reuse, R135, PT ;  /* 0x000000875b00720c */ /* 0x040fe20003fa6270 */
[----:B-1----:R-:W-:Y:S01]  /*4ab0*/  FFMA.FTZ R63, R18, R0, R63 ;  /* 0x00000000123f7223 */ /* 0x002fe2000001003f */
        /* <DEDUP_REMOVED lines=90> */
.L_x_911:
[----:B------:R3:W-:Y:S02]  /*5060*/  STS.128 [R215+0xb800], RZ ;  /* 0x00b800ffd7007388 */ /* 0x0007e40000000c00 */
.L_x_912:
[----:B------:R-:W-:Y:S05]  /*5070*/  BSYNC.RECONVERGENT B0 ;  /* 0x0000000000007941 */ /* 0x000fea0003800200 */
.L_x_910:
[----:B------:R-:W0:Y:S02]  /*5080*/  LDGDEPBAR ;  /* 0x00000000000079af */ /* 0x000e240000000000 */
.L_x_909:
        /* <DEDUP_REMOVED lines=15> */
[----:B-12---:R-:W-:Y:S02]  /*5180*/  FMNMX.FTZ R23, R179, R20, !PT ;  /* 0x00000014b3177209 */ /* 0x006fe40007810000 */
[----:B------:R-:W-:Y:S02]  /*5190*/  FMNMX.FTZ R22, R170, R21, !PT ;  /* 0x00000015aa167209 */ /* 0x000fe40007810000 */
[----:B------:R-:W-:Y:S01]  /*51a0*/  LOP3.LUT R195, R81, 0x200, R196, 0xf8, !PT ;  /* 0x0000020051c37812 */ /* 0x000fe200078ef8c4 */
[----:B------:R-:W1:Y:S01]  /*51b0*/  SHFL.BFLY PT, R20, R23, 0x2, 0x1f ;  /* 0x0c401f0017147f89 */ /* 0x000e6200000e0000 */
[----:B------:R-:W-:-:S02]  /*51c0*/  MOV R214, 0xffffffff ;  /* 0xffffffff00d67802 */ /* 0x000fc40000000f00 */
[----:B------:R-:W-:Y:S01]  /*51d0*/  LEA R195, R195, UR5, 0x1 ;  /* 0x00000005c3c37c11 */ /* 0x000fe2000f8e08ff */
[----:B------:R-:W2:Y:S03]  /*51e0*/  SHFL.BFLY PT, R21, R22, 0x2, 0x1f ;  /* 0x0c401f0016157f89 */ /* 0x000ea600000e0000 */
[-C--:B------:R-:W-:Y:S01]  /*51f0*/  IADD3 R171, PT, PT, R80, R195.reuse, RZ ;  /* 0x000000c350ab7210 */ /* 0x080fe20007ffe0ff */
[----:B------:R-:W-:Y:S01]  /*5200*/  LDSM.16.MT88.4 R124, [R195+0xc000] ;  /* 0x00c00000c37c783b */ /* 0x000fe20000004200 */
[----:B------:R-:W-:-:S03]  /*5210*/  IADD3 R165, PT, PT, R152, R195, RZ ;  /* 0x000000c398a57210 */ /* 0x000fc60007ffe0ff */
[----:B------:R-:W-:Y:S01]  /*5220*/  LDSM.16.MT88.4 R116, [R171+0xc000] ;  /* 0x00c00000ab74783b */ /* 0x000fe20000004200 */
[----:B------:R-:W-:-:S03]  /*5230*/  IADD3 R163, PT, PT, R80, R165, RZ ;  /* 0x000000a550a37210 */ /* 0x000fc60007ffe0ff */
[----:B------:R-:W-:Y:S04]  /*5240*/  LDSM.16.MT88.4 R108, [R165+0xc000] ;  /* 0x00c00000a56c783b */ /* 0x000fe80000004200 */
[----:B------:R-:W-:Y:S01]  /*5250*/  LDSM.16.MT88.4 R48, [R171+0xe000] ;  /* 0x00e00000ab30783b */ /* 0x000fe20000004200 */
[----:B-1----:R-:W-:-:S03]  /*5260*/  FMNMX.FTZ R20, R23, R20, !PT ;  /* 0x0000001417147209 */ /* 0x002fc60007810000 */
[----:B------:R-:W-:Y:S01]  /*5270*/  LDSM.16.MT88.4 R100, [R163+0xc000] ;  /* 0x00c00000a364783b */ /* 0x000fe20000004200 */
[----:B--2---:R-:W-:-:S03]  /*5280*/  FMNMX.FTZ R21, R22, R21, !PT ;  /* 0x0000001516157209 */ /* 0x004fc60007810000 */
[----:B------:R-:W1:Y:S04]  /*5290*/  SHFL.BFLY PT, R133, R20, 0x1, 0x1f ;  /* 0x0c201f0014857f89 */ /* 0x000e6800000e0000 */
[----:B------:R-:W2:Y:S04]  /*52a0*/  SHFL.BFLY PT, R132, R21, 0x1, 0x1f ;  /* 0x0c201f0015847f89 */ /* 0x000ea800000e0000 */
[----:B------:R-:W-:Y:S04]  /*52b0*/  LDSM.16.MT88.4 R40, [R195+0xe000] ;  /* 0x00e00000c328783b */ /* 0x000fe80000004200 */
[----:B------:R-:W-:Y:S04]  /*52c0*/  LDSM.16.MT88.4 R56, [R165+0xe000] ;  /* 0x00e00000a538783b */ /* 0x000fe80000004200 */
[----:B------:R-:W-:Y:S04]  /*52d0*/  LDSM.16.MT88.4 R64, [R163+0xe000] ;  /* 0x00e00000a340783b */ /* 0x000fe80000004200 */
[----:B------:R-:W-:Y:S01]  /*52e0*/  LDSM.16.MT88.4 R72, [R195+0x10000] ;  /* 0x01000000c348783b */ /* 0x000fe20000004200 */
[----:B-1----:R-:W-:-:S03]  /*52f0*/  FMNMX.FTZ R133, R20, R133, !PT ;  /* 0x0000008514857209 */ /* 0x002fc60007810000 */
[----:B------:R-:W-:Y:S01]  /*5300*/  LDSM.16.MT88.4 R88, [R165+0x10000] ;  /* 0x01000000a558783b */ /* 0x000fe20000004200 */
[----:B--2---:R-:W-:Y:S01]  /*5310*/  FMNMX.FTZ R132, R21, R132, !PT ;  /* 0x0000008415847209 */ /* 0x004fe20007810000 */
        /* <DEDUP_REMOVED lines=18> */
[----:B------:R-:W-:Y:S01]  /*5440*/  MUFU.EX2 R162, R162 ;  /* 0x000000a200a27308 */ /* 0x000fe20000000800 */
[--C-:B------:R-:W-:Y:S01]  /*5450*/  FFMA.FTZ R153, R13, UR4, -R180.reuse ;  /* 0x000000040d997c23 */ /* 0x100fe200080108b4 */
[--C-:B------:R-:W-:Y:S01]  /*5460*/  FFMA.FTZ R151, R14, UR4, -R175.reuse ;  /* 0x000000040e977c23 */ /* 0x100fe200080108af */
[--C-:B------:R-:W-:Y:S01]  /*5470*/  FFMA.FTZ R150, R12, UR4, -R175.reuse ;  /* 0x000000040c967c23 */ /* 0x100fe200080108af */
[--C-:B------:R-:W-:Y:S01]  /*5480*/  FFMA.FTZ R149, R11, UR4, -R180.reuse ;  /* 0x000000040b957c23 */ /* 0x100fe200080108b4 */
[----:B------:R-:W-:Y:S01]  /*5490*/  LDSM.16.MT88.4 R12, [R165+0xc800] ;  /* 0x00c80000a50c783b */ /* 0x000fe20000004200 */
[--C-:B------:R-:W-:Y:S01]  /*54a0*/  FFMA.FTZ R148, R9, UR4, -R180.reuse ;  /* 0x0000000409947c23 */ /* 0x100fe200080108b4 */
[--C-:B------:R-:W-:Y:S01]  /*54b0*/  FFMA.FTZ R147, R10, UR4, -R175.reuse ;  /* 0x000000040a937c23 */ /* 0x100fe200080108af */
[----:B------:R-:W2:Y:S01]  /*54c0*/  MUFU.EX2 R161, R161 ;  /* 0x000000a100a17308 */ /* 0x000ea20000000800 */
[--C-:B------:R-:W-:Y:S01]  /*54d0*/  FFMA.FTZ R146, R8, UR4, -R175.reuse ;  /* 0x0000000408927c23 */ /* 0x100fe200080108af */
[----:B------:R-:W-:Y:S01]  /*54e0*/  LDSM.16.MT88.4 R16, [R165+0xe800] ;  /* 0x00e80000a510783b */ /* 0x000fe20000004200 */
[--C-:B------:R-:W-:Y:S01]  /*54f0*/  FFMA.FTZ R164, R169, UR4, -R180.reuse ;  /* 0x00000004a9a47c23 */ /* 0x100fe200080108b4 */
[--C-:B------:R-:W-:Y:S01]  /*5500*/  FFMA.FTZ R167, R167, UR4, -R180.reuse ;  /* 0x00000004a7a77c23 */ /* 0x100fe200080108b4 */
[--C-:B------:R-:W-:Y:S01]  /*5510*/  FFMA.FTZ R166, R143, UR4, -R180.reuse ;  /* 0x000000048fa67c23 */ /* 0x100fe200080108b4 */
[----:B------:R-:W-:Y:S01]  /*5520*/  LDSM.16.MT88.4 R8, [R195+0xe800] ;  /* 0x00e80000c308783b */ /* 0x000fe20000004200 */
[--C-:B------:R-:W-:Y:S01]  /*5530*/  FFMA.FTZ R169, R141, UR4, -R180.reuse ;  /* 0x000000048da97c23 */ /* 0x100fe200080108b4 */
        /* <DEDUP_REMOVED lines=8> */
[----:B------:R-:W4:Y:S01]  /*55c0*/  MUFU.EX2 R157, R157 ;  /* 0x0000009d009d7308 */ /* 0x000f220000000800 */
[----:B--2---:R-:W-:Y:S01]  /*55d0*/  F2FP.F16.F32.PACK_AB R96, R161, R162 ;  /* 0x000000a2a160723e */ /* 0x004fe200000000ff */
[----:B------:R-:W-:Y:S01]  /*55e0*/  LDSM.16.MT88.4 R24, [R163+0xc800] ;  /* 0x00c80000a318783b */ /* 0x000fe20000004200 */
[--C-:B------:R-:W-:Y:S01]  /*55f0*/  FFMA.FTZ R182, R185, UR4, -R180.reuse ;  /* 0x00000004b9b67c23 */ /* 0x100fe200080108b4 */
[--C-:B------:R-:W-:Y:S01]  /*5600*/  FFMA.FTZ R183, R183, UR4, -R180.reuse ;  /* 0x00000004b7b77c23 */ /* 0x100fe200080108b4 */
[----:B------:R-:W-:Y:S01]  /*5610*/  FFMA.FTZ R181, R181, UR4, -R180 ;  /* 0x00000004b5b57c23 */ /* 0x000fe200080108b4 */
[----:B------:R-:W-:Y:S01]  /*5620*/  LDSM.16.MT88.4 R140, [R171+0xd000] ;  /* 0x00d00000ab8c783b */ /* 0x000fe20000004200 */
[--C-:B------:R-:W-:Y:S01]  /*5630*/  FFMA.FTZ R178, R178, UR4, -R175.reuse ;  /* 0x00000004b2b27c23 */ /* 0x100fe200080108af */
[----:B------:R-:W-:Y:S01]  /*5640*/  MUFU.EX2 R160, R160 ;  /* 0x000000a000a07308 */ /* 0x000fe20000000800 */
[--C-:B------:R-:W-:Y:S01]  /*5650*/  FFMA.FTZ R179, R176, UR4, -R175.reuse ;  /* 0x00000004b0b37c23 */ /* 0x100fe200080108af */
[--C-:B------:R-:W-:Y:S01]  /*5660*/  FFMA.FTZ R174, R174, UR4, -R175.reuse ;  /* 0x00000004aeae7c23 */ /* 0x100fe200080108af */
[----:B------:R-:W-:Y:S01]  /*5670*/  FFMA.FTZ R223, R170, UR4, -R175 ;  /* 0x00000004aadf7c23 */ /* 0x000fe200080108af */
[----:B------:R-:W-:-:S04]  /*5680*/  FADD.FTZ R161, R162, R161 ;  /* 0x000000a1a2a17221 */ /* 0x000fc80000010000 */
[----:B------:R-:W2:Y:S01]  /*5690*/  MUFU.EX2 R159, R159 ;  /* 0x0000009f009f7308 */ /* 0x000ea20000000800 */
[----:B----4-:R-:W-:Y:S01]  /*56a0*/  F2FP.F16.F32.PACK_AB R98, R157, R158 ;  /* 0x0000009e9d62723e */ /* 0x010fe200000000ff */
        /* <DEDUP_REMOVED lines=8> */
[----:B----4-:R-:W-:-:S07]  /*5730*/  F2FP.F16.F32.PACK_AB R99, R155, R156 ;  /* 0x0000009c9b63723e */ /* 0x010fce00000000ff */
        /* <DEDUP_REMOVED lines=48> */
[----:B----4-:R-:W-:-:S05]  /*5a40*/  F2FP.F16.F32.PACK_AB R5, R150, R151 ;  /* 0x000000979605723e */ /* 0x010fca00000000ff */
[----:B------:R-:W-:Y:S01]  /*5a50*/  HMMA.16816.F32 R96, R96, R6, RZ ;  /* 0x000000066060723c */ /* 0x000fe200000018ff */
[----:B------:R-:W-:Y:S02]  /*5a60*/  F2FP.F16.F32.PACK_AB R6, R148, R149 ;  /* 0x000000959406723e */ /* 0x000fe400000000ff */
[----:B-----5:R-:W-:-:S07]  /*5a70*/  F2FP.F16.F32.PACK_AB R7, R146, R147 ;  /* 0x000000939207723e */ /* 0x020fce00000000ff */
[C---:B------:R-:W-:Y:S08]  /*5a80*/  HMMA.16816.F32 R112, R4.reuse, R12, R112 ;  /* 0x0000000c0470723c */ /* 0x040ff00000001870 */
        /* <DEDUP_REMOVED lines=31> */
[----:B------:R-:W-:Y:S07]  /*5c80*/  LDSM.16.MT88.4 R20, [R165+0xf000] ;  /* 0x00f00000a514783b */ /* 0x000fee0000004200 */
[C---:B-----5:R-:W-:Y:S08]  /*5c90*/  HMMA.16816.F32 R92, R4.reuse, R16, R92 ;  /* 0x00000010045c723c */ /* 0x060ff0000000185c */
[----:B------:R-:W-:Y:S01]  /*5ca0*/  HMMA.16816.F32 R96, R4, R18, R96 ;  /* 0x000000120460723c */ /* 0x000fe20000001860 */
[----:B------:R-:W4:Y:S01]  /*5cb0*/  LDSM.16.MT88.4 R16, [R163+0xf000] ;  /* 0x00f00000a310783b */ /* 0x000f220000004200 */
[----:B---3--:R-:W-:-:S02]  /*5cc0*/  F2FP.F16.F32.PACK_AB R4, R167, R164 ;  /* 0x000000a4a704723e */ /* 0x008fc400000000ff */
[----:B------:R-:W-:Y:S02]  /*5cd0*/  F2FP.F16.F32.PACK_AB R5, R173, R168 ;  /* 0x000000a8ad05723e */ /* 0x000fe400000000ff */
        /* <DEDUP_REMOVED lines=58> */
[----:B------:R-:W-:-:S03]  /*6080*/  FADD.FTZ R150, R150, R151 ;  /* 0x0000009796967221 */ /* 0x000fc60000010000 */
        /* <DEDUP_REMOVED lines=142> */
[----:B--2---:R-:W2:Y:S04]  /*6970*/  LDSM.16.M88.4 R8, [R184+UR5+0x6000] ;  /* 0x00600005b808783b */ /* 0x004ea80008000200 */
[----:B------:R-:W5:Y:S04]  /*6980*/  LDSM.16.M88.4 R144, [R184+UR5+0x6800] ;  /* 0x00680005b890783b */ /* 0x000f680008000200 */
[----:B------:R-:W1:Y:S04]  /*6990*/  LDSM.16.M88.4 R160, [R184+UR5+0x7000] ;  /* 0x00700005b8a0783b */ /* 0x000e680008000200 */
[----:B---3--:R-:W3:Y:S04]  /*69a0*/  LDSM.16.M88.4 R12, [R184+UR5+0x7800] ;  /* 0x00780005b80c783b */ /* 0x008ee80008000200 */
[----:B------:R-:W-:Y:S04]  /*69b0*/  LDSM.16.M88.4 R148, [R180] ;  /* 0x00000000b494783b */ /* 0x000fe80000000200 */
[----:B----4-:R-:W4:Y:S04]  /*69c0*/  LDSM.16.M88.4 R16, [R185+0x6000] ;  /* 0x00600000b910783b */ /* 0x010f280000000200 */
[----:B------:R-:W4:Y:S04]  /*69d0*/  LDSM.16.M88.4 R32, [R185+0x6800] ;  /* 0x00680000b920783b */ /* 0x000f280000000200 */
[----:B------:R-:W4:Y:S04]  /*69e0*/  LDSM.16.M88.4 R28, [R185+0x7000] ;  /* 0x00700000b91c783b */ /* 0x000f280000000200 */
[----:B------:R-:W4:Y:S04]  /*69f0*/  LDSM.16.M88.4 R164, [R185+0x7800] ;  /* 0x00780000b9a4783b */ /* 0x000f280000000200 */
[----:B------:R-:W-:Y:S01]  /*6a00*/  LDSM.16.M88.4 R24, [R199+0x6000] ;  /* 0x00600000c718783b */ /* 0x000fe20000000200 */
[C---:B--2---:R-:W-:Y:S03]  /*6a10*/  HMMA.16816.F32 R4, R136.reuse, R8, RZ ;  /* 0x000000088804723c */ /* 0x044fe600000018ff */
[----:B------:R-:W-:Y:S04]  /*6a20*/  LDSM.16.M88.4 R172, [R199+0x7000] ;  /* 0x00700000c7ac783b */ /* 0x000fe80000000200 */
[----:B------:R-:W-:Y:S01]  /*6a30*/  LDSM.16.M88.4 R152, [R200+0x6000] ;  /* 0x00600000c898783b */ /* 0x000fe20000000200 */
[C---:B-----5:R-:W-:Y:S03]  /*6a40*/  HMMA.16816.F32 R20, R136.reuse, R144, RZ ;  /* 0x000000908814723c */ /* 0x060fe600000018ff */
[----:B------:R-:W-:Y:S04]  /*6a50*/  LDSM.16.M88.4 R168, [R200+0x6800] ;  /* 0x00680000c8a8783b */ /* 0x000fe80000000200 */
[----:B------:R-:W-:Y:S01]  /*6a60*/  LDSM.16.M88.4 R176, [R199+0x8800] ;  /* 0x00880000c7b0783b */ /* 0x000fe20000000200 */
[C---:B------:R-:W-:Y:S03]  /*6a70*/  HMMA.16816.F32 R8, R136.reuse, R10, RZ ;  /* 0x0000000a8808723c */ /* 0x040fe600000018ff */
[----:B------:R-:W0:Y:S05]  /*6a80*/  LDGDEPBAR ;  /* 0x00000000000079af */ /* 0x000e2a0000000000 */
[C---:B------:R-:W-:Y:S08]  /*6a90*/  HMMA.16816.F32 R144, R136.reuse, R146, RZ ;  /* 0x000000928890723c */ /* 0x040ff000000018ff */
[C---:B-1----:R-:W-:Y:S08]  /*6aa0*/  HMMA.16816.F32 R140, R136.reuse, R160, RZ ;  /* 0x000000a0888c723c */ /* 0x042ff000000018ff */
[C---:B------:R-:W-:Y:S08]  /*6ab0*/  HMMA.16816.F32 R160, R136.reuse, R162, RZ ;  /* 0x000000a288a0723c */ /* 0x040ff000000018ff */
[C---:B---3--:R-:W-:Y:S08]  /*6ac0*/  HMMA.16816.F32 R156, R136.reuse, R12, RZ ;  /* 0x0000000c889c723c */ /* 0x048ff000000018ff */
[----:B------:R-:W-:Y:S01]  /*6ad0*/  HMMA.16816.F32 R136, R136, R14, RZ ;  /* 0x0000000e8888723c */ /* 0x000fe200000018ff */
[----:B------:R-:W1:Y:S07]  /*6ae0*/  LDSM.16.M88.4 R12, [R186] ;  /* 0x00000000ba0c783b */ /* 0x000e6e0000000200 */
[C---:B----4-:R-:W-:Y:S08]  /*6af0*/  HMMA.16816.F32 R4, R148.reuse, R16, R4 ;  /* 0x000000109404723c */ /* 0x050ff00000001804 */
[C---:B------:R-:W-:Y:S01]  /*6b00*/  HMMA.16816.F32 R8, R148.reuse, R18, R8 ;  /* 0x000000129408723c */ /* 0x040fe20000001808 */
[----:B------:R-:W2:Y:S07]  /*6b10*/  LDSM.16.M88.4 R16, [R199+0x6800] ;  /* 0x00680000c710783b */ /* 0x000eae0000000200 */
[C---:B------:R-:W-:Y:S08]  /*6b20*/  HMMA.16816.F32 R20, R148.reuse, R32, R20 ;  /* 0x000000209414723c */ /* 0x040ff00000001814 */
        /* <DEDUP_REMOVED lines=9> */
[C---:B-1----:R-:W-:Y:S08]  /*6bc0*/  HMMA.16816.F32 R4, R12.reuse, R24, R4 ;  /* 0x000000180c04723c */ /* 0x042ff00000001804 */
[C---:B------:R-:W-:Y:S01]  /*6bd0*/  HMMA.16816.F32 R8, R12.reuse, R26, R8 ;  /* 0x0000001a0c08723c */ /* 0x040fe20000001808 */
[----:B------:R-:W-:Y:S07]  /*6be0*/  LDSM.16.M88.4 R24, [R184+UR5+0x8000] ;  /* 0x00800005b818783b */ /* 0x000fee0008000200 */
[C---:B--2---:R-:W-:Y:S08]  /*6bf0*/  HMMA.16816.F32 R20, R12.reuse, R16, R20 ;  /* 0x000000100c14723c */ /* 0x044ff00000001814 */
[C---:B------:R-:W-:Y:S01]  /*6c00*/  HMMA.16816.F32 R144, R12.reuse, R18, R144 ;  /* 0x000000120c90723c */ /* 0x040fe20000001890 */
[----:B------:R-:W1:Y:S07]  /*6c10*/  LDSM.16.M88.4 R16, [R181+0x2000] ;  /* 0x00200000b510783b */ /* 0x000e6e0000000200 */
[C---:B------:R-:W-:Y:S08]  /*6c20*/  HMMA.16816.F32 R140, R12.reuse, R172, R140 ;  /* 0x000000ac0c8c723c */ /* 0x040ff0000000188c */
[C---:B------:R-:W-:Y:S01]  /*6c30*/  HMMA.16816.F32 R160, R12.reuse, R174, R160 ;  /* 0x000000ae0ca0723c */ /* 0x040fe200000018a0 */
[----:B------:R-:W-:Y:S07]  /*6c40*/  LDSM.16.M88.4 R172, [R199+0x9000] ;  /* 0x00900000c7ac783b */ /* 0x000fee0000000200 */
[C---:B---3--:R-:W-:Y:S08]  /*6c50*/  HMMA.16816.F32 R156, R12.reuse, R32, R156 ;  /* 0x000000200c9c723c */ /* 0x048ff0000000189c */
[----:B------:R-:W-:Y:S01]  /*6c60*/  HMMA.16816.F32 R136, R12, R34, R136 ;  /* 0x000000220c88723c */ /* 0x000fe20000001888 */
[----:B------:R-:W2:Y:S04]  /*6c70*/  LDSM.16.M88.4 R12, [R184+UR5+0x8800] ;  /* 0x00880005b80c783b */ /* 0x000ea80008000200 */
[----:B------:R-:W3:Y:S03]  /*6c80*/  LDSM.16.M88.4 R32, [R184+UR5+0x9000] ;  /* 0x00900005b820783b */ /* 0x000ee60008000200 */
[C---:B----4-:R-:W-:Y:S08]  /*6c90*/  HMMA.16816.F32 R4, R28.reuse, R152, R4 ;  /* 0x000000981c04723c */ /* 0x050ff00000001804 */
[C---:B------:R-:W-:Y:S01]  /*6ca0*/  HMMA.16816.F32 R8, R28.reuse, R154, R8 ;  /* 0x0000009a1c08723c */ /* 0x040fe20000001808 */
[----:B------:R-:W4:Y:S07]  /*6cb0*/  LDSM.16.M88.4 R152, [R184+UR5+0x9800] ;  /* 0x00980005b898783b */ /* 0x000f2e0008000200 */
[C---:B------:R-:W-:Y:S08]  /*6cc0*/  HMMA.16816.F32 R20, R28.reuse, R168, R20 ;  /* 0x000000a81c14723c */ /* 0x040ff00000001814 */
[C---:B------:R-:W-:Y:S01]  /*6cd0*/  HMMA.16816.F32 R144, R28.reuse, R170, R144 ;  /* 0x000000aa1c90723c */ /* 0x040fe20000001890 */
[----:B------:R-:W-:Y:S07]  /*6ce0*/  LDSM.16.M88.4 R168, [R199+0x9800] ;  /* 0x00980000c7a8783b */ /* 0x000fee0000000200 */
[C---:B-----5:R-:W-:Y:S08]  /*6cf0*/  HMMA.16816.F32 R140, R28.reuse, R164, R140 ;  /* 0x000000a41c8c723c */ /* 0x060ff0000000188c */
        /* <DEDUP_REMOVED lines=34> */
[----:B------:R-:W4:Y:S07]  /*6f20*/  LDSM.16.M88.4 R16, [R184+UR5+0xa000] ;  /* 0x00a00005b810783b */ /* 0x000f2e0008000200 */
[C---:B------:R-:W-:Y:S08]  /*6f30*/  HMMA.16816.F32 R20, R152.reuse, R176, R20 ;  /* 0x000000b09814723c */ /* 0x040ff00000001814 */
[C---:B------:R-:W-:Y:S01]  /*6f40*/  HMMA.16816.F32 R144, R152.reuse, R178, R144 ;  /* 0x000000b29890723c */ /* 0x040fe20000001890 */
[----:B------:R-:W4:Y:S07]  /*6f50*/  LDSM.16.M88.4 R176, [R184+UR5+0xb800] ;  /* 0x00b80005b8b0783b */ /* 0x000f2e0008000200 */
[C---:B------:R-:W-:Y:S08]  /*6f60*/  HMMA.16816.F32 R140, R152.reuse, R172, R140 ;  /* 0x000000ac988c723c */ /* 0x040ff0000000188c */
[C---:B------:R-:W-:Y:S01]  /*6f70*/  HMMA.16816.F32 R160, R152.reuse, R174, R160 ;  /* 0x000000ae98a0723c */ /* 0x040fe200000018a0 */
[----:B------:R-:W-:Y:S07]  /*6f80*/  LDSM.16.M88.4 R172, [R200+0xa000] ;  /* 0x00a00000c8ac783b */ /* 0x000fee0000000200 */
[C---:B------:R-:W-:Y:S08]  /*6f90*/  HMMA.16816.F32 R156, R152.reuse, R168, R156 ;  /* 0x000000a8989c723c */ /* 0x040ff0000000189c */
[----:B------:R-:W-:Y:S01]  /*6fa0*/  HMMA.16816.F32 R136, R152, R170, R136 ;  /* 0x000000aa9888723c */ /* 0x000fe20000001888 */
[----:B------:R-:W-:Y:S04]  /*6fb0*/  LDSM.16.M88.4 R152, [R180+0x4000] ;  /* 0x00400000b498783b */ /* 0x000fe80000000200 */
[----:B------:R-:W-:Y:S03]  /*6fc0*/  LDSM.16.M88.4 R168, [R185+0xa800] ;  /* 0x00a80000b9a8783b */ /* 0x000fe60000000200 */
[C---:B-1----:R-:W-:Y:S01]  /*6fd0*/  HMMA.16816.F32 R4, R12.reuse, R28, R4 ;  /* 0x0000001c0c04723c */ /* 0x042fe20000001804 */
[----:B------:R-:W-:Y:S07]  /*6fe0*/  LDSM.16.M88.4 R180, [R184+UR5+0xb000] ;  /* 0x00b00005b8b4783b */ /* 0x000fee0008000200 */
[C---:B------:R-:W-:Y:S01]  /*6ff0*/  HMMA.16816.F32 R8, R12.reuse, R30, R8 ;  /* 0x0000001e0c08723c */ /* 0x040fe20000001808 */
[----:B------:R-:W1:Y:S07]  /*7000*/  LDSM.16.M88.4 R28, [R185+0xa000] ;  /* 0x00a00000b91c783b */ /* 0x000e6e0000000200 */
[C---:B--2---:R-:W-:Y:S08]  /*7010*/  HMMA.16816.F32 R20, R12.reuse, R148, R20 ;  /* 0x000000940c14723c */ /* 0x044ff00000001814 */
[C---:B------:R-:W-:Y:S01]  /*7020*/  HMMA.16816.F32 R144, R12.reuse, R150, R144 ;  /* 0x000000960c90723c */ /* 0x040fe20000001890 */
[----:B------:R-:W-:Y:S07]  /*7030*/  LDSM.16.M88.4 R148, [R185+0xb800] ;  /* 0x00b80000b994783b */ /* 0x000fee0000000200 */
[C---:B---3--:R-:W-:Y:S08]  /*7040*/  HMMA.16816.F32 R140, R12.reuse, R24, R140 ;  /* 0x000000180c8c723c */ /* 0x048ff0000000188c */
[C---:B------:R-:W-:Y:S01]  /*7050*/  HMMA.16816.F32 R160, R12.reuse, R26, R160 ;  /* 0x0000001a0ca0723c */ /* 0x040fe200000018a0 */
[----:B------:R-:W2:Y:S07]  /*7060*/  LDSM.16.M88.4 R24, [R184+UR5+0xa800] ;  /* 0x00a80005b818783b */ /* 0x000eae0008000200 */
[C---:B-----5:R-:W-:Y:S08]  /*7070*/  HMMA.16816.F32 R156, R12.reuse, R32, R156 ;  /* 0x000000200c9c723c */ /* 0x060ff0000000189c */
[----:B------:R-:W-:Y:S01]  /*7080*/  HMMA.16816.F32 R136, R12, R34, R136 ;  /* 0x000000220c88723c */ /* 0x000fe20000001888 */
[----:B------:R-:W-:Y:S04]  /*7090*/  LDSM.16.M88.4 R32, [R186+0x4000] ;  /* 0x00400000ba20783b */ /* 0x000fe80000000200 */
[----:B------:R-:W3:Y:S03]  /*70a0*/  LDSM.16.M88.4 R12, [R199+0xa000] ;  /* 0x00a00000c70c783b */ /* 0x000ee60000000200 */
[C---:B----4-:R-:W-:Y:S08]  /*70b0*/  HMMA.16816.F32 R4, R164.reuse, R16, R4 ;  /* 0x00000010a404723c */ /* 0x050ff00000001804 */
[C---:B------:R-:W-:Y:S01]  /*70c0*/  HMMA.16816.F32 R8, R164.reuse, R18, R8 ;  /* 0x00000012a408723c */ /* 0x040fe20000001808 */
[----:B------:R-:W4:Y:S04]  /*70d0*/  LDSM.16.M88.4 R16, [R187+0x4000] ;  /* 0x00400000bb10783b */ /* 0x000f280000000200 */
[----:B------:R-:W-:Y:S03]  /*70e0*/  LDSM.16.M88.4 R184, [R185+0xb000] ;  /* 0x00b00000b9b8783b */ /* 0x000fe60000000200 */
[----:B------:R-:W-:Y:S08]  /*70f0*/  HMMA.16816.F32 R136, R164, R178, R136 ;  /* 0x000000b2a488723c */ /* 0x000ff00000001888 */
[C---:B-1----:R-:W-:Y:S08]  /*7100*/  HMMA.16816.F32 R4, R152.reuse, R28, R4 ;  /* 0x0000001c9804723c */ /* 0x042ff00000001804 */
[----:B------:R-:W-:Y:S01]  /*7110*/  HMMA.16816.F32 R8, R152, R30, R8 ;  /* 0x0000001e9808723c */ /* 0x000fe20000001808 */
[----:B------:R-:W1:Y:S07]  /*7120*/  LDSM.16.M88.4 R28, [R199+0xa800] ;  /* 0x00a80000c71c783b */ /* 0x000e6e0000000200 */
[----:B--2---:R-:W-:Y:S08]  /*7130*/  HMMA.16816.F32 R20, R164, R24, R20 ;  /* 0x00000018a414723c */ /* 0x004ff00000001814 */
[----:B---3--:R-:W-:Y:S08]  /*7140*/  HMMA.16816.F32 R4, R32, R12, R4 ;  /* 0x0000000c2004723c */ /* 0x008ff00000001804 */
[----:B------:R-:W-:Y:S01]  /*7150*/  HMMA.16816.F32 R144, R164, R26, R144 ;  /* 0x0000001aa490723c */ /* 0x000fe20000001890 */
[----:B------:R-:W2:Y:S07]  /*7160*/  LDSM.16.M88.4 R24, [R199+0xb800] ;  /* 0x00b80000c718783b */ /* 0x000eae0000000200 */
[----:B------:R-:W-:Y:S01]  /*7170*/  HMMA.16816.F32 R8, R32, R14, R8 ;  /* 0x0000000e2008723c */ /* 0x000fe20000001808 */
[----:B------:R-:W3:Y:S07]  /*7180*/  LDSM.16.M88.4 R12, [R200+0xa800] ;  /* 0x00a80000c80c783b */ /* 0x000eee0000000200 */
[----:B----4-:R-:W-:Y:S08]  /*7190*/  HMMA.16816.F32 R4, R16, R172, R4 ;  /* 0x000000ac1004723c */ /* 0x010ff00000001804 */
[----:B------:R-:W-:Y:S08]  /*71a0*/  HMMA.16816.F32 R20, R152, R168, R20 ;  /* 0x000000a89814723c */ /* 0x000ff00000001814 */
[----:B------:R-:W-:Y:S01]  /*71b0*/  HMMA.16816.F32 R8, R16, R174, R8 ;  /* 0x000000ae1008723c */ /* 0x000fe20000001808 */
[----:B------:R-:W4:Y:S02]  /*71c0*/  LDSM.16.M88.4 R172, [R200+0xb800] ;  /* 0x00b80000c8ac783b */ /* 0x000f240000000200 */
[----:B------:R-:W-:Y:S01]  /*71d0*/  FMUL.FTZ R4, R4, UR4 ;  /* 0x0000000404047c20 */ /* 0x000fe20008410000 */
[----:B------:R-:W-:Y:S01]  /*71e0*/  FMUL.FTZ R5, R5, UR4 ;  /* 0x0000000405057c20 */ /* 0x000fe20008410000 */
[----:B------:R-:W-:-:S02]  /*71f0*/  FMUL.FTZ R6, R6, UR4 ;  /* 0x0000000406067c20 */ /* 0x000fc40008410000 */
[----:B------:R-:W-:Y:S01]  /*7200*/  MUFU.TANH R169, R4 ;  /* 0x0000000400a97308 */ /* 0x000fe20000002400 */
[----:B------:R-:W-:Y:S07]  /*7210*/  HMMA.16816.F32 R136, R152, R150, R136 ;  /* 0x000000969888723c */ /* 0x000fee0000001888 */
[----:B------:R-:W-:Y:S01]  /*7220*/  MUFU.TANH R151, R5 ;  /* 0x0000000500977308 */ /* 0x000fe20000002400 */
[----:B-1----:R-:W-:Y:S01]  /*7230*/  HMMA.16816.F32 R20, R32, R28, R20 ;  /* 0x0000001c2014723c */ /* 0x002fe20000001814 */
[----:B------:R-:W-:-:S02]  /*7240*/  FMUL.FTZ R29, R7, UR4 ;  /* 0x00000004071d7c20 */ /* 0x000fc40008410000 */
[----:B------:R-:W-:Y:S01]  /*7250*/  FMUL.FTZ R8, R8, UR4 ;  /* 0x0000000408087c20 */ /* 0x000fe20008410000 */
[----:B------:R-:W-:-:S03]  /*7260*/  FMUL.FTZ R9, R9, UR4 ;  /* 0x0000000409097c20 */ /* 0x000fc60008410000 */
[----:B------:R1:W5:Y:S01]  /*7270*/  MUFU.TANH R179, R6 ;  /* 0x0000000600b37308 */ /* 0x0003620000002400 */
[----:B------:R-:W-:Y:S01]  /*7280*/  HMMA.16816.F32 R144, R152, R170, R144 ;  /* 0x000000aa9890723c */ /* 0x000fe20000001890 */
[----:B------:R-:W-:-:S06]  /*7290*/  FMUL.FTZ R171, R10, UR4 ;  /* 0x000000040aab7c20 */ /* 0x000fcc0008410000 */
[----:B------:R-:W-:Y:S01]  /*72a0*/  MUFU.TANH R29, R29 ;  /* 0x0000001d001d7308 */ /* 0x000fe20000002400 */
[----:B------:R-:W-:Y:S07]  /*72b0*/  HMMA.16816.F32 R140, R164, R180, R140 ;  /* 0x000000b4a48c723c */ /* 0x000fee000000188c */
[----:B------:R-:W-:Y:S01]  /*72c0*/  MUFU.TANH R171, R171 ;  /* 0x000000ab00ab7308 */ /* 0x000fe20000002400 */
[----:B-1----:R-:W1:Y:S01]  /*72d0*/  LDSM.16.M88.4 R4, [R199+0xb000] ;  /* 0x00b00000c704783b */ /* 0x002e620000000200 */
[----:B--2---:R-:W-:Y:S06]  /*72e0*/  HMMA.16816.F32 R136, R32, R26, R136 ;  /* 0x0000001a2088723c */ /* 0x004fec0000001888 */
[----:B------:R-:W-:Y:S02]  /*72f0*/  MUFU.TANH R27, R8 ;  /* 0x00000008001b7308 */ /* 0x000fe40000002400 */
[----:B---3--:R-:W-:Y:S01]  /*7300*/  HMMA.16816.F32 R20, R16, R12, R20 ;  /* 0x0000000c1014723c */ /* 0x008fe20000001814 */
[----:B------:R-:W-:-:S05]  /*7310*/  IMAD.SHL.U32 R12, R192, 0x2, RZ ;  /* 0x00000002c00c7824 */ /* 0x000fca00078e00ff */
[----:B------:R2:W-:Y:S01]  /*7320*/  MUFU.TANH R13, R9 ;  /* 0x00000009000d7308 */ /* 0x0005e20000002400 */
[----:B------:R-:W-:Y:S01]  /*7330*/  LOP3.LUT R12, R12, 0x6, RZ, 0xc0, !PT ;  /* 0x000000060c0c7812 */ /* 0x000fe200078ec0ff */
[----:B------:R-:W-:Y:S01]  /*7340*/  HMMA.16816.F32 R144, R32, R30, R144 ;  /* 0x0000001e2090723c */ /* 0x000fe20000001890 */
[----:B------:R-:W-:-:S03]  /*7350*/  FMUL.FTZ R31, R11, UR4 ;  /* 0x000000040b1f7c20 */ /* 0x000fc60008410000 */
[----:B------:R-:W-:-:S03]  /*7360*/  IMAD R12, R189, 0x40, R12 ;  /* 0x00000040bd0c7824 */ /* 0x000fc600078e020c */
[----:B------:R-:W-:Y:S01]  /*7370*/  MUFU.TANH R31, R31 ;  /* 0x0000001f001f7308 */ /* 0x000fe20000002400 */
[----:B------:R-:W-:Y:S03]  /*7380*/  HMMA.16816.F32 R140, R152, R184, R140 ;  /* 0x000000b8988c723c */ /* 0x000fe6000000188c */
[----:B------:R-:W-:Y:S01]  /*7390*/  FMUL.FTZ R20, R20, UR4 ;  /* 0x0000000414147c20 */ /* 0x000fe20008410000 */
[----:B------:R-:W-:Y:S01]  /*73a0*/  FMUL.FTZ R22, R22, UR4 ;  /* 0x0000000416167c20 */ /* 0x000fe20008410000 */
[----:B------:R-:W-:Y:S01]  /*73b0*/  FMUL.FTZ R21, R21, UR4 ;  /* 0x0000000415157c20 */ /* 0x000fe20008410000 */
[----:B------:R-:W-:Y:S01]  /*73c0*/  FMUL.FTZ R23, R23, UR4 ;  /* 0x0000000417177c20 */ /* 0x000fe20008410000 */
[----:B--2---:R-:W2:Y:S01]  /*73d0*/  LDSM.16.M88.4 R8, [R200+0xb000] ;  /* 0x00b00000c808783b */ /* 0x004ea20000000200 */
[----:B------:R-:W-:Y:S01]  /*73e0*/  HMMA.16816.F32 R160, R164, R182, R160 ;  /* 0x000000b6a4a0723c */ /* 0x000fe200000018a0 */
[----:B------:R-:W-:-:S04]  /*73f0*/  DEPBAR.LE SB0, 0x0 ;  /* 0x000080000000791a */ /* 0x000fc80000000000 */
[----:B------:R-:W-:Y:S03]  /*7400*/  MUFU.TANH R21, R21 ;  /* 0x0000001500157308 */ /* 0x000fe60000002400 */
[----:B----4-:R-:W-:Y:S05]  /*7410*/  HMMA.16816.F32 R136, R16, R174, R136 ;  /* 0x000000ae1088723c */ /* 0x010fea0000001888 */
[----:B------:R-:W-:Y:S03]  /*7420*/  MUFU.TANH R175, R20 ;  /* 0x0000001400af7308 */ /* 0x000fe60000002400 */
[----:B-1----:R-:W-:Y:S01]  /*7430*/  HMMA.16816.F32 R140, R32, R4, R140 ;  /* 0x00000004208c723c */ /* 0x002fe2000000188c */
[----:B------:R-:W-:-:S05]  /*7440*/  VIADD R5, R12, 0xffffff80 ;  /* 0xffffff800c057836 */ /* 0x000fca0000000000 */
[----:B------:R-:W-:Y:S02]  /*7450*/  I2FP.F32.U32 R4, R5 ;  /* 0x0000000500047245 */ /* 0x000fe40000201000 */
[----:B------:R-:W-:Y:S01]  /*7460*/  HMMA.16816.F32 R160, R152, R186, R160 ;  /* 0x000000ba98a0723c */ /* 0x000fe200000018a0 */
[C---:B------:R-:W-:Y:S02]  /*7470*/  ISETP.GE.AND P5, PT, R5.reuse, R135, PT ;  /* 0x000000870500720c */ /* 0x040fe40003fa6270 */
[----:B------:R-:W-:Y:S01]  /*7480*/  FMUL.FTZ R136, R136, UR4 ;  /* 0x0000000488887c20 */ /* 0x000fe20008410000 */
[----:B------:R-:W-:Y:S01]  /*7490*/  FMUL.FTZ R138, R138, UR4 ;  /* 0x000000048a8a7c20 */ /* 0x000fe20008410000 */
[----:B------:R-:W-:Y:S01]  /*74a0*/  BAR.SYNC.DEFER_BLOCKING 0x0 ;  /* 0x0000000000007b1d */ /* 0x000fe20000010000 */
[----:B------:R-:W-:Y:S01]  /*74b0*/  ISETP.GE.AND P6, PT, R5, R134, PT ;  /* 0x000000860500720c */ /* 0x000fe20003fc6270 */
[----:B-----5:R-:W-:Y:S01]  /*74c0*/  FFMA.FTZ R5, R4, R0, R179 ;  /* 0x0000000004057223 */ /* 0x020fe200000100b3 */
[----:B------:R-:W-:Y:S03]  /*74d0*/  HMMA.16816.F32 R156, R164, R176, R156 ;  /* 0x000000b0a49c723c */ /* 0x000fe6000000189c */
[----:B------:R-:W1:Y:S01]  /*74e0*/  MUFU.TANH R165, R136 ;  /* 0x0000008800a57308 */ /* 0x000e620000002400 */
[----:B------:R-:W-:-:S04]  /*74f0*/  FSEL R5, R5, -INF , !P6 ;  /* 0xff80000005057808 */ /* 0x000fc80007000000 */
[C---:B------:R-:W-:Y:S01]  /*7500*/  HMMA.16816.F32 R144, R16.reuse, R14, R144 ;  /* 0x0000000e1090723c */ /* 0x040fe20000001890 */
[----:B------:R-:W-:Y:S02]  /*7510*/  VIADD R14, R12, 0xffffffb8 ;  /* 0xffffffb80c0e7836 */ /* 0x000fe40000000000 */
[----:B------:R-:W-:Y:S01]  /*7520*/  FFMA.FTZ R15, R4, R0, R169 ;  /* 0x00000000040f7223 */ /* 0x000fe200000100a9 */
[----:B------:R-:W3:Y:S02]  /*7530*/  MUFU.TANH R181, R138 ;  /* 0x0000008a00b57308 */ /* 0x000ee40000002400 */
[----:B------:R-:W-:Y:S02]  /*7540*/  I2FP.F32.U32 R4, R14 ;  /* 0x0000000e00047245 */ /* 0x000fe40000201000 */
[----:B--2---:R-:W-:Y:S01]  /*7550*/  HMMA.16816.F32 R140, R16, R8, R140 ;  /* 0x00000008108c723c */ /* 0x004fe2000000188c */
[----:B------:R-:W-:Y:S01]  /*7560*/  VIADD R8, R12, 0xffffff81 ;  /* 0xffffff810c087836 */ /* 0x000fe20000000000 */
[----:B------:R-:W-:-:S02]  /*7570*/  FSEL R15, R15, -INF , !P5 ;  /* 0xff8000000f0f7808 */ /* 0x000fc40006800000 */
[----:B------:R-:W2:Y:S01]  /*7580*/  MUFU.TANH R167, R22 ;  /* 0x0000001600a77308 */ /* 0x000ea20000002400 */
[----:B-1----:R-:W-:Y:S01]  /*7590*/  FFMA.FTZ R165, R4, R0, R165 ;  /* 0x0000000004a57223 */ /* 0x002fe200000100a5 */
[CC--:B------:R-:W-:Y:S02]  /*75a0*/  ISETP.GE.AND P5, PT, R14.reuse, R135.reuse, PT ;  /* 0x000000870e00720c */ /* 0x0c0fe40003fa6270 */
[----:B------:R-:W-:Y:S01]  /*75b0*/  ISETP.GE.AND P6, PT, R14, R134, PT ;  /* 0x000000860e00720c */ /* 0x000fe20003fc6270 */
[----:B------:R-:W-:Y:S01]  /*75c0*/  HMMA.16816.F32 R160, R32, R6, R160 ;  /* 0x0000000620a0723c */ /* 0x000fe200000018a0 */
[----:B------:R-:W-:Y:S01]  /*75d0*/  FSEL R165, R165, -INF , !P5 ;  /* 0xff800000a5a57808 */ /* 0x000fe20006800000 */
[----:B------:R-:W-:Y:S01]  /*75e0*/  VIADD R6, R12, 0xffffff88 ;  /* 0xffffff880c067836 */ /* 0x000fe20000000000 */
[-C--:B------:R-:W-:Y:S01]  /*75f0*/  ISETP.GE.AND P5, PT, R8, R135.reuse, PT ;  /* 0x000000870800720c */ /* 0x080fe20003fa6270 */
[----:B---3--:R-:W-:Y:S01]  /*7600*/  FFMA.FTZ R164, R4, R0, R181 ;  /* 0x0000000004a47223 */ /* 0x008fe200000100b5 */
[----:B------:R-:W-:Y:S01]  /*7610*/  I2FP.F32.U32 R4, R8 ;  /* 0x0000000800047245 */ /* 0x000fe20000201000 */
[----:B------:R1:W3:Y:S01]  /*7620*/  MUFU.TANH R169, R23 ;  /* 0x0000001700a97308 */ /* 0x0002e20000002400 */
[----:B------:R-:W-:Y:S01]  /*7630*/  FMUL.FTZ R144, R144, UR4 ;  /* 0x0000000490907c20 */ /* 0x000fe20008410000 */
[----:B------:R-:W-:Y:S01]  /*7640*/  HMMA.16816.F32 R156, R152, R148, R156 ;  /* 0x00000094989c723c */ /* 0x000fe2000000189c */
[----:B------:R-:W-:Y:S01]  /*7650*/  FSEL R164, R164, -INF , !P6 ;  /* 0xff800000a4a47808 */ /* 0x000fe20007000000 */
[CC--:B------:R-:W-:Y:S01]  /*7660*/  FFMA.FTZ R9, R4.reuse, R0.reuse, R151 ;  /* 0x0000000004097223 */ /* 0x0c0fe20000010097 */
[----:B------:R-:W-:Y:S01]  /*7670*/  FFMA.FTZ R7, R4, R0, R29 ;  /* 0x0000000004077223 */ /* 0x000fe2000001001d */
[----:B------:R-:W-:Y:S01]  /*7680*/  ISETP.GE.AND P6, PT, R8, R134, PT ;  /* 0x000000860800720c */ /* 0x000fe20003fc6270 */
[----:B------:R-:W-:Y:S01]  /*7690*/  FMUL.FTZ R146, R146, UR4 ;  /* 0x0000000492927c20 */ /* 0x000fe20008410000 */
[----:B------:R-:W-:Y:S01]  /*76a0*/  I2FP.F32.U32 R4, R6 ;  /* 0x0000000600047245 */ /* 0x000fe20000201000 */
[----:B------:R-:W4:Y:S01]  /*76b0*/  MUFU.TANH R177, R144 ;  /* 0x0000009000b17308 */ /* 0x000f220000002400 */
[----:B------:R-:W-:Y:S01]  /*76c0*/  FSEL R9, R9, -INF , !P5 ;  /* 0xff80000009097808 */ /* 0x000fe20006800000 */
[----:B------:R-:W-:Y:S01]  /*76d0*/  FMUL.FTZ R145, R145, UR4 ;  /* 0x0000000491917c20 */ /* 0x000fe20008410000 */
[----:B------:R-:W-:Y:S01]  /*76e0*/  FSEL R7, R7, -INF , !P6 ;  /* 0xff80000007077808 */ /* 0x000fe20007000000 */
[----:B------:R-:W-:Y:S01]  /*76f0*/  FFMA.FTZ R27, R4, R0, R27 ;  /* 0x00000000041b7223 */ /* 0x000fe2000001001b */
[C---:B------:R-:W-:Y:S01]  /*7700*/  ISETP.GE.AND P5, PT, R6.reuse, R135, PT ;  /* 0x000000870600720c */ /* 0x040fe20003fa6270 */
[----:B------:R-:W-:Y:S01]  /*7710*/  HMMA.16816.F32 R160, R16, R10, R160 ;  /* 0x0000000a10a0723c */ /* 0x000fe200000018a0 */
[----:B------:R-:W-:Y:S01]  /*7720*/  ISETP.GE.AND P6, PT, R6, R134, PT ;  /* 0x000000860600720c */ /* 0x000fe20003fc6270 */
[----:B------:R-:W-:-:S02]  /*7730*/  VIADD R6, R12, 0xffffff89 ;  /* 0xffffff890c067836 */ /* 0x000fc40000000000 */
[----:B-1----:R-:W-:Y:S01]  /*7740*/  FFMA.FTZ R23, R4, R0, R171 ;  /* 0x0000000004177223 */ /* 0x002fe200000100ab */
[----:B------:R-:W-:Y:S01]  /*7750*/  VIADD R10, R12, 0xffffff90 ;  /* 0xffffff900c0a7836 */ /* 0x000fe20000000000 */
[----:B------:R-:W-:Y:S01]  /*7760*/  FSEL R27, R27, -INF , !P5 ;  /* 0xff8000001b1b7808 */ /* 0x000fe20006800000 */
[----:B------:R-:W1:Y:S01]  /*7770*/  MUFU.TANH R151, R146 ;  /* 0x0000009200977308 */ /* 0x000e620000002400 */
[----:B------:R-:W-:Y:S01]  /*7780*/  I2FP.F32.U32 R4, R6 ;  /* 0x0000000600047245 */ /* 0x000fe20000201000 */
[----:B------:R-:W-:Y:S01]  /*7790*/  FMUL.FTZ R29, R147, UR4 ;  /* 0x00000004931d7c20 */ /* 0x000fe20008410000 */
[----:B------:R-:W-:Y:S01]  /*77a0*/  FSEL R23, R23, -INF , !P6 ;  /* 0xff80000017177808 */ /* 0x000fe20007000000 */
[----:B------:R-:W-:Y:S01]  /*77b0*/  HMMA.16816.F32 R156, R32, R24, R156 ;  /* 0x00000018209c723c */ /* 0x000fe2000000189c */
[-C--:B------:R-:W-:Y:S01]  /*77c0*/  ISETP.GE.AND P5, PT, R6, R135.reuse, PT ;  /* 0x000000870600720c */ /* 0x080fe20003fa6270 */
[----:B------:R-:W-:Y:S01]  /*77d0*/  FFMA.FTZ R13, R4, R0, R13 ;  /* 0x00000000040d7223 */ /* 0x000fe2000001000d */
[----:B------:R-:W-:Y:S01]  /*77e0*/  ISETP.GE.AND P6, PT, R6, R134, PT ;  /* 0x000000860600720c */ /* 0x000fe20003fc6270 */
[----:B------:R-:W-:Y:S01]  /*77f0*/  FFMA.FTZ R11, R4, R0, R31 ;  /* 0x00000000040b7223 */ /* 0x000fe2000001001f */
[----:B------:R-:W-:Y:S01]  /*7800*/  I2FP.F32.U32 R8, R10 ;  /* 0x0000000a00087245 */ /* 0x000fe20000201000 */
[----:B------:R-:W-:Y:S01]  /*7810*/  FMUL.FTZ R6, R141, UR4 ;  /* 0x000000048d067c20 */ /* 0x000fe20008410000 */
[----:B------:R-:W-:Y:S01]  /*7820*/  VIADD R4, R12, 0xffffff91 ;  /* 0xffffff910c047836 */ /* 0x000fe20000000000 */
[----:B------:R-:W-:Y:S01]  /*7830*/  FSEL R13, R13, -INF , !P5 ;  /* 0xff8000000d0d7808 */ /* 0x000fe20006800000 */
[----:B------:R-:W5:Y:S01]  /*7840*/  MUFU.TANH R145, R145 ;  /* 0x0000009100917308 */ /* 0x000f620000002400 */
[----:B------:R-:W-:Y:S01]  /*7850*/  FSEL R11, R11, -INF , !P6 ;  /* 0xff8000000b0b7808 */ /* 0x000fe20007000000 */
[CC--:B------:R-:W-:Y:S01]  /*7860*/  FFMA.FTZ R175, R8.reuse, R0.reuse, R175 ;  /* 0x0000000008af7223 */ /* 0x0c0fe200000100af */
[----:B--2---:R-:W-:Y:S01]  /*7870*/  FFMA.FTZ R167, R8, R0, R167 ;  /* 0x0000000008a77223 */ /* 0x004fe200000100a7 */
[-C--:B------:R-:W-:Y:S01]  /*7880*/  ISETP.GE.AND P5, PT, R10, R135.reuse, PT ;  /* 0x000000870a00720c */ /* 0x080fe20003fa6270 */
[----:B------:R-:W-:Y:S01]  /*7890*/  FMUL.FTZ R141, R142, UR4 ;  /* 0x000000048e8d7c20 */ /* 0x000fe20008410000 */
[-C--:B------:R-:W-:Y:S01]  /*78a0*/  ISETP.GE.AND P6, PT, R10, R134.reuse, PT ;  /* 0x000000860a00720c */ /* 0x080fe20003fc6270 */
[----:B------:R-:W-:Y:S01]  /*78b0*/  FMUL.FTZ R140, R140, UR4 ;  /* 0x000000048c8c7c20 */ /* 0x000fe20008410000 */
[----:B------:R2:W-:Y:S01]  /*78c0*/  MUFU.TANH R31, R6 ;  /* 0x00000006001f7308 */ /* 0x0005e20000002400 */
[----:B------:R-:W-:Y:S01]  /*78d0*/  FSEL R207, R175, -INF , !P5 ;  /* 0xff800000afcf7808 */ /* 0x000fe20006800000 */
[----:B------:R-:W-:Y:S01]  /*78e0*/  FMUL.FTZ R25, R143, UR4 ;  /* 0x000000048f197c20 */ /* 0x000fe20008410000 */
[----:B------:R-:W-:Y:S01]  /*78f0*/  FSEL R201, R167, -INF , !P6 ;  /* 0xff800000a7c97808 */ /* 0x000fe20007000000 */
[----:B------:R-:W-:Y:S01]  /*7900*/  FMUL.FTZ R160, R160, UR4 ;  /* 0x00000004a0a07c20 */ /* 0x000fe20008410000 */
[C---:B------:R-:W-:Y:S01]  /*7910*/  ISETP.GE.AND P5, PT, R4.reuse, R135, PT ;  /* 0x000000870400720c */ /* 0x040fe20003fa6270 */
[----:B------:R-:W-:Y:S01]  /*7920*/  HMMA.16816.F32 R156, R16, R172, R156 ;  /* 0x000000ac109c723c */ /* 0x000fe2000000189c */
[----:B------:R-:W-:Y:S01]  /*7930*/  ISETP.GE.AND P6, PT, R4, R134, PT ;  /* 0x000000860400720c */ /* 0x000fe20003fc6270 */
[----:B------:R-:W5:Y:S01]  /*7940*/  MUFU.TANH R29, R29 ;  /* 0x0000001d001d7308 */ /* 0x000f620000002400 */
[----:B------:R-:W-:Y:S01]  /*7950*/  FMUL.FTZ R162, R162, UR4 ;  /* 0x00000004a2a27c20 */ /* 0x000fe20008410000 */
[----:B------:R-:W-:Y:S01]  /*7960*/  FMUL.FTZ R161, R161, UR4 ;  /* 0x00000004a1a17c20 */ /* 0x000fe20008410000 */
[----:B------:R-:W-:-:S05]  /*7970*/  FMUL.FTZ R17, R163, UR4 ;  /* 0x00000004a3117c20 */ /* 0x000fca0008410000 */
[----:B------:R-:W5:Y:S01]  /*7980*/  MUFU.TANH R147, R140 ;  /* 0x0000008c00937308 */ /* 0x000f620000002400 */
[----:B--2---:R-:W-:Y:S01]  /*7990*/  I2FP.F32.U32 R6, R4 ;  /* 0x0000000400067245 */ /* 0x004fe20000201000 */
[----:B------:R-:W-:-:S04]  /*79a0*/  VIADD R4, R12, 0xffffff98 ;  /* 0xffffff980c047836 */ /* 0x000fc80000000000 */
[CC--:B------:R-:W-:Y:S01]  /*79b0*/  FFMA.FTZ R21, R6.reuse, R0.reuse, R21 ;  /* 0x0000000006157223 */ /* 0x0c0fe20000010015 */
[----:B---3--:R-:W-:Y:S01]  /*79c0*/  FFMA.FTZ R169, R6, R0, R169 ;  /* 0x0000000006a97223 */ /* 0x008fe200000100a9 */
[----:B------:R-:W-:Y:S01]  /*79d0*/  I2FP.F32.U32 R6, R4 ;  /* 0x0000000400067245 */ /* 0x000fe20000201000 */
[----:B------:R-:W2:Y:S01]  /*79e0*/  MUFU.TANH R141, R141 ;  /* 0x0000008d008d7308 */ /* 0x000ea20000002400 */
[----:B------:R-:W-:Y:S01]  /*79f0*/  FMUL.FTZ R19, R156, UR4 ;  /* 0x000000049c137c20 */ /* 0x000fe20008410000 */
[----:B------:R-:W-:Y:S01]  /*7a00*/  FSEL R203, R21, -INF , !P5 ;  /* 0xff80000015cb7808 */ /* 0x000fe20006800000 */
[----:B------:R-:W-:Y:S01]  /*7a10*/  FMUL.FTZ R158, R158, UR4 ;  /* 0x000000049e9e7c20 */ /* 0x000fe20008410000 */
[----:B------:R-:W-:Y:S01]  /*7a20*/  FSEL R169, R169, -INF , !P6 ;  /* 0xff800000a9a97808 */ /* 0x000fe20007000000 */
[-C--:B----4-:R-:W-:Y:S01]  /*7a30*/  FFMA.FTZ R177, R6, R0.reuse, R177 ;  /* 0x0000000006b17223 */ /* 0x090fe200000100b1 */
[-C--:B------:R-:W-:Y:S01]  /*7a40*/  ISETP.GE.AND P5, PT, R4, R135.reuse, PT ;  /* 0x000000870400720c */ /* 0x080fe20003fa6270 */
[----:B-1----:R-:W-:Y:S01]  /*7a50*/  FFMA.FTZ R151, R6, R0, R151 ;  /* 0x0000000006977223 */ /* 0x002fe20000010097 */
[----:B------:R-:W-:Y:S01]  /*7a60*/  ISETP.GE.AND P6, PT, R4, R134, PT ;  /* 0x000000860400720c */ /* 0x000fe20003fc6270 */
[----:B------:R-:W-:Y:S01]  /*7a70*/  VIADD R4, R12, 0xffffff99 ;  /* 0xffffff990c047836 */ /* 0x000fe20000000000 */
[----:B------:R-:W-:Y:S01]  /*7a80*/  FSEL R205, R177, -INF , !P5 ;  /* 0xff800000b1cd7808 */ /* 0x000fe20006800000 */
[----:B------:R-:W1:Y:S01]  /*7a90*/  MUFU.TANH R25, R25 ;  /* 0x0000001900197308 */ /* 0x000e620000002400 */
[----:B------:R-:W-:Y:S01]  /*7aa0*/  FSEL R171, R151, -INF , !P6 ;  /* 0xff80000097ab7808 */ /* 0x000fe20007000000 */
[----:B------:R-:W-:Y:S01]  /*7ab0*/  FMUL.FTZ R157, R157, UR4 ;  /* 0x000000049d9d7c20 */ /* 0x000fe20008410000 */
[----:B------:R-:W-:Y:S01]  /*7ac0*/  I2FP.F32.U32 R6, R4 ;  /* 0x0000000400067245 */ /* 0x000fe20000201000 */
[----:B------:R-:W-:Y:S01]  /*7ad0*/  FMUL.FTZ R159, R159, UR4 ;  /* 0x000000049f9f7c20 */ /* 0x000fe20008410000 */
[----:B------:R-:W-:-:S02]  /*7ae0*/  ISETP.GE.AND P5, PT, R4, R135, PT ;  /* 0x000000870400720c */ /* 0x000fc40003fa6270 */
[----:B------:R-:W-:Y:S01]  /*7af0*/  ISETP.GE.AND P6, PT, R4, R134, PT ;  /* 0x000000860400720c */ /* 0x000fe20003fc6270 */
[CC--:B-----5:R-:W-:Y:S01]  /*7b00*/  FFMA.FTZ R145, R6.reuse, R0.reuse, R145 ;  /* 0x0000000006917223 */ /* 0x0e0fe20000010091 */
[----:B------:R-:W-:Y:S01]  /*7b10*/  FFMA.FTZ R199, R6, R0, R29 ;  /* 0x0000000006c77223 */ /* 0x000fe2000001001d */
[----:B------:R-:W-:Y:S01]  /*7b20*/  VIADD R6, R12, 0xffffffa0 ;  /* 0xffffffa00c067836 */ /* 0x000fe20000000000 */
[----:B------:R-:W3:Y:S02]  /*7b30*/  MUFU.TANH R21, R160 ;  /* 0x000000a000157308 */ /* 0x000ee40000002400 */
[----:B------:R-:W-:Y:S02]  /*7b40*/  FSEL R167, R145, -INF , !P5 ;  /* 0xff80000091a77808 */ /* 0x000fe40006800000 */
[----:B------:R-:W-:Y:S02]  /*7b50*/  I2FP.F32.U32 R4, R6 ;  /* 0x0000000600047245 */ /* 0x000fe40000201000 */
[----:B------:R-:W-:-:S02]  /*7b60*/  FSEL R199, R199, -INF , !P6 ;  /* 0xff800000c7c77808 */ /* 0x000fc40007000000 */
[----:B------:R-:W-:Y:S01]  /*7b70*/  ISETP.GE.AND P5, PT, R6, R135, PT ;  /* 0x000000870600720c */ /* 0x000fe20003fa6270 */
[----:B------:R-:W-:Y:S01]  /*7b80*/  FFMA.FTZ R147, R4, R0, R147 ;  /* 0x0000000004937223 */ /* 0x000fe20000010093 */
[----:B------:R-:W-:Y:S01]  /*7b90*/  ISETP.GE.AND P6, PT, R6, R134, PT ;  /* 0x000000860600720c */ /* 0x000fe20003fc6270 */
[----:B------:R-:W-:Y:S02]  /*7ba0*/  VIADD R6, R12, 0xffffffa1 ;  /* 0xffffffa10c067836 */ /* 0x000fe40000000000 */
[----:B--2---:R-:W-:Y:S01]  /*7bb0*/  FFMA.FTZ R141, R4, R0, R141 ;  /* 0x00000000048d7223 */ /* 0x004fe2000001008d */
[----:B------:R-:W2:Y:S01]  /*7bc0*/  MUFU.TANH R29, R162 ;  /* 0x000000a2001d7308 */ /* 0x000ea20000002400 */
[----:B------:R-:W-:Y:S01]  /*7bd0*/  VIADD R4, R12, 0xffffffa8 ;  /* 0xffffffa80c047836 */ /* 0x000fe20000000000 */
[----:B------:R-:W-:Y:S02]  /*7be0*/  FSEL R187, R147, -INF , !P5 ;  /* 0xff80000093bb7808 */ /* 0x000fe40006800000 */
[----:B------:R-:W-:-:S02]  /*7bf0*/  I2FP.F32.U32 R8, R6 ;  /* 0x0000000600087245 */ /* 0x000fc40000201000 */
[----:B------:R-:W-:Y:S02]  /*7c00*/  FSEL R179, R141, -INF , !P6 ;  /* 0xff8000008db37808 */ /* 0x000fe40007000000 */
[-C--:B------:R-:W-:Y:S01]  /*7c10*/  ISETP.GE.AND P5, PT, R6, R135.reuse, PT ;  /* 0x000000870600720c */ /* 0x080fe20003fa6270 */
[----:B------:R-:W-:Y:S01]  /*7c20*/  FFMA.FTZ R31, R8, R0, R31 ;  /* 0x00000000081f7223 */ /* 0x000fe2000001001f */
[----:B------:R-:W-:Y:S01]  /*7c30*/  ISETP.GE.AND P6, PT, R6, R134, PT ;  /* 0x000000860600720c */ /* 0x000fe20003fc6270 */
[----:B-1----:R-:W-:Y:S01]  /*7c40*/  FFMA.FTZ R177, R8, R0, R25 ;  /* 0x0000000008b17223 */ /* 0x002fe20000010019 */
[----:B------:R-:W-:Y:S01]  /*7c50*/  I2FP.F32.U32 R6, R4 ;  /* 0x0000000400067245 */ /* 0x000fe20000201000 */
[----:B------:R-:W1:Y:S01]  /*7c60*/  MUFU.TANH R161, R161 ;  /* 0x000000a100a17308 */ /* 0x000e620000002400 */
[----:B------:R-:W-:Y:S01]  /*7c70*/  FSEL R185, R31, -INF , !P5 ;  /* 0xff8000001fb97808 */ /* 0x000fe20006800000 */
[----:B------:R-:W-:Y:S01]  /*7c80*/  FMUL.FTZ R8, R137, UR4 ;  /* 0x0000000489087c20 */ /* 0x000fe20008410000 */
[----:B------:R-:W-:Y:S01]  /*7c90*/  ISETP.GE.AND P5, PT, R4, R135, PT ;  /* 0x000000870400720c */ /* 0x000fe20003fa6270 */
[CC--:B---3--:R-:W-:Y:S01]  /*7ca0*/  FFMA.FTZ R21, R6.reuse, R0.reuse, R21 ;  /* 0x0000000006157223 */ /* 0x0c8fe20000010015 */
[----:B------:R-:W-:Y:S01]  /*7cb0*/  FSEL R177, R177, -INF , !P6 ;  /* 0xff800000b1b17808 */ /* 0x000fe20007000000 */
[----:B--2---:R-:W-:Y:S01]  /*7cc0*/  FFMA.FTZ R29, R6, R0, R29 ;  /* 0x00000000061d7223 */ /* 0x004fe2000001001d */
[----:B------:R-:W-:Y:S01]  /*7cd0*/  ISETP.GE.AND P6, PT, R4, R134, PT ;  /* 0x000000860400720c */ /* 0x000fe20003fc6270 */
[----:B------:R-:W2:Y:S01]  /*7ce0*/  MUFU.TANH R17, R17 ;  /* 0x0000001100117308 */ /* 0x000ea20000002400 */
[----:B------:R-:W-:Y:S01]  /*7cf0*/  FSEL R183, R21, -INF , !P5 ;  /* 0xff80000015b77808 */ /* 0x000fe20006800000 */
[----:B------:R-:W-:Y:S01]  /*7d00*/  VIADD R4, R12, 0xffffffa9 ;  /* 0xffffffa90c047836 */ /* 0x000fe20000000000 */
[----:B------:R-:W-:-:S04]  /*7d10*/  FSEL R175, R29, -INF , !P6 ;  /* 0xff8000001daf7808 */ /* 0x000fc80007000000 */
[CC--:B------:R-:W-:Y:S01]  /*7d20*/  ISETP.GE.AND P5, PT, R4.reuse, R135.reuse, PT ;  /* 0x000000870400720c */ /* 0x0c0fe20003fa6270 */
[----:B------:R-:W3:Y:S01]  /*7d30*/  MUFU.TANH R19, R19 ;  /* 0x0000001300137308 */ /* 0x000ee20000002400 */
[----:B------:R-:W-:Y:S02]  /*7d40*/  I2FP.F32.U32 R6, R4 ;  /* 0x0000000400067245 */ /* 0x000fe40000201000 */
[----:B------:R-:W-:Y:S01]  /*7d50*/  ISETP.GE.AND P6, PT, R4, R134, PT ;  /* 0x000000860400720c */ /* 0x000fe20003fc6270 */
[----:B------:R-:W-:Y:S02]  /*7d60*/  VIADD R4, R12, 0xffffffb0 ;  /* 0xffffffb00c047836 */ /* 0x000fe40000000000 */
[CC--:B-1----:R-:W-:Y:S02]  /*7d70*/  FFMA.FTZ R161, R6.reuse, R0.reuse, R161 ;  /* 0x0000000006a17223 */ /* 0x0c2fe400000100a1 */
[----:B------:R-:W1:Y:S01]  /*7d80*/  MUFU.TANH R21, R158 ;  /* 0x0000009e00157308 */ /* 0x000e620000002400 */
[----:B--2---:R-:W-:Y:S01]  /*7d90*/  FFMA.FTZ R173, R6, R0, R17 ;  /* 0x0000000006ad7223 */ /* 0x004fe20000010011 */
[----:B------:R-:W-:Y:S01]  /*7da0*/  I2FP.F32.U32 R10, R4 ;  /* 0x00000004000a7245 */ /* 0x000fe20000201000 */
[C---:B------:R-:W-:Y:S01]  /*7db0*/  VIADD R6, R12.reuse, 0xffffffb1 ;  /* 0xffffffb10c067836 */ /* 0x040fe20000000000 */
[----:B------:R-:W-:Y:S01]  /*7dc0*/  FSEL R181, R161, -INF , !P5 ;  /* 0xff800000a1b57808 */ /* 0x000fe20006800000 */
[----:B------:R-:W-:Y:S01]  /*7dd0*/  VIADD R12, R12, 0xffffffb9 ;  /* 0xffffffb90c0c7836 */ /* 0x000fe20000000000 */
[----:B------:R-:W-:-:S02]  /*7de0*/  ISETP.GE.AND P5, PT, R4, R135, PT ;  /* 0x000000870400720c */ /* 0x000fc40003fa6270 */
[----:B------:R-:W2:Y:S01]  /*7df0*/  MUFU.TANH R25, R157 ;  /* 0x0000009d00197308 */ /* 0x000ea20000002400 */
[----:B---3--:R-:W-:Y:S01]  /*7e00*/  FFMA.FTZ R19, R10, R0, R19 ;  /* 0x000000000a137223 */ /* 0x008fe20000010013 */
[----:B------:R-:W-:Y:S02]  /*7e10*/  FSEL R173, R173, -INF , !P6 ;  /* 0xff800000adad7808 */ /* 0x000fe40007000000 */
[----:B------:R-:W-:Y:S01]  /*7e20*/  ISETP.GE.AND P6, PT, R4, R134, PT ;  /* 0x000000860400720c */ /* 0x000fe20003fc6270 */
[----:B------:R-:W-:Y:S01]  /*7e30*/  FMUL.FTZ R4, R139, UR4 ;  /* 0x000000048b047c20 */ /* 0x000fe20008410000 */
[----:B------:R-:W-:Y:S02]  /*7e40*/  FSEL R161, R19, -INF , !P5 ;  /* 0xff80000013a17808 */ /* 0x000fe40006800000 */
[----:B------:R-:W3:Y:S01]  /*7e50*/  MUFU.TANH R8, R8 ;  /* 0x0000000800087308 */ /* 0x000ee20000002400 */
[----:B-1----:R-:W-:Y:S01]  /*7e60*/  FFMA.FTZ R21, R10, R0, R21 ;  /* 0x000000000a157223 */ /* 0x002fe20000010015 */
[----:B------:R-:W-:-:S02]  /*7e70*/  I2FP.F32.U32 R10, R6 ;  /* 0x00000006000a7245 */ /* 0x000fc40000201000 */
[----:B------:R-:W-:Y:S02]  /*7e80*/  I2FP.F32.U32 R19, R12 ;  /* 0x0000000c00137245 */ /* 0x000fe40000201000 */
[----:B------:R-:W-:Y:S02]  /*7e90*/  ISETP.GE.AND P5, PT, R6, R135, PT ;  /* 0x000000870600720c */ /* 0x000fe40003fa6270 */
[----:B------:R1:W4:Y:S01]  /*7ea0*/  MUFU.TANH R17, R159 ;  /* 0x0000009f00117308 */ /* 0x0003220000002400 */
[----:B--2---:R-:W-:Y:S01]  /*7eb0*/  FFMA.FTZ R25, R10, R0, R25 ;  /* 0x000000000a197223 */ /* 0x004fe20000010019 */
[----:B------:R-:W-:Y:S02]  /*7ec0*/  FSEL R141, R21, -INF , !P6 ;  /* 0xff800000158d7808 */ /* 0x000fe40007000000 */
[----:B------:R-:W-:-:S04]  /*7ed0*/  ISETP.GE.AND P6, PT, R6, R134, PT ;  /* 0x000000860600720c */ /* 0x000fc80003fc6270 */
[----:B------:R-:W2:Y:S01]  /*7ee0*/  MUFU.TANH R4, R4 ;  /* 0x0000000400047308 */ /* 0x000ea20000002400 */
[-C--:B---3--:R-:W-:Y:S01]  /*7ef0*/  FFMA.FTZ R8, R19, R0.reuse, R8 ;  /* 0x0000000013087223 */ /* 0x088fe20000010008 */
[----:B-1----:R-:W-:Y:S01]  /*7f00*/  FSEL R159, R25, -INF , !P5 ;  /* 0xff800000199f7808 */ /* 0x002fe20006800000 */
[----:B----4-:R-:W-:Y:S01]  /*7f10*/  FFMA.FTZ R17, R10, R0, R17 ;  /* 0x000000000a117223 */ /* 0x010fe20000010011 */
[----:B------:R-:W-:-:S04]  /*7f20*/  ISETP.GE.AND P5, PT, R12, R135, PT ;  /* 0x000000870c00720c */ /* 0x000fc80003fa6270 */
[----:B------:R-:W-:Y:S02]  /*7f30*/  FSEL R140, R8, -INF , !P5 ;  /* 0xff800000088c7808 */ /* 0x000fe40006800000 */
[----:B------:R-:W-:Y:S01]  /*7f40*/  ISETP.GE.U32.AND P5, PT, R189, 0x3, PT ;  /* 0x00000003bd00780c */ /* 0x000fe20003fa6070 */
[----:B--2---:R-:W-:Y:S01]  /*7f50*/  FFMA.FTZ R4, R19, R0, R4 ;  /* 0x0000000013047223 */ /* 0x004fe20000010004 */
        /* <DEDUP_REMOVED lines=85> */
.L_x_916:
[----:B------:R2:W-:Y:S02]  /*84b0*/  STS.128 [R215+0xb800], RZ ;  /* 0x00b800ffd7007388 */ /* 0x0005e40000000c00 */
.L_x_917:
[----:B------:R-:W-:Y:S05]  /*84c0*/  BSYNC.RECONVERGENT B0 ;  /* 0x0000000000007941 */ /* 0x000fea0003800200 */
.L_x_915:
[----:B------:R-:W0:Y:S02]  /*84d0*/  LDGDEPBAR ;  /* 0x00000000000079af */ /* 0x000e240000000000 */
.L_x_914:
[----:B------:R-:W-:Y:S01]  /*84e0*/  FMNMX3.FTZ R6, R132, R5, R7, !PT ;  /* 0x0000000584067276 */ /* 0x000fe20007810007 */
[----:B------:R-:W4:Y:S01]  /*84f0*/  LDCU UR4, c[0x0][0x45c] ;  /* 0x00008b80ff0477ac */ /* 0x000f220008000800 */
[----:B------:R-:W-:Y:S01]  /*8500*/  FMNMX3.FTZ R2, R133, R15, R9, !PT ;  /* 0x0000000f85027276 */ /* 0x000fe20007810009 */
[----:B------:R-:W-:Y:S01]  /*8510*/  LDSM.16.MT88.4 R136, [R195+0xd000] ;  /* 0x00d00000c388783b */ /* 0x000fe20000004200 */
        /* <DEDUP_REMOVED lines=71> */
[-C--:B---3--:R-:W-:Y:S01]  /*8990*/  FMUL.FTZ R24, R112, R153.reuse ;  /* 0x0000009970187220 */ /* 0x088fe20000410000 */
        /* <DEDUP_REMOVED lines=8> */
[----:B------:R-:W3:Y:S01]  /*8a20*/  LDSM.16.MT88.4 R104, [R156+0xe000] ;  /* 0x00e000009c68783b */ /* 0x000ee20000004200 */
        /* <DEDUP_REMOVED lines=8> */
[----:B------:R-:W-:Y:S01]  /*8ab0*/  FMUL.FTZ R49, R49, R153 ;  /* 0x0000009931317220 */ /* 0x000fe20000410000 */
[-C--:B------:R-:W-:Y:S01]  /*8ac0*/  FMUL.FTZ R50, R50, R152.reuse ;  /* 0x0000009832327220 */ /* 0x080fe20000410000 */
[-C--:B------:R-:W-:Y:S01]  /*8ad0*/  FMUL.FTZ R51, R51, R152.reuse ;  /* 0x0000009833337220 */ /* 0x080fe20000410000 */
[----:B------:R-:W4:Y:S01]  /*8ae0*/  MUFU.EX2 R146, R146 ;  /* 0x0000009200927308 */ /* 0x000f220000000800 */
[----:B-1----:R-:W-:Y:S01]  /*8af0*/  F2FP.F16.F32.PACK_AB R4, R148, R151 ;  /* 0x000000979404723e */ /* 0x002fe200000000ff */
[----:B------:R-:W1:Y:S01]  /*8b00*/  LDSM.16.MT88.4 R112, [R155+0x2000] ;  /* 0x002000009b70783b */ /* 0x000e620000004200 */
[-C--:B------:R-:W-:Y:S01]  /*8b10*/  FMUL.FTZ R16, R120, R153.reuse ;  /* 0x0000009978107220 */ /* 0x080fe20000410000 */
[-C--:B------:R-:W-:Y:S01]  /*8b20*/  FMUL.FTZ R17, R121, R153.reuse ;  /* 0x0000009979117220 */ /* 0x080fe20000410000 */
[-C--:B------:R-:W-:Y:S01]  /*8b30*/  FMUL.FTZ R18, R122, R152.reuse ;  /* 0x000000987a127220 */ /* 0x080fe20000410000 */
[-C--:B------:R-:W-:Y:S01]  /*8b40*/  FMUL.FTZ R19, R123, R152.reuse ;  /* 0x000000987b137220 */ /* 0x080fe20000410000 */
[-C--:B------:R-:W-:Y:S01]  /*8b50*/  FMUL.FTZ R116, R116, R153.reuse ;  /* 0x0000009974747220 */ /* 0x080fe20000410000 */
[----:B------:R-:W5:Y:S01]  /*8b60*/  MUFU.EX2 R145, R145 ;  /* 0x0000009100917308 */ /* 0x000f620000000800 */
[----:B------:R-:W-:Y:S01]  /*8b70*/  LDSM.16.MT88.4 R120, [R154] ;  /* 0x000000009a78783b */ /* 0x000fe20000004200 */
[-C--:B------:R-:W-:Y:S01]  /*8b80*/  FMUL.FTZ R117, R117, R153.reuse ;  /* 0x0000009975757220 */ /* 0x080fe20000410000 */
[-C--:B------:R-:W-:Y:S01]  /*8b90*/  FMUL.FTZ R118, R118, R152.reuse ;  /* 0x0000009876767220 */ /* 0x080fe20000410000 */
[-C--:B------:R-:W-:Y:S01]  /*8ba0*/  FMUL.FTZ R119, R119, R152.reuse ;  /* 0x0000009877777220 */ /* 0x080fe20000410000 */
[-C--:B------:R-:W-:Y:S01]  /*8bb0*/  FMUL.FTZ R52, R52, R153.reuse ;  /* 0x0000009934347220 */ /* 0x080fe20000410000 */
[----:B------:R-:W-:Y:S01]  /*8bc0*/  FMUL.FTZ R53, R53, R153 ;  /* 0x0000009935357220 */ /* 0x000fe20000410000 */
[-C--:B------:R-:W-:Y:S01]  /*8bd0*/  FMUL.FTZ R54, R54, R152.reuse ;  /* 0x0000009836367220 */ /* 0x080fe20000410000 */
[----:B------:R-:W-:Y:S01]  /*8be0*/  MUFU.EX2 R144, R144 ;  /* 0x0000009000907308 */ /* 0x000fe20000000800 */
[----:B----4-:R-:W-:Y:S01]  /*8bf0*/  F2FP.F16.F32.PACK_AB R6, R146, R147 ;  /* 0x000000939206723e */ /* 0x010fe200000000ff */
[-C--:B------:R-:W-:Y:S01]  /*8c00*/  FMUL.FTZ R55, R55, R152.reuse ;  /* 0x0000009837377220 */ /* 0x080fe20000410000 */
[-C--:B------:R-:W-:Y:S01]  /*8c10*/  FMUL.FTZ R56, R56, R153.reuse ;  /* 0x0000009938387220 */ /* 0x080fe20000410000 */
[-C--:B------:R-:W-:Y:S01]  /*8c20*/  FMUL.FTZ R57, R57, R153.reuse ;  /* 0x0000009939397220 */ /* 0x080fe20000410000 */
[-C--:B------:R-:W-:Y:S01]  /*8c30*/  FMUL.FTZ R58, R58, R152.reuse ;  /* 0x000000983a3a7220 */ /* 0x080fe20000410000 */
[----:B------:R-:W-:Y:S01]  /*8c40*/  FMUL.FTZ R59, R59, R152 ;  /* 0x000000983b3b7220 */ /* 0x000fe20000410000 */
[-C--:B------:R-:W-:Y:S01]  /*8c50*/  FMUL.FTZ R60, R60, R153.reuse ;  /* 0x000000993c3c7220 */ /* 0x080fe20000410000 */
        /* <DEDUP_REMOVED lines=33> */
[----:B------:R-:W4:Y:S01]  /*8e70*/  LDSM.16.MT88.4 R108, [R154+0x2000] ;  /* 0x002000009a6c783b */ /* 0x000f220000004200 */
[-C--:B------:R-:W-:Y:S01]  /*8e80*/  FMUL.FTZ R8, R128, R153.reuse ;  /* 0x0000009980087220 */ /* 0x080fe20000410000 */
[-C--:B------:R-:W-:Y:S01]  /*8e90*/  FMUL.FTZ R9, R129, R153.reuse ;  /* 0x0000009981097220 */ /* 0x080fe20000410000 */
[-C--:B------:R-:W-:Y:S01]  /*8ea0*/  FMUL.FTZ R10, R130, R152.reuse ;  /* 0x00000098820a7220 */ /* 0x080fe20000410000 */
[-C--:B------:R-:W-:Y:S01]  /*8eb0*/  FMUL.FTZ R11, R131, R152.reuse ;  /* 0x00000098830b7220 */ /* 0x080fe20000410000 */
[-C--:B------:R-:W-:Y:S01]  /*8ec0*/  FMUL.FTZ R124, R124, R153.reuse ;  /* 0x000000997c7c7220 */ /* 0x080fe20000410000 */
[----:B------:R-:W5:Y:S01]  /*8ed0*/  MUFU.EX2 R163, R163 ;  /* 0x000000a300a37308 */ /* 0x000f620000000800 */
[C---:B---3--:R-:W-:Y:S01]  /*8ee0*/  HMMA.16816.F32 R44, R4.reuse, R104, R44 ;  /* 0x00000068042c723c */ /* 0x048fe2000000182c */
        /* <DEDUP_REMOVED lines=8> */
[----:B------:R-:W3:Y:S01]  /*8f70*/  LDSM.16.MT88.4 R104, [R195+0x10000] ;  /* 0x01000000c368783b */ /* 0x000ee20000004200 */
        /* <DEDUP_REMOVED lines=15> */
[----:B------:R-:W2:Y:S01]  /*9070*/  LDSM.16.MT88.4 R116, [R195+0xe000] ;  /* 0x00e00000c374783b */ /* 0x000ea20000004200 */
[-C--:B------:R-:W-:Y:S01]  /*9080*/  FMUL.FTZ R90, R90, R152.reuse ;  /* 0x000000985a5a7220 */ /* 0x080fe20000410000 */
[-C--:B------:R-:W-:Y:S01]  /*9090*/  FMUL.FTZ R91, R91, R152.reuse ;  /* 0x000000985b5b7220 */ /* 0x080fe20000410000 */
[-C--:B------:R-:W-:Y:S01]  /*90a0*/  FMUL.FTZ R92, R92, R153.reuse ;  /* 0x000000995c5c7220 */ /* 0x080fe20000410000 */
[-C--:B------:R-:W-:Y:S01]  /*90b0*/  FMUL.FTZ R93, R93, R153.reuse ;  /* 0x000000995d5d7220 */ /* 0x080fe20000410000 */
[-C--:B------:R-:W-:Y:S01]  /*90c0*/  FMUL.FTZ R94, R94, R152.reuse ;  /* 0x000000985e5e7220 */ /* 0x080fe20000410000 */
[----:B------:R-:W5:Y:S01]  /*90d0*/  MUFU.EX2 R169, R169 ;  /* 0x000000a900a97308 */ /* 0x000f620000000800 */
[C---:B-1----:R-:W-:Y:S01]  /*90e0*/  HMMA.16816.F32 R52, R4.reuse, R112, R52 ;  /* 0x000000700434723c */ /* 0x042fe20000001834 */
[-C--:B------:R-:W-:Y:S01]  /*90f0*/  FMUL.FTZ R95, R95, R152.reuse ;  /* 0x000000985f5f7220 */ /* 0x080fe20000410000 */
[-C--:B------:R-:W-:Y:S01]  /*9100*/  FMUL.FTZ R96, R96, R153.reuse ;  /* 0x0000009960607220 */ /* 0x080fe20000410000 */
[-C--:B------:R-:W-:Y:S01]  /*9110*/  FMUL.FTZ R97, R97, R153.reuse ;  /* 0x0000009961617220 */ /* 0x080fe20000410000 */
[-C--:B------:R-:W-:Y:S01]  /*9120*/  FMUL.FTZ R98, R98, R152.reuse ;  /* 0x0000009862627220 */ /* 0x080fe20000410000 */
[-C--:B------:R-:W-:Y:S01]  /*9130*/  FMUL.FTZ R99, R99, R152.reuse ;  /* 0x0000009863637220 */ /* 0x080fe20000410000 */
[----:B------:R-:W-:Y:S01]  /*9140*/  LDSM.16.MT88.4 R128, [R155+0x800] ;  /* 0x000800009b80783b */ /* 0x000fe20000004200 */
[----:B------:R-:W-:Y:S01]  /*9150*/  MUFU.EX2 R171, R171 ;  /* 0x000000ab00ab7308 */ /* 0x000fe20000000800 */
[C---:B------:R-:W-:Y:S01]  /*9160*/  HMMA.16816.F32 R56, R4.reuse, R114, R56 ;  /* 0x000000720438723c */ /* 0x040fe20000001838 */
[--C-:B------:R-:W-:Y:S01]  /*9170*/  FFMA.FTZ R174, R179, UR4, -R158.reuse ;  /* 0x00000004b3ae7c23 */ /* 0x100fe2000801089e */
[----:B------:R-:W1:Y:S01]  /*9180*/  LDSM.16.MT88.4 R112, [R156+0x10000] ;  /* 0x010000009c70783b */ /* 0x000e620000004200 */
[--C-:B------:R-:W-:Y:S01]  /*9190*/  FFMA.FTZ R177, R177, UR4, -R158.reuse ;  /* 0x00000004b1b17c23 */ /* 0x100fe2000801089e */
[--C-:B------:R-:W-:Y:S01]  /*91a0*/  FFMA.FTZ R175, R175, UR4, -R158.reuse ;  /* 0x00000004afaf7c23 */ /* 0x100fe2000801089e */
[----:B------:R-:W-:Y:S01]  /*91b0*/  FFMA.FTZ R176, R173, UR4, -R158 ;  /* 0x00000004adb07c23 */ /* 0x000fe2000801089e */
[--C-:B------:R-:W-:Y:S01]  /*91c0*/  FFMA.FTZ R178, R159, UR4, -R142.reuse ;  /* 0x000000049fb27c23 */ /* 0x100fe2000801088e */
[----:B------:R-:W5:Y:S01]  /*91d0*/  MUFU.EX2 R168, R168 ;  /* 0x000000a800a87308 */ /* 0x000f620000000800 */
[C---:B----4-:R-:W-:Y:S01]  /*91e0*/  HMMA.16816.F32 R60, R4.reuse, R108, R60 ;  /* 0x0000006c043c723c */ /* 0x050fe2000000183c */
[--C-:B------:R-:W-:Y:S01]  /*91f0*/  FFMA.FTZ R159, R165, UR4, -R142.reuse ;  /* 0x00000004a59f7c23 */ /* 0x100fe2000801088e */
[--C-:B------:R-:W-:Y:S01]  /*9200*/  FFMA.FTZ R161, R161, UR4, -R142.reuse ;  /* 0x00000004a1a17c23 */ /* 0x100fe2000801088e */
[----:B------:R-:W-:Y:S01]  /*9210*/  FFMA.FTZ R180, R140, UR4, -R142 ;  /* 0x000000048cb47c23 */ /* 0x000fe2000801088e */
[--C-:B------:R-:W-:Y:S01]  /*9220*/  FFMA.FTZ R165, R141, UR4, -R158.reuse ;  /* 0x000000048da57c23 */ /* 0x100fe2000801089e */
[--C-:B------:R-:W-:Y:S01]  /*9230*/  FFMA.FTZ R182, R143, UR4, -R158.reuse ;  /* 0x000000048fb67c23 */ /* 0x100fe2000801089e */
[--C-:B------:R-:W-:Y:S01]  /*9240*/  FFMA.FTZ R164, R164, UR4, -R158.reuse ;  /* 0x00000004a4a47c23 */ /* 0x100fe2000801089e */
[----:B------:R-:W-:Y:S01]  /*9250*/  MUFU.EX2 R170, R170 ;  /* 0x000000aa00aa7308 */ /* 0x000fe20000000800 */
[C---:B------:R-:W-:Y:S01]  /*9260*/  HMMA.16816.F32 R64, R4.reuse, R110, R64 ;  /* 0x0000006e0440723c */ /* 0x040fe20000001840 */
[----:B------:R-:W4:Y:S01]  /*9270*/  LDSM.16.MT88.4 R108, [R155+0x4000] ;  /* 0x004000009b6c783b */ /* 0x000f220000004200 */
[----:B------:R-:W-:Y:S01]  /*9280*/  FFMA.FTZ R157, R157, UR4, -R158 ;  /* 0x000000049d9d7c23 */ /* 0x000fe2000801089e */
[----:B------:R-:W-:Y:S01]  /*9290*/  FFMA.FTZ R151, R222, R153, R151 ;  /* 0x00000099de977223 */ /* 0x000fe20000010097 */
[----:B------:R-:W-:Y:S01]  /*92a0*/  FFMA.FTZ R150, R223, R152, R150 ;  /* 0x00000098df967223 */ /* 0x000fe20000010096 */
[----:B------:R-:W-:Y:S02]  /*92b0*/  LDSM.16.MT88.4 R140, [R195+0xf800] ;  /* 0x00f80000c38c783b */ /* 0x000fe40000004200 */
[----:B------:R-:W5:Y:S01]  /*92c0*/  MUFU.EX2 R185, R185 ;  /* 0x000000b900b97308 */ /* 0x000f620000000800 */
[----:B---3--:R-:W-:Y:S01]  /*92d0*/  HMMA.16816.F32 R68, R4, R104, R68 ;  /* 0x000000680444723c */ /* 0x008fe20000001844 */
[----:B------:R-:W-:Y:S01]  /*92e0*/  FADD.FTZ R148, R148, R151 ;  /* 0x0000009794947221 */ /* 0x000fe20000010000 */
[----:B------:R-:W-:-:S03]  /*92f0*/  FADD.FTZ R145, R145, R150 ;  /* 0x0000009691917221 */ /* 0x000fc60000010000 */
[----:B------:R-:W-:Y:S01]  /*9300*/  FADD.FTZ R147, R147, R148 ;  /* 0x0000009493937221 */ /* 0x000fe20000010000 */
[----:B------:R-:W-:Y:S01]  /*9310*/  FADD.FTZ R144, R144, R145 ;  /* 0x0000009190907221 */ /* 0x000fe20000010000 */
[----:B------:R-:W-:Y:S01]  /*9320*/  MUFU.EX2 R172, R172 ;  /* 0x000000ac00ac7308 */ /* 0x000fe20000000800 */
[----:B------:R-:W-:Y:S01]  /*9330*/  HMMA.16816.F32 R72, R4, R106, R72 ;  /* 0x0000006a0448723c */ /* 0x000fe20000001848 */
[----:B------:R-:W3:Y:S01]  /*9340*/  LDSM.16.MT88.4 R104, [R154+0x4000] ;  /* 0x004000009a68783b */ /* 0x000ee20000004200 */
[----:B------:R-:W-:Y:S01]  /*9350*/  FADD.FTZ R147, R146, R147 ;  /* 0x0000009392937221 */ /* 0x000fe20000010000 */
[----:B------:R-:W-:-:S04]  /*9360*/  FADD.FTZ R149, R149, R144 ;  /* 0x0000009095957221 */ /* 0x000fc80000010000 */
[----:B------:R-:W-:Y:S01]  /*9370*/  MUFU.EX2 R181, R181 ;  /* 0x000000b500b57308 */ /* 0x000fe20000000800 */
[C---:B------:R-:W-:Y:S07]  /*9380*/  HMMA.16816.F32 R32, R4.reuse, R120, R32 ;  /* 0x000000780420723c */ /* 0x040fee0000001820 */
[----:B------:R-:W-:Y:S01]  /*9390*/  MUFU.EX2 R174, R174 ;  /* 0x000000ae00ae7308 */ /* 0x000fe20000000800 */
[C---:B------:R-:W-:Y:S01]  /*93a0*/  HMMA.16816.F32 R100, R4.reuse, R122, R100 ;  /* 0x0000007a0464723c */ /* 0x040fe20000001864 */
[----:B------:R-:W5:Y:S06]  /*93b0*/  LDSM.16.MT88.4 R120, [R195+0xe800] ;  /* 0x00e80000c378783b */ /* 0x000f6c0000004200 */
[----:B------:R-:W5:Y:S01]  /*93c0*/  MUFU.EX2 R177, R177 ;  /* 0x000000b100b17308 */ /* 0x000f620000000800 */
[C---:B--2---:R-:W-:Y:S07]  /*93d0*/  HMMA.16816.F32 R36, R4.reuse, R116, R36 ;  /* 0x000000740424723c */ /* 0x044fee0000001824 */
[----:B------:R-:W-:Y:S01]  /*93e0*/  MUFU.EX2 R175, R175 ;  /* 0x000000af00af7308 */ /* 0x000fe20000000800 */
[C---:B------:R-:W-:Y:S01]  /*93f0*/  HMMA.16816.F32 R40, R4.reuse, R118, R40 ;  /* 0x000000760428723c */ /* 0x040fe20000001828 */
[----:B------:R-:W-:Y:S06]  /*9400*/  LDSM.16.MT88.4 R116, [R156+0xe800] ;  /* 0x00e800009c74783b */ /* 0x000fec0000004200 */
[----:B------:R-:W2:Y:S01]  /*9410*/  MUFU.EX2 R176, R176 ;  /* 0x000000b000b07308 */ /* 0x000ea20000000800 */
[C---:B------:R-:W-:Y:S07]  /*9420*/  HMMA.16816.F32 R8, R4.reuse, R12, R8 ;  /* 0x0000000c0408723c */ /* 0x040fee0000001808 */
[----:B------:R-:W-:Y:S01]  /*9430*/  MUFU.EX2 R161, R161 ;  /* 0x000000a100a17308 */ /* 0x000fe20000000800 */
[C---:B------:R-:W-:Y:S01]  /*9440*/  HMMA.16816.F32 R12, R4.reuse, R14, R124 ;  /* 0x0000000e040c723c */ /* 0x040fe2000000187c */
[----:B------:R-:W-:Y:S06]  /*9450*/  LDSM.16.MT88.4 R124, [R154+0x800] ;  /* 0x000800009a7c783b */ /* 0x000fec0000004200 */
[----:B------:R-:W2:Y:S01]  /*9460*/  MUFU.EX2 R178, R178 ;  /* 0x000000b200b27308 */ /* 0x000ea20000000800 */
[C---:B-1----:R-:W-:Y:S07]  /*9470*/  HMMA.16816.F32 R76, R4.reuse, R112, R76 ;  /* 0x00000070044c723c */ /* 0x042fee000000184c */
[----:B------:R-:W-:Y:S01]  /*9480*/  MUFU.EX2 R159, R159 ;  /* 0x0000009f009f7308 */ /* 0x000fe20000000800 */
[C---:B------:R-:W-:Y:S01]  /*9490*/  HMMA.16816.F32 R80, R4.reuse, R114, R80 ;  /* 0x000000720450723c */ /* 0x040fe20000001850 */
[----:B------:R-:W1:Y:S06]  /*94a0*/  LDSM.16.MT88.4 R112, [R156+0xc800] ;  /* 0x00c800009c70783b */ /* 0x000e6c0000004200 */
[----:B------:R-:W-:Y:S01]  /*94b0*/  MUFU.EX2 R180, R180 ;  /* 0x000000b400b47308 */ /* 0x000fe20000000800 */
[C---:B----4-:R-:W-:Y:S07]  /*94c0*/  HMMA.16816.F32 R84, R4.reuse, R108, R84 ;  /* 0x0000006c0454723c */ /* 0x050fee0000001854 */
[----:B------:R-:W-:Y:S01]  /*94d0*/  MUFU.EX2 R165, R165 ;  /* 0x000000a500a57308 */ /* 0x000fe20000000800 */
[C---:B------:R-:W-:Y:S01]  /*94e0*/  HMMA.16816.F32 R88, R4.reuse, R110, R88 ;  /* 0x0000006e0458723c */ /* 0x040fe20000001858 */
[----:B------:R-:W4:Y:S06]  /*94f0*/  LDSM.16.MT88.4 R108, [R155+0x2800] ;  /* 0x002800009b6c783b */ /* 0x000f2c0000004200 */
[----:B------:R-:W2:Y:S01]  /*9500*/  MUFU.EX2 R182, R182 ;  /* 0x000000b600b67308 */ /* 0x000ea20000000800 */
[C---:B---3--:R-:W-:Y:S07]  /*9510*/  HMMA.16816.F32 R92, R4.reuse, R104, R92 ;  /* 0x00000068045c723c */ /* 0x048fee000000185c */
[----:B------:R-:W-:Y:S01]  /*9520*/  MUFU.EX2 R164, R164 ;  /* 0x000000a400a47308 */ /* 0x000fe20000000800 */
[----:B------:R-:W-:Y:S01]  /*9530*/  HMMA.16816.F32 R4, R4, R106, R96 ;  /* 0x0000006a0404723c */ /* 0x000fe20000001860 */
[----:B-----5:R-:W-:Y:S01]  /*9540*/  F2FP.F16.F32.PACK_AB R96, R163, R160 ;  /* 0x000000a0a360723e */ /* 0x020fe200000000ff */
[----:B------:R-:W-:Y:S01]  /*9550*/  LDSM.16.MT88.4 R104, [R154+0x2800] ;  /* 0x002800009a68783b */ /* 0x000fe20000004200 */
[----:B------:R-:W-:Y:S01]  /*9560*/  F2FP.F16.F32.PACK_AB R97, R169, R166 ;  /* 0x000000a6a961723e */ /* 0x000fe200000000ff */
[----:B------:R-:W-:Y:S01]  /*9570*/  FADD.FTZ R160, R160, R147 ;  /* 0x00000093a0a07221 */ /* 0x000fe20000010000 */
[----:B------:R-:W-:Y:S01]  /*9580*/  F2FP.F16.F32.PACK_AB R98, R167, R162 ;  /* 0x000000a2a762723e */ /* 0x000fe200000000ff */
[----:B------:R-:W-:Y:S01]  /*9590*/  FADD.FTZ R166, R166, R149 ;  /* 0x00000095a6a67221 */ /* 0x000fe20000010000 */
[----:B------:R-:W-:Y:S01]  /*95a0*/  F2FP.F16.F32.PACK_AB R99, R168, R171 ;  /* 0x000000aba863723e */ /* 0x000fe200000000ff */
[----:B------:R-:W3:Y:S01]  /*95b0*/  MUFU.EX2 R157, R157 ;  /* 0x0000009d009d7308 */ /* 0x000ee20000000800 */
[----:B------:R-:W-:Y:S01]  /*95c0*/  FADD.FTZ R163, R163, R160 ;  /* 0x000000a0a3a37221 */ /* 0x000fe20000010000 */
[----:B------:R-:W-:-:S03]  /*95d0*/  FADD.FTZ R166, R169, R166 ;  /* 0x000000a6a9a67221 */ /* 0x000fc60000010000 */
[----:B------:R-:W-:Y:S01]  /*95e0*/  FADD.FTZ R162, R162, R163 ;  /* 0x000000a3a2a27221 */ /* 0x000fe20000010000 */
[----:B------:R-:W-:Y:S01]  /*95f0*/  HMMA.16816.F32 R36, R96, R120, R36 ;  /* 0x000000786024723c */ /* 0x000fe20000001824 */
[----:B------:R-:W-:Y:S02]  /*9600*/  FADD.FTZ R171, R171, R166 ;  /* 0x000000a6abab7221 */ /* 0x000fe40000010000 */
[----:B------:R-:W-:Y:S02]  /*9610*/  FADD.FTZ R167, R167, R162 ;  /* 0x000000a2a7a77221 */ /* 0x000fe40000010000 */
[----:B------:R-:W-:-:S03]  /*9620*/  FADD.FTZ R171, R168, R171 ;  /* 0x000000aba8ab7221 */ /* 0x000fc60000010000 */
        /* <DEDUP_REMOVED lines=8> */
[C---:B----4-:R-:W-:Y:S08]  /*96b0*/  HMMA.16816.F32 R52, R96.reuse, R108, R52 ;  /* 0x0000006c6034723c */ /* 0x050ff00000001834 */
[C---:B------:R-:W-:Y:S01]  /*96c0*/  HMMA.16816.F32 R56, R96.reuse, R110, R56 ;  /* 0x0000006e6038723c */ /* 0x040fe20000001838 */
[----:B------:R-:W4:Y:S07]  /*96d0*/  LDSM.16.MT88.4 R108, [R154+0x4800] ;  /* 0x004800009a6c783b */ /* 0x000f2e0000004200 */
        /* <DEDUP_REMOVED lines=11> */
[----:B------:R-:W3:Y:S07]  /*9790*/  LDSM.16.MT88.4 R124, [R154+0x1000] ;  /* 0x001000009a7c783b */ /* 0x000eee0000004200 */
        /* <DEDUP_REMOVED lines=9> */
[----:B----4-:R-:W-:Y:S01]  /*9830*/  HMMA.16816.F32 R92, R96, R108, R92 ;  /* 0x0000006c605c723c */ /* 0x010fe2000000185c */
        /* <DEDUP_REMOVED lines=17> */
[C---:B---3--:R-:W-:Y:S08]  /*9950*/  HMMA.16816.F32 R32, R108.reuse, R124, R32 ;  /* 0x0000007c6c20723c */ /* 0x048ff00000001820 */
        /* <DEDUP_REMOVED lines=63> */
[----:B------:R-:W-:-:S02]  /*9d50*/  MOV R132, R2 ;  /* 0x0000000200847202 */ /* 0x000fc40000000f00 */
[----:B------:R-:W-:-:S05]  /*9d60*/  MOV R133, R3 ;  /* 0x0000000300857202 */ /* 0x000fca0000000f00 */
        /* <DEDUP_REMOVED lines=8> */
.L_x_913:
[----:B------:R-:W-:-:S13]  /*9df0*/  ISETP.GE.AND P1, PT, R214, RZ, PT ;  /* 0x000000ffd600720c */ /* 0x000fda0003f26270 */
[----:B------:R-:W-:Y:S05]  /*9e00*/  @!P1 BRA `(.L_x_918) ;  /* 0x0000003800209947 */ /* 0x000fea0003800000 */
[----:B------:R-:W-:Y:S01]  /*9e10*/  SHF.R.U32.HI R3, RZ, 0x1, R192 ;  /* 0x00000001ff037819 */ /* 0x000fe200000116c0 */
[----:B------:R-:W-:Y:S01]  /*9e20*/  IMAD.SHL.U32 R207, R192, 0x2, RZ ;  /* 0x00000002c0cf7824 */ /* 0x000fe200078e00ff */
[----:B------:R-:W1:Y:S01]  /*9e30*/  LDC.64 R204, c[0x0][0x3c0] ;  /* 0x0000f000ffcc7b82 */ /* 0x000e620000000a00 */
[----:B------:R-:W2:Y:S01]  /*9e40*/  S2R R192, SR_TID.X ;  /* 0x0000000000c07919 */ /* 0x000ea20000002100 */
[----:B------:R-:W3:Y:S01]  /*9e50*/  LDCU UR4, c[0x0][0x440] ;  /* 0x00008800ff0477ac */ /* 0x000ee20008000800 */
[----:B------:R-:W-:Y:S01]  /*9e60*/  LOP3.LUT R3, R188, 0x8, R3, 0x78, !PT ;  /* 0x00000008bc037812 */ /* 0x000fe200078e7803 */
[----:B------:R-:W-:Y:S01]  /*9e70*/  IMAD.MOV.U32 R188, RZ, RZ, 0x20 ;  /* 0x00000020ffbc7424 */ /* 0x000fe200078e00ff */
[----:B------:R-:W-:Y:S01]  /*9e80*/  LOP3.LUT R207, R207, 0x6, RZ, 0xc0, !PT ;  /* 0x00000006cfcf7812 */ /* 0x000fe200078ec0ff */
        /* <DEDUP_REMOVED lines=24> */
.L_x_921:
        /* <DEDUP_REMOVED lines=16> */
[-C--:B------:R-:W-:Y:S02]  /*a110*/  LEA R12, P5, R4, R11.reuse, 0x5 ;  /* 0x0000000b040c7211 */ /* 0x080fe400078a28ff */
[----:B------:R-:W-:Y:S01]  /*a120*/  IADD3 R6, P4, PT, R6, R11, RZ ;  /* 0x0000000b06067210 */ /* 0x000fe20007f9e0ff */
[----:B------:R-:W-:Y:S01]  /*a130*/  @!PT LDS RZ, [RZ] ;  /* 0x00000000fffff984 */ /* 0x000fe20000000800 */
[----:B------:R-:W-:Y:S01]  /*a140*/  @!PT LDS RZ, [RZ] ;  /* 0x00000000fffff984 */ /* 0x000fe20000000800 */
[----:B------:R-:W-:Y:S01]  /*a150*/  @!PT LDS RZ, [RZ] ;  /* 0x00000000fffff984 */ /* 0x000fe20000000800 */
[----:B------:R1:W-:Y:S01]  /*a160*/  @!P3 LDGSTS.E.BYPASS.LTC128B.128 [R215+0x8000], desc[UR12][R14.64+0x80] ;  /* 0x080000800ed7bfae */ /* 0x0003e2000b981a0c */
[----:B------:R-:W-:Y:S02]  /*a170*/  LEA.HI.X R11, R11, R211, R9, 0x1, P6 ;  /* 0x000000d30b0b7211 */ /* 0x000fe400030f0c09 */
        /* <DEDUP_REMOVED lines=59> */
.L_x_919:
[----:B------:R-:W-:Y:S04]  /*a530*/  DEPBAR.LE SB0, 0x0 ;  /* 0x000080000000791a */ /* 0x000fe80000000000 */
[----:B------:R-:W-:Y:S01]  /*a540*/  BAR.SYNC.DEFER_BLOCKING 0x0 ;  /* 0x0000000000007b1d */ /* 0x000fe20000010000 */
[----:B------:R-:W-:Y:S01]  /*a550*/  SHF.L.U32 R221, R192, 0x3, RZ ;  /* 0x00000003c0dd7819 */ /* 0x000fe200000006ff */
[----:B------:R-:W-:Y:S01]  /*a560*/  IMAD.WIDE.U32 R194, R214, R204, RZ ;  /* 0x000000ccd6c27225 */ /* 0x000fe200078e00ff */
[----:B------:R-:W-:Y:S02]  /*a570*/  LOP3.LUT R193, R216, 0x7c00, RZ, 0xc0, !PT ;  /* 0x00007c00d8c17812 */ /* 0x000fe400078ec0ff */
[----:B------:R-:W-:Y:S01]  /*a580*/  LOP3.LUT R191, R221, 0x38, RZ, 0xc0, !PT ;  /* 0x00000038ddbf7812 */ /* 0x000fe200078ec0ff */
[----:B------:R-:W-:Y:S01]  /*a590*/  IMAD R195, R214, R205, R195 ;  /* 0x000000cdd6c37224 */ /* 0x000fe200078e02c3 */
[C---:B------:R-:W-:Y:S02]  /*a5a0*/  LEA R228, P2, R194.reuse, R210, 0x7 ;  /* 0x000000d2c2e47211 */ /* 0x040fe400078438ff */
[C---:B------:R-:W-:Y:S02]  /*a5b0*/  LOP3.LUT R220, R191.reuse, 0x40, RZ, 0xfc, !PT ;  /* 0x00000040bfdc7812 */ /* 0x040fe400078efcff */
[-CC-:B------:R-:W-:Y:S02]  /*a5c0*/  LEA.HI.X R229, R194, R209.reuse, R195.reuse, 0x7, P2 ;  /* 0x000000d1c2e57211 */ /* 0x180fe400010f3cc3 */
[----:B------:R-:W-:Y:S02]  /*a5d0*/  ISETP.GE.AND P3, PT, R220, UR9, PT ;  /* 0x00000009dc007c0c */ /* 0x000fe4000bf66270 */
[----:B------:R-:W-:Y:S02]  /*a5e0*/  LOP3.LUT R219, R191, 0x80, RZ, 0xfc, !PT ;  /* 0x00000080bfdb7812 */ /* 0x000fe400078efcff */
[C---:B------:R-:W-:Y:S02]  /*a5f0*/  LEA R225, P0, R194.reuse, R202, 0x6 ;  /* 0x000000cac2e17211 */ /* 0x040fe400078030ff */
[----:B------:R-:W-:Y:S02]  /*a600*/  ISETP.GE.AND P2, PT, R219, UR9, PT ;  /* 0x00000009db007c0c */ /* 0x000fe4000bf46270 */
[C---:B------:R-:W-:Y:S02]  /*a610*/  LEA R226, P5, R225.reuse, R210, 0x1 ;  /* 0x000000d2e1e27211 */ /* 0x040fe400078a08ff */
[----:B------:R-:W-:Y:S01]  /*a620*/  LEA.HI.X R195, R194, R206, R195, 0x6, P0 ;  /* 0x000000cec2c37211 */ /* 0x000fe200000f34c3 */
[----:B------:R-:W-:Y:S01]  /*a630*/  @!PT LDS RZ, [RZ] ;  /* 0x00000000fffff984 */ /* 0x000fe20000000800 */
[----:B------:R-:W-:Y:S01]  /*a640*/  @!PT LDS RZ, [RZ] ;  /* 0x00000000fffff984 */ /* 0x000fe20000000800 */
[----:B------:R-:W-:Y:S01]  /*a650*/  @!PT LDS RZ, [RZ] ;  /* 0x00000000fffff984 */ /* 0x000fe20000000800 */
[----:B------:R-:W-:Y:S01]  /*a660*/  @!P1 LDGSTS.E.BYPASS.LTC128B.128 [R215+0xc000], desc[UR12][R228.64] ;  /* 0x0c000000e4d79fae */ /* 0x000fe2000b981a0c */
[C---:B------:R-:W-:Y:S01]  /*a670*/  IADD3 R135, P4, PT, R225.reuse, R202, RZ ;  /* 0x000000cae1877210 */ /* 0x040fe20007f9e0ff */
[----:B------:R-:W-:Y:S01]  /*a680*/  UMOV UR5, UR7 ;  /* 0x0000000700057c82 */ /* 0x000fe20008000000 */
[----:B------:R-:W-:Y:S02]  /*a690*/  LEA.HI.X R227, R225, R209, R195, 0x1, P5 ;  /* 0x000000d1e1e37211 */ /* 0x000fe400028f0cc3 */
[----:B------:R-:W-:Y:S01]  /*a6a0*/  @P1 STS.128 [R215+0xc000], RZ ;  /* 0x00c000ffd7001388 */ /* 0x000fe20000000c00 */
[----:B------:R-:W-:Y:S01]  /*a6b0*/  ISETP.GE.AND P1, PT, R191, UR9, PT ;  /* 0x00000009bf007c0c */ /* 0x000fe2000bf26270 */
[----:B------:R-:W-:Y:S01]  /*a6c0*/  IMAD.X R136, R195, 0x1, R206, P4 ;  /* 0x00000001c3887824 */ /* 0x000fe200020e06ce */
[CC--:B------:R-:W-:Y:S02]  /*a6d0*/  LEA R224, P4, R135.reuse, R210.reuse, 0x1 ;  /* 0x000000d287e07211 */ /* 0x0c0fe400078808ff */
[----:B------:R-:W-:Y:S01]  /*a6e0*/  @!PT LDS RZ, [RZ] ;  /* 0x00000000fffff984 */ /* 0x000fe20000000800 */
[----:B------:R-:W-:Y:S01]  /*a6f0*/  @!PT LDS RZ, [RZ] ;  /* 0x00000000fffff984 */ /* 0x000fe20000000800 */
[----:B------:R-:W-:Y:S01]  /*a700*/  @!PT LDS RZ, [RZ] ;  /* 0x00000000fffff984 */ /* 0x000fe20000000800 */
[----:B------:R-:W-:Y:S01]  /*a710*/  @!P3 LDGSTS.E.BYPASS.LTC128B.128 [R215+0xe000], desc[UR12][R228.64+0x80] ;  /* 0x0e000080e4d7bfae */ /* 0x000fe2000b981a0c */
[C---:B------:R-:W-:Y:S02]  /*a720*/  LEA R137, P0, R204.reuse, R225, 0x5 ;  /* 0x000000e1cc897211 */ /* 0x040fe400078028ff */
[----:B------:R-:W-:Y:S02]  /*a730*/  LEA.HI.X R225, R135, R209, R136, 0x1, P4 ;  /* 0x000000d187e17211 */ /* 0x000fe400020f0c88 */
[----:B------:R-:W-:Y:S01]  /*a740*/  @P3 STS.128 [R215+0xe000], RZ ;  /* 0x00e000ffd7003388 */ /* 0x000fe20000000c00 */
[----:B------:R-:W-:Y:S02]  /*a750*/  LEA.HI.X R196, R204, R195, R205, 0x5, P0 ;  /* 0x000000c3ccc47211 */ /* 0x000fe400000f2ccd */
[C---:B------:R-:W-:Y:S02]  /*a760*/  LEA R134, P0, R137.reuse, R210, 0x1 ;  /* 0x000000d289867211 */ /* 0x040fe400078008ff */
[----:B------:R-:W-:Y:S01]  /*a770*/  @!PT LDS RZ, [RZ] ;  /* 0x00000000fffff984 */ /* 0x000fe20000000800 */
[----:B------:R-:W-:Y:S01]  /*a780*/  @!PT LDS RZ, [RZ] ;  /* 0x00000000fffff984 */ /* 0x000fe20000000800 */
[----:B------:R-:W-:Y:S01]  /*a790*/  @!PT LDS RZ, [RZ] ;  /* 0x00000000fffff984 */ /* 0x000fe20000000800 */
[----:B------:R-:W-:Y:S01]  /*a7a0*/  @!P2 LDGSTS.E.BYPASS.LTC128B.128 [R215+0x10000], desc[UR12][R228.64+0x100] ;  /* 0x10000100e4d7afae */ /* 0x000fe2000b981a0c */
[----:B------:R-:W-:Y:S02]  /*a7b0*/  SHF.R.U32.HI R194, RZ, 0x1, R192 ;  /* 0x00000001ffc27819 */ /* 0x000fe400000116c0 */
[----:B------:R-:W-:Y:S02]  /*a7c0*/  LEA.HI.X R135, R137, R209, R196, 0x1, P0 ;  /* 0x000000d189877211 */ /* 0x000fe400000f0cc4 */
[----:B------:R-:W-:Y:S01]  /*a7d0*/  @P2 STS.128 [R215+0x10000], RZ ;  /* 0x010000ffd7002388 */ /* 0x000fe20000000c00 */
[--C-:B------:R-:W-:Y:S02]  /*a7e0*/  LOP3.LUT R133, R193, 0x200, R186.reuse, 0xf8, !PT ;  /* 0x00000200c1857812 */ /* 0x100fe400078ef8ba */
[----:B------:R-:W-:Y:S02]  /*a7f0*/  LOP3.LUT R139, R191, 0x1c0, R186, 0xf8, !PT ;  /* 0x000001c0bf8b7812 */ /* 0x000fe400078ef8ba */
[----:B------:R-:W-:Y:S01]  /*a800*/  @!PT LDS RZ, [RZ] ;  /* 0x00000000fffff984 */ /* 0x000fe20000000800 */
[----:B------:R-:W-:Y:S01]  /*a810*/  @!PT LDS RZ, [RZ] ;  /* 0x00000000fffff984 */ /* 0x000fe20000000800 */
[----:B------:R-:W-:Y:S01]  /*a820*/  @!PT LDS RZ, [RZ] ;  /* 0x00000000fffff984 */ /* 0x000fe20000000800 */
[----:B------:R-:W-:Y:S01]  /*a830*/  @!P1 LDGSTS.E.BYPASS.LTC128B.128 [R215+0xc800], desc[UR12][R226.64] ;  /* 0x0c800000e2d79fae */ /* 0x000fe2000b981a0c */
[----:B------:R-:W-:Y:S02]  /*a840*/  LOP3.LUT R132, R194, 0x8, RZ, 0xc0, !PT ;  /* 0x00000008c2847812 */ /* 0x000fe400078ec0ff */
[----:B------:R-:W-:Y:S02]  /*a850*/  LOP3.LUT R138, R139, 0x8, R192, 0x78, !PT ;  /* 0x000000088b8a7812 */ /* 0x000fe400078e78c0 */
[----:B------:R-:W-:Y:S01]  /*a860*/  @P1 STS.128 [R215+0xc800], RZ ;  /* 0x00c800ffd7001388 */ /* 0x000fe20000000c00 */
[----:B------:R-:W-:Y:S02]  /*a870*/  LOP3.LUT R132, R133, R139, R132, 0xf6, !PT ;  /* 0x0000008b85847212 */ /* 0x000fe400078ef684 */
[----:B------:R-:W-:Y:S02]  /*a880*/  LEA R201, R138, R185, 0x1 ;  /* 0x000000b98ac97211 */ /* 0x000fe400078e08ff */
[----:B------:R-:W-:Y:S01]  /*a890*/  @!PT LDS RZ, [RZ] ;  /* 0x00000000fffff984 */ /* 0x000fe20000000800 */
[----:B------:R-:W-:Y:S01]  /*a8a0*/  @!PT LDS RZ, [RZ] ;  /* 0x00000000fffff984 */ /* 0x000fe20000000800 */
[----:B------:R-:W-:Y:S01]  /*a8b0*/  @!PT LDS RZ, [RZ] ;  /* 0x00000000fffff984 */ /* 0x000fe20000000800 */
[----:B------:R-:W-:Y:S01]  /*a8c0*/  @!P3 LDGSTS.E.BYPASS.LTC128B.128 [R215+0xe800], desc[UR12][R226.64+0x80] ;  /* 0x0e800080e2d7bfae */ /* 0x000fe2000b981a0c */
[----:B------:R-:W-:Y:S02]  /*a8d0*/  LEA R203, R132, UR5, 0x1 ;  /* 0x0000000584cb7c11 */ /* 0x000fe4000f8e08ff */
[----:B------:R-:W-:Y:S02]  /*a8e0*/  LOP3.LUT P0, RZ, R192, 0x4, RZ, 0xc0, !PT ;  /* 0x00000004c0ff7812 */ /* 0x000fe4000780c0ff */
[----:B------:R-:W-:Y:S01]  /*a8f0*/  @P3 STS.128 [R215+0xe800], RZ ;  /* 0x00e800ffd7003388 */ /* 0x000fe20000000c00 */
[----:B------:R-:W-:Y:S01]  /*a900*/  VIADD R197, R201, UR5 ;  /* 0x00000005c9c57c36 */ /* 0x000fe20008000000 */
[----:B------:R-:W-:Y:S03]  /*a910*/  IADD3 R200, PT, PT, R184, R203, RZ ;  /* 0x000000cbb8c87210 */ /* 0x000fe60007ffe0ff */
[----:B------:R-:W-:Y:S01]  /*a920*/  @!PT LDS RZ, [RZ] ;  /* 0x00000000fffff984 */ /* 0x000fe20000000800 */
[----:B------:R-:W-:Y:S01]  /*a930*/  @!PT LDS RZ, [RZ] ;  /* 0x00000000fffff984 */ /* 0x000fe20000000800 */
[----:B------:R-:W-:Y:S01]  /*a940*/  @!PT LDS RZ, [RZ] ;  /* 0x00000000fffff984 */ /* 0x000fe20000000800 */
[----:B------:R-:W-:Y:S01]  /*a950*/  @!P2 LDGSTS.E.BYPASS.LTC128B.128 [R215+0x10800], desc[UR12][R226.64+0x100] ;  /* 0x10800100e2d7afae */ /* 0x000fe2000b981a0c */
[----:B------:R-:W-:Y:S01]  /*a960*/  IMAD.IADD R198, R197, 0x1, R184 ;  /* 0x00000001c5c67824 */ /* 0x000fe200078e02b8 */
[----:B------:R-:W-:Y:S03]  /*a970*/  SEL R132, R187, 0xffffffc0, !P0 ;  /* 0xffffffc0bb847807 */ /* 0x000fe60004000000 */
[----:B------:R-:W-:Y:S01]  /*a980*/  @P2 STS.128 [R215+0x10800], RZ ;  /* 0x010800ffd7002388 */ /* 0x000fe20000000c00 */
[----:B------:R-:W-:Y:S02]  /*a990*/  LEA R249, R214, R207, 0x6 ;  /* 0x000000cfd6f97211 */ /* 0x000fe400078e30ff */
[----:B------:R-:W-:Y:S02]  /*a9a0*/  IADD3 R199, PT, PT, R132, R203, RZ ;  /* 0x000000cb84c77210 */ /* 0x000fe40007ffe0ff */
[----:B------:R-:W-:Y:S01]  /*a9b0*/  @!PT LDS RZ, [RZ] ;  /* 0x00000000fffff984 */ /* 0x000fe20000000800 */
[----:B------:R-:W-:Y:S01]  /*a9c0*/  @!PT LDS RZ, [RZ] ;  /* 0x00000000fffff984 */ /* 0x000fe20000000800 */
[----:B------:R-:W-:Y:S01]  /*a9d0*/  @!PT LDS RZ, [RZ] ;  /* 0x00000000fffff984 */ /* 0x000fe20000000800 */
[----:B------:R-:W-:Y:S01]  /*a9e0*/  @!P1 LDGSTS.E.BYPASS.LTC128B.128 [R215+0xd000], desc[UR12][R224.64] ;  /* 0x0d000000e0d79fae */ /* 0x000fe2000b981a0c */
[----:B------:R-:W-:Y:S01]  /*a9f0*/  IMAD.IADD R197, R197, 0x1, R132 ;  /* 0x00000001c5c57824 */ /* 0x000fe200078e0284 */
[C---:B------:R-:W-:Y:S03]  /*aa00*/  IADD3 R251, PT, PT, R249.reuse, 0x20, RZ ;  /* 0x00000020f9fb7810 */ /* 0x040fe60007ffe0ff */
[----:B------:R-:W-:Y:S01]  /*aa10*/  @P1 STS.128 [R215+0xd000], RZ ;  /* 0x00d000ffd7001388 */ /* 0x000fe20000000c00 */
[C---:B------:R-:W-:Y:S01]  /*aa20*/  IADD3 R196, PT, PT, R184.reuse, R199, RZ ;  /* 0x000000c7b8c47210 */ /* 0x040fe20007ffe0ff */
[----:B------:R-:W-:Y:S01]  /*aa30*/  IMAD.IADD R195, R184, 0x1, R197 ;  /* 0x00000001b8c37824 */ /* 0x000fe200078e02c5 */
[----:B------:R-:W-:Y:S02]  /*aa40*/  I2FP.F32.U32 R251, R251 ;  /* 0x000000fb00fb7245 */ /* 0x000fe40000201000 */
[----:B------:R-:W-:Y:S01]  /*aa50*/  @!PT LDS RZ, [RZ] ;  /* 0x00000000fffff984 */ /* 0x000fe20000000800 */
[----:B------:R-:W-:Y:S01]  /*aa60*/  @!PT LDS RZ, [RZ] ;  /* 0x00000000fffff984 */ /* 0x000fe20000000800 */
[----:B------:R-:W-:Y:S01]  /*aa70*/  @!PT LDS RZ, [RZ] ;  /* 0x00000000fffff984 */ /* 0x000fe20000000800 */
[----:B------:R-:W-:Y:S01]  /*aa80*/  @!P3 LDGSTS.E.BYPASS.LTC128B.128 [R215+0xf000], desc[UR12][R224.64+0x80] ;  /* 0x0f000080e0d7bfae */ /* 0x000fe2000b981a0c */
[C---:B------:R-:W-:Y:S02]  /*aa90*/  IADD3 R252, PT, PT, R249.reuse, 0x30, RZ ;  /* 0x00000030f9fc7810 */ /* 0x040fe40007ffe0ff */
[----:B------:R-:W-:Y:S02]  /*aaa0*/  ISETP.NE.AND P4, PT, R214, RZ, PT ;  /* 0x000000ffd600720c */ /* 0x000fe40003f85270 */
[----:B------:R-:W-:Y:S05]  /*aab0*/  @P3 STS.128 [R215+0xf000], RZ ;  /* 0x00f000ffd7003388 */ /* 0x000fea0000000c00 */
[----:B------:R-:W-:Y:S01]  /*aac0*/  @!PT LDS RZ, [RZ] ;  /* 0x00000000fffff984 */ /* 0x000fe20000000800 */
[----:B------:R-:W-:Y:S01]  /*aad0*/  @!PT LDS RZ, [RZ] ;  /* 0x00000000fffff984 */ /* 0x000fe20000000800 */
[----:B------:R-:W-:Y:S01]  /*aae0*/  @!PT LDS RZ, [RZ] ;  /* 0x00000000fffff984 */ /* 0x000fe20000000800 */
[----:B------:R1:W-:Y:S05]  /*aaf0*/  @!P2 LDGSTS.E.BYPASS.LTC128B.128 [R215+0x11000], desc[UR12][R224.64+0x100] ;  /* 0x11000100e0d7afae */ /* 0x0003ea000b981a0c */
        /* <DEDUP_REMOVED lines=14> */
[----:B------:R2:W-:Y:S01]  /*abe0*/  @!P2 LDGSTS.E.BYPASS.LTC128B.128 [R215+0x11800], desc[UR12][R134.64+0x100] ;  /* 0x1180010086d7afae */ /* 0x0005e2000b981a0c */
[----:B-1----:R-:W-:Y:S04]  /*abf0*/  VIADD R225, R249, 0x1 ;  /* 0x00000001f9e17836 */ /* 0x002fe80000000000 */
[----:B------:R-:W-:Y:S05]  /*ac00*/  @P2 STS.128 [R215+0x11800], RZ ;  /* 0x011800ffd7002388 */ /* 0x000fea0000000c00 */
[----:B------:R-:W-:Y:S01]  /*ac10*/  LDSM.16.M88.4 R140, [R203] ;  /* 0x00000000cb8c783b */ /* 0x000fe20000000200 */
[----:B------:R-:W-:Y:S04]  /*ac20*/  I2FP.F32.U32 R225, R225 ;  /* 0x000000e100e17245 */ /* 0x000fe80000201000 */
[----:B------:R-:W1:Y:S05]  /*ac30*/  LDSM.16.M88.4 R144, [R201+UR5+0x6000] ;  /* 0x00600005c990783b */ /* 0x000e6a0008000200 */
        /* <DEDUP_REMOVED lines=8> */
[C---:B-1----:R-:W-:Y:S04]  /*acc0*/  HMMA.16816.F32 R4, R140.reuse, R144, RZ ;  /* 0x000000908c04723c */ /* 0x042fe800000018ff */
[----:B------:R-:W-:Y:S04]  /*acd0*/  LDSM.16.M88.4 R176, [R199] ;  /* 0x00000000c7b0783b */ /* 0x000fe80000000200 */
[C---:B------:R-:W-:Y:S01]  /*ace0*/  HMMA.16816.F32 R8, R140.reuse, R146, RZ ;  /* 0x000000928c08723c */ /* 0x040fe200000018ff */
[----:B------:R-:W1:Y:S05]  /*acf0*/  LDSM.16.M88.4 R144, [R198+0x7800] ;  /* 0x00780000c690783b */ /* 0x000e6a0000000200 */
[----:B------:R-:W1:Y:S02]  /*ad00*/  LDSM.16.M88.4 R180, [R197+0x6000] ;  /* 0x00600000c5b4783b */ /* 0x000e640000000200 */
[C---:B---3--:R-:W-:Y:S03]  /*ad10*/  HMMA.16816.F32 R12, R140.reuse, R148, RZ ;  /* 0x000000948c0c723c */ /* 0x048fe600000018ff */
[----:B--2---:R-:W2:Y:S05]  /*ad20*/  LDSM.16.M88.4 R132, [R197+0x6800] ;  /* 0x00680000c584783b */ /* 0x004eaa0000000200 */
[C---:B------:R-:W-:Y:S01]  /*ad30*/  HMMA.16816.F32 R16, R140.reuse, R150, RZ ;  /* 0x000000968c10723c */ /* 0x040fe200000018ff */
[----:B------:R-:W3:Y:S05]  /*ad40*/  LDSM.16.M88.4 R136, [R197+0x7000] ;  /* 0x00700000c588783b */ /* 0x000eea0000000200 */
[----:B------:R-:W-:Y:S02]  /*ad50*/  LDSM.16.M88.4 R148, [R196] ;  /* 0x00000000c494783b */ /* 0x000fe40000000200 */
[C---:B----4-:R-:W-:Y:S08]  /*ad60*/  HMMA.16816.F32 R20, R140.reuse, R152, RZ ;  /* 0x000000988c14723c */ /* 0x050ff000000018ff */
[C---:B------:R-:W-:Y:S01]  /*ad70*/  HMMA.16816.F32 R24, R140.reuse, R154, RZ ;  /* 0x0000009a8c18723c */ /* 0x040fe200000018ff */
[----:B------:R-:W-:Y:S07]  /*ad80*/  LDSM.16.M88.4 R152, [R195+0x6000] ;  /* 0x00600000c398783b */ /* 0x000fee0000000200 */
[C---:B-----5:R-:W-:Y:S08]  /*ad90*/  HMMA.16816.F32 R28, R140.reuse, R156, RZ ;  /* 0x0000009c8c1c723c */ /* 0x060ff000000018ff */
[----:B------:R-:W-:Y:S01]  /*ada0*/  HMMA.16816.F32 R32, R140, R158, RZ ;  /* 0x0000009e8c20723c */ /* 0x000fe200000018ff */
[----:B------:R-:W4:Y:S05]  /*adb0*/  LDSM.16.M88.4 R140, [R197+0x7800] ;  /* 0x00780000c58c783b */ /* 0x000f2a0000000200 */
[----:B------:R-:W-:Y:S02]  /*adc0*/  LDSM.16.M88.4 R156, [R195+0x7000] ;  /* 0x00700000c39c783b */ /* 0x000fe40000000200 */
[C---:B------:R-:W-:Y:S08]  /*add0*/  HMMA.16816.F32 R4, R160.reuse, R164, R4 ;  /* 0x000000a4a004723c */ /* 0x040ff00000001804 */
        /* <DEDUP_REMOVED lines=8> */
[C---:B-1----:R-:W-:Y:S08]  /*ae60*/  HMMA.16816.F32 R28, R160.reuse, R144, R28 ;  /* 0x00000090a01c723c */ /* 0x042ff0000000181c */
[----:B------:R-:W-:Y:S01]  /*ae70*/  HMMA.16816.F32 R32, R160, R146, R32 ;  /* 0x00000092a020723c */ /* 0x000fe20000001820 */
[----:B------:R-:W1:Y:S05]  /*ae80*/  LDSM.16.M88.4 R144, [R195+0x6800] ;  /* 0x00680000c390783b */ /* 0x000e6a0000000200 */
[----:B------:R-:W5:Y:S02]  /*ae90*/  LDSM.16.M88.4 R160, [R195+0x7800] ;  /* 0x00780000c3a0783b */ /* 0x000f640000000200 */
[C---:B------:R-:W-:Y:S08]  /*aea0*/  HMMA.16816.F32 R4, R176.reuse, R180, R4 ;  /* 0x000000b4b004723c */ /* 0x040ff00000001804 */
[C---:B------:R-:W-:Y:S08]  /*aeb0*/  HMMA.16816.F32 R8, R176.reuse, R182, R8 ;  /* 0x000000b6b008723c */ /* 0x040ff00000001808 */
[C---:B--2---:R-:W-:Y:S08]  /*aec0*/  HMMA.16816.F32 R12, R176.reuse, R132, R12 ;  /* 0x00000084b00c723c */ /* 0x044ff0000000180c */
[C---:B------:R-:W-:Y:S01]  /*aed0*/  HMMA.16816.F32 R16, R176.reuse, R134, R16 ;  /* 0x00000086b010723c */ /* 0x040fe20000001810 */
[----:B------:R-:W2:Y:S07]  /*aee0*/  LDSM.16.M88.4 R132, [R201+UR5+0x8800] ;  /* 0x00880005c984783b */ /* 0x000eae0008000200 */
[C---:B---3--:R-:W-:Y:S08]  /*aef0*/  HMMA.16816.F32 R20, R176.reuse, R136, R20 ;  /* 0x00000088b014723c */ /* 0x048ff00000001814 */
[C---:B------:R-:W-:Y:S01]  /*af00*/  HMMA.16816.F32 R24, R176.reuse, R138, R24 ;  /* 0x0000008ab018723c */ /* 0x040fe20000001818 */
[----:B------:R-:W3:Y:S07]  /*af10*/  LDSM.16.M88.4 R136, [R201+UR5+0x9000] ;  /* 0x00900005c988783b */ /* 0x000eee0008000200 */
[C---:B----4-:R-:W-:Y:S08]  /*af20*/  HMMA.16816.F32 R28, R176.reuse, R140, R28 ;  /* 0x0000008cb01c723c */ /* 0x050ff0000000181c */
[----:B------:R-:W-:Y:S01]  /*af30*/  HMMA.16816.F32 R32, R176, R142, R32 ;  /* 0x0000008eb020723c */ /* 0x000fe20000001820 */
[----:B------:R-:W4:Y:S05]  /*af40*/  LDSM.16.M88.4 R140, [R201+UR5+0x9800] ;  /* 0x00980005c98c783b */ /* 0x000f2a0008000200 */
        /* <DEDUP_REMOVED lines=9> */
[----:B------:R-:W-:Y:S07]  /*afe0*/  LDSM.16.M88.4 R156, [R199+0x2000] ;  /* 0x00200000c79c783b */ /* 0x000fee0000000200 */
[C---:B-----5:R-:W-:Y:S08]  /*aff0*/  HMMA.16816.F32 R28, R148.reuse, R160, R28 ;  /* 0x000000a0941c723c */ /* 0x060ff0000000181c */
        /* <DEDUP_REMOVED lines=28> */
[----:B------:R-:W-:Y:S02]  /*b1c0*/  LDSM.16.M88.4 R172, [R201+UR5+0xa000] ;  /* 0x00a00005c9ac783b */ /* 0x000fe40008000200 */
[C---:B------:R-:W-:Y:S08]  /*b1d0*/  HMMA.16816.F32 R4, R156.reuse, R160, R4 ;  /* 0x000000a09c04723c */ /* 0x040ff00000001804 */
[C---:B------:R-:W-:Y:S01]  /*b1e0*/  HMMA.16816.F32 R8, R156.reuse, R162, R8 ;  /* 0x000000a29c08723c */ /* 0x040fe20000001808 */
[----:B------:R-:W5:Y:S07]  /*b1f0*/  LDSM.16.M88.4 R160, [R203+0x4000] ;  /* 0x00400000cba0783b */ /* 0x000f6e0000000200 */
        /* <DEDUP_REMOVED lines=37> */
[C---:B------:R-:W-:Y:S08]  /*b450*/  HMMA.16816.F32 R8, R156.reuse, R170, R8 ;  /* 0x000000aa9c08723c */ /* 0x040ff00000001808 */
[C---:B-1----:R-:W-:Y:S08]  /*b460*/  HMMA.16816.F32 R12, R156.reuse, R144, R12 ;  /* 0x000000909c0c723c */ /* 0x042ff0000000180c */
[C---:B------:R-:W-:Y:S08]  /*b470*/  HMMA.16816.F32 R16, R156.reuse, R146, R16 ;  /* 0x000000929c10723c */ /* 0x040ff00000001810 */
[C---:B-----5:R-:W-:Y:S08]  /*b480*/  HMMA.16816.F32 R20, R156.reuse, R148, R20 ;  /* 0x000000949c14723c */ /* 0x060ff00000001814 */
[C---:B------:R-:W-:Y:S08]  /*b490*/  HMMA.16816.F32 R24, R156.reuse, R150, R24 ;  /* 0x000000969c18723c */ /* 0x040ff00000001818 */
[C---:B------:R-:W-:Y:S08]  /*b4a0*/  HMMA.16816.F32 R28, R156.reuse, R152, R28 ;  /* 0x000000989c1c723c */ /* 0x040ff0000000181c */
[----:B------:R-:W-:Y:S08]  /*b4b0*/  HMMA.16816.F32 R32, R156, R154, R32 ;  /* 0x0000009a9c20723c */ /* 0x000ff00000001820 */
[C---:B------:R-:W-:Y:S08]  /*b4c0*/  HMMA.16816.F32 R4, R164.reuse, R172, R4 ;  /* 0x000000aca404723c */ /* 0x040ff00000001804 */
[C---:B------:R-:W-:Y:S08]  /*b4d0*/  HMMA.16816.F32 R8, R164.reuse, R174, R8 ;  /* 0x000000aea408723c */ /* 0x040ff00000001808 */
[C---:B--2---:R-:W-:Y:S08]  /*b4e0*/  HMMA.16816.F32 R12, R164.reuse, R132, R12 ;  /* 0x00000084a40c723c */ /* 0x044ff0000000180c */
[C---:B------:R-:W-:Y:S01]  /*b4f0*/  HMMA.16816.F32 R16, R164.reuse, R134, R16 ;  /* 0x00000086a410723c */ /* 0x040fe20000001810 */
[----:B------:R-:W1:Y:S07]  /*b500*/  LDSM.16.M88.4 R132, [R195+0xa800] ;  /* 0x00a80000c384783b */ /* 0x000e6e0000000200 */
[C---:B---3--:R-:W-:Y:S08]  /*b510*/  HMMA.16816.F32 R20, R164.reuse, R136, R20 ;  /* 0x00000088a414723c */ /* 0x048ff00000001814 */
[C---:B------:R-:W-:Y:S01]  /*b520*/  HMMA.16816.F32 R24, R164.reuse, R138, R24 ;  /* 0x0000008aa418723c */ /* 0x040fe20000001818 */
[----:B------:R-:W2:Y:S07]  /*b530*/  LDSM.16.M88.4 R136, [R195+0xb000] ;  /* 0x00b00000c388783b */ /* 0x000eae0000000200 */
[C---:B----4-:R-:W-:Y:S08]  /*b540*/  HMMA.16816.F32 R28, R164.reuse, R140, R28 ;  /* 0x0000008ca41c723c */ /* 0x050ff0000000181c */
[----:B------:R-:W-:Y:S08]  /*b550*/  HMMA.16816.F32 R32, R164, R142, R32 ;  /* 0x0000008ea420723c */ /* 0x000ff00000001820 */
[C---:B------:R-:W-:Y:S08]  /*b560*/  HMMA.16816.F32 R4, R160.reuse, R176, R4 ;  /* 0x000000b0a004723c */ /* 0x040ff00000001804 */
[C---:B------:R-:W-:Y:S08]  /*b570*/  HMMA.16816.F32 R8, R160.reuse, R178, R8 ;  /* 0x000000b2a008723c */ /* 0x040ff00000001808 */
[C---:B-1----:R-:W-:Y:S03]  /*b580*/  HMMA.16816.F32 R12, R160.reuse, R132, R12 ;  /* 0x00000084a00c723c */ /* 0x042fe6000000180c */
[----:B------:R-:W-:Y:S01]  /*b590*/  FMUL.FTZ R248, R5, UR6 ;  /* 0x0000000605f87c20 */ /* 0x000fe20008410000 */
[----:B------:R-:W-:Y:S01]  /*b5a0*/  FMUL.FTZ R245, R7, UR6 ;  /* 0x0000000607f57c20 */ /* 0x000fe20008410000 */
[----:B------:R-:W-:Y:S01]  /*b5b0*/  FMUL.FTZ R250, R4, UR6 ;  /* 0x0000000604fa7c20 */ /* 0x000fe20008410000 */
[----:B------:R-:W-:Y:S01]  /*b5c0*/  FMUL.FTZ R247, R6, UR6 ;  /* 0x0000000606f77c20 */ /* 0x000fe20008410000 */
[----:B------:R-:W-:Y:S01]  /*b5d0*/  IADD3 R7, PT, PT, R249, 0x38, RZ ;  /* 0x00000038f9077810 */ /* 0x000fe20007ffe0ff */
[C---:B------:R-:W-:Y:S01]  /*b5e0*/  HMMA.16816.F32 R16, R160.reuse, R134, R16 ;  /* 0x00000086a010723c */ /* 0x040fe20000001810 */
[----:B------:R-:W1:Y:S01]  /*b5f0*/  MUFU.TANH R248, R248 ;  /* 0x000000f800f87308 */ /* 0x000e620000002400 */
[----:B------:R3:W4:Y:S01]  /*b600*/  LDSM.16.M88.4 R132, [R195+0xb800] ;  /* 0x00b80000c384783b */ /* 0x0007220000000200 */
        /* <DEDUP_REMOVED lines=9> */
[----:B------:R-:W5:Y:S01]  /*b6a0*/  MUFU.TANH R250, R250 ;  /* 0x000000fa00fa7308 */ /* 0x000f620000002400 */
[----:B------:R-:W-:Y:S01]  /*b6b0*/  FMUL.FTZ R240, R12, UR6 ;  /* 0x000000060cf07c20 */ /* 0x000fe20008410000 */
[----:B------:R-:W-:Y:S01]  /*b6c0*/  FMUL.FTZ R237, R14, UR6 ;  /* 0x000000060eed7c20 */ /* 0x000fe20008410000 */
[-C--:B-1----:R-:W-:Y:S01]  /*b6d0*/  FFMA.FTZ R248, R225, R0.reuse, R248 ;  /* 0x00000000e1f87223 */ /* 0x082fe200000100f8 */
[----:B------:R-:W-:Y:S01]  /*b6e0*/  I2FP.F32.U32 R137, R249 ;  /* 0x000000f900897245 */ /* 0x000fe20000201000 */
[----:B------:R-:W-:Y:S01]  /*b6f0*/  FMUL.FTZ R242, R13, UR6 ;  /* 0x000000060df27c20 */ /* 0x000fe20008410000 */
[----:B------:R-:W-:Y:S04]  /*b700*/  FMUL.FTZ R239, R15, UR6 ;  /* 0x000000060fef7c20 */ /* 0x000fe80008410000 */
[----:B------:R-:W1:Y:S01]  /*b710*/  MUFU.TANH R247, R247 ;  /* 0x000000f700f77308 */ /* 0x000e620000002400 */
[-C--:B--2---:R-:W-:Y:S01]  /*b720*/  FFMA.FTZ R245, R225, R0.reuse, R245 ;  /* 0x00000000e1f57223 */ /* 0x084fe200000100f5 */
[----:B---3--:R-:W-:Y:S01]  /*b730*/  IADD3 R195, PT, PT, R249, 0x8, RZ ;  /* 0x00000008f9c37810 */ /* 0x008fe20007ffe0ff */
[----:B------:R-:W-:Y:S01]  /*b740*/  FMUL.FTZ R234, R20, UR6 ;  /* 0x0000000614ea7c20 */ /* 0x000fe20008410000 */
[----:B------:R-:W-:Y:S01]  /*b750*/  FMUL.FTZ R231, R22, UR6 ;  /* 0x0000000616e77c20 */ /* 0x000fe20008410000 */
[----:B------:R-:W-:Y:S01]  /*b760*/  FMUL.FTZ R238, R16, UR6 ;  /* 0x0000000610ee7c20 */ /* 0x000fe20008410000 */
[----:B------:R-:W-:Y:S01]  /*b770*/  FMUL.FTZ R235, R18, UR6 ;  /* 0x0000000612eb7c20 */ /* 0x000fe20008410000 */
[----:B------:R-:W-:Y:S03]  /*b780*/  FMUL.FTZ R236, R17, UR6 ;  /* 0x0000000611ec7c20 */ /* 0x000fe60008410000 */
[----:B------:R-:W2:Y:S01]  /*b790*/  MUFU.TANH R246, R246 ;  /* 0x000000f600f67308 */ /* 0x000ea20000002400 */
[-C--:B-----5:R-:W-:Y:S01]  /*b7a0*/  FFMA.FTZ R250, R137, R0.reuse, R250 ;  /* 0x0000000089fa7223 */ /* 0x0a0fe200000100fa */
[----:B------:R-:W-:Y:S01]  /*b7b0*/  FMUL.FTZ R196, R27, UR6 ;  /* 0x000000061bc47c20 */ /* 0x000fe20008410000 */
[----:B------:R-:W-:Y:S01]  /*b7c0*/  FMUL.FTZ R233, R19, UR6 ;  /* 0x0000000613e97c20 */ /* 0x000fe20008410000 */
[----:B------:R-:W-:Y:S01]  /*b7d0*/  I2FP.F32.U32 R195, R195 ;  /* 0x000000c300c37245 */ /* 0x000fe20000201000 */
[----:B------:R-:W-:Y:S02]  /*b7e0*/  VIADD R136, R249, 0x10 ;  /* 0x00000010f9887836 */ /* 0x000fe40000000000 */
[----:B------:R-:W-:Y:S01]  /*b7f0*/  FMUL.FTZ R232, R21, UR6 ;  /* 0x0000000615e87c20 */ /* 0x000fe20008410000 */
[----:B------:R-:W-:Y:S02]  /*b800*/  FMUL.FTZ R229, R23, UR6 ;  /* 0x0000000617e57c20 */ /* 0x000fe40008410000 */
[----:B------:R-:W3:Y:S01]  /*b810*/  MUFU.TANH R243, R243 ;  /* 0x000000f300f37308 */ /* 0x000ee20000002400 */
[C---:B----4-:R-:W-:Y:S03]  /*b820*/  HMMA.16816.F32 R28, R160.reuse, R132, R28 ;  /* 0x00000084a01c723c */ /* 0x050fe6000000181c */
[-C--:B-1----:R-:W-:Y:S01]  /*b830*/  FFMA.FTZ R247, R137, R0.reuse, R247 ;  /* 0x0000000089f77223 */ /* 0x082fe200000100f7 */
[----:B------:R-:W-:Y:S01]  /*b840*/  IADD3 R137, PT, PT, R249, 0x9, RZ ;  /* 0x00000009f9897810 */ /* 0x000fe20007ffe0ff */
[----:B------:R-:W-:Y:S01]  /*b850*/  FMUL.FTZ R230, R24, UR6 ;  /* 0x0000000618e67c20 */ /* 0x000fe20008410000 */
[----:B------:R-:W-:Y:S03]  /*b860*/  FMUL.FTZ R227, R26, UR6 ;  /* 0x000000061ae37c20 */ /* 0x000fe60008410000 */
[----:B------:R-:W1:Y:S01]  /*b870*/  MUFU.TANH R244, R244 ;  /* 0x000000f400f47308 */ /* 0x000e620000002400 */
[----:B------:R-:W-:Y:S01]  /*b880*/  I2FP.F32.U32 R137, R137 ;  /* 0x0000008900897245 */ /* 0x000fe20000201000 */
[-C--:B--2---:R-:W-:Y:S01]  /*b890*/  FFMA.FTZ R246, R195, R0.reuse, R246 ;  /* 0x00000000c3f67223 */ /* 0x084fe200000100f6 */
[----:B------:R-:W-:Y:S01]  /*b8a0*/  FMUL.FTZ R228, R25, UR6 ;  /* 0x0000000619e47c20 */ /* 0x000fe20008410000 */
[----:B------:R-:W-:Y:S03]  /*b8b0*/  HMMA.16816.F32 R32, R160, R134, R32 ;  /* 0x00000086a020723c */ /* 0x000fe60000001820 */
[----:B------:R-:W-:Y:S03]  /*b8c0*/  VIADD R134, R249, 0x19 ;  /* 0x00000019f9867836 */ /* 0x000fe60000000000 */
[----:B------:R-:W2:Y:S01]  /*b8d0*/  MUFU.TANH R241, R241 ;  /* 0x000000f100f17308 */ /* 0x000ea20000002400 */
[----:B---3--:R-:W-:Y:S01]  /*b8e0*/  FFMA.FTZ R243, R195, R0, R243 ;  /* 0x00000000c3f37223 */ /* 0x008fe200000100f3 */
[----:B------:R-:W-:Y:S01]  /*b8f0*/  I2FP.F32.U32 R195, R136 ;  /* 0x0000008800c37245 */ /* 0x000fe20000201000 */
[----:B------:R-:W-:Y:S01]  /*b900*/  FMUL.FTZ R226, R28, UR6 ;  /* 0x000000061ce27c20 */ /* 0x000fe20008410000 */
[----:B------:R-:W-:Y:S01]  /*b910*/  IADD3 R136, PT, PT, R249, 0x18, RZ ;  /* 0x00000018f9887810 */ /* 0x000fe20007ffe0ff */
[----:B------:R-:W-:Y:S01]  /*b920*/  FMUL.FTZ R224, R29, UR6 ;  /* 0x000000061de07c20 */ /* 0x000fe20008410000 */
[----:B------:R-:W-:Y:S04]  /*b930*/  I2FP.F32.U32 R7, R7 ;  /* 0x0000000700077245 */ /* 0x000fe80000201000 */
[----:B------:R3:W-:Y:S01]  /*b940*/  MUFU.TANH R225, R196 ;  /* 0x000000c400e17308 */ /* 0x0007e20000002400 */
[----:B-1----:R-:W-:Y:S01]  /*b950*/  FFMA.FTZ R244, R137, R0, R244 ;  /* 0x0000000089f47223 */ /* 0x002fe200000100f4 */
[----:B------:R-:W-:Y:S01]  /*b960*/  I2FP.F32.U32 R135, R136 ;  /* 0x0000008800877245 */ /* 0x000fe20000201000 */
[----:B------:R-:W-:Y:S07]  /*b970*/  FMUL.FTZ R136, R31, UR6 ;  /* 0x000000061f887c20 */ /* 0x000fee0008410000 */
[----:B------:R-:W1:Y:S01]  /*b980*/  MUFU.TANH R240, R240 ;  /* 0x000000f000f07308 */ /* 0x000e620000002400 */
[-C--:B--2---:R-:W-:Y:S01]  /*b990*/  FFMA.FTZ R241, R137, R0.reuse, R241 ;  /* 0x0000000089f17223 */ /* 0x084fe200000100f1 */
[----:B------:R-:W-:Y:S08]  /*b9a0*/  IADD3 R137, PT, PT, R249, 0x11, RZ ;  /* 0x00000011f9897810 */ /* 0x000ff00007ffe0ff */
[----:B------:R-:W2:Y:S01]  /*b9b0*/  MUFU.TANH R237, R237 ;  /* 0x000000ed00ed7308 */ /* 0x000ea20000002400 */
[----:B---3--:R-:W-:Y:S09]  /*b9c0*/  FMUL.FTZ R196, R30, UR6 ;  /* 0x000000061ec47c20 */ /* 0x008ff20008410000 */
[----:B------:R-:W3:Y:S01]  /*b9d0*/  MUFU.TANH R242, R242 ;  /* 0x000000f200f27308 */ /* 0x000ee20000002400 */
[CC--:B-1----:R-:W-:Y:S09]  /*b9e0*/  FFMA.FTZ R240, R195.reuse, R0.reuse, R240 ;  /* 0x00000000c3f07223 */ /* 0x0c2ff200000100f0 */
[----:B------:R-:W1:Y:S01]  /*b9f0*/  MUFU.TANH R239, R239 ;  /* 0x000000ef00ef7308 */ /* 0x000e620000002400 */
[-C--:B--2---:R-:W-:Y:S01]  /*ba00*/  FFMA.FTZ R237, R195, R0.reuse, R237 ;  /* 0x00000000c3ed7223 */ /* 0x084fe200000100ed */
[----:B------:R-:W-:Y:S08]  /*ba10*/  I2FP.F32.U32 R195, R137 ;  /* 0x0000008900c37245 */ /* 0x000ff00000201000 */
[----:B------:R-:W2:Y:S01]  /*ba20*/  MUFU.TANH R234, R234 ;  /* 0x000000ea00ea7308 */ /* 0x000ea20000002400 */
[CC--:B---3--:R-:W-:Y:S09]  /*ba30*/  FFMA.FTZ R242, R195.reuse, R0.reuse, R242 ;  /* 0x00000000c3f27223 */ /* 0x0c8ff200000100f2 */
[----:B------:R-:W3:Y:S01]  /*ba40*/  MUFU.TANH R231, R231 ;  /* 0x000000e700e77308 */ /* 0x000ee20000002400 */
[----:B-1----:R-:W-:Y:S01]  /*ba50*/  FFMA.FTZ R239, R195, R0, R239 ;  /* 0x00000000c3ef7223 */ /* 0x002fe200000100ef */
[----:B------:R-:W-:Y:S01]  /*ba60*/  I2FP.F32.U32 R195, R134 ;  /* 0x0000008600c37245 */ /* 0x000fe20000201000 */
[----:B------:R-:W-:Y:S07]  /*ba70*/  VIADD R134, R249, 0x28 ;  /* 0x00000028f9867836 */ /* 0x000fee0000000000 */
[----:B------:R-:W1:Y:S01]  /*ba80*/  MUFU.TANH R238, R238 ;  /* 0x000000ee00ee7308 */ /* 0x000e620000002400 */
[CC--:B--2---:R-:W-:Y:S09]  /*ba90*/  FFMA.FTZ R234, R251.reuse, R0.reuse, R234 ;  /* 0x00000000fbea7223 */ /* 0x0c4ff200000100ea */
[----:B------:R-:W2:Y:S01]  /*baa0*/  MUFU.TANH R235, R235 ;  /* 0x000000eb00eb7308 */ /* 0x000ea20000002400 */
[-C--:B---3--:R-:W-:Y:S01]  /*bab0*/  FFMA.FTZ R231, R251, R0.reuse, R231 ;  /* 0x00000000fbe77223 */ /* 0x088fe200000100e7 */
[----:B------:R-:W-:Y:S08]  /*bac0*/  IADD3 R251, PT, PT, R249, 0x29, RZ ;  /* 0x00000029f9fb7810 */ /* 0x000ff00007ffe0ff */
[----:B------:R-:W3:Y:S01]  /*bad0*/  MUFU.TANH R236, R236 ;  /* 0x000000ec00ec7308 */ /* 0x000ee20000002400 */
[CC--:B-1----:R-:W-:Y:S09]  /*bae0*/  FFMA.FTZ R238, R135.reuse, R0.reuse, R238 ;  /* 0x0000000087ee7223 */ /* 0x0c2ff200000100ee */
[----:B------:R-:W1:Y:S01]  /*baf0*/  MUFU.TANH R233, R233 ;  /* 0x000000e900e97308 */ /* 0x000e620000002400 */
[-C--:B--2---:R-:W-:Y:S01]  /*bb00*/  FFMA.FTZ R235, R135, R0.reuse, R235 ;  /* 0x0000000087eb7223 */ /* 0x084fe200000100eb */
[----:B------:R-:W-:Y:S04]  /*bb10*/  IADD3 R135, PT, PT, R249, 0x21, RZ ;  /* 0x00000021f9877810 */ /* 0x000fe80007ffe0ff */
[----:B------:R-:W-:Y:S04]  /*bb20*/  I2FP.F32.U32 R135, R135 ;  /* 0x0000008700877245 */ /* 0x000fe80000201000 */
[----:B------:R-:W2:Y:S01]  /*bb30*/  MUFU.TANH R232, R232 ;  /* 0x000000e800e87308 */ /* 0x000ea20000002400 */
[CC--:B---3--:R-:W-:Y:S09]  /*bb40*/  FFMA.FTZ R236, R195.reuse, R0.reuse, R236 ;  /* 0x00000000c3ec7223 */ /* 0x0c8ff200000100ec */
[----:B------:R-:W3:Y:S01]  /*bb50*/  MUFU.TANH R229, R229 ;  /* 0x000000e500e57308 */ /* 0x000ee20000002400 */
[----:B-1----:R-:W-:Y:S01]  /*bb60*/  FFMA.FTZ R233, R195, R0, R233 ;  /* 0x00000000c3e97223 */ /* 0x002fe200000100e9 */
[----:B------:R-:W-:Y:S02]  /*bb70*/  I2FP.F32.U32 R195, R134 ;  /* 0x0000008600c37245 */ /* 0x000fe40000201000 */
[----:B------:R-:W-:Y:S02]  /*bb80*/  I2FP.F32.U32 R134, R251 ;  /* 0x000000fb00867245 */ /* 0x000fe40000201000 */
[----:B------:R-:W-:Y:S01]  /*bb90*/  I2FP.F32.U32 R251, R252 ;  /* 0x000000fc00fb7245 */ /* 0x000fe20000201000 */
[----:B------:R-:W-:Y:S03]  /*bba0*/  VIADD R252, R249, 0x31 ;  /* 0x00000031f9fc7836 */ /* 0x000fe60000000000 */
[----:B------:R-:W1:Y:S01]  /*bbb0*/  MUFU.TANH R230, R230 ;  /* 0x000000e600e67308 */ /* 0x000e620000002400 */
[-C--:B--2---:R-:W-:Y:S01]  /*bbc0*/  FFMA.FTZ R232, R135, R0.reuse, R232 ;  /* 0x0000000087e87223 */ /* 0x084fe200000100e8 */
[----:B------:R-:W-:Y:S01]  /*bbd0*/  FFMA.FTZ R225, R134, R0, R225 ;  /* 0x0000000086e17223 */ /* 0x000fe200000100e1 */
[----:B------:R-:W-:Y:S02]  /*bbe0*/  I2FP.F32.U32 R5, R252 ;  /* 0x000000fc00057245 */ /* 0x000fe40000201000 */
[----:B------:R-:W-:Y:S05]  /*bbf0*/  FMNMX3.FTZ R252, R3, R247, R245, !PT ;  /* 0x000000f703fc7276 */ /* 0x000fea00078100f5 */
[----:B------:R-:W2:Y:S01]  /*bc00*/  MUFU.TANH R227, R227 ;  /* 0x000000e300e37308 */ /* 0x000ea20000002400 */
[-C--:B---3--:R-:W-:Y:S01]  /*bc10*/  FFMA.FTZ R229, R135, R0.reuse, R229 ;  /* 0x0000000087e57223 */ /* 0x088fe200000100e5 */
[----:B------:R-:W-:Y:S01]  /*bc20*/  FMUL.FTZ R135, R34, UR6 ;  /* 0x0000000622877c20 */ /* 0x000fe20008410000 */
[----:B------:R-:W-:Y:S04]  /*bc30*/  FMNMX3.FTZ R252, R252, R243, R241, !PT ;  /* 0x000000f3fcfc7276 */ /* 0x000fe800078100f1 */
[----:B------:R-:W-:Y:S03]  /*bc40*/  FMNMX3.FTZ R252, R252, R237, R239, !PT ;  /* 0x000000edfcfc7276 */ /* 0x000fe600078100ef */
[----:B------:R-:W3:Y:S01]  /*bc50*/  MUFU.TANH R226, R226 ;  /* 0x000000e200e27308 */ /* 0x000ee20000002400 */
[CC--:B-1----:R-:W-:Y:S01]  /*bc60*/  FFMA.FTZ R230, R195.reuse, R0.reuse, R230 ;  /* 0x00000000c3e67223 */ /* 0x0c2fe200000100e6 */
[----:B------:R-:W-:Y:S04]  /*bc70*/  FMNMX3.FTZ R252, R252, R235, R233, !PT ;  /* 0x000000ebfcfc7276 */ /* 0x000fe800078100e9 */
[----:B------:R-:W-:Y:S04]  /*bc80*/  FMNMX3.FTZ R252, R252, R231, R229, !PT ;  /* 0x000000e7fcfc7276 */ /* 0x000fe800078100e5 */
[----:B------:R-:W1:Y:S01]  /*bc90*/  MUFU.TANH R137, R196 ;  /* 0x000000c400897308 */ /* 0x000e620000002400 */
[-C--:B--2---:R-:W-:Y:S01]  /*bca0*/  FFMA.FTZ R227, R195, R0.reuse, R227 ;  /* 0x00000000c3e37223 */ /* 0x084fe200000100e3 */
[----:B------:R-:W-:Y:S08]  /*bcb0*/  FMUL.FTZ R195, R33, UR6 ;  /* 0x0000000621c37c20 */ /* 0x000ff00008410000 */
[----:B------:R-:W2:Y:S01]  /*bcc0*/  MUFU.TANH R228, R228 ;  /* 0x000000e400e47308 */ /* 0x000ea20000002400 */
[CC--:B---3--:R-:W-:Y:S09]  /*bcd0*/  FFMA.FTZ R226, R251.reuse, R0.reuse, R226 ;  /* 0x00000000fbe27223 */ /* 0x0c8ff200000100e2 */
[----:B------:R-:W3:Y:S01]  /*bce0*/  MUFU.TANH R224, R224 ;  /* 0x000000e000e07308 */ /* 0x000ee20000002400 */
[----:B-1----:R-:W-:Y:S01]  /*bcf0*/  FFMA.FTZ R137, R251, R0, R137 ;  /* 0x00000000fb897223 */ /* 0x002fe20000010089 */
[----:B------:R-:W-:Y:S01]  /*bd00*/  FMUL.FTZ R196, R32, UR6 ;  /* 0x0000000620c47c20 */ /* 0x000fe20008410000 */
[----:B------:R-:W-:Y:S04]  /*bd10*/  FMNMX3.FTZ R251, R2, R250, R248, !PT ;  /* 0x000000fa02fb7276 */ /* 0x000fe800078100f8 */
[----:B------:R-:W-:Y:S03]  /*bd20*/  FMNMX3.FTZ R251, R251, R246, R244, !PT ;  /* 0x000000f6fbfb7276 */ /* 0x000fe600078100f4 */
[----:B------:R-:W1:Y:S01]  /*bd30*/  MUFU.TANH R136, R136 ;  /* 0x0000008800887308 */ /* 0x000e620000002400 */
[----:B--2---:R-:W-:Y:S01]  /*bd40*/  FFMA.FTZ R228, R134, R0, R228 ;  /* 0x0000000086e47223 */ /* 0x004fe200000100e4 */
[----:B------:R-:W-:Y:S01]  /*bd50*/  FMUL.FTZ R134, R35, UR6 ;  /* 0x0000000623867c20 */ /* 0x000fe20008410000 */
[----:B------:R-:W-:Y:S02]  /*bd60*/  FMNMX3.FTZ R9, R251, R240, R242, !PT ;  /* 0x000000f0fb097276 */ /* 0x000fe400078100f2 */
[----:B------:R-:W-:Y:S02]  /*bd70*/  IADD3 R251, PT, PT, R249, 0x39, RZ ;  /* 0x00000039f9fb7810 */ /* 0x000fe40007ffe0ff */
[----:B------:R-:W-:Y:S03]  /*bd80*/  FMNMX3.FTZ R249, R9, R238, R236, !PT ;  /* 0x000000ee09f97276 */ /* 0x000fe600078100ec */
[----:B------:R-:W2:Y:S01]  /*bd90*/  MUFU.TANH R196, R196 ;  /* 0x000000c400c47308 */ /* 0x000ea20000002400 */
[----:B---3--:R-:W-:Y:S01]  /*bda0*/  FFMA.FTZ R224, R5, R0, R224 ;  /* 0x0000000005e07223 */ /* 0x008fe200000100e0 */
[----:B------:R-:W-:Y:S04]  /*bdb0*/  FMNMX3.FTZ R249, R249, R234, R232, !PT ;  /* 0x000000eaf9f97276 */ /* 0x000fe800078100e8 */
[----:B------:R-:W-:Y:S04]  /*bdc0*/  FMNMX3.FTZ R249, R249, R230, R228, !PT ;  /* 0x000000e6f9f97276 */ /* 0x000fe800078100e4 */
[----:B------:R-:W3:Y:S01]  /*bdd0*/  MUFU.TANH R135, R135 ;  /* 0x0000008700877308 */ /* 0x000ee20000002400 */
[----:B-1----:R-:W-:Y:S01]  /*bde0*/  FFMA.FTZ R136, R5, R0, R136 ;  /* 0x0000000005887223 */ /* 0x002fe20000010088 */
[----:B------:R-:W-:Y:S02]  /*bdf0*/  I2FP.F32.U32 R5, R251 ;  /* 0x000000fb00057245 */ /* 0x000fe40000201000 */
[----:B------:R-:W-:Y:S06]  /*be00*/  FMNMX3.FTZ R249, R249, R226, R224, !PT ;  /* 0x000000e2f9f97276 */ /* 0x000fec00078100e0 */
[----:B------:R-:W1:Y:S01]  /*be10*/  MUFU.TANH R195, R195 ;  /* 0x000000c300c37308 */ /* 0x000e620000002400 */
[CC--:B--2---:R-:W-:Y:S09]  /*be20*/  FFMA.FTZ R196, R7.reuse, R0.reuse, R196 ;  /* 0x0000000007c47223 */ /* 0x0c4ff200000100c4 */
[----:B------:R-:W2:Y:S01]  /*be30*/  MUFU.TANH R134, R134 ;  /* 0x0000008600867308 */ /* 0x000ea20000002400 */
[-C--:B---3--:R-:W-:Y:S01]  /*be40*/  FFMA.FTZ R135, R7, R0.reuse, R135 ;  /* 0x0000000007877223 */ /* 0x088fe20000010087 */
[----:B------:R-:W-:Y:S04]  /*be50*/  FMNMX3.FTZ R7, R252, R227, R225, !PT ;  /* 0x000000e3fc077276 */ /* 0x000fe800078100e1 */
[----:B------:R-:W-:Y:S01]  /*be60*/  FMNMX3.FTZ R7, R7, R137, R136, !PT ;  /* 0x0000008907077276 */ /* 0x000fe20007810088 */
[----:B-1----:R-:W-:Y:S05]  /*be70*/  FFMA.FTZ R195, R5, R0, R195 ;  /* 0x0000000005c37223 */ /* 0x002fea00000100c3 */
[----:B------:R-:W-:Y:S01]  /*be80*/  FMNMX3.FTZ R249, R249, R196, R195, !PT ;  /* 0x000000c4f9f97276 */ /* 0x000fe200078100c3 */
[----:B--2---:R-:W-:Y:S01]  /*be90*/  FFMA.FTZ R134, R5, R0, R134 ;  /* 0x0000000005867223 */ /* 0x004fe20000010086 */
[----:B------:R-:W-:Y:S06]  /*bea0*/  @P4 BRA `(.L_x_921) ;  /* 0xffffffe000584947 */ /* 0x000fec000383ffff */
.L_x_920:
[----:B------:R-:W2:Y:S01]  /*beb0*/  SHFL.BFLY PT, R8, R249, 0x2, 0x1f ;  /* 0x0c401f00f9087f89 */ /* 0x000ea200000e0000 */
[----:B------:R-:W-:Y:S02]  /*bec0*/  FMNMX3.FTZ R7, R7, R135, R134, !PT ;  /* 0x0000008707077276 */ /* 0x000fe40007810086 */
        /* <DEDUP_REMOVED lines=14> */
[----:B-1----:R-:W-:Y:S05]  /*bfb0*/  FMNMX.FTZ R5, R7, R4, !PT ;  /* 0x0000000407057209 */ /* 0x002fea0007810000 */
[----:B------:R-:W1:Y:S08]  /*bfc0*/  SHFL.BFLY PT, R133, R6, 0x1, 0x1f ;  /* 0x0c201f0006857f89 */ /* 0x000e7000000e0000 */
[----:B------:R-:W2:Y:S01]  /*bfd0*/  SHFL.BFLY PT, R132, R5, 0x1, 0x1f ;  /* 0x0c201f0005847f89 */ /* 0x000ea200000e0000 */
[----:B-1----:R-:W-:Y:S02]  /*bfe0*/  FMNMX.FTZ R133, R6, R133, !PT ;  /* 0x0000008506857209 */ /* 0x002fe40007810000 */
[----:B--2---:R-:W-:Y:S03]  /*bff0*/  FMNMX.FTZ R132, R5, R132, !PT ;  /* 0x0000008405847209 */ /* 0x004fe60007810000 */
[C---:B------:R-:W-:Y:S01]  /*c000*/  FMUL.FTZ R139, R133.reuse, UR4 ;  /* 0x00000004858b7c20 */ /* 0x040fe20008410000 */
[C---:B------:R-:W-:Y:S01]  /*c010*/  FSETP.NEU.FTZ.AND P2, PT, R133.reuse, -INF , PT ;  /* 0xff8000008500780b */ /* 0x040fe20003f5d000 */
[----:B------:R-:W-:Y:S01]  /*c020*/  FADD.FTZ R2, -R133, R2 ;  /* 0x0000000285027221 */ /* 0x000fe20000010100 */
[----:B------:R-:W-:Y:S02]  /*c030*/  FMUL.FTZ R138, R132, UR4 ;  /* 0x00000004848a7c20 */ /* 0x000fe40008410000 */
[----:B------:R-:W-:Y:S01]  /*c040*/  FSEL R139, R139, RZ, P2 ;  /* 0x000000ff8b8b7208 */ /* 0x000fe20001000000 */
[----:B------:R-:W-:Y:S01]  /*c050*/  FMUL.FTZ R4, R2, UR4 ;  /* 0x0000000402047c20 */ /* 0x000fe20008410000 */
[C---:B------:R-:W-:Y:S01]  /*c060*/  FSETP.NEU.FTZ.AND P2, PT, R132.reuse, -INF , PT ;  /* 0xff8000008400780b */ /* 0x040fe20003f5d000 */
[----:B------:R-:W-:Y:S02]  /*c070*/  FADD.FTZ R2, -R132, R3 ;  /* 0x0000000384027221 */ /* 0x000fe40000010100 */
        /* <DEDUP_REMOVED lines=33> */
[C---:B------:R-:W-:Y:S03]  /*c290*/  FMUL.FTZ R24, R3.reuse, R108 ;  /* 0x0000006c03187220 */ /* 0x040fe60000410000 */
[----:B------:R-:W1:Y:S01]  /*c2a0*/  MUFU.EX2 R172, R172 ;  /* 0x000000ac00ac7308 */ /* 0x000e620000000800 */
[C---:B--2---:R-:W-:Y:S01]  /*c2b0*/  FMUL.FTZ R6, R2.reuse, R130 ;  /* 0x0000008202067220 */ /* 0x044fe20000410000 */
[C---:B------:R-:W-:Y:S01]  /*c2c0*/  FMUL.FTZ R7, R2.reuse, R131 ;  /* 0x0000008302077220 */ /* 0x040fe20000410000 */
[C---:B------:R-:W-:Y:S01]  /*c2d0*/  FMUL.FTZ R10, R2.reuse, R126 ;  /* 0x0000007e020a7220 */ /* 0x040fe20000410000 */
[C---:B------:R-:W-:Y:S01]  /*c2e0*/  FMUL.FTZ R11, R2.reuse, R127 ;  /* 0x0000007f020b7220 */ /* 0x040fe20000410000 */
[C---:B------:R-:W-:Y:S01]  /*c2f0*/  FMUL.FTZ R18, R2.reuse, R118 ;  /* 0x0000007602127220 */ /* 0x040fe20000410000 */
[C---:B------:R-:W-:Y:S01]  /*c300*/  FMUL.FTZ R19, R2.reuse, R119 ;  /* 0x0000007702137220 */ /* 0x040fe20000410000 */
[----:B------:R-:W-:Y:S03]  /*c310*/  LDSM.16.MT88.4 R124, [R189+0xe800] ;  /* 0x00e80000bd7c783b */ /* 0x000fe60000004200 */
[----:B------:R-:W-:Y:S01]  /*c320*/  MUFU.EX2 R171, R171 ;  /* 0x000000ab00ab7308 */ /* 0x000fe20000000800 */
[C---:B------:R-:W-:Y:S01]  /*c330*/  FMUL.FTZ R25, R3.reuse, R109 ;  /* 0x0000006d03197220 */ /* 0x040fe20000410000 */
[C---:B------:R-:W-:Y:S01]  /*c340*/  FMUL.FTZ R26, R2.reuse, R110 ;  /* 0x0000006e021a7220 */ /* 0x040fe20000410000 */
[C---:B------:R-:W-:Y:S01]  /*c350*/  FMUL.FTZ R27, R2.reuse, R111 ;  /* 0x0000006f021b7220 */ /* 0x040fe20000410000 */
[C---:B------:R-:W-:Y:S01]  /*c360*/  FMUL.FTZ R32, R3.reuse, R100 ;  /* 0x0000006403207220 */ /* 0x040fe20000410000 */
[C---:B------:R-:W-:Y:S01]  /*c370*/  FMUL.FTZ R33, R3.reuse, R101 ;  /* 0x0000006503217220 */ /* 0x040fe20000410000 */
[----:B------:R-:W-:Y:S01]  /*c380*/  FMUL.FTZ R34, R2, R102 ;  /* 0x0000006602227220 */ /* 0x000fe20000410000 */
[----:B------:R-:W-:Y:S03]  /*c390*/  LDSM.16.MT88.4 R108, [R164+0x2000] ;  /* 0x00200000a46c783b */ /* 0x000fe60000004200 */
[----:B------:R-:W2:Y:S01]  /*c3a0*/  MUFU.EX2 R168, R168 ;  /* 0x000000a800a87308 */ /* 0x000ea20000000800 */
[----:B-1----:R-:W-:Y:S01]  /*c3b0*/  F2FP.F16.F32.PACK_AB R128, R172, R174 ;  /* 0x000000aeac80723e */ /* 0x002fe200000000ff */
        /* <DEDUP_REMOVED lines=10> */
[----:B------:R-:W-:Y:S01]  /*c460*/  FMUL.FTZ R43, R2, R43 ;  /* 0x0000002b022b7220 */ /* 0x000fe20000410000 */
[C---:B------:R-:W-:Y:S01]  /*c470*/  FMUL.FTZ R44, R3.reuse, R44 ;  /* 0x0000002c032c7220 */ /* 0x040fe20000410000 */
[C---:B------:R-:W-:Y:S01]  /*c480*/  FMUL.FTZ R45, R3.reuse, R45 ;  /* 0x0000002d032d7220 */ /* 0x040fe20000410000 */
[----:B------:R-:W-:Y:S03]  /*c490*/  LDSM.16.MT88.4 R116, [R188+0xc800] ;  /* 0x00c80000bc74783b */ /* 0x000fe60000004200 */
[----:B------:R-:W1:Y:S01]  /*c4a0*/  MUFU.EX2 R169, R169 ;  /* 0x000000a900a97308 */ /* 0x000e620000000800 */
[----:B--2---:R-:W-:Y:S01]  /*c4b0*/  F2FP.F16.F32.PACK_AB R129, R168, R171 ;  /* 0x000000aba881723e */ /* 0x004fe200000000ff */
[C---:B------:R-:W-:Y:S01]  /*c4c0*/  FMUL.FTZ R46, R2.reuse, R46 ;  /* 0x0000002e022e7220 */ /* 0x040fe20000410000 */
[C---:B------:R-:W-:Y:S01]  /*c4d0*/  FMUL.FTZ R47, R2.reuse, R47 ;  /* 0x0000002f022f7220 */ /* 0x040fe20000410000 */
[C---:B------:R-:W-:Y:S01]  /*c4e0*/  FMUL.FTZ R48, R3.reuse, R48 ;  /* 0x0000003003307220 */ /* 0x040fe20000410000 */
[C---:B------:R-:W-:Y:S01]  /*c4f0*/  FMUL.FTZ R49, R3.reuse, R49 ;  /* 0x0000003103317220 */ /* 0x040fe20000410000 */
[C---:B------:R-:W-:Y:S01]  /*c500*/  FMUL.FTZ R50, R2.reuse, R50 ;  /* 0x0000003202327220 */ /* 0x040fe20000410000 */
[C---:B------:R-:W-:Y:S03]  /*c510*/  FMUL.FTZ R51, R2.reuse, R51 ;  /* 0x0000003302337220 */ /* 0x040fe60000410000 */
[----:B------:R-:W-:Y:S01]  /*c520*/  MUFU.EX2 R167, R167 ;  /* 0x000000a700a77308 */ /* 0x000fe20000000800 */
[C---:B------:R-:W-:Y:S01]  /*c530*/  FMUL.FTZ R52, R3.reuse, R52 ;  /* 0x0000003403347220 */ /* 0x040fe20000410000 */
[C---:B------:R-:W-:Y:S01]  /*c540*/  FMUL.FTZ R53, R3.reuse, R53 ;  /* 0x0000003503357220 */ /* 0x040fe20000410000 */
[C---:B------:R-:W-:Y:S01]  /*c550*/  FMUL.FTZ R54, R2.reuse, R54 ;  /* 0x0000003602367220 */ /* 0x040fe20000410000 */
[C---:B------:R-:W-:Y:S01]  /*c560*/  FMUL.FTZ R55, R2.reuse, R55 ;  /* 0x0000003702377220 */ /* 0x040fe20000410000 */
[C---:B------:R-:W-:Y:S01]  /*c570*/  FMUL.FTZ R56, R3.reuse, R56 ;  /* 0x0000003803387220 */ /* 0x040fe20000410000 */
[----:B------:R-:W-:Y:S01]  /*c580*/  FMUL.FTZ R57, R3, R57 ;  /* 0x0000003903397220 */ /* 0x000fe20000410000 */
[C---:B------:R-:W-:Y:S03]  /*c590*/  FMUL.FTZ R58, R2.reuse, R58 ;  /* 0x0000003a023a7220 */ /* 0x040fe60000410000 */
[----:B------:R-:W2:Y:S01]  /*c5a0*/  MUFU.EX2 R166, R166 ;  /* 0x000000a600a67308 */ /* 0x000ea20000000800 */
[----:B-1----:R-:W-:Y:S01]  /*c5b0*/  F2FP.F16.F32.PACK_AB R130, R169, R170 ;  /* 0x000000aaa982723e */ /* 0x002fe200000000ff */
        /* <DEDUP_REMOVED lines=15> */
[----:B--2---:R-:W-:Y:S01]  /*c6b0*/  F2FP.F16.F32.PACK_AB R131, R166, R167 ;  /* 0x000000a7a683723e */ /* 0x004fe200000000ff */
[C---:B------:R-:W-:Y:S01]  /*c6c0*/  FMUL.FTZ R74, R2.reuse, R74 ;  /* 0x0000004a024a7220 */ /* 0x040fe20000410000 */
[C---:B------:R-:W-:Y:S01]  /*c6d0*/  FMUL.FTZ R75, R2.reuse, R75 ;  /* 0x0000004b024b7220 */ /* 0x040fe20000410000 */
[C---:B------:R-:W-:Y:S01]  /*c6e0*/  FMUL.FTZ R76, R3.reuse, R76 ;  /* 0x0000004c034c7220 */ /* 0x040fe20000410000 */
[C---:B------:R-:W-:Y:S01]  /*c6f0*/  FMUL.FTZ R77, R3.reuse, R77 ;  /* 0x0000004d034d7220 */ /* 0x040fe20000410000 */
[C---:B------:R-:W-:Y:S01]  /*c700*/  FMUL.FTZ R78, R2.reuse, R78 ;  /* 0x0000004e024e7220 */ /* 0x040fe20000410000 */
[C---:B------:R-:W-:Y:S01]  /*c710*/  FMUL.FTZ R79, R2.reuse, R79 ;  /* 0x0000004f024f7220 */ /* 0x040fe20000410000 */
[C---:B------:R-:W-:Y:S01]  /*c720*/  HMMA.16816.F32 R4, R128.reuse, R12, R4 ;  /* 0x0000000c8004723c */ /* 0x040fe20000001804 */
[----:B------:R-:W-:Y:S04]  /*c730*/  MUFU.EX2 R173, R173 ;  /* 0x000000ad00ad7308 */ /* 0x000fe80000000800 */
[C---:B------:R-:W-:Y:S01]  /*c740*/  FMUL.FTZ R12, R3.reuse, R120 ;  /* 0x00000078030c7220 */ /* 0x040fe20000410000 */
[C---:B------:R-:W-:Y:S01]  /*c750*/  FMUL.FTZ R13, R3.reuse, R121 ;  /* 0x00000079030d7220 */ /* 0x040fe20000410000 */
[C---:B------:R-:W-:Y:S01]  /*c760*/  FMUL.FTZ R80, R3.reuse, R80 ;  /* 0x0000005003507220 */ /* 0x040fe20000410000 */
[C---:B------:R-:W-:Y:S03]  /*c770*/  HMMA.16816.F32 R8, R128.reuse, R14, R8 ;  /* 0x0000000e8008723c */ /* 0x040fe60000001808 */
[----:B------:R-:W1:Y:S01]  /*c780*/  MUFU.EX2 R176, R176 ;  /* 0x000000b000b07308 */ /* 0x000e620000000800 */
[C---:B------:R-:W-:Y:S01]  /*c790*/  FMUL.FTZ R14, R2.reuse, R122 ;  /* 0x0000007a020e7220 */ /* 0x040fe20000410000 */
[C---:B------:R-:W-:Y:S01]  /*c7a0*/  FMUL.FTZ R15, R2.reuse, R123 ;  /* 0x0000007b020f7220 */ /* 0x040fe20000410000 */
[C---:B------:R-:W-:Y:S01]  /*c7b0*/  FMUL.FTZ R81, R3.reuse, R81 ;  /* 0x0000005103517220 */ /* 0x040fe20000410000 */
[----:B------:R-:W2:Y:S01]  /*c7c0*/  LDSM.16.MT88.4 R120, [R164] ;  /* 0x00000000a478783b */ /* 0x000ea20000004200 */
[C---:B------:R-:W-:Y:S01]  /*c7d0*/  FMUL.FTZ R82, R2.reuse, R82 ;  /* 0x0000005202527220 */ /* 0x040fe20000410000 */
[C---:B------:R-:W-:Y:S01]  /*c7e0*/  FMUL.FTZ R83, R2.reuse, R83 ;  /* 0x0000005302537220 */ /* 0x040fe20000410000 */
[C---:B------:R-:W-:Y:S01]  /*c7f0*/  FMUL.FTZ R84, R3.reuse, R84 ;  /* 0x0000005403547220 */ /* 0x040fe20000410000 */
[C---:B------:R-:W-:Y:S01]  /*c800*/  FMUL.FTZ R85, R3.reuse, R85 ;  /* 0x0000005503557220 */ /* 0x040fe20000410000 */
[C---:B------:R-:W-:Y:S01]  /*c810*/  HMMA.16816.F32 R12, R128.reuse, R20, R12 ;  /* 0x00000014800c723c */ /* 0x040fe2000000180c */
[----:B------:R-:W-:Y:S02]  /*c820*/  MUFU.EX2 R178, R178 ;  /* 0x000000b200b27308 */ /* 0x000fe40000000800 */
[C---:B------:R-:W-:Y:S01]  /*c830*/  FMUL.FTZ R20, R3.reuse, R112 ;  /* 0x0000007003147220 */ /* 0x040fe20000410000 */
[C---:B------:R-:W-:Y:S01]  /*c840*/  FMUL.FTZ R21, R3.reuse, R113 ;  /* 0x0000007103157220 */ /* 0x040fe20000410000 */
[C---:B------:R-:W-:Y:S01]  /*c850*/  FMUL.FTZ R86, R2.reuse, R86 ;  /* 0x0000005602567220 */ /* 0x040fe20000410000 */
[C---:B------:R-:W-:Y:S01]  /*c860*/  FMUL.FTZ R87, R2.reuse, R87 ;  /* 0x0000005702577220 */ /* 0x040fe20000410000 */
[C---:B------:R-:W-:Y:S01]  /*c870*/  FMUL.FTZ R88, R3.reuse, R88 ;  /* 0x0000005803587220 */ /* 0x040fe20000410000 */
[C---:B------:R-:W-:Y:S03]  /*c880*/  HMMA.16816.F32 R16, R128.reuse, R22, R16 ;  /* 0x000000168010723c */ /* 0x040fe60000001810 */
[----:B------:R-:W3:Y:S01]  /*c890*/  MUFU.EX2 R175, R175 ;  /* 0x000000af00af7308 */ /* 0x000ee20000000800 */
[C---:B------:R-:W-:Y:S01]  /*c8a0*/  FMUL.FTZ R22, R2.reuse, R114 ;  /* 0x0000007202167220 */ /* 0x040fe20000410000 */
[C---:B------:R-:W-:Y:S01]  /*c8b0*/  FMUL.FTZ R23, R2.reuse, R115 ;  /* 0x0000007302177220 */ /* 0x040fe20000410000 */
[C---:B------:R-:W-:Y:S01]  /*c8c0*/  FMUL.FTZ R89, R3.reuse, R89 ;  /* 0x0000005903597220 */ /* 0x040fe20000410000 */
[----:B------:R-:W4:Y:S01]  /*c8d0*/  LDSM.16.MT88.4 R112, [R189+0xe000] ;  /* 0x00e00000bd70783b */ /* 0x000f220000004200 */
        /* <DEDUP_REMOVED lines=71> */
[----:B------:R-:W4:Y:S01]  /*cd50*/  MUFU.EX2 R226, R226 ;  /* 0x000000e200e27308 */ /* 0x000f220000000800 */
        /* <DEDUP_REMOVED lines=11> */
[----:B------:R-:W-:Y:S01]  /*ce10*/  MOV R2, R133 ;  /* 0x0000008500027202 */ /* 0x000fe20000000f00 */
[C---:B-----5:R-:W-:Y:S04]  /*ce20*/  HMMA.16816.F32 R84, R128.reuse, R108, R84 ;  /* 0x0000006c8054723c */ /* 0x060fe80000001854 */
[----:B------:R-:W1:Y:S01]  /*ce30*/  MUFU.EX2 R195, R139 ;  /* 0x0000008b00c37308 */ /* 0x000e620000000800 */
[----:B----4-:R-:W-:Y:S01]  /*ce40*/  F2FP.F16.F32.PACK_AB R137, R226, R203 ;  /* 0x000000cbe289723e */ /* 0x010fe200000000ff */
[----:B------:R-:W-:Y:S01]  /*ce50*/  FADD.FTZ R177, R177, R176 ;  /* 0x000000b0b1b17221 */ /* 0x000fe20000010000 */
[----:B------:R-:W-:Y:S01]  /*ce60*/  FADD.FTZ R179, R179, R178 ;  /* 0x000000b2b3b37221 */ /* 0x000fe20000010000 */
[C---:B------:R-:W-:Y:S01]  /*ce70*/  HMMA.16816.F32 R88, R128.reuse, R110, R88 ;  /* 0x0000006e8058723c */ /* 0x040fe20000001858 */
[----:B------:R-:W2:Y:S05]  /*ce80*/  LDSM.16.MT88.4 R108, [R165+0x800] ;  /* 0x00080000a56c783b */ /* 0x000eaa0000004200 */
[----:B------:R-:W-:Y:S01]  /*ce90*/  MUFU.EX2 R135, R135 ;  /* 0x0000008700877308 */ /* 0x000fe20000000800 */
[----:B------:R-:W-:Y:S01]  /*cea0*/  FADD.FTZ R180, R180, R177 ;  /* 0x000000b1b4b47221 */ /* 0x000fe20000010000 */
[----:B------:R-:W-:Y:S01]  /*ceb0*/  FADD.FTZ R182, R182, R179 ;  /* 0x000000b3b6b67221 */ /* 0x000fe20000010000 */
[C---:B------:R-:W-:Y:S07]  /*cec0*/  HMMA.16816.F32 R92, R128.reuse, R104, R92 ;  /* 0x00000068805c723c */ /* 0x040fee000000185c */
[----:B------:R1:W3:Y:S01]  /*ced0*/  MUFU.EX2 R134, R138 ;  /* 0x0000008a00867308 */ /* 0x0002e20000000800 */
[----:B------:R-:W-:Y:S01]  /*cee0*/  HMMA.16816.F32 R96, R128, R106, R96 ;  /* 0x0000006a8060723c */ /* 0x000fe20000001860 */
[----:B------:R-:W4:Y:S07]  /*cef0*/  LDSM.16.MT88.4 R104, [R165+0x2800] ;  /* 0x00280000a568783b */ /* 0x000f2e0000004200 */
[C---:B------:R-:W-:Y:S01]  /*cf00*/  HMMA.16816.F32 R4, R100.reuse, R112, R4 ;  /* 0x000000706404723c */ /* 0x040fe20000001804 */
[----:B------:R-:W5:Y:S04]  /*cf10*/  LDSM.16.MT88.4 R128, [R164+0x2800] ;  /* 0x00280000a480783b */ /* 0x000f680000004200 */
[----:B-1----:R-:W-:Y:S02]  /*cf20*/  F2FP.F16.F32.PACK_AB R138, R195, R196 ;  /* 0x000000c4c38a723e */ /* 0x002fe400000000ff */
[----:B---3--:R-:W-:Y:S01]  /*cf30*/  F2FP.F16.F32.PACK_AB R139, R134, R135 ;  /* 0x00000087868b723e */ /* 0x008fe200000000ff */
        /* <DEDUP_REMOVED lines=20> */
[C---:B-----5:R-:W-:Y:S08]  /*d080*/  HMMA.16816.F32 R60, R100.reuse, R128, R60 ;  /* 0x00000080643c723c */ /* 0x060ff0000000183c */
        /* <DEDUP_REMOVED lines=10> */
[----:B------:R-:W2:Y:S07]  /*d130*/  LDSM.16.MT88.4 R104, [R164+0x1000] ;  /* 0x00100000a468783b */ /* 0x000eae0000004200 */
        /* <DEDUP_REMOVED lines=13> */
[C---:B-1----:R-:W-:Y:S03]  /*d210*/  HMMA.16816.F32 R4, R100.reuse, R108, R4 ;  /* 0x0000006c6404723c */ /* 0x042fe60000001804 */
[----:B------:R-:W-:Y:S01]  /*d220*/  FADD.FTZ R228, R228, R197 ;  /* 0x000000c5e4e47221 */ /* 0x000fe20000010000 */
[----:B------:R-:W-:Y:S03]  /*d230*/  FADD.FTZ R230, R230, R199 ;  /* 0x000000c7e6e67221 */ /* 0x000fe60000010000 */
[----:B------:R-:W-:Y:S01]  /*d240*/  FADD.FTZ R3, R201, R228 ;  /* 0x000000e4c9037221 */ /* 0x000fe20000010000 */
[C---:B------:R-:W-:Y:S01]  /*d250*/  HMMA.16816.F32 R8, R100.reuse, R110, R8 ;  /* 0x0000006e6408723c */ /* 0x040fe20000001808 */
[----:B------:R-:W1:Y:S02]  /*d260*/  LDSM.16.MT88.4 R108, [R189+0x11000] ;  /* 0x01100000bd6c783b */ /* 0x000e640000004200 */
        /* <DEDUP_REMOVED lines=63> */
[----:B------:R-:W-:Y:S01]  /*d660*/  HMMA.16816.F32 R96, R136, R14, R96 ;  /* 0x0000000e8860723c */ /* 0x000fe20000001860 */
[----:B------:R-:W-:Y:S08]  /*d670*/  @!UPT UIADD3 URZ, UPT, UPT, URZ, URZ, URZ ;  /* 0x000000fffffff290 */ /* 0x000ff0000fffe0ff */
[----:B------:R-:W-:Y:S11]  /*d680*/  @P2 BRA `(.L_x_919) ;  /* 0xffffffcc00a82947 */ /* 0x000ff6000383ffff */
.L_x_918:
[----:B------:R-:W1:Y:S01]  /*d690*/  SHFL.BFLY PT, R0, R223, 0x2, 0x1f ;  /* 0x0c401f00df007f89 */ /* 0x000e6200000e0000 */
[C---:B------:R-:W-:Y:S01]  /*d6a0*/  SHF.L.U32 R5, R192.reuse, 0x4, RZ ;  /* 0x00000004c0057819 */ /* 0x040fe200000006ff */
[----:B------:R-:W2:Y:S01]  /*d6b0*/  LDC R12, c[0x0][0x434] ;  /* 0x00010d00ff0c7b82 */ /* 0x000ea20000000800 */
[C---:B------:R-:W-:Y:S01]  /*d6c0*/  LOP3.LUT P3, RZ, R192.reuse, 0x10, RZ, 0xc0, !PT ;  /* 0x00000010c0ff7812 */ /* 0x040fe2000786c0ff */
[----:B------:R-:W3:Y:S01]  /*d6d0*/  SHFL.BFLY PT, R3, R222, 0x2, 0x1f ;  /* 0x0c401f00de037f89 */ /* 0x000ee200000e0000 */
[----:B------:R-:W-:Y:S02]  /*d6e0*/  LOP3.LUT R5, R5, 0x1c0, RZ, 0xc0, !PT ;  /* 0x000001c005057812 */ /* 0x000fe400078ec0ff */
[----:B------:R-:W-:Y:S01]  /*d6f0*/  LOP3.LUT P4, RZ, R192, 0x8, RZ, 0xc0, !PT ;  /* 0x00000008c0ff7812 */ /* 0x000fe2000788c0ff */
[----:B------:R-:W4:Y:S02]  /*d700*/  S2R R21, SR_CTAID.Z ;  /* 0x0000000000157919 */ /* 0x000f240000002700 */
[----:B------:R-:W2:Y:S01]  /*d710*/  LDC R14, c[0x0][0x434] ;  /* 0x00010d00ff0e7b82 */ /* 0x000ea20000000800 */
[----:B------:R-:W-:-:S07]  /*d720*/  SEL R190, R190, 0xffffffe0, !P4 ;  /* 0xffffffe0bebe7807 */ /* 0x000fce0006000000 */
[----:B------:R-:W2:Y:S01]  /*d730*/  LDC.U8 R20, c[0x0][0x548] ;  /* 0x00015200ff147b82 */ /* 0x000ea20000000000 */
[----:B-1----:R-:W-:Y:S01]  /*d740*/  FADD.FTZ R7, R0, R223 ;  /* 0x000000df00077221 */ /* 0x002fe20000010000 */
[----:B------:R-:W-:Y:S01]  /*d750*/  SHF.L.U32 R0, R192, 0x1, RZ ;  /* 0x00000001c0007819 */ /* 0x000fe200000006ff */
[----:B---3--:R-:W-:-:S03]  /*d760*/  FADD.FTZ R8, R3, R222 ;  /* 0x000000de03087221 */ /* 0x008fc60000010000 */
[----:B------:R-:W1:Y:S01]  /*d770*/  SHFL.BFLY PT, R2, R7, 0x1, 0x1f ;  /* 0x0c201f0007027f89 */ /* 0x000e6200000e0000 */
[--C-:B------:R-:W-:Y:S02]  /*d780*/  LOP3.LUT R193, R193, 0x6, R0.reuse, 0xf8, !PT ;  /* 0x00000006c1c17812 */ /* 0x100fe400078ef800 */
[----:B------:R-:W-:Y:S01]  /*d790*/  LOP3.LUT R0, R5, 0x38, R0, 0xf8, !PT ;  /* 0x0000003805007812 */ /* 0x000fe200078ef800 */
[----:B------:R-:W3:Y:S03]  /*d7a0*/  SHFL.BFLY PT, R3, R8, 0x1, 0x1f ;  /* 0x0c201f0008037f89 */ /* 0x000ee600000e0000 */
[----:B------:R-:W-:-:S04]  /*d7b0*/  LOP3.LUT R0, R193, R0, RZ, 0xfc, !PT ;  /* 0x00000000c1007212 */ /* 0x000fc800078efcff */
[----:B------:R-:W-:Y:S02]  /*d7c0*/  LEA R5, R0, UR5, 0x1 ;  /* 0x0000000500057c11 */ /* 0x000fe4000f8e08ff */
[----:B------:R-:W5:Y:S02]  /*d7d0*/  LDC.U8 R0, c[0x0][0x549] ;  /* 0x00015240ff007b82 */ /* 0x000f640000000000 */
[C---:B------:R-:W-:Y:S02]  /*d7e0*/  IADD3 R11, PT, PT, R5.reuse, 0x40, RZ ;  /* 0x00000040050b7810 */ /* 0x040fe40007ffe0ff */
[C---:B------:R-:W-:Y:S02]  /*d7f0*/  IADD3 R9, PT, PT, R5.reuse, R190, RZ ;  /* 0x000000be05097210 */ /* 0x040fe40007ffe0ff */
[----:B------:R-:W-:-:S04]  /*d800*/  @P3 IADD3 R11, PT, PT, R5, -0x40, RZ ;  /* 0xffffffc0050b3810 */ /* 0x000fc80007ffe0ff */
[----:B------:R-:W-:Y:S01]  /*d810*/  IADD3 R17, PT, PT, R190, R11, RZ ;  /* 0x0000000bbe117210 */ /* 0x000fe20007ffe0ff */
[----:B-1----:R-:W-:Y:S01]  /*d820*/  FADD.FTZ R2, R7, R2 ;  /* 0x0000000207027221 */ /* 0x002fe20000010000 */
[----:B---3--:R-:W-:-:S03]  /*d830*/  FADD.FTZ R3, R8, R3 ;  /* 0x0000000308037221 */ /* 0x008fc60000010000 */
[----:B------:R-:W1:Y:S01]  /*d840*/  MUFU.RCP R4, R2 ;  /* 0x0000000200047308 */ /* 0x000e620000001000 */
[----:B------:R-:W-:Y:S02]  /*d850*/  FSETP.NE.FTZ.AND P1, PT, R2, RZ, PT ;  /* 0x000000ff0200720b */ /* 0x000fe40003f35000 */
[----:B------:R-:W-:-:S05]  /*d860*/  FSETP.NE.FTZ.AND P2, PT, R3, RZ, PT ;  /* 0x000000ff0300720b */ /* 0x000fca0003f55000 */
[----:B------:R-:W3:Y:S01]  /*d870*/  MUFU.RCP R6, R3 ;  /* 0x0000000300067308 */ /* 0x000ee20000001000 */
[----:B-----5:R-:W-:Y:S02]  /*d880*/  ISETP.NE.AND P3, PT, R0, RZ, PT ;  /* 0x000000ff0000720c */ /* 0x020fe40003f65270 */
[----:B------:R-:W2:Y:S01]  /*d890*/  S2R R0, SR_CTAID.X ;  /* 0x0000000000007919 */ /* 0x000ea20000002500 */
[----:B-1----:R-:W-:-:S05]  /*d8a0*/  FSEL R4, R4, 1, P1 ;  /* 0x3f80000004047808 */ /* 0x002fca0000800000 */
[C---:B------:R-:W-:Y:S01]  /*d8b0*/  FMUL.FTZ R130, R4.reuse, R130 ;  /* 0x0000008204827220 */ /* 0x040fe20000410000 */
[C---:B------:R-:W-:Y:S01]  /*d8c0*/  FMUL.FTZ R131, R4.reuse, R131 ;  /* 0x0000008304837220 */ /* 0x040fe20000410000 */
[----:B------:R-:W-:Y:S01]  /*d8d0*/  FMUL.FTZ R126, R4, R126 ;  /* 0x0000007e047e7220 */ /* 0x000fe20000410000 */
        /* <DEDUP_REMOVED lines=60> */
[----:B------:R-:W-:Y:S01]  /*dca0*/  F2FP.F16.F32.PACK_AB R128, R129, R128 ;  /* 0x000000808180723e */ /* 0x000fe200000000ff */
[C---:B------:R-:W-:Y:S01]  /*dcb0*/  FMUL.FTZ R104, R6.reuse, R104 ;  /* 0x0000006806687220 */ /* 0x040fe20000410000 */
[----:B------:R-:W-:Y:S01]  /*dcc0*/  F2FP.F16.F32.PACK_AB R130, R131, R130 ;  /* 0x000000828382723e */ /* 0x000fe200000000ff */
[C---:B------:R-:W-:Y:S01]  /*dcd0*/  FMUL.FTZ R105, R6.reuse, R105 ;  /* 0x0000006906697220 */ /* 0x040fe20000410000 */
[----:B------:R-:W-:Y:S01]  /*dce0*/  F2FP.F16.F32.PACK_AB R124, R125, R124 ;  /* 0x0000007c7d7c723e */ /* 0x000fe200000000ff */
[C---:B------:R-:W-:Y:S01]  /*dcf0*/  FMUL.FTZ R100, R6.reuse, R100 ;  /* 0x0000006406647220 */ /* 0x040fe20000410000 */
[----:B------:R-:W-:Y:S01]  /*dd00*/  F2FP.F16.F32.PACK_AB R126, R127, R126 ;  /* 0x0000007e7f7e723e */ /* 0x000fe200000000ff */
[C---:B------:R-:W-:Y:S01]  /*dd10*/  FMUL.FTZ R101, R6.reuse, R101 ;  /* 0x0000006506657220 */ /* 0x040fe20000410000 */
[----:B------:R-:W-:Y:S01]  /*dd20*/  IADD3 R7, PT, PT, R5, R4, RZ ;  /* 0x0000000405077210 */ /* 0x000fe20007ffe0ff */
        /* <DEDUP_REMOVED lines=8> */
[----:B------:R-:W-:Y:S01]  /*ddb0*/  FMUL.FTZ R44, R6, R44 ;  /* 0x0000002c062c7220 */ /* 0x000fe20000410000 */
[----:B------:R-:W-:Y:S01]  /*ddc0*/  IADD3 R13, PT, PT, R4, R9, RZ ;  /* 0x00000009040d7210 */ /* 0x000fe20007ffe0ff */
[C---:B------:R-:W-:Y:S01]  /*ddd0*/  FMUL.FTZ R45, R6.reuse, R45 ;  /* 0x0000002d062d7220 */ /* 0x040fe20000410000 */
[----:B------:R-:W-:Y:S01]  /*dde0*/  F2FP.F16.F32.PACK_AB R112, R113, R112 ;  /* 0x000000707170723e */ /* 0x000fe200000000ff */
[----:B------:R-:W-:Y:S01]  /*ddf0*/  STS [R5], R128 ;  /* 0x0000008005007388 */ /* 0x000fe20000000800 */
[----:B------:R-:W-:Y:S01]  /*de00*/  F2FP.F16.F32.PACK_AB R114, R115, R114 ;  /* 0x000000727372723e */ /* 0x000fe200000000ff */
[C---:B------:R-:W-:Y:S01]  /*de10*/  FMUL.FTZ R48, R6.reuse, R48 ;  /* 0x0000003006307220 */ /* 0x040fe20000410000 */
[----:B------:R-:W-:Y:S01]  /*de20*/  F2FP.F16.F32.PACK_AB R108, R109, R108 ;  /* 0x0000006c6d6c723e */ /* 0x000fe200000000ff */
[----:B------:R-:W-:Y:S01]  /*de30*/  STS [R5+0x400], R130 ;  /* 0x0004008205007388 */ /* 0x000fe20000000800 */
[----:B------:R-:W-:Y:S01]  /*de40*/  F2FP.F16.F32.PACK_AB R110, R111, R110 ;  /* 0x0000006e6f6e723e */ /* 0x000fe200000000ff */
[----:B------:R-:W-:Y:S01]  /*de50*/  FMUL.FTZ R49, R6, R49 ;  /* 0x0000003106317220 */ /* 0x000fe20000410000 */
[----:B------:R-:W-:Y:S01]  /*de60*/  IADD3 R15, PT, PT, R4, R11, RZ ;  /* 0x0000000b040f7210 */ /* 0x000fe20007ffe0ff */
[----:B------:R-:W-:Y:S01]  /*de70*/  STS [R7], R124 ;  /* 0x0000007c07007388 */ /* 0x000fe20000000800 */
[----:B------:R-:W-:Y:S01]  /*de80*/  F2FP.F16.F32.PACK_AB R104, R105, R104 ;  /* 0x000000686968723e */ /* 0x000fe200000000ff */
[C---:B------:R-:W-:Y:S01]  /*de90*/  FMUL.FTZ R52, R6.reuse, R52 ;  /* 0x0000003406347220 */ /* 0x040fe20000410000 */
[----:B------:R-:W-:Y:S01]  /*dea0*/  F2FP.F16.F32.PACK_AB R106, R107, R106 ;  /* 0x0000006a6b6a723e */ /* 0x000fe200000000ff */
[----:B------:R-:W-:Y:S01]  /*deb0*/  STS [R7+0x400], R126 ;  /* 0x0004007e07007388 */ /* 0x000fe20000000800 */
[C---:B------:R-:W-:Y:S01]  /*dec0*/  FMUL.FTZ R53, R6.reuse, R53 ;  /* 0x0000003506357220 */ /* 0x040fe20000410000 */
[----:B------:R-:W-:Y:S01]  /*ded0*/  F2FP.F16.F32.PACK_AB R100, R101, R100 ;  /* 0x000000646564723e */ /* 0x000fe200000000ff */
[----:B------:R-:W-:Y:S01]  /*dee0*/  FMUL.FTZ R56, R6, R56 ;  /* 0x0000003806387220 */ /* 0x000fe20000410000 */
[----:B------:R-:W-:Y:S01]  /*def0*/  F2FP.F16.F32.PACK_AB R102, R103, R102 ;  /* 0x000000666766723e */ /* 0x000fe200000000ff */
[----:B------:R-:W-:Y:S01]  /*df00*/  STS [R9], R120 ;  /* 0x0000007809007388 */ /* 0x000fe20000000800 */
[----:B------:R-:W-:Y:S01]  /*df10*/  IADD3 R19, PT, PT, R4, R17, RZ ;  /* 0x0000001104137210 */ /* 0x000fe20007ffe0ff */
[C---:B------:R-:W-:Y:S01]  /*df20*/  FMUL.FTZ R57, R6.reuse, R57 ;  /* 0x0000003906397220 */ /* 0x040fe20000410000 */
[----:B------:R-:W-:Y:S01]  /*df30*/  F2FP.F16.F32.PACK_AB R36, R37, R36 ;  /* 0x000000242524723e */ /* 0x000fe200000000ff */
[----:B------:R-:W-:Y:S01]  /*df40*/  STS [R9+0x400], R122 ;  /* 0x0004007a09007388 */ /* 0x000fe20000000800 */
[----:B------:R-:W-:Y:S01]  /*df50*/  F2FP.F16.F32.PACK_AB R38, R39, R38 ;  /* 0x000000262726723e */ /* 0x000fe200000000ff */
[C---:B------:R-:W-:Y:S01]  /*df60*/  FMUL.FTZ R60, R6.reuse, R60 ;  /* 0x0000003c063c7220 */ /* 0x040fe20000410000 */
[C---:B------:R-:W-:Y:S01]  /*df70*/  FMUL.FTZ R61, R6.reuse, R61 ;  /* 0x0000003d063d7220 */ /* 0x040fe20000410000 */
[----:B------:R-:W-:Y:S01]  /*df80*/  STS [R13], R116 ;  /* 0x000000740d007388 */ /* 0x000fe20000000800 */
[----:B------:R-:W-:Y:S01]  /*df90*/  F2FP.F16.F32.PACK_AB R40, R41, R40 ;  /* 0x000000282928723e */ /* 0x000fe200000000ff */
[C---:B------:R-:W-:Y:S01]  /*dfa0*/  FMUL.FTZ R64, R6.reuse, R64 ;  /* 0x0000004006407220 */ /* 0x040fe20000410000 */
[----:B------:R-:W-:Y:S01]  /*dfb0*/  F2FP.F16.F32.PACK_AB R42, R43, R42 ;  /* 0x0000002a2b2a723e */ /* 0x000fe200000000ff */
[----:B------:R-:W-:Y:S01]  /*dfc0*/  STS [R13+0x400], R118 ;  /* 0x000400760d007388 */ /* 0x000fe20000000800 */
[C---:B------:R-:W-:Y:S01]  /*dfd0*/  FMUL.FTZ R65, R6.reuse, R65 ;  /* 0x0000004106417220 */ /* 0x040fe20000410000 */
[----:B------:R-:W-:Y:S01]  /*dfe0*/  F2FP.F16.F32.PACK_AB R44, R45, R44 ;  /* 0x0000002c2d2c723e */ /* 0x000fe200000000ff */
[C---:B------:R-:W-:Y:S01]  /*dff0*/  FMUL.FTZ R68, R6.reuse, R68 ;  /* 0x0000004406447220 */ /* 0x040fe20000410000 */
[----:B------:R-:W-:Y:S01]  /*e000*/  STS [R11], R112 ;  /* 0x000000700b007388 */ /* 0x000fe20000000800 */
[----:B------:R-:W-:Y:S01]  /*e010*/  F2FP.F16.F32.PACK_AB R46, R47, R46 ;  /* 0x0000002e2f2e723e */ /* 0x000fe200000000ff */
        /* <DEDUP_REMOVED lines=27> */
[----:B------:R-:W-:Y:S01]  /*e1d0*/  ISETP.NE.AND P0, PT, R213, -0x1, PT ;  /* 0xffffffffd500780c */ /* 0x000fe20003f05270 */
[C---:B------:R-:W-:Y:S01]  /*e1e0*/  FMUL.FTZ R89, R6.reuse, R89 ;  /* 0x0000005906597220 */ /* 0x040fe20000410000 */
[----:B------:R-:W-:Y:S01]  /*e1f0*/  F2FP.F16.F32.PACK_AB R68, R69, R68 ;  /* 0x000000444544723e */ /* 0x000fe200000000ff */
[----:B------:R-:W-:Y:S01]  /*e200*/  STS [R5+0x2000], R36 ;  /* 0x0020002405007388 */ /* 0x000fe20000000800 */
[----:B------:R-:W-:Y:S01]  /*e210*/  F2FP.F16.F32.PACK_AB R70, R71, R70 ;  /* 0x000000464746723e */ /* 0x000fe200000000ff */
[C---:B------:R-:W-:Y:S01]  /*e220*/  FMUL.FTZ R92, R6.reuse, R92 ;  /* 0x0000005c065c7220 */ /* 0x040fe20000410000 */
[C---:B------:R-:W-:Y:S01]  /*e230*/  FMUL.FTZ R93, R6.reuse, R93 ;  /* 0x0000005d065d7220 */ /* 0x040fe20000410000 */
[----:B------:R-:W-:Y:S01]  /*e240*/  STS [R5+0x2400], R38 ;  /* 0x0024002605007388 */ /* 0x000fe20000000800 */
[----:B------:R-:W-:Y:S01]  /*e250*/  F2FP.F16.F32.PACK_AB R72, R73, R72 ;  /* 0x000000484948723e */ /* 0x000fe200000000ff */
[C---:B------:R-:W-:Y:S01]  /*e260*/  FMUL.FTZ R96, R6.reuse, R96 ;  /* 0x0000006006607220 */ /* 0x040fe20000410000 */
[----:B------:R-:W-:Y:S01]  /*e270*/  F2FP.F16.F32.PACK_AB R74, R75, R74 ;  /* 0x0000004a4b4a723e */ /* 0x000fe200000000ff */
[----:B------:R-:W-:Y:S01]  /*e280*/  STS [R7+0x2000], R40 ;  /* 0x0020002807007388 */ /* 0x000fe20000000800 */
[----:B------:R-:W-:Y:S01]  /*e290*/  FMUL.FTZ R97, R6, R97 ;  /* 0x0000006106617220 */ /* 0x000fe20000410000 */
[----:B------:R-:W-:Y:S01]  /*e2a0*/  F2FP.F16.F32.PACK_AB R76, R77, R76 ;  /* 0x0000004c4d4c723e */ /* 0x000fe200000000ff */
[----:B------:R-:W2:Y:S01]  /*e2b0*/  @P3 LDC R23, c[0x0][0x430] ;  /* 0x00010c00ff173b82 */ /* 0x000ea20000000800 */
        /* <DEDUP_REMOVED lines=17> */
[----:B--2---:R-:W-:Y:S02]  /*e3d0*/  @P3 IMAD R14, R23, R12, RZ ;  /* 0x0000000c170e3224 */ /* 0x004fe400078e02ff */
[----:B------:R-:W-:Y:S01]  /*e3e0*/  STS [R11+0x2400], R54 ;  /* 0x002400360b007388 */ /* 0x000fe20000000800 */
[----:B------:R-:W-:-:S03]  /*e3f0*/  @P3 MOV R16, 0x1 ;  /* 0x0000000100103802 */ /* 0x000fc60000000f00 */
        /* <DEDUP_REMOVED lines=23> */
[----:B------:R3:W-:Y:S01]  /*e570*/  STS [R17+0x4400], R94 ;  /* 0x0044005e11007388 */ /* 0x0007e20000000800 */
[----:B-----5:R-:W1:Y:S03]  /*e580*/  S2R R13, SR_CTAID.Y ;  /* 0x00000000000d7919 */ /* 0x020e660000002600 */
[----:B------:R1:W-:Y:S04]  /*e590*/  STS [R19+0x4000], R96 ;  /* 0x0040006013007388 */ /* 0x0003e80000000800 */
[----:B------:R1:W-:Y:S01]  /*e5a0*/  STS [R19+0x4400], R98 ;  /* 0x0044006213007388 */ /* 0x0003e20000000800 */
[----:B----4-:R-:W-:-:S04]  /*e5b0*/  LOP3.LUT R15, R8, 0x1e00, R221, 0xf8, !PT ;  /* 0x00001e00080f7812 */ /* 0x010fc800078ef8dd */
[----:B------:R-:W-:Y:S01]  /*e5c0*/  LEA R15, R15, UR5, 0x1 ;  /* 0x000000050f0f7c11 */ /* 0x000fe2000f8e08ff */
[----:B---3--:R-:W3:Y:S01]  /*e5d0*/  @P3 LDC R17, c[0x0][0x430] ;  /* 0x00010c00ff113b82 */ /* 0x008ee20000000800 */
[----:B------:R-:W-:Y:S05]  /*e5e0*/  @P3 BRA `(.L_x_922) ;  /* 0x0000000000203947 */ /* 0x000fea0003800000 */
[----:B------:R-:W-:Y:S01]  /*e5f0*/  ISETP.NE.AND P4, PT, R20, RZ, PT ;  /* 0x000000ff1400720c */ /* 0x000fe20003f85270 */
[----:B------:R-:W4:-:S12]  /*e600*/  LDC R9, c[0x0][0x3e0] ;  /* 0x0000f800ff097b82 */ /* 0x000f180000000800 */
[----:B------:R-:W4:Y:S01]  /*e610*/  @P4 LDC R16, c[0x0][0x454] ;  /* 0x00011500ff104b82 */ /* 0x000f220000000800 */
[----:B---3--:R-:W-:Y:S02]  /*e620*/  @P4 MOV R17, 0x1 ;  /* 0x0000000100114802 */ /* 0x008fe40000000f00 */
[----:B------:R-:W-:-:S05]  /*e630*/  @!P4 MOV R17, 0x1 ;  /* 0x000000010011c802 */ /* 0x000fca0000000f00 */
[----:B------:R-:W3:Y:S01]  /*e640*/  @P4 LDC R14, c[0x0][0x454] ;  /* 0x00011500ff0e4b82 */ /* 0x000ee20000000800 */
[-C--:B----4-:R-:W-:Y:S02]  /*e650*/  @P4 IMAD R16, R16, R9.reuse, RZ ;  /* 0x0000000910104224 */ /* 0x090fe400078e02ff */
[----:B------:R-:W-:-:S07]  /*e660*/  @!P4 IMAD R16, R12, R9, RZ ;  /* 0x000000090c10c224 */ /* 0x000fce00078e02ff */
.L_x_922:
[----:B------:R-:W-:Y:S01]  /*e670*/  BAR.SYNC.DEFER_BLOCKING 0x0 ;  /* 0x0000000000007b1d */ /* 0x000fe20000010000 */
[----:B-12---:R-:W-:Y:S01]  /*e680*/  @!P0 IMAD.WIDE.U32 R18, R13, R6, RZ ;  /* 0x000000060d128225 */ /* 0x006fe200078e00ff */
[----:B------:R-:W-:Y:S02]  /*e690*/  ISETP.NE.AND P4, PT, R213, -0x1, PT ;  /* 0xffffffffd500780c */ /* 0x000fe40003f85270 */
[----:B------:R-:W-:Y:S01]  /*e6a0*/  ISETP.NE.AND P3, PT, R20, RZ, !P3 ;  /* 0x000000ff1400720c */ /* 0x000fe20005f65270 */
[----:B------:R-:W-:-:S03]  /*e6b0*/  @!P0 IMAD R7, R13, R7, R19 ;  /* 0x000000070d078224 */ /* 0x000fc600078e0213 */
[----:B------:R-:W1:Y:S01]  /*e6c0*/  @P2 LDC R20, c[0x0][0x458] ;  /* 0x00011600ff142b82 */ /* 0x000e620000000800 */
[----:B------:R-:W2:Y:S01]  /*e6d0*/  @P2 MUFU.LG2 R3, R3 ;  /* 0x0000000300032308 */ /* 0x000ea20000000c00 */
[C---:B------:R-:W-:Y:S01]  /*e6e0*/  @P0 IMAD.WIDE.U32 R24, R213.reuse, R4, RZ ;  /* 0x00000004d5180225 */ /* 0x040fe200078e00ff */
[----:B------:R-:W-:Y:S01]  /*e6f0*/  LOP3.LUT P5, RZ, R192, 0x3, RZ, 0xc0, !PT ;  /* 0x00000003c0ff7812 */ /* 0x000fe200078ac0ff */
[----:B------:R-:W-:Y:S01]  /*e700*/  BSSY.RECONVERGENT B0, `(.L_x_923) ;  /* 0x000002c000007945 */ /* 0x000fe20003800200 */
[----:B------:R-:W-:Y:S01]  /*e710*/  LOP3.LUT R6, R194, 0x30, RZ, 0xc0, !PT ;  /* 0x00000030c2067812 */ /* 0x000fe200078ec0ff */
[----:B------:R-:W-:Y:S01]  /*e720*/  @P0 IMAD R7, R213, R5, R25 ;  /* 0x00000005d5070224 */ /* 0x000fe200078e0219 */
[----:B------:R-:W-:Y:S01]  /*e730*/  SHF.R.U32.HI R23, RZ, 0x2, R192 ;  /* 0x00000002ff177819 */ /* 0x000fe200000116c0 */
[----:B------:R-:W4:Y:S01]  /*e740*/  @P1 LDC R19, c[0x0][0x458] ;  /* 0x00011600ff131b82 */ /* 0x000f220000000800 */
        /* <DEDUP_REMOVED lines=12> */
[----:B--2---:R-:W-:Y:S01]  /*e810*/  @P2 FMUL.FTZ R22, R3, 0.69314718246459960938 ;  /* 0x3f31721803162820 */ /* 0x004fe20000410000 */
[--C-:B------:R-:W-:Y:S01]  /*e820*/  SHF.R.S32.HI R23, RZ, 0x1f, R14.reuse ;  /* 0x0000001fff177819 */ /* 0x100fe2000001140e */
[----:B------:R-:W-:Y:S01]  /*e830*/  IMAD.MOV.U32 R13, RZ, RZ, 0x7f800000 ;  /* 0x7f800000ff0d7424 */ /* 0x000fe200078e00ff */
[----:B------:R-:W-:Y:S01]  /*e840*/  IADD3 R16, P4, P3, R5, R16, R14 ;  /* 0x0000001005107210 */ /* 0x000fe20007b9e00e */
[----:B-1----:R-:W-:Y:S01]  /*e850*/  @P2 FFMA.FTZ R13, R133, R20, R22 ;  /* 0x00000014850d2223 */ /* 0x002fe20000010016 */
[----:B-----5:R-:W-:Y:S01]  /*e860*/  @P1 FMUL.FTZ R3, R2, 0.69314718246459960938 ;  /* 0x3f31721802031820 */ /* 0x020fe20000410000 */
[----:B------:R-:W-:-:S04]  /*e870*/  SHF.R.S32.HI R5, RZ, 0x1f, R5 ;  /* 0x0000001fff057819 */ /* 0x000fc80000011405 */
[----:B------:R-:W-:Y:S01]  /*e880*/  IADD3.X R23, PT, PT, R5, R4, R23, P4, P3 ;  /* 0x0000000405177210 */ /* 0x000fe200027e6417 */
[----:B----4-:R-:W-:Y:S01]  /*e890*/  @P1 FFMA.FTZ R12, R132, R19, R3 ;  /* 0x00000013840c1223 */ /* 0x010fe20000010003 */
        /* <DEDUP_REMOVED lines=18> */
.L_x_924:
[----:B------:R-:W-:Y:S05]  /*e9c0*/  BSYNC.RECONVERGENT B0 ;  /* 0x0000000000007941 */ /* 0x000fea0003800200 */
.L_x_923:
[----:B------:R-:W2:Y:S01]  /*e9d0*/  LDCU.64 UR4, c[0x0][0x410] ;  /* 0x00008200ff0477ac */ /* 0x000ea20008000a00 */
[----:B------:R-:W-:Y:S01]  /*e9e0*/  @P0 IMAD.MOV.U32 R18, RZ, RZ, R24 ;  /* 0x000000ffff120224 */ /* 0x000fe200078e0018 */
[----:B-1----:R-:W-:Y:S01]  /*e9f0*/  SHF.R.U32.HI R12, RZ, 0x3, R192 ;  /* 0x00000003ff0c7819 */ /* 0x002fe200000116c0 */
[----:B------:R-:W-:Y:S03]  /*ea00*/  BSSY.RECONVERGENT B0, `(.L_x_925) ;  /* 0x0000022000007945 */ /* 0x000fe60003800200 */
[----:B------:R-:W-:Y:S01]  /*ea10*/  IADD3 R18, P0, PT, R191, R18, RZ ;  /* 0x00000012bf127210 */ /* 0x000fe20007f1e0ff */
[C---:B------:R-:W-:Y:S01]  /*ea20*/  VIADD R3, R12.reuse, 0x30 ;  /* 0x000000300c037836 */ /* 0x040fe20000000000 */
[C---:B------:R-:W-:Y:S01]  /*ea30*/  IADD3 R5, PT, PT, R12.reuse, 0x20, RZ ;  /* 0x000000200c057810 */ /* 0x040fe20007ffe0ff */
[----:B------:R-:W-:Y:S01]  /*ea40*/  VIADD R13, R12, 0x10 ;  /* 0x000000100c0d7836 */ /* 0x000fe20000000000 */
[----:B------:R-:W-:-:S02]  /*ea50*/  IADD3.X R19, PT, PT, RZ, R7, RZ, P0, !PT ;  /* 0x00000007ff137210 */ /* 0x000fc400007fe4ff */
[-C--:B------:R-:W-:Y:S02]  /*ea60*/  ISETP.GE.AND P0, PT, R3, R208.reuse, PT ;  /* 0x000000d00300720c */ /* 0x080fe40003f06270 */
[-C--:B------:R-:W-:Y:S02]  /*ea70*/  ISETP.GE.AND P1, PT, R5, R208.reuse, PT ;  /* 0x000000d00500720c */ /* 0x080fe40003f26270 */
[----:B------:R1:W4:Y:S01]  /*ea80*/  LDS.128 R4, [R15+0x4000] ;  /* 0x004000000f047984 */ /* 0x0003220000000c00 */
[-C--:B------:R-:W-:Y:S01]  /*ea90*/  ISETP.GE.AND P3, PT, R12, R208.reuse, PT ;  /* 0x000000d00c00720c */ /* 0x080fe20003f66270 */
[----:B--2---:R-:W-:Y:S01]  /*eaa0*/  IMAD.WIDE.U32 R2, R21, UR4, R18 ;  /* 0x0000000415027c25 */ /* 0x004fe2000f8e0012 */
[----:B------:R-:W-:Y:S01]  /*eab0*/  ISETP.GE.AND P2, PT, R13, R208, PT ;  /* 0x000000d00d00720c */ /* 0x000fe20003f46270 */
[----:B------:R1:W2:Y:S02]  /*eac0*/  LDS.128 R16, [R15+0x2000] ;  /* 0x002000000f107984 */ /* 0x0002a40000000c00 */
[----:B------:R-:W-:-:S02]  /*ead0*/  IMAD R25, R21, UR5, R3 ;  /* 0x0000000515197c24 */ /* 0x000fc4000f8e0203 */
[----:B------:R1:W1:Y:S01]  /*eae0*/  LDS.128 R20, [R15] ;  /* 0x000000000f147984 */ /* 0x0002620000000c00 */
[----:B------:R-:W-:Y:S02]  /*eaf0*/  IMAD.MOV.U32 R13, RZ, RZ, RZ ;  /* 0x000000ffff0d7224 */ /* 0x000fe400078e00ff */
[----:B------:R-:W-:-:S03]  /*eb00*/  IMAD.WIDE.U32 R12, R0, 0x40, R12 ;  /* 0x00000040000c7825 */ /* 0x000fc600078e000c */
[----:B------:R-:W-:Y:S05]  /*eb10*/  @P3 BRA `(.L_x_926) ;  /* 0x0000000000403947 */ /* 0x000fea0003800000 */
[----:B------:R-:W5:Y:S01]  /*eb20*/  LDCU.64 UR6, c[0x0][0x408] ;  /* 0x00008100ff0677ac */ /* 0x000f620008000a00 */
[----:B------:R-:W-:Y:S01]  /*eb30*/  IMAD.MOV.U32 R24, RZ, RZ, R2 ;  /* 0x000000ffff187224 */ /* 0x000fe200078e0002 */
[----:B------:R-:W3:Y:S01]  /*eb40*/  LDCU UR8, c[0x0][0x440] ;  /* 0x00008800ff0877ac */ /* 0x000ee20008000800 */
[----:B------:R-:W4:Y:S01]  /*eb50*/  LDCU.64 UR4, c[0x0][0x3f0] ;  /* 0x00007e00ff0477ac */ /* 0x000f220008000a00 */
[----:B-----5:R-:W-:Y:S02]  /*eb60*/  IMAD R27, R13, UR6, RZ ;  /* 0x000000060d1b7c24 */ /* 0x020fe4000f8e02ff */
        /* <DEDUP_REMOVED lines=9> */
[----:B--2---:R1:W-:Y:S04]  /*ec00*/  @!P4 STG.E.128 desc[UR12][R26.64+0x80], R16 ;  /* 0x000080101a00c986 */ /* 0x0043e8000c101d0c */
[----:B------:R1:W-:Y:S02]  /*ec10*/  @!P3 STG.E.128 desc[UR12][R26.64+0x100], R4 ;  /* 0x000100041a00b986 */ /* 0x0003e4000c101d0c */
.L_x_926:
[----:B------:R-:W-:Y:S05]  /*ec20*/  BSYNC.RECONVERGENT B0 ;  /* 0x0000000000007941 */ /* 0x000fea0003800200 */
.L_x_925:
[----:B-1----:R1:W1:Y:S01]  /*ec30*/  LDS.128 R20, [R15+0x800] ;  /* 0x000800000f147984 */ /* 0x0022620000000c00 */
[----:B------:R-:W-:Y:S03]  /*ec40*/  BSSY.RECONVERGENT B0, `(.L_x_927) ;  /* 0x0000017000007945 */ /* 0x000fe60003800200 */
[----:B--2---:R2:W1:Y:S04]  /*ec50*/  LDS.128 R16, [R15+0x2800] ;  /* 0x002800000f107984 */ /* 0x0044680000000c00 */
[----:B----4-:R2:W4:Y:S01]  /*ec60*/  LDS.128 R4, [R15+0x4800] ;  /* 0x004800000f047984 */ /* 0x0105220000000c00 */
[----:B------:R-:W-:Y:S05]  /*ec70*/  @P2 BRA `(.L_x_928) ;  /* 0x00000000004c2947 */ /* 0x000fea0003800000 */
[----:B------:R-:W5:Y:S01]  /*ec80*/  LDCU.64 UR6, c[0x0][0x408] ;  /* 0x00008100ff0677ac */ /* 0x000f620008000a00 */
[----:B------:R-:W-:Y:S01]  /*ec90*/  IADD3 R27, P2, PT, R12, 0x10, RZ ;  /* 0x000000100c1b7810 */ /* 0x000fe20007f5e0ff */
[----:B------:R-:W-:Y:S01]  /*eca0*/  IMAD.MOV.U32 R28, RZ, RZ, R2 ;  /* 0x000000ffff1c7224 */ /* 0x000fe200078e0002 */
[----:B------:R-:W-:Y:S01]  /*ecb0*/  MOV R29, R25 ;  /* 0x00000019001d7202 */ /* 0x000fe20000000f00 */
[----:B------:R-:W3:Y:S02]  /*ecc0*/  LDCU UR8, c[0x0][0x440] ;  /* 0x00008800ff0877ac */ /* 0x000ee40008000800 */
[----:B------:R-:W-:Y:S01]  /*ecd0*/  IMAD.X R0, RZ, RZ, R13, P2 ;  /* 0x000000ffff007224 */ /* 0x000fe200010e060d */
[----:B------:R-:W2:Y:S03]  /*ece0*/  LDCU.64 UR4, c[0x0][0x3f0] ;  /* 0x00007e00ff0477ac */ /* 0x000ea60008000a00 */
[----:B-----5:R-:W-:-:S02]  /*ecf0*/  IMAD R0, R0, UR6, RZ ;  /* 0x0000000600007c24 */ /* 0x020fc4000f8e02ff */
        /* <DEDUP_REMOVED lines=9> */
[----:B------:R1:W-:Y:S04]  /*ed90*/  @!P3 STG.E.128 desc[UR12][R26.64+0x80], R16 ;  /* 0x000080101a00b986 */ /* 0x0003e8000c101d0c */
[----:B----4-:R1:W-:Y:S02]  /*eda0*/  @!P2 STG.E.128 desc[UR12][R26.64+0x100], R4 ;  /* 0x000100041a00a986 */ /* 0x0103e4000c101d0c */
.L_x_928:
[----:B------:R-:W-:Y:S05]  /*edb0*/  BSYNC.RECONVERGENT B0 ;  /* 0x0000000000007941 */ /* 0x000fea0003800200 */
.L_x_927:
[----:B-1----:R1:W1:Y:S01]  /*edc0*/  LDS.128 R20, [R15+0x1000] ;  /* 0x001000000f147984 */ /* 0x0022620000000c00 */
[----:B------:R-:W-:Y:S03]  /*edd0*/  BSSY.RECONVERGENT B0, `(.L_x_929) ;  /* 0x0000017000007945 */ /* 0x000fe60003800200 */
[----:B------:R1:W1:Y:S04]  /*ede0*/  LDS.128 R16, [R15+0x3000] ;  /* 0x003000000f107984 */ /* 0x0002680000000c00 */
[----:B----4-:R4:W1:Y:S01]  /*edf0*/  LDS.128 R4, [R15+0x5000] ;  /* 0x005000000f047984 */ /* 0x0108620000000c00 */
[----:B------:R-:W-:Y:S05]  /*ee00*/  @P1 BRA `(.L_x_930) ;  /* 0x00000000004c1947 */ /* 0x000fea0003800000 */
[----:B------:R-:W5:Y:S01]  /*ee10*/  LDCU.64 UR6, c[0x0][0x408] ;  /* 0x00008100ff0677ac */ /* 0x000f620008000a00 */
[----:B------:R-:W-:Y:S01]  /*ee20*/  IADD3 R27, P1, PT, R12, 0x20, RZ ;  /* 0x000000200c1b7810 */ /* 0x000fe20007f3e0ff */
[----:B------:R-:W-:Y:S01]  /*ee30*/  IMAD.MOV.U32 R28, RZ, RZ, R2 ;  /* 0x000000ffff1c7224 */ /* 0x000fe200078e0002 */
[----:B------:R-:W-:Y:S01]  /*ee40*/  MOV R29, R25 ;  /* 0x00000019001d7202 */ /* 0x000fe20000000f00 */
[----:B------:R-:W2:Y:S02]  /*ee50*/  LDCU UR8, c[0x0][0x440] ;  /* 0x00008800ff0877ac */ /* 0x000ea40008000800 */
[----:B------:R-:W-:Y:S01]  /*ee60*/  IMAD.X R0, RZ, RZ, R13, P1 ;  /* 0x000000ffff007224 */ /* 0x000fe200008e060d */
[----:B------:R-:W3:Y:S03]  /*ee70*/  LDCU.64 UR4, c[0x0][0x3f0] ;  /* 0x00007e00ff0477ac */ /* 0x000ee60008000a00 */
        /* <DEDUP_REMOVED lines=9> */
[----:B-1----:R1:W-:Y:S04]  /*ef10*/  @!P3 STG.E.128 desc[UR12][R26.64], R20 ;  /* 0x000000141a00b986 */ /* 0x0023e8000c101d0c */
[----:B------:R1:W-:Y:S04]  /*ef20*/  @!P2 STG.E.128 desc[UR12][R26.64+0x80], R16 ;  /* 0x000080101a00a986 */ /* 0x0003e8000c101d0c */
[----:B------:R1:W-:Y:S02]  /*ef30*/  @!P1 STG.E.128 desc[UR12][R26.64+0x100], R4 ;  /* 0x000100041a009986 */ /* 0x0003e4000c101d0c */
.L_x_930:
[----:B------:R-:W-:Y:S05]  /*ef40*/  BSYNC.RECONVERGENT B0 ;  /* 0x0000000000007941 */ /* 0x000fea0003800200 */
.L_x_929:
[----:B-1----:R1:W1:Y:S01]  /*ef50*/  LDS.128 R4, [R15+0x3800] ;  /* 0x003800000f047984 */ /* 0x0022620000000c00 */
[----:B------:R-:W-:Y:S05]  /*ef60*/  @P0 EXIT ;  /* 0x000000000000094d */ /* 0x000fea0003800000 */
[----:B------:R-:W5:Y:S01]  /*ef70*/  LDCU.64 UR6, c[0x0][0x408] ;  /* 0x00008100ff0677ac */ /* 0x000f620008000a00 */
[----:B------:R1:W1:Y:S01]  /*ef80*/  LDS.128 R16, [R15+0x5800] ;  /* 0x005800000f107984 */ /* 0x0002620000000c00 */
        /* <DEDUP_REMOVED lines=16> */
[----:B-1----:R2:W-:Y:S01]  /*f090*/  @!P1 STG.E.128 desc[UR12][R2.64+0x80], R4 ;  /* 0x0000800402009986 */ /* 0x0025e2000c101d0c */
[----:B------:R-:W-:Y:S05]  /*f0a0*/  @P0 EXIT ;  /* 0x000000000000094d */ /* 0x000fea0003800000 */
[----:B------:R-:W-:Y:S01]  /*f0b0*/  STG.E.128 desc[UR12][R2.64+0x100], R16 ;  /* 0x0001001002007986 */ /* 0x000fe2000c101d0c */
[----:B------:R-:W-:Y:S05]  /*f0c0*/  EXIT ;  /* 0x000000000000794d */ /* 0x000fea0003800000 */
.L_x_931:
        /* <DEDUP_REMOVED lines=11> */
.L_x_945:


//--------------------- .nv.shared._ZN5flash16flash_fwd_kernelI23Flash_fwd_kernel_traitsILi192ELi128ELi64ELi8ELb0ELb0EN7cutlass6half_tE19Flash_kernel_traitsILi192ELi128ELi64ELi8ES3_EELb0ELb1ELb0ELb0ELb0ELb1ELb0ELb0EEEvNS_16Flash_fwd_paramsE --------------------------
	.section	.nv.shared._ZN5flash16flash_fwd_kernelI23Flash_fwd_kernel_traitsILi192ELi128ELi64ELi8ELb0ELb0EN7cutlass6half_tE19Flash_kernel_traitsILi192ELi128ELi64ELi8ES3_EELb0ELb1ELb0ELb0ELb0ELb1ELb0ELb0EEEvNS_16Flash_fwd_paramsE,"aw",@nobits
	.sectionflags	@""
	.align	16
	.zero		1024


//--------------------- .nv.shared.reserved.0     --------------------------
	.section	.nv.shared.reserved.0,"aw",@nobits
	.weak		__nv_reservedSMEM_offset_0_alias
	.size		__nv_reservedSMEM_offset_0_alias, 0, 64
	.other		__nv_reservedSMEM_offset_0_alias,@"STO_CUDA_RESERVED_SHARED STV_DEFAULT"
__nv_reservedSMEM_offset_0_alias:
	.zero		0
	.zero		64


//--------------------- .nv.global                --------------------------
	.section	.nv.global,"aw",@nobits
.nv.global:
	.type		_ZN73_INTERNAL_0a557355_37_flash_fwd_hdim192_fp16_causal_sm80_cu_e763cb1e_28024cute1_E,@object
	.size		_ZN73_INTERNAL_0a557355_37_flash_fwd_hdim192_fp16_causal_sm80_cu_e763cb1e_28024cute1_E,(_ZN73_INTERNAL_0a557355_37_flash_fwd_hdim192_fp16_causal_sm80_cu_e763cb1e_28024cuda3std3__45__cpo6cbeginE - _ZN73_INTERNAL_0a557355_37_flash_fwd_hdim192_fp16_causal_sm80_cu_e763cb1e_28024cute1_E)
_ZN73_INTERNAL_0a557355_37_flash_fwd_hdim192_fp16_causal_sm80_cu_e763cb1e_28024cute1_E:
	.zero		1
	.type		_ZN73_INTERNAL_0a557355_37_flash_fwd_hdim192_fp16_causal_sm80_cu_e763cb1e_28024cuda3std3__45__cpo6cbeginE,@object
	.size		_ZN73_INTERNAL_0a557355_37_flash_fwd_hdim192_fp16_causal_sm80_cu_e763cb1e_28024cuda3std3__45__cpo6cbeginE,(_ZN73_INTERNAL_0a557355_37_flash_fwd_hdim192_fp16_causal_sm80_cu_e763cb1e_28024cuda3std3__48in_placeE - _ZN73_INTERNAL_0a557355_37_flash_fwd_hdim192_fp16_causal_sm80_cu_e763cb1e_28024cuda3std3__45__cpo6cbeginE)
_ZN73_INTERNAL_0a557355_37_flash_fwd_hdim192_fp16_causal_sm80_cu_e763cb1e_28024cuda3std3__45__cpo6cbeginE:
	.zero		1
	.type		_ZN73_INTERNAL_0a557355_37_flash_fwd_hdim192_fp16_causal_sm80_cu_e763cb1e_28024cuda3std3__48in_placeE,@object
	.size		_ZN73_INTERNAL_0a557355_37_flash_fwd_hdim192_fp16_causal_sm80_cu_e763cb1e_28024cuda3std3__48in_placeE,(_ZN73_INTERNAL_0a557355_37_flash_fwd_hdim192_fp16_causal_sm80_cu_e763cb1e_28024cuda3std6ranges3__45__cpo9iter_moveE - _ZN73_INTERNAL_0a557355_37_flash_fwd_hdim192_fp16_causal_sm80_cu_e763cb1e_28024cuda3std3__48in_placeE)
_ZN73_INTERNAL_0a557355_37_flash_fwd_hdim192_fp16_causal_sm80_cu_e763cb1e_28024cuda3std3__48in_placeE:
	.zero		1
	.type		_ZN73_INTERNAL_0a557355_37_flash_fwd_hdim192_fp16_causal_sm80_cu_e763cb1e_28024cuda3std6ranges3__45__cpo9iter_moveE,@object
	.size		_ZN73_INTERNAL_0a557355_37_flash_fwd_hdim192_fp16_causal_sm80_cu_e763cb1e_28024cuda3std6ranges3__45__cpo9iter_moveE,(_ZN73_INTERNAL_0a557355_37_flash_fwd_hdim192_fp16_causal_sm80_cu_e763cb1e_28024cuda3std3__45__cpo5beginE - _ZN73_INTERNAL_0a557355_37_flash_fwd_hdim192_fp16_causal_sm80_cu_e763cb1e_28024cuda3std6ranges3__45__cpo9iter_moveE)
_ZN73_INTERNAL_0a557355_37_flash_fwd_hdim192_fp16_causal_sm80_cu_e763cb1e_28024cuda3std6ranges3__45__cpo9iter_moveE:
	.zero		1
	.type		_ZN73_INTERNAL_0a557355_37_flash_fwd_hdim192_fp16_causal_sm80_cu_e763cb1e_28024cuda3std3__45__cpo5beginE,@object
	.size		_ZN73_INTERNAL_0a557355_37_flash_fwd_hdim192_fp16_causal_sm80_cu_e763cb1e_28024cuda3std3__45__cpo5beginE,(_ZN73_INTERNAL_0a557355_37_flash_fwd_hdim192_fp16_causal_sm80_cu_e763cb1e_28024cuda3std3__475_GLOBAL__N__0a557355_37_flash_fwd_hdim192_fp16_causal_sm80_cu_e763cb1e_28026ignoreE - _ZN73_INTERNAL_0a557355_37_flash_fwd_hdim192_fp16_causal_sm80_cu_e763cb1e_28024cuda3std3__45__cpo5beginE)
_ZN73_INTERNAL_0a557355_37_flash_fwd_hdim192_fp16_causal_sm80_cu_e763cb1e_28024cuda3std3__45__cpo5beginE:
	.zero		1
	.type		_ZN73_INTERNAL_0a557355_37_flash_fwd_hdim192_fp16_causal_sm80_cu_e763cb1e_28024cuda3std3__475_GLOBAL__N__0a557355_37_flash_fwd_hdim192_fp16_causal_sm80_cu_e763cb1e_28026ignoreE,@object
	.size		_ZN73_INTERNAL_0a557355_37_flash_fwd_hdim192_fp16_causal_sm80_cu_e763cb1e_28024cuda3std3__475_GLOBAL__N__0a557355_37_flash_fwd_hdim192_fp16_causal_sm80_cu_e763cb1e_28026ignoreE,(_ZN73_INTERNAL_0a557355_37_flash_fwd_hdim192_fp16_causal_sm80_cu_e763cb1e_28024cute7productE - _ZN73_INTERNAL_0a557355_37_flash_fwd_hdim192_fp16_causal_sm80_cu_e763cb1e_28024cuda3std3__475_GLOBAL__N__0a557355_37_flash_fwd_hdim192_fp16_causal_sm80_cu_e763cb1e_28026ignoreE)
_ZN73_INTERNAL_0a557355_37_flash_fwd_hdim192_fp16_causal_sm80_cu_e763cb1e_28024cuda3std3__475_GLOBAL__N__0a557355_37_flash_fwd_hdim192_fp16_causal_sm80_cu_e763cb1e_28026ignoreE:
	.zero		1
	.type		_ZN73_INTERNAL_0a557355_37_flash_fwd_hdim192_fp16_causal_sm80_cu_e763cb1e_28024cute7productE,@object
	.size		_ZN73_INTERNAL_0a557355_37_flash_fwd_hdim192_fp16_causal_sm80_cu_e763cb1e_28024cute7productE,(_ZN73_INTERNAL_0a557355_37_flash_fwd_hdim192_fp16_causal_sm80_cu_e763cb1e_28024cuda3std3__45__cpo3endE - _ZN73_INTERNAL_0a557355_37_flash_fwd_hdim192_fp16_causal_sm80_cu_e763cb1e_28024cute7productE)
_ZN73_INTERNAL_0a557355_37_flash_fwd_hdim192_fp16_causal_sm80_cu_e763cb1e_28024cute7productE:
	.zero		1
	.type		_ZN73_INTERNAL_0a557355_37_flash_fwd_hdim192_fp16_causal_sm80_cu_e763cb1e_28024cuda3std3__45__cpo3endE,@object
	.size		_ZN73_INTERNAL_0a557355_37_flash_fwd_hdim192_fp16_causal_sm80_cu_e763cb1e_28024cuda3std3__45__cpo3endE,(_ZN73_INTERNAL_0a557355_37_flash_fwd_hdim192_fp16_causal_sm80_cu_e763cb1e_28024cuda3std3__419piecewise_constructE - _ZN73_INTERNAL_0a557355_37_flash_fwd_hdim192_fp16_causal_sm80_cu_e763cb1e_28024cuda3std3__45__cpo3endE)
_ZN73_INTERNAL_0a557355_37_flash_fwd_hdim192_fp16_causal_sm80_cu_e763cb1e_28024cuda3std3__45__cpo3endE:
	.zero		1
	.type		_ZN73_INTERNAL_0a557355_37_flash_fwd_hdim192_fp16_causal_sm80_cu_e763cb1e_28024cuda3std3__419piecewise_constructE,@object
	.size		_ZN73_INTERNAL_0a557355_37_flash_fwd_hdim192_fp16_causal_sm80_cu_e763cb1e_28024cuda3std3__419piecewise_constructE,(_ZN73_INTERNAL_0a557355_37_flash_fwd_hdim192_fp16_causal_sm80_cu_e763cb1e_28024cuda3std3__45__cpo4cendE - _ZN73_INTERNAL_0a557355_37_flash_fwd_hdim192_fp16_causal_sm80_cu_e763cb1e_28024cuda3std3__419piecewise_constructE)
_ZN73_INTERNAL_0a557355_37_flash_fwd_hdim192_fp16_causal_sm80_cu_e763cb1e_28024cuda3std3__419piecewise_constructE:
	.zero		1
	.type		_ZN73_INTERNAL_0a557355_37_flash_fwd_hdim192_fp16_causal_sm80_cu_e763cb1e_28024cuda3std3__45__cpo4cendE,@object
	.size		_ZN73_INTERNAL_0a557355_37_flash_fwd_hdim192_fp16_causal_sm80_cu_e763cb1e_28024cuda3std3__45__cpo4cendE,(_ZN73_INTERNAL_0a557355_37_flash_fwd_hdim192_fp16_causal_sm80_cu_e763cb1e_28024cuda3std6ranges3__45__cpo4swapE - _ZN73_INTERNAL_0a557355_37_flash_fwd_hdim192_fp16_causal_sm80_cu_e763cb1e_28024cuda3std3__45__cpo4cendE)
_ZN73_INTERNAL_0a557355_37_flash_fwd_hdim192_fp16_causal_sm80_cu_e763cb1e_28024cuda3std3__45__cpo4cendE:
	.zero		1
	.type		_ZN73_INTERNAL_0a557355_37_flash_fwd_hdim192_fp16_causal_sm80_cu_e763cb1e_28024cuda3std6ranges3__45__cpo4swapE,@object
	.size		_ZN73_INTERNAL_0a557355_37_flash_fwd_hdim192_fp16_causal_sm80_cu_e763cb1e_28024cuda3std6ranges3__45__cpo4swapE,(.L_7 - _ZN73_INTERNAL_0a557355_37_flash_fwd_hdim192_fp16_causal_sm80_cu_e763cb1e_28024cuda3std6ranges3__45__cpo4swapE)
_ZN73_INTERNAL_0a557355_37_flash_fwd_hdim192_fp16_causal_sm80_cu_e763cb1e_28024cuda3std6ranges3__45__cpo4swapE:
	.zero		1
.L_7:


//--------------------- .nv.shared._ZN5flash16flash_fwd_kernelI23Flash_fwd_kernel_traitsILi192ELi128ELi64ELi8ELb0ELb0EN7cutlass6half_tE19Flash_kernel_traitsILi192ELi128ELi64ELi8ES3_EELb0ELb1ELb0ELb0ELb0ELb1ELb1ELb0EEEvNS_16Flash_fwd_paramsE --------------------------
	.section	.nv.shared._ZN5flash16flash_fwd_kernelI23Flash_fwd_kernel_traitsILi192ELi128ELi64ELi8ELb0ELb0EN7cutlass6half_tE19Flash_kernel_traitsILi192ELi128ELi64ELi8ES3_EELb0ELb1ELb0ELb0ELb0ELb1ELb1ELb0EEEvNS_16Flash_fwd_paramsE,"aw",@nobits
	.sectionflags	@""
	.align	16
	.zero		1024


//--------------------- .nv.shared._ZN5flash16flash_fwd_kernelI23Flash_fwd_kernel_traitsILi192ELi128ELi64ELi8ELb0ELb0EN7cutlass6half_tE19Flash_kernel_traitsILi192ELi128ELi64ELi8ES3_EELb0ELb1ELb0ELb0ELb0ELb0ELb0ELb0EEEvNS_16Flash_fwd_paramsE --------------------------
	.section	.nv.shared._ZN5flash16flash_fwd_kernelI23Flash_fwd_kernel_traitsILi192ELi128ELi64ELi8ELb0ELb0EN7cutlass6half_tE19Flash_kernel_traitsILi192ELi128ELi64ELi8ES3_EELb0ELb1ELb0ELb0ELb0ELb0ELb0ELb0EEEvNS_16Flash_fwd_paramsE,"aw",@nobits
	.sectionflags	@""
	.align	16
	.zero		1024


//--------------------- .nv.shared._ZN5flash16flash_fwd_kernelI23Flash_fwd_kernel_traitsILi192ELi128ELi64ELi8ELb0ELb0EN7cutlass6half_tE19Flash_kernel_traitsILi192ELi128ELi64ELi8ES3_EELb0ELb1ELb0ELb0ELb0ELb0ELb1ELb0EEEvNS_16Flash_fwd_paramsE --------------------------
	.section	.nv.shared._ZN5flash16flash_fwd_kernelI23Flash_fwd_kernel_traitsILi192ELi128ELi64ELi8ELb0ELb0EN7cutlass6half_tE19Flash_kernel_traitsILi192ELi128ELi64ELi8ES3_EELb0ELb1ELb0ELb0ELb0ELb0ELb1ELb0EEEvNS_16Flash_fwd_paramsE,"aw",@nobits
	.sectionflags	@""
	.align	16
	.zero		1024


//--------------------- .nv.shared._ZN5flash16flash_fwd_kernelI23Flash_fwd_kernel_traitsILi192ELi128ELi64ELi8ELb0ELb0EN7cutlass6half_tE19Flash_kernel_traitsILi192ELi128ELi64ELi8ES3_EELb0ELb1ELb0ELb1ELb0ELb0ELb0ELb0EEEvNS_16Flash_fwd_paramsE --------------------------
	.section	.nv.shared._ZN5flash16flash_fwd_kernelI23Flash_fwd_kernel_traitsILi192ELi128ELi64ELi8ELb0ELb0EN7cutlass6half_tE19Flash_kernel_traitsILi192ELi128ELi64ELi8ES3_EELb0ELb1ELb0ELb1ELb0ELb0ELb0ELb0EEEvNS_16Flash_fwd_paramsE,"aw",@nobits
	.sectionflags	@""
	.align	16
	.zero		1024


//--------------------- .nv.shared._ZN5flash16flash_fwd_kernelI23Flash_fwd_kernel_traitsILi192ELi128ELi64ELi8ELb0ELb0EN7cutlass6half_tE19Flash_kernel_traitsILi192ELi128ELi64ELi8ES3_EELb0ELb1ELb0ELb1ELb0ELb0ELb1ELb0EEEvNS_16Flash_fwd_paramsE --------------------------
	.section	.nv.shared._ZN5flash16flash_fwd_kernelI23Flash_fwd_kernel_traitsILi192ELi128ELi64ELi8ELb0ELb0EN7cutlass6half_tE19Flash_kernel_traitsILi192ELi128ELi64ELi8ES3_EELb0ELb1ELb0ELb1ELb0ELb0ELb1ELb0EEEvNS_16Flash_fwd_paramsE,"aw",@nobits
	.sectionflags	@""
	.align	16
	.zero		1024


//--------------------- .nv.shared._ZN5flash16flash_fwd_kernelI23Flash_fwd_kernel_traitsILi192ELi64ELi64ELi4ELb0ELb0EN7cutlass6half_tE19Flash_kernel_traitsILi192ELi64ELi64ELi4ES3_EELb1ELb1ELb0ELb0ELb0ELb0ELb0ELb0EEEvNS_16Flash_fwd_paramsE --------------------------
	.section	.nv.shared._ZN5flash16flash_fwd_kernelI23Flash_fwd_kernel_traitsILi192ELi64ELi64ELi4ELb0ELb0EN7cutlass6half_tE19Flash_kernel_traitsILi192ELi64ELi64ELi4ES3_EELb1ELb1ELb0ELb0ELb0ELb0ELb0ELb0EEEvNS_16Flash_fwd_paramsE,"aw",@nobits
	.sectionflags	@""
	.align	16
	.zero		1024


//--------------------- .nv.shared._ZN5flash16flash_fwd_kernelI23Flash_fwd_kernel_traitsILi192ELi64ELi64ELi4ELb0ELb0EN7cutlass6half_tE19Flash_kernel_traitsILi192ELi64ELi64ELi4ES3_EELb1ELb1ELb0ELb0ELb0ELb1ELb0ELb0EEEvNS_16Flash_fwd_paramsE --------------------------
	.section	.nv.shared._ZN5flash16flash_fwd_kernelI23Flash_fwd_kernel_traitsILi192ELi64ELi64ELi4ELb0ELb0EN7cutlass6half_tE19Flash_kernel_traitsILi192ELi64ELi64ELi4ES3_EELb1ELb1ELb0ELb0ELb0ELb1ELb0ELb0EEEvNS_16Flash_fwd_paramsE,"aw",@nobits
	.sectionflags	@""
	.align	16
	.zero		1024


//--------------------- .nv.shared._ZN5flash16flash_fwd_kernelI23Flash_fwd_kernel_traitsILi192ELi64ELi64ELi4ELb0ELb0EN7cutlass6half_tE19Flash_kernel_traitsILi192ELi64ELi64ELi4ES3_EELb0ELb1ELb0ELb0ELb0ELb1ELb1ELb0EEEvNS_16Flash_fwd_paramsE --------------------------
	.section	.nv.shared._ZN5flash16flash_fwd_kernelI23Flash_fwd_kernel_traitsILi192ELi64ELi64ELi4ELb0ELb0EN7cutlass6half_tE19Flash_kernel_traitsILi192ELi64ELi64ELi4ES3_EELb0ELb1ELb0ELb0ELb0ELb1ELb1ELb0EEEvNS_16Flash_fwd_paramsE,"aw",@nobits
	.sectionflags	@""
	.align	16
	.zero		1024


//--------------------- .nv.shared._ZN5flash16flash_fwd_kernelI23Flash_fwd_kernel_traitsILi192ELi64ELi64ELi4ELb0ELb0EN7cutlass6half_tE19Flash_kernel_traitsILi192ELi64ELi64ELi4ES3_EELb1ELb1ELb0ELb1ELb0ELb0ELb0ELb0EEEvNS_16Flash_fwd_paramsE --------------------------
	.section	.nv.shared._ZN5flash16flash_fwd_kernelI23Flash_fwd_kernel_traitsILi192ELi64ELi64ELi4ELb0ELb0EN7cutlass6half_tE19Flash_kernel_traitsILi192ELi64ELi64ELi4ES3_EELb1ELb1ELb0ELb1ELb0ELb0ELb0ELb0EEEvNS_16Flash_fwd_paramsE,"aw",@nobits
	.sectionflags	@""
	.align	16
	.zero		1024


//--------------------- .nv.shared._ZN5flash16flash_fwd_kernelI23Flash_fwd_kernel_traitsILi192ELi64ELi64ELi4ELb0ELb0EN7cutlass6half_tE19Flash_kernel_traitsILi192ELi64ELi64ELi4ES3_EELb1ELb1ELb0ELb0ELb0ELb0ELb0ELb1EEEvNS_16Flash_fwd_paramsE --------------------------
	.section	.nv.shared._ZN5flash16flash_fwd_kernelI23Flash_fwd_kernel_traitsILi192ELi64ELi64ELi4ELb0ELb0EN7cutlass6half_tE19Flash_kernel_traitsILi192ELi64ELi64ELi4ES3_EELb1ELb1ELb0ELb0ELb0ELb0ELb0ELb1EEEvNS_16Flash_fwd_paramsE,"aw",@nobits
	.sectionflags	@""
	.align	16
	.zero		1024


//--------------------- .nv.shared._ZN5flash16flash_fwd_kernelI23Flash_fwd_kernel_traitsILi192ELi64ELi64ELi4ELb0ELb0EN7cutlass6half_tE19Flash_kernel_traitsILi192ELi64ELi64ELi4ES3_EELb0ELb1ELb0ELb0ELb0ELb0ELb1ELb0EEEvNS_16Flash_fwd_paramsE --------------------------
	.section	.nv.shared._ZN5flash16flash_fwd_kernelI23Flash_fwd_kernel_traitsILi192ELi64ELi64ELi4ELb0ELb0EN7cutlass6half_tE19Flash_kernel_traitsILi192ELi64ELi64ELi4ES3_EELb0ELb1ELb0ELb0ELb0ELb0ELb1ELb0EEEvNS_16Flash_fwd_paramsE,"aw",@nobits
	.sectionflags	@""
	.align	16
	.zero		1024


//--------------------- .nv.shared._ZN5flash16flash_fwd_kernelI23Flash_fwd_kernel_traitsILi192ELi64ELi64ELi4ELb0ELb0EN7cutlass6half_tE19Flash_kernel_traitsILi192ELi64ELi64ELi4ES3_EELb1ELb1ELb0ELb1ELb0ELb0ELb0ELb1EEEvNS_16Flash_fwd_paramsE --------------------------
	.section	.nv.shared._ZN5flash16flash_fwd_kernelI23Flash_fwd_kernel_traitsILi192ELi64ELi64ELi4ELb0ELb0EN7cutlass6half_tE19Flash_kernel_traitsILi192ELi64ELi64ELi4ES3_EELb1ELb1ELb0ELb1ELb0ELb0ELb0ELb1EEEvNS_16Flash_fwd_paramsE,"aw",@nobits
	.sectionflags	@""
	.align	16
	.zero		1024


//--------------------- .nv.shared._ZN5flash16flash_fwd_kernelI23Flash_fwd_kernel_traitsILi192ELi64ELi64ELi4ELb0ELb0EN7cutlass6half_tE19Flash_kernel_traitsILi192ELi64ELi64ELi4ES3_EELb0ELb1ELb0ELb1ELb0ELb0ELb1ELb0EEEvNS_16Flash_fwd_paramsE --------------------------
	.section	.nv.shared._ZN5flash16flash_fwd_kernelI23Flash_fwd_kernel_traitsILi192ELi64ELi64ELi4ELb0ELb0EN7cutlass6half_tE19Flash_kernel_traitsILi192ELi64ELi64ELi4ES3_EELb0ELb1ELb0ELb1ELb0ELb0ELb1ELb0EEEvNS_16Flash_fwd_paramsE,"aw",@nobits
	.sectionflags	@""
	.align	16
	.zero		1024


//--------------------- .nv.constant0._ZN5flash16flash_fwd_kernelI23Flash_fwd_kernel_traitsILi192ELi128ELi64ELi8ELb0ELb0EN7cutlass6half_tE19Flash_kernel_traitsILi192ELi128ELi64ELi8ES3_EELb0ELb1ELb0ELb0ELb0ELb1ELb0ELb0EEEvNS_16Flash_fwd_paramsE --------------------------
	.section	.nv.constant0._ZN5flash16flash_fwd_kernelI23Flash_fwd_kernel_traitsILi192ELi128ELi64ELi8ELb0ELb0EN7cutlass6half_tE19Flash_kernel_traitsILi192ELi128ELi64ELi8ES3_EELb0ELb1ELb0ELb0ELb0ELb1ELb0ELb0EEEvNS_16Flash_fwd_paramsE,"a",@progbits
	.sectionflags	@""
	.align	4
.nv.constant0._ZN5flash16flash_fwd_kernelI23Flash_fwd_kernel_traitsILi192ELi128ELi64ELi8ELb0ELb0EN7cutlass6half_tE19Flash_kernel_traitsILi192ELi128ELi64ELi8ES3_EELb0ELb1ELb0ELb0ELb0ELb1ELb0ELb0EEEvNS_16Flash_fwd_paramsE:
	.zero		1360


//--------------------- .nv.constant0._ZN5flash16flash_fwd_kernelI23Flash_fwd_kernel_traitsILi192ELi128ELi64ELi8ELb0ELb0EN7cutlass6half_tE19Flash_kernel_traitsILi192ELi128ELi64ELi8ES3_EELb0ELb1ELb0ELb0ELb0ELb1ELb1ELb0EEEvNS_16Flash_fwd_paramsE --------------------------
	.section	.nv.constant0._ZN5flash16flash_fwd_kernelI23Flash_fwd_kernel_traitsILi192ELi128ELi64ELi8ELb0ELb0EN7cutlass6half_tE19Flash_kernel_traitsILi192ELi128ELi64ELi8ES3_EELb0ELb1ELb0ELb0ELb0ELb1ELb1ELb0EEEvNS_16Flash_fwd_paramsE,"a",@progbits
	.sectionflags	@""
	.align	4
.nv.constant0._ZN5flash16flash_fwd_kernelI23Flash_fwd_kernel_traitsILi192ELi128ELi64ELi8ELb0ELb0EN7cutlass6half_tE19Flash_kernel_traitsILi192ELi128ELi64ELi8ES3_EELb0ELb1ELb0ELb0ELb0ELb1ELb1ELb0EEEvNS_16Flash_fwd_paramsE:
	.zero		1360


//--------------------- .nv.constant0._ZN5flash16flash_fwd_kernelI23Flash_fwd_kernel_traitsILi192ELi128ELi64ELi8ELb0ELb0EN7cutlass6half_tE19Flash_kernel_traitsILi192ELi128ELi64ELi8ES3_EELb0ELb1ELb0ELb0ELb0ELb0ELb0ELb0EEEvNS_16Flash_fwd_paramsE --------------------------
	.section	.nv.constant0._ZN5flash16flash_fwd_kernelI23Flash_fwd_kernel_traitsILi192ELi128ELi64ELi8ELb0ELb0EN7cutlass6half_tE19Flash_kernel_traitsILi192ELi128ELi64ELi8ES3_EELb0ELb1ELb0ELb0ELb0ELb0ELb0ELb0EEEvNS_16Flash_fwd_paramsE,"a",@progbits
	.sectionflags	@""
	.align	4
.nv.constant0._ZN5flash16flash_fwd_kernelI23Flash_fwd_kernel_traitsILi192ELi128ELi64ELi8ELb0ELb0EN7cutlass6half_tE19Flash_kernel_traitsILi192ELi128ELi64ELi8ES3_EELb0ELb1ELb0ELb0ELb0ELb0ELb0ELb0EEEvNS_16Flash_fwd_paramsE:
	.zero		1360


//--------------------- .nv.constant0._ZN5flash16flash_fwd_kernelI23Flash_fwd_kernel_traitsILi192ELi128ELi64ELi8ELb0ELb0EN7cutlass6half_tE19Flash_kernel_traitsILi192ELi128ELi64ELi8ES3_EELb0ELb1ELb0ELb0ELb0ELb0ELb1ELb0EEEvNS_16Flash_fwd_paramsE --------------------------
	.section	.nv.constant0._ZN5flash16flash_fwd_kernelI23Flash_fwd_kernel_traitsILi192ELi128ELi64ELi8ELb0ELb0EN7cutlass6half_tE19Flash_kernel_traitsILi192ELi128ELi64ELi8ES3_EELb0ELb1ELb0ELb0ELb0ELb0ELb1ELb0EEEvNS_16Flash_fwd_paramsE,"a",@progbits
	.sectionflags	@""
	.align	4
.nv.constant0._ZN5flash16flash_fwd_kernelI23Flash_fwd_kernel_traitsILi192ELi128ELi64ELi8ELb0ELb0EN7cutlass6half_tE19Flash_kernel_traitsILi192ELi128ELi64ELi8ES3_EELb0ELb1ELb0ELb0ELb0ELb0ELb1ELb0EEEvNS_16Flash_fwd_paramsE:
	.zero		1360


//--------------------- .nv.constant0._ZN5flash16flash_fwd_kernelI23Flash_fwd_kernel_traitsILi192ELi128ELi64ELi8ELb0ELb0EN7cutlass6half_tE19Flash_kernel_traitsILi192ELi128ELi64ELi8ES3_EELb0ELb1ELb0ELb1ELb0ELb0ELb0ELb0EEEvNS_16Flash_fwd_paramsE --------------------------
	.section	.nv.constant0._ZN5flash16flash_fwd_kernelI23Flash_fwd_kernel_traitsILi192ELi128ELi64ELi8ELb0ELb0EN7cutlass6half_tE19Flash_kernel_traitsILi192ELi128ELi64ELi8ES3_EELb0ELb1ELb0ELb1ELb0ELb0ELb0ELb0EEEvNS_16Flash_fwd_paramsE,"a",@progbits
	.sectionflags	@""
	.align	4
.nv.constant0._ZN5flash16flash_fwd_kernelI23Flash_fwd_kernel_traitsILi192ELi128ELi64ELi8ELb0ELb0EN7cutlass6half_tE19Flash_kernel_traitsILi192ELi128ELi64ELi8ES3_EELb0ELb1ELb0ELb1ELb0ELb0ELb0ELb0EEEvNS_16Flash_fwd_paramsE:
	.zero		1360


//--------------------- .nv.constant0._ZN5flash16flash_fwd_kernelI23Flash_fwd_kernel_traitsILi192ELi128ELi64ELi8ELb0ELb0EN7cutlass6half_tE19Flash_kernel_traitsILi192ELi128ELi64ELi8ES3_EELb0ELb1ELb0ELb1ELb0ELb0ELb1ELb0EEEvNS_16Flash_fwd_paramsE --------------------------
	.section	.nv.constant0._ZN5flash16flash_fwd_kernelI23Flash_fwd_kernel_traitsILi192ELi128ELi64ELi8ELb0ELb0EN7cutlass6half_tE19Flash_kernel_traitsILi192ELi128ELi64ELi8ES3_EELb0ELb1ELb0ELb1ELb0ELb0ELb1ELb0EEEvNS_16Flash_fwd_paramsE,"a",@progbits
	.sectionflags	@""
	.align	4
.nv.constant0._ZN5flash16flash_fwd_kernelI23Flash_fwd_kernel_traitsILi192ELi128ELi64ELi8ELb0ELb0EN7cutlass6half_tE19Flash_kernel_traitsILi192ELi128ELi64ELi8ES3_EELb0ELb1ELb0ELb1ELb0ELb0ELb1ELb0EEEvNS_16Flash_fwd_paramsE:
	.zero		1360


//--------------------- .nv.constant0._ZN5flash16flash_fwd_kernelI23Flash_fwd_kernel_traitsILi192ELi64ELi64ELi4ELb0ELb0EN7cutlass6half_tE19Flash_kernel_traitsILi192ELi64ELi64ELi4ES3_EELb1ELb1ELb0ELb0ELb0ELb0ELb0ELb0EEEvNS_16Flash_fwd_paramsE --------------------------
	.section	.nv.constant0._ZN5flash16flash_fwd_kernelI23Flash_fwd_kernel_traitsILi192ELi64ELi64ELi4ELb0ELb0EN7cutlass6half_tE19Flash_kernel_traitsILi192ELi64ELi64ELi4ES3_EELb1ELb1ELb0ELb0ELb0ELb0ELb0ELb0EEEvNS_16Flash_fwd_paramsE,"a",@progbits
	.sectionflags	@""
	.align	4
.nv.constant0._ZN5flash16flash_fwd_kernelI23Flash_fwd_kernel_traitsILi192ELi64ELi64ELi4ELb0ELb0EN7cutlass6half_tE19Flash_kernel_traitsILi192ELi64ELi64ELi4ES3_EELb1ELb1ELb0ELb0ELb0ELb0ELb0ELb0EEEvNS_16Flash_fwd_paramsE:
	.zero		1360


//--------------------- .nv.constant0._ZN5flash16flash_fwd_kernelI23Flash_fwd_kernel_traitsILi192ELi64ELi64ELi4ELb0ELb0EN7cutlass6half_tE19Flash_kernel_traitsILi192ELi64ELi64ELi4ES3_EELb1ELb1ELb0ELb0ELb0ELb1ELb0ELb0EEEvNS_16Flash_fwd_paramsE --------------------------
	.section	.nv.constant0._ZN5flash16flash_fwd_kernelI23Flash_fwd_kernel_traitsILi192ELi64ELi64ELi4ELb0ELb0EN7cutlass6half_tE19Flash_kernel_traitsILi192ELi64ELi64ELi4ES3_EELb1ELb1ELb0ELb0ELb0ELb1ELb0ELb0EEEvNS_16Flash_fwd_paramsE,"a",@progbits
	.sectionflags	@""
	.align	4
.nv.constant0._ZN5flash16flash_fwd_kernelI23Flash_fwd_kernel_traitsILi192ELi64ELi64ELi4ELb0ELb0EN7cutlass6half_tE19Flash_kernel_traitsILi192ELi64ELi64ELi4ES3_EELb1ELb1ELb0ELb0ELb0ELb1ELb0ELb0EEEvNS_16Flash_fwd_paramsE:
	.zero		1360


//--------------------- .nv.constant0._ZN5flash16flash_fwd_kernelI23Flash_fwd_kernel_traitsILi192ELi64ELi64ELi4ELb0ELb0EN7cutlass6half_tE19Flash_kernel_traitsILi192ELi64ELi64ELi4ES3_EELb0ELb1ELb0ELb0ELb0ELb1ELb1ELb0EEEvNS_16Flash_fwd_paramsE --------------------------
	.section	.nv.constant0._ZN5flash16flash_fwd_kernelI23Flash_fwd_kernel_traitsILi192ELi64ELi64ELi4ELb0ELb0EN7cutlass6half_tE19Flash_kernel_traitsILi192ELi64ELi64ELi4ES3_EELb0ELb1ELb0ELb0ELb0ELb1ELb1ELb0EEEvNS_16Flash_fwd_paramsE,"a",@progbits
	.sectionflags	@""
	.align	4
.nv.constant0._ZN5flash16flash_fwd_kernelI23Flash_fwd_kernel_traitsILi192ELi64ELi64ELi4ELb0ELb0EN7cutlass6half_tE19Flash_kernel_traitsILi192ELi64ELi64ELi4ES3_EELb0ELb1ELb0ELb0ELb0ELb1ELb1ELb0EEEvNS_16Flash_fwd_paramsE:
	.zero		1360


//--------------------- .nv.constant0._ZN5flash16flash_fwd_kernelI23Flash_fwd_kernel_traitsILi192ELi64ELi64ELi4ELb0ELb0EN7cutlass6half_tE19Flash_kernel_traitsILi192ELi64ELi64ELi4ES3_EELb1ELb1ELb0ELb1ELb0ELb0ELb0ELb0EEEvNS_16Flash_fwd_paramsE --------------------------
	.section	.nv.constant0._ZN5flash16flash_fwd_kernelI23Flash_fwd_kernel_traitsILi192ELi64ELi64ELi4ELb0ELb0EN7cutlass6half_tE19Flash_kernel_traitsILi192ELi64ELi64ELi4ES3_EELb1ELb1ELb0ELb1ELb0ELb0ELb0ELb0EEEvNS_16Flash_fwd_paramsE,"a",@progbits
	.sectionflags	@""
	.align	4
.nv.constant0._ZN5flash16flash_fwd_kernelI23Flash_fwd_kernel_traitsILi192ELi64ELi64ELi4ELb0ELb0EN7cutlass6half_tE19Flash_kernel_traitsILi192ELi64ELi64ELi4ES3_EELb1ELb1ELb0ELb1ELb0ELb0ELb0ELb0EEEvNS_16Flash_fwd_paramsE:
	.zero		1360


//--------------------- .nv.constant0._ZN5flash16flash_fwd_kernelI23Flash_fwd_kernel_traitsILi192ELi64ELi64ELi4ELb0ELb0EN7cutlass6half_tE19Flash_kernel_traitsILi192ELi64ELi64ELi4ES3_EELb1ELb1ELb0ELb0ELb0ELb0ELb0ELb1EEEvNS_16Flash_fwd_paramsE --------------------------
	.section	.nv.constant0._ZN5flash16flash_fwd_kernelI23Flash_fwd_kernel_traitsILi192ELi64ELi64ELi4ELb0ELb0EN7cutlass6half_tE19Flash_kernel_traitsILi192ELi64ELi64ELi4ES3_EELb1ELb1ELb0ELb0ELb0ELb0ELb0ELb1EEEvNS_16Flash_fwd_paramsE,"a",@progbits
	.sectionflags	@""
	.align	4
.nv.constant0._ZN5flash16flash_fwd_kernelI23Flash_fwd_kernel_traitsILi192ELi64ELi64ELi4ELb0ELb0EN7cutlass6half_tE19Flash_kernel_traitsILi192ELi64ELi64ELi4ES3_EELb1ELb1ELb0ELb0ELb0ELb0ELb0ELb1EEEvNS_16Flash_fwd_paramsE:
	.zero		1360


//--------------------- .nv.constant0._ZN5flash16flash_fwd_kernelI23Flash_fwd_kernel_traitsILi192ELi64ELi64ELi4ELb0ELb0EN7cutlass6half_tE19Flash_kernel_traitsILi192ELi64ELi64ELi4ES3_EELb0ELb1ELb0ELb0ELb0ELb0ELb1ELb0EEEvNS_16Flash_fwd_paramsE --------------------------
	.section	.nv.constant0._ZN5flash16flash_fwd_kernelI23Flash_fwd_kernel_traitsILi192ELi64ELi64ELi4ELb0ELb0EN7cutlass6half_tE19Flash_kernel_traitsILi192ELi64ELi64ELi4ES3_EELb0ELb1ELb0ELb0ELb0ELb0ELb1ELb0EEEvNS_16Flash_fwd_paramsE,"a",@progbits
	.sectionflags	@""
	.align	4
.nv.constant0._ZN5flash16flash_fwd_kernelI23Flash_fwd_kernel_traitsILi192ELi64ELi64ELi4ELb0ELb0EN7cutlass6half_tE19Flash_kernel_traitsILi192ELi64ELi64ELi4ES3_EELb0ELb1ELb0ELb0ELb0ELb0ELb1ELb0EEEvNS_16Flash_fwd_paramsE:
	.zero		1360


//--------------------- .nv.constant0._ZN5flash16flash_fwd_kernelI23Flash_fwd_kernel_traitsILi192ELi64ELi64ELi4ELb0ELb0EN7cutlass6half_tE19Flash_kernel_traitsILi192ELi64ELi64ELi4ES3_EELb1ELb1ELb0ELb1ELb0ELb0ELb0ELb1EEEvNS_16Flash_fwd_paramsE --------------------------
	.section	.nv.constant0._ZN5flash16flash_fwd_kernelI23Flash_fwd_kernel_traitsILi192ELi64ELi64ELi4ELb0ELb0EN7cutlass6half_tE19Flash_kernel_traitsILi192ELi64ELi64ELi4ES3_EELb1ELb1ELb0ELb1ELb0ELb0ELb0ELb1EEEvNS_16Flash_fwd_paramsE,"a",@progbits
	.sectionflags	@""
	.align	4
.nv.constant0._ZN5flash16flash_fwd_kernelI23Flash_fwd_kernel_traitsILi192ELi64ELi64ELi4ELb0ELb0EN7cutlass6half_tE19Flash_kernel_traitsILi192ELi64ELi64ELi4ES3_EELb1ELb1ELb0ELb1ELb0ELb0ELb0ELb1EEEvNS_16Flash_fwd_paramsE:
	.zero		1360


//--------------------- .nv.constant0._ZN5flash16flash_fwd_kernelI23Flash_fwd_kernel_traitsILi192ELi64ELi64ELi4ELb0ELb0EN7cutlass6half_tE19Flash_kernel_traitsILi192ELi64ELi64ELi4ES3_EELb0ELb1ELb0ELb1ELb0ELb0ELb1ELb0EEEvNS_16Flash_fwd_paramsE --------------------------
	.section	.nv.constant0._ZN5flash16flash_fwd_kernelI23Flash_fwd_kernel_traitsILi192ELi64ELi64ELi4ELb0ELb0EN7cutlass6half_tE19Flash_kernel_traitsILi192ELi64ELi64ELi4ES3_EELb0ELb1ELb0ELb1ELb0ELb0ELb1ELb0EEEvNS_16Flash_fwd_paramsE,"a",@progbits
	.sectionflags	@""
	.align	4
.nv.constant0._ZN5flash16flash_fwd_kernelI23Flash_fwd_kernel_traitsILi192ELi64ELi64ELi4ELb0ELb0EN7cutlass6half_tE19Flash_kernel_traitsILi192ELi64ELi64ELi4ES3_EELb0ELb1ELb0ELb1ELb0ELb0ELb1ELb0EEEvNS_16Flash_fwd_paramsE:
	.zero		1360


//--------------------- SYMBOLS --------------------------

	.type		.nv.reservedSmem.offset0,@object
	.size		.nv.reservedSmem.offset0,0x4
	.type		.nv.reservedSmem.cap,@object
	.size		.nv.reservedSmem.cap,0x4
